// Copyright (c) 2024, Tri Dao.
// Splitting the different head dimensions to different files to speed up compilation.
// This file is auto-generated. See "generate_kernels.py"
#include "namespace_config.h"
#include "flash_bwd_launch_template.h"

namespace FLASH_NAMESPACE {

template<>
void run_mha_bwd_<cutlass::half_t, 192, false>(Flash_bwd_params &params, cudaStream_t stream) {
    run_mha_bwd_hdim192<cutlass::half_t, false>(params, stream);
}

} // namespace FLASH_NAMESPACE

// ===== COMPILED SASS (sm_100a) =====

	.target	sm_100a

	.elftype	@"ET_EXEC"


//--------------------- .note.nv.tkinfo           --------------------------
	.section	.note.nv.tkinfo,"",@"SHT_NOTE"
	.sectionflags	@"SHF_NOTE_NV_TKINFO"
	.tkinfo
        /*0018*/ 	.word	0x00000002
        /*0030*/ 	.string	""
        /*0030*/ 	.string	"ptxas"
        /*0030*/ 	.string	"Cuda compilation tools, release 13.0, V13.0.88"
        /*0030*/ 	.string	"Build cuda_13.0.r13.0/compiler.36424714_0"
        /*0030*/ 	.string	"-arch sm_100a -m 64 "



//--------------------- .note.nv.cuinfo           --------------------------
	.section	.note.nv.cuinfo,"",@"SHT_NOTE"
	.sectionflags	@"SHF_NOTE_NV_CUINFO"
        /*0018*/ 	.short	0x0002
        /*001a*/ 	.short	0x0064
        /*001c*/ 	.short	0x0082
	.zero		2


//--------------------- .nv.info                  --------------------------
	.section	.nv.info,"",@"SHT_CUDA_INFO"
	.align	4


	//----- nvinfo : EIATTR_REGCOUNT
	.align		4
        /*0000*/ 	.byte	0x04, 0x2f
        /*0002*/ 	.short	(.L_12 - .L_11)
	.align		4
.L_11:
        /*0004*/ 	.word	index@(_ZN5flash25flash_bwd_dot_do_o_kernelILb1E23Flash_bwd_kernel_traitsILi192ELi64ELi64ELi8ELi4ELi2ELi2ELb0ELb0EN7cutlass6half_tE19Flash_kernel_traitsILi192ELi64ELi64ELi8ES3_EEEEvNS_16Flash_bwd_paramsE)
        /*0008*/ 	.word	0x00000042


	//----- nvinfo : EIATTR_FRAME_SIZE
	.align		4
.L_12:
        /*000c*/ 	.byte	0x04, 0x11
        /*000e*/ 	.short	(.L_14 - .L_13)
	.align		4
.L_13:
        /*0010*/ 	.word	index@(_ZN5flash25flash_bwd_dot_do_o_kernelILb1E23Flash_bwd_kernel_traitsILi192ELi64ELi64ELi8ELi4ELi2ELi2ELb0ELb0EN7cutlass6half_tE19Flash_kernel_traitsILi192ELi64ELi64ELi8ES3_EEEEvNS_16Flash_bwd_paramsE)
        /*0014*/ 	.word	0x00000000


	//----- nvinfo : EIATTR_REGCOUNT
	.align		4
.L_14:
        /*0018*/ 	.byte	0x04, 0x2f
        /*001a*/ 	.short	(.L_16 - .L_15)
	.align		4
.L_15:
        /*001c*/ 	.word	index@(_ZN5flash25flash_bwd_dot_do_o_kernelILb0E23Flash_bwd_kernel_traitsILi192ELi64ELi64ELi8ELi4ELi2ELi2ELb0ELb0EN7cutlass6half_tE19Flash_kernel_traitsILi192ELi64ELi64ELi8ES3_EEEEvNS_16Flash_bwd_paramsE)
        /*0020*/ 	.word	0x00000040


	//----- nvinfo : EIATTR_FRAME_SIZE
	.align		4
.L_16:
        /*0024*/ 	.byte	0x04, 0x11
        /*0026*/ 	.short	(.L_18 - .L_17)
	.align		4
.L_17:
        /*0028*/ 	.word	index@(_ZN5flash25flash_bwd_dot_do_o_kernelILb0E23Flash_bwd_kernel_traitsILi192ELi64ELi64ELi8ELi4ELi2ELi2ELb0ELb0EN7cutlass6half_tE19Flash_kernel_traitsILi192ELi64ELi64ELi8ES3_EEEEvNS_16Flash_bwd_paramsE)
        /*002c*/ 	.word	0x00000000


	//----- nvinfo : EIATTR_REGCOUNT
	.align		4
.L_18:
        /*0030*/ 	.byte	0x04, 0x2f
        /*0032*/ 	.short	(.L_20 - .L_19)
	.align		4
.L_19:
        /*0034*/ 	.word	index@(_ZN5flash44flash_bwd_dq_dk_dv_loop_seqk_parallel_kernelI23Flash_bwd_kernel_traitsILi192ELi64ELi64ELi8ELi4ELi2ELi2ELb0ELb0EN7cutlass6half_tE19Flash_kernel_traitsILi192ELi64ELi64ELi8ES3_EELb0ELb0ELb1ELb1ELb0ELb0ELb1EEEvNS_16Flash_bwd_paramsE)
        /*0038*/ 	.word	0x000000ff


	//----- nvinfo : EIATTR_FRAME_SIZE
	.align		4
.L_20:
        /*003c*/ 	.byte	0x04, 0x11
        /*003e*/ 	.short	(.L_22 - .L_21)
	.align		4
.L_21:
        /*0040*/ 	.word	index@(_ZN5flash44flash_bwd_dq_dk_dv_loop_seqk_parallel_kernelI23Flash_bwd_kernel_traitsILi192ELi64ELi64ELi8ELi4ELi2ELi2ELb0ELb0EN7cutlass6half_tE19Flash_kernel_traitsILi192ELi64ELi64ELi8ES3_EELb0ELb0ELb1ELb1ELb0ELb0ELb1EEEvNS_16Flash_bwd_paramsE)
        /*0044*/ 	.word	0x00000000


	//----- nvinfo : EIATTR_REGCOUNT
	.align		4
.L_22:
        /*0048*/ 	.byte	0x04, 0x2f
        /*004a*/ 	.short	(.L_24 - .L_23)
	.align		4
.L_23:
        /*004c*/ 	.word	index@(_ZN5flash44flash_bwd_dq_dk_dv_loop_seqk_parallel_kernelI23Flash_bwd_kernel_traitsILi192ELi64ELi64ELi8ELi4ELi2ELi2ELb0ELb0EN7cutlass6half_tE19Flash_kernel_traitsILi192ELi64ELi64ELi8ES3_EELb1ELb0ELb1ELb1ELb0ELb0ELb0EEEvNS_16Flash_bwd_paramsE)
        /*0050*/ 	.word	0x000000fe


	//----- nvinfo : EIATTR_FRAME_SIZE
	.align		4
.L_24:
        /*0054*/ 	.byte	0x04, 0x11
        /*0056*/ 	.short	(.L_26 - .L_25)
	.align		4
.L_25:
        /*0058*/ 	.word	index@(_ZN5flash44flash_bwd_dq_dk_dv_loop_seqk_parallel_kernelI23Flash_bwd_kernel_traitsILi192ELi64ELi64ELi8ELi4ELi2ELi2ELb0ELb0EN7cutlass6half_tE19Flash_kernel_traitsILi192ELi64ELi64ELi8ES3_EELb1ELb0ELb1ELb1ELb0ELb0ELb0EEEvNS_16Flash_bwd_paramsE)
        /*005c*/ 	.word	0x00000000


	//----- nvinfo : EIATTR_REGCOUNT
	.align		4
.L_26:
        /*0060*/ 	.byte	0x04, 0x2f
        /*0062*/ 	.short	(.L_28 - .L_27)
	.align		4
.L_27:
        /*0064*/ 	.word	index@(_ZN5flash44flash_bwd_dq_dk_dv_loop_seqk_parallel_kernelI23Flash_bwd_kernel_traitsILi192ELi64ELi64ELi8ELi4ELi2ELi2ELb0ELb0EN7cutlass6half_tE19Flash_kernel_traitsILi192ELi64ELi64ELi8ES3_EELb0ELb0ELb1ELb0ELb0ELb1ELb1EEEvNS_16Flash_bwd_paramsE)
        /*0068*/ 	.word	0x000000fe


	//----- nvinfo : EIATTR_FRAME_SIZE
	.align		4
.L_28:
        /*006c*/ 	.byte	0x04, 0x11
        /*006e*/ 	.short	(.L_30 - .L_29)
	.align		4
.L_29:
        /*0070*/ 	.word	index@(_ZN5flash44flash_bwd_dq_dk_dv_loop_seqk_parallel_kernelI23Flash_bwd_kernel_traitsILi192ELi64ELi64ELi8ELi4ELi2ELi2ELb0ELb0EN7cutlass6half_tE19Flash_kernel_traitsILi192ELi64ELi64ELi8ES3_EELb0ELb0ELb1ELb0ELb0ELb1ELb1EEEvNS_16Flash_bwd_paramsE)
        /*0074*/ 	.word	0x00000000


	//----- nvinfo : EIATTR_REGCOUNT
	.align		4
.L_30:
        /*0078*/ 	.byte	0x04, 0x2f
        /*007a*/ 	.short	(.L_32 - .L_31)
	.align		4
.L_31:
        /*007c*/ 	.word	index@(_ZN5flash44flash_bwd_dq_dk_dv_loop_seqk_parallel_kernelI23Flash_bwd_kernel_traitsILi192ELi64ELi64ELi8ELi4ELi2ELi2ELb0ELb0EN7cutlass6half_tE19Flash_kernel_traitsILi192ELi64ELi64ELi8ES3_EELb1ELb0ELb1ELb0ELb0ELb1ELb0EEEvNS_16Flash_bwd_paramsE)
        /*0080*/ 	.word	0x000000fe


	//----- nvinfo : EIATTR_FRAME_SIZE
	.align		4
.L_32:
        /*0084*/ 	.byte	0x04, 0x11
        /*0086*/ 	.short	(.L_34 - .L_33)
	.align		4
.L_33:
        /*0088*/ 	.word	index@(_ZN5flash44flash_bwd_dq_dk_dv_loop_seqk_parallel_kernelI23Flash_bwd_kernel_traitsILi192ELi64ELi64ELi8ELi4ELi2ELi2ELb0ELb0EN7cutlass6half_tE19Flash_kernel_traitsILi192ELi64ELi64ELi8ES3_EELb1ELb0ELb1ELb0ELb0ELb1ELb0EEEvNS_16Flash_bwd_paramsE)
        /*008c*/ 	.word	0x00000000


	//----- nvinfo : EIATTR_REGCOUNT
	.align		4
.L_34:
        /*0090*/ 	.byte	0x04, 0x2f
        /*0092*/ 	.short	(.L_36 - .L_35)
	.align		4
.L_35:
        /*0094*/ 	.word	index@(_ZN5flash44flash_bwd_dq_dk_dv_loop_seqk_parallel_kernelI23Flash_bwd_kernel_traitsILi192ELi64ELi64ELi8ELi4ELi2ELi2ELb0ELb0EN7cutlass6half_tE19Flash_kernel_traitsILi192ELi64ELi64ELi8ES3_EELb0ELb0ELb0ELb1ELb0ELb0ELb1EEEvNS_16Flash_bwd_paramsE)
        /*0098*/ 	.word	0x000000ff


	//----- nvinfo : EIATTR_FRAME_SIZE
	.align		4
.L_36:
        /*009c*/ 	.byte	0x04, 0x11
        /*009e*/ 	.short	(.L_38 - .L_37)
	.align		4
.L_37:
        /*00a0*/ 	.word	index@(_ZN5flash44flash_bwd_dq_dk_dv_loop_seqk_parallel_kernelI23Flash_bwd_kernel_traitsILi192ELi64ELi64ELi8ELi4ELi2ELi2ELb0ELb0EN7cutlass6half_tE19Flash_kernel_traitsILi192ELi64ELi64ELi8ES3_EELb0ELb0ELb0ELb1ELb0ELb0ELb1EEEvNS_16Flash_bwd_paramsE)
        /*00a4*/ 	.word	0x00000000


	//----- nvinfo : EIATTR_REGCOUNT
	.align		4
.L_38:
        /*00a8*/ 	.byte	0x04, 0x2f
        /*00aa*/ 	.short	(.L_40 - .L_39)
	.align		4
.L_39:
        /*00ac*/ 	.word	index@(_ZN5flash44flash_bwd_dq_dk_dv_loop_seqk_parallel_kernelI23Flash_bwd_kernel_traitsILi192ELi64ELi64ELi8ELi4ELi2ELi2ELb0ELb0EN7cutlass6half_tE19Flash_kernel_traitsILi192ELi64ELi64ELi8ES3_EELb1ELb0ELb0ELb1ELb0ELb0ELb0EEEvNS_16Flash_bwd_paramsE)
        /*00b0*/ 	.word	0x000000fe


	//----- nvinfo : EIATTR_FRAME_SIZE
	.align		4
.L_40:
        /*00b4*/ 	.byte	0x04, 0x11
        /*00b6*/ 	.short	(.L_42 - .L_41)
	.align		4
.L_41:
        /*00b8*/ 	.word	index@(_ZN5flash44flash_bwd_dq_dk_dv_loop_seqk_parallel_kernelI23Flash_bwd_kernel_traitsILi192ELi64ELi64ELi8ELi4ELi2ELi2ELb0ELb0EN7cutlass6half_tE19Flash_kernel_traitsILi192ELi64ELi64ELi8ES3_EELb1ELb0ELb0ELb1ELb0ELb0ELb0EEEvNS_16Flash_bwd_paramsE)
        /*00bc*/ 	.word	0x00000000


	//----- nvinfo : EIATTR_REGCOUNT
	.align		4
.L_42:
        /*00c0*/ 	.byte	0x04, 0x2f
        /*00c2*/ 	.short	(.L_44 - .L_43)
	.align		4
.L_43:
        /*00c4*/ 	.word	index@(_ZN5flash44flash_bwd_dq_dk_dv_loop_seqk_parallel_kernelI23Flash_bwd_kernel_traitsILi192ELi64ELi64ELi8ELi4ELi2ELi2ELb0ELb0EN7cutlass6half_tE19Flash_kernel_traitsILi192ELi64ELi64ELi8ES3_EELb0ELb0ELb0ELb0ELb0ELb1ELb1EEEvNS_16Flash_bwd_paramsE)
        /*00c8*/ 	.word	0x000000ff


	//----- nvinfo : EIATTR_FRAME_SIZE
	.align		4
.L_44:
        /*00cc*/ 	.byte	0x04, 0x11
        /*00ce*/ 	.short	(.L_46 - .L_45)
	.align		4
.L_45:
        /*00d0*/ 	.word	index@(_ZN5flash44flash_bwd_dq_dk_dv_loop_seqk_parallel_kernelI23Flash_bwd_kernel_traitsILi192ELi64ELi64ELi8ELi4ELi2ELi2ELb0ELb0EN7cutlass6half_tE19Flash_kernel_traitsILi192ELi64ELi64ELi8ES3_EELb0ELb0ELb0ELb0ELb0ELb1ELb1EEEvNS_16Flash_bwd_paramsE)
        /*00d4*/ 	.word	0x00000000


	//----- nvinfo : EIATTR_REGCOUNT
	.align		4
.L_46:
        /*00d8*/ 	.byte	0x04, 0x2f
        /*00da*/ 	.short	(.L_48 - .L_47)
	.align		4
.L_47:
        /*00dc*/ 	.word	index@(_ZN5flash44flash_bwd_dq_dk_dv_loop_seqk_parallel_kernelI23Flash_bwd_kernel_traitsILi192ELi64ELi64ELi8ELi4ELi2ELi2ELb0ELb0EN7cutlass6half_tE19Flash_kernel_traitsILi192ELi64ELi64ELi8ES3_EELb1ELb0ELb0ELb0ELb0ELb1ELb0EEEvNS_16Flash_bwd_paramsE)
        /*00e0*/ 	.word	0x000000fe


	//----- nvinfo : EIATTR_FRAME_SIZE
	.align		4
.L_48:
        /*00e4*/ 	.byte	0x04, 0x11
        /*00e6*/ 	.short	(.L_50 - .L_49)
	.align		4
.L_49:
        /*00e8*/ 	.word	index@(_ZN5flash44flash_bwd_dq_dk_dv_loop_seqk_parallel_kernelI23Flash_bwd_kernel_traitsILi192ELi64ELi64ELi8ELi4ELi2ELi2ELb0ELb0EN7cutlass6half_tE19Flash_kernel_traitsILi192ELi64ELi64ELi8ES3_EELb1ELb0ELb0ELb0ELb0ELb1ELb0EEEvNS_16Flash_bwd_paramsE)
        /*00ec*/ 	.word	0x00000000


	//----- nvinfo : EIATTR_REGCOUNT
	.align		4
.L_50:
        /*00f0*/ 	.byte	0x04, 0x2f
        /*00f2*/ 	.short	(.L_52 - .L_51)
	.align		4
.L_51:
        /*00f4*/ 	.word	index@(_ZN5flash44flash_bwd_dq_dk_dv_loop_seqk_parallel_kernelI23Flash_bwd_kernel_traitsILi192ELi64ELi64ELi8ELi4ELi2ELi2ELb0ELb0EN7cutlass6half_tE19Flash_kernel_traitsILi192ELi64ELi64ELi8ES3_EELb0ELb0ELb1ELb0ELb0ELb0ELb1EEEvNS_16Flash_bwd_paramsE)
        /*00f8*/ 	.word	0x000000fe


	//----- nvinfo : EIATTR_FRAME_SIZE
	.align		4
.L_52:
        /*00fc*/ 	.byte	0x04, 0x11
        /*00fe*/ 	.short	(.L_54 - .L_53)
	.align		4
.L_53:
        /*0100*/ 	.word	index@(_ZN5flash44flash_bwd_dq_dk_dv_loop_seqk_parallel_kernelI23Flash_bwd_kernel_traitsILi192ELi64ELi64ELi8ELi4ELi2ELi2ELb0ELb0EN7cutlass6half_tE19Flash_kernel_traitsILi192ELi64ELi64ELi8ES3_EELb0ELb0ELb1ELb0ELb0ELb0ELb1EEEvNS_16Flash_bwd_paramsE)
        /*0104*/ 	.word	0x00000000


	//----- nvinfo : EIATTR_REGCOUNT
	.align		4
.L_54:
        /*0108*/ 	.byte	0x04, 0x2f
        /*010a*/ 	.short	(.L_56 - .L_55)
	.align		4
.L_55:
        /*010c*/ 	.word	index@(_ZN5flash44flash_bwd_dq_dk_dv_loop_seqk_parallel_kernelI23Flash_bwd_kernel_traitsILi192ELi64ELi64ELi8ELi4ELi2ELi2ELb0ELb0EN7cutlass6half_tE19Flash_kernel_traitsILi192ELi64ELi64ELi8ES3_EELb1ELb0ELb1ELb0ELb0ELb0ELb0EEEvNS_16Flash_bwd_paramsE)
        /*0110*/ 	.word	0x000000fe


	//----- nvinfo : EIATTR_FRAME_SIZE
	.align		4
.L_56:
        /*0114*/ 	.byte	0x04, 0x11
        /*0116*/ 	.short	(.L_58 - .L_57)
	.align		4
.L_57:
        /*0118*/ 	.word	index@(_ZN5flash44flash_bwd_dq_dk_dv_loop_seqk_parallel_kernelI23Flash_bwd_kernel_traitsILi192ELi64ELi64ELi8ELi4ELi2ELi2ELb0ELb0EN7cutlass6half_tE19Flash_kernel_traitsILi192ELi64ELi64ELi8ES3_EELb1ELb0ELb1ELb0ELb0ELb0ELb0EEEvNS_16Flash_bwd_paramsE)
        /*011c*/ 	.word	0x00000000


	//----- nvinfo : EIATTR_REGCOUNT
	.align		4
.L_58:
        /*0120*/ 	.byte	0x04, 0x2f
        /*0122*/ 	.short	(.L_60 - .L_59)
	.align		4
.L_59:
        /*0124*/ 	.word	index@(_ZN5flash44flash_bwd_dq_dk_dv_loop_seqk_parallel_kernelI23Flash_bwd_kernel_traitsILi192ELi64ELi64ELi8ELi4ELi2ELi2ELb0ELb0EN7cutlass6half_tE19Flash_kernel_traitsILi192ELi64ELi64ELi8ES3_EELb0ELb0ELb0ELb0ELb0ELb0ELb1EEEvNS_16Flash_bwd_paramsE)
        /*0128*/ 	.word	0x000000ff


	//----- nvinfo : EIATTR_FRAME_SIZE
	.align		4
.L_60:
        /*012c*/ 	.byte	0x04, 0x11
        /*012e*/ 	.short	(.L_62 - .L_61)
	.align		4
.L_61:
        /*0130*/ 	.word	index@(_ZN5flash44flash_bwd_dq_dk_dv_loop_seqk_parallel_kernelI23Flash_bwd_kernel_traitsILi192ELi64ELi64ELi8ELi4ELi2ELi2ELb0ELb0EN7cutlass6half_tE19Flash_kernel_traitsILi192ELi64ELi64ELi8ES3_EELb0ELb0ELb0ELb0ELb0ELb0ELb1EEEvNS_16Flash_bwd_paramsE)
        /*0134*/ 	.word	0x00000000


	//----- nvinfo : EIATTR_REGCOUNT
	.align		4
.L_62:
        /*0138*/ 	.byte	0x04, 0x2f
        /*013a*/ 	.short	(.L_64 - .L_63)
	.align		4
.L_63:
        /*013c*/ 	.word	index@(_ZN5flash44flash_bwd_dq_dk_dv_loop_seqk_parallel_kernelI23Flash_bwd_kernel_traitsILi192ELi64ELi64ELi8ELi4ELi2ELi2ELb0ELb0EN7cutlass6half_tE19Flash_kernel_traitsILi192ELi64ELi64ELi8ES3_EELb1ELb0ELb0ELb0ELb0ELb0ELb0EEEvNS_16Flash_bwd_paramsE)
        /*0140*/ 	.word	0x000000fe


	//----- nvinfo : EIATTR_FRAME_SIZE
	.align		4
.L_64:
        /*0144*/ 	.byte	0x04, 0x11
        /*0146*/ 	.short	(.L_66 - .L_65)
	.align		4
.L_65:
        /*0148*/ 	.word	index@(_ZN5flash44flash_bwd_dq_dk_dv_loop_seqk_parallel_kernelI23Flash_bwd_kernel_traitsILi192ELi64ELi64ELi8ELi4ELi2ELi2ELb0ELb0EN7cutlass6half_tE19Flash_kernel_traitsILi192ELi64ELi64ELi8ES3_EELb1ELb0ELb0ELb0ELb0ELb0ELb0EEEvNS_16Flash_bwd_paramsE)
        /*014c*/ 	.word	0x00000000


	//----- nvinfo : EIATTR_REGCOUNT
	.align		4
.L_66:
        /*0150*/ 	.byte	0x04, 0x2f
        /*0152*/ 	.short	(.L_68 - .L_67)
	.align		4
.L_67:
        /*0154*/ 	.word	index@(_ZN5flash27flash_bwd_convert_dq_kernelI23Flash_bwd_kernel_traitsILi192ELi64ELi64ELi8ELi4ELi2ELi2ELb0ELb0EN7cutlass6half_tE19Flash_kernel_traitsILi192ELi64ELi64ELi8ES3_EEEEvNS_16Flash_bwd_paramsEi)
        /*0158*/ 	.word	0x00000048


	//----- nvinfo : EIATTR_FRAME_SIZE
	.align		4
.L_68:
        /*015c*/ 	.byte	0x04, 0x11
        /*015e*/ 	.short	(.L_70 - .L_69)
	.align		4
.L_69:
        /*0160*/ 	.word	index@(_ZN5flash27flash_bwd_convert_dq_kernelI23Flash_bwd_kernel_traitsILi192ELi64ELi64ELi8ELi4ELi2ELi2ELb0ELb0EN7cutlass6half_tE19Flash_kernel_traitsILi192ELi64ELi64ELi8ES3_EEEEvNS_16Flash_bwd_paramsEi)
        /*0164*/ 	.word	0x00000000


	//----- nvinfo : EIATTR_REGCOUNT
	.align		4
.L_70:
        /*0168*/ 	.byte	0x04, 0x2f
        /*016a*/ 	.short	(.L_72 - .L_71)
	.align		4
.L_71:
        /*016c*/ 	.word	index@(_ZN5flash25flash_bwd_dot_do_o_kernelILb1E23Flash_bwd_kernel_traitsILi192ELi64ELi64ELi8ELi4ELi2ELi2ELb1ELb1EN7cutlass6half_tE19Flash_kernel_traitsILi192ELi64ELi64ELi8ES3_EEEEvNS_16Flash_bwd_paramsE)
        /*0170*/ 	.word	0x00000042


	//----- nvinfo : EIATTR_FRAME_SIZE
	.align		4
.L_72:
        /*0174*/ 	.byte	0x04, 0x11
        /*0176*/ 	.short	(.L_74 - .L_73)
	.align		4
.L_73:
        /*0178*/ 	.word	index@(_ZN5flash25flash_bwd_dot_do_o_kernelILb1E23Flash_bwd_kernel_traitsILi192ELi64ELi64ELi8ELi4ELi2ELi2ELb1ELb1EN7cutlass6half_tE19Flash_kernel_traitsILi192ELi64ELi64ELi8ES3_EEEEvNS_16Flash_bwd_paramsE)
        /*017c*/ 	.word	0x00000000


	//----- nvinfo : EIATTR_REGCOUNT
	.align		4
.L_74:
        /*0180*/ 	.byte	0x04, 0x2f
        /*0182*/ 	.short	(.L_76 - .L_75)
	.align		4
.L_75:
        /*0184*/ 	.word	index@(_ZN5flash25flash_bwd_dot_do_o_kernelILb0E23Flash_bwd_kernel_traitsILi192ELi64ELi64ELi8ELi4ELi2ELi2ELb1ELb1EN7cutlass6half_tE19Flash_kernel_traitsILi192ELi64ELi64ELi8ES3_EEEEvNS_16Flash_bwd_paramsE)
        /*0188*/ 	.word	0x00000040


	//----- nvinfo : EIATTR_FRAME_SIZE
	.align		4
.L_76:
        /*018c*/ 	.byte	0x04, 0x11
        /*018e*/ 	.short	(.L_78 - .L_77)
	.align		4
.L_77:
        /*0190*/ 	.word	index@(_ZN5flash25flash_bwd_dot_do_o_kernelILb0E23Flash_bwd_kernel_traitsILi192ELi64ELi64ELi8ELi4ELi2ELi2ELb1ELb1EN7cutlass6half_tE19Flash_kernel_traitsILi192ELi64ELi64ELi8ES3_EEEEvNS_16Flash_bwd_paramsE)
        /*0194*/ 	.word	0x00000000


	//----- nvinfo : EIATTR_REGCOUNT
	.align		4
.L_78:
        /*0198*/ 	.byte	0x04, 0x2f
        /*019a*/ 	.short	(.L_80 - .L_79)
	.align		4
.L_79:
        /*019c*/ 	.word	index@(_ZN5flash44flash_bwd_dq_dk_dv_loop_seqk_parallel_kernelI23Flash_bwd_kernel_traitsILi192ELi64ELi64ELi8ELi4ELi2ELi2ELb1ELb1EN7cutlass6half_tE19Flash_kernel_traitsILi192ELi64ELi64ELi8ES3_EELb0ELb0ELb1ELb1ELb0ELb0ELb1EEEvNS_16Flash_bwd_paramsE)
        /*01a0*/ 	.word	0x000000ff


	//----- nvinfo : EIATTR_FRAME_SIZE
	.align		4
.L_80:
        /*01a4*/ 	.byte	0x04, 0x11
        /*01a6*/ 	.short	(.L_82 - .L_81)
	.align		4
.L_81:
        /*01a8*/ 	.word	index@(_ZN5flash44flash_bwd_dq_dk_dv_loop_seqk_parallel_kernelI23Flash_bwd_kernel_traitsILi192ELi64ELi64ELi8ELi4ELi2ELi2ELb1ELb1EN7cutlass6half_tE19Flash_kernel_traitsILi192ELi64ELi64ELi8ES3_EELb0ELb0ELb1ELb1ELb0ELb0ELb1EEEvNS_16Flash_bwd_paramsE)
        /*01ac*/ 	.word	0x000000d0


	//----- nvinfo : EIATTR_REGCOUNT
	.align		4
.L_82:
        /*01b0*/ 	.byte	0x04, 0x2f
        /*01b2*/ 	.short	(.L_84 - .L_83)
	.align		4
.L_83:
        /*01b4*/ 	.word	index@(_ZN5flash44flash_bwd_dq_dk_dv_loop_seqk_parallel_kernelI23Flash_bwd_kernel_traitsILi192ELi64ELi64ELi8ELi4ELi2ELi2ELb1ELb1EN7cutlass6half_tE19Flash_kernel_traitsILi192ELi64ELi64ELi8ES3_EELb1ELb0ELb1ELb1ELb0ELb0ELb0EEEvNS_16Flash_bwd_paramsE)
        /*01b8*/ 	.word	0x000000ff


	//----- nvinfo : EIATTR_FRAME_SIZE
	.align		4
.L_84:
        /*01bc*/ 	.byte	0x04, 0x11
        /*01be*/ 	.short	(.L_86 - .L_85)
	.align		4
.L_85:
        /*01c0*/ 	.word	index@(_ZN5flash44flash_bwd_dq_dk_dv_loop_seqk_parallel_kernelI23Flash_bwd_kernel_traitsILi192ELi64ELi64ELi8ELi4ELi2ELi2ELb1ELb1EN7cutlass6half_tE19Flash_kernel_traitsILi192ELi64ELi64ELi8ES3_EELb1ELb0ELb1ELb1ELb0ELb0ELb0EEEvNS_16Flash_bwd_paramsE)
        /*01c4*/ 	.word	0x000000d0


	//----- nvinfo : EIATTR_REGCOUNT
	.align		4
.L_86:
        /*01c8*/ 	.byte	0x04, 0x2f
        /*01ca*/ 	.short	(.L_88 - .L_87)
	.align		4
.L_87:
        /*01cc*/ 	.word	index@(_ZN5flash44flash_bwd_dq_dk_dv_loop_seqk_parallel_kernelI23Flash_bwd_kernel_traitsILi192ELi64ELi64ELi8ELi4ELi2ELi2ELb1ELb1EN7cutlass6half_tE19Flash_kernel_traitsILi192ELi64ELi64ELi8ES3_EELb0ELb0ELb1ELb0ELb0ELb1ELb1EEEvNS_16Flash_bwd_paramsE)
        /*01d0*/ 	.word	0x000000ff


	//----- nvinfo : EIATTR_FRAME_SIZE
	.align		4
.L_88:
        /*01d4*/ 	.byte	0x04, 0x11
        /*01d6*/ 	.short	(.L_90 - .L_89)
	.align		4
.L_89:
        /*01d8*/ 	.word	index@(_ZN5flash44flash_bwd_dq_dk_dv_loop_seqk_parallel_kernelI23Flash_bwd_kernel_traitsILi192ELi64ELi64ELi8ELi4ELi2ELi2ELb1ELb1EN7cutlass6half_tE19Flash_kernel_traitsILi192ELi64ELi64ELi8ES3_EELb0ELb0ELb1ELb0ELb0ELb1ELb1EEEvNS_16Flash_bwd_paramsE)
        /*01dc*/ 	.word	0x000000c8


	//----- nvinfo : EIATTR_REGCOUNT
	.align		4
.L_90:
        /*01e0*/ 	.byte	0x04, 0x2f
        /*01e2*/ 	.short	(.L_92 - .L_91)
	.align		4
.L_91:
        /*01e4*/ 	.word	index@(_ZN5flash44flash_bwd_dq_dk_dv_loop_seqk_parallel_kernelI23Flash_bwd_kernel_traitsILi192ELi64ELi64ELi8ELi4ELi2ELi2ELb1ELb1EN7cutlass6half_tE19Flash_kernel_traitsILi192ELi64ELi64ELi8ES3_EELb1ELb0ELb1ELb0ELb0ELb1ELb0EEEvNS_16Flash_bwd_paramsE)
        /*01e8*/ 	.word	0x000000ff


	//----- nvinfo : EIATTR_FRAME_SIZE
	.align		4
.L_92:
        /*01ec*/ 	.byte	0x04, 0x11
        /*01ee*/ 	.short	(.L_94 - .L_93)
	.align		4
.L_93:
        /*01f0*/ 	.word	index@(_ZN5flash44flash_bwd_dq_dk_dv_loop_seqk_parallel_kernelI23Flash_bwd_kernel_traitsILi192ELi64ELi64ELi8ELi4ELi2ELi2ELb1ELb1EN7cutlass6half_tE19Flash_kernel_traitsILi192ELi64ELi64ELi8ES3_EELb1ELb0ELb1ELb0ELb0ELb1ELb0EEEvNS_16Flash_bwd_paramsE)
        /*01f4*/ 	.word	0x000000c0


	//----- nvinfo : EIATTR_REGCOUNT
	.align		4
.L_94:
        /*01f8*/ 	.byte	0x04, 0x2f
        /*01fa*/ 	.short	(.L_96 - .L_95)
	.align		4
.L_95:
        /*01fc*/ 	.word	index@(_ZN5flash44flash_bwd_dq_dk_dv_loop_seqk_parallel_kernelI23Flash_bwd_kernel_traitsILi192ELi64ELi64ELi8ELi4ELi2ELi2ELb1ELb1EN7cutlass6half_tE19Flash_kernel_traitsILi192ELi64ELi64ELi8ES3_EELb0ELb0ELb0ELb1ELb0ELb0ELb1EEEvNS_16Flash_bwd_paramsE)
        /*0200*/ 	.word	0x000000ff


	//----- nvinfo : EIATTR_FRAME_SIZE
	.align		4
.L_96:
        /*0204*/ 	.byte	0x04, 0x11
        /*0206*/ 	.short	(.L_98 - .L_97)
	.align		4
.L_97:
        /*0208*/ 	.word	index@(_ZN5flash44flash_bwd_dq_dk_dv_loop_seqk_parallel_kernelI23Flash_bwd_kernel_traitsILi192ELi64ELi64ELi8ELi4ELi2ELi2ELb1ELb1EN7cutlass6half_tE19Flash_kernel_traitsILi192ELi64ELi64ELi8ES3_EELb0ELb0ELb0ELb1ELb0ELb0ELb1EEEvNS_16Flash_bwd_paramsE)
        /*020c*/ 	.word	0x000000c8


	//----- nvinfo : EIATTR_REGCOUNT
	.align		4
.L_98:
        /*0210*/ 	.byte	0x04, 0x2f
        /*0212*/ 	.short	(.L_100 - .L_99)
	.align		4
.L_99:
        /*0214*/ 	.word	index@(_ZN5flash44flash_bwd_dq_dk_dv_loop_seqk_parallel_kernelI23Flash_bwd_kernel_traitsILi192ELi64ELi64ELi8ELi4ELi2ELi2ELb1ELb1EN7cutlass6half_tE19Flash_kernel_traitsILi192ELi64ELi64ELi8ES3_EELb1ELb0ELb0ELb1ELb0ELb0ELb0EEEvNS_16Flash_bwd_paramsE)
        /*0218*/ 	.word	0x000000ff


	//----- nvinfo : EIATTR_FRAME_SIZE
	.align		4
.L_100:
        /*021c*/ 	.byte	0x04, 0x11
        /*021e*/ 	.short	(.L_102 - .L_101)
	.align		4
.L_101:
        /*0220*/ 	.word	index@(_ZN5flash44flash_bwd_dq_dk_dv_loop_seqk_parallel_kernelI23Flash_bwd_kernel_traitsILi192ELi64ELi64ELi8ELi4ELi2ELi2ELb1ELb1EN7cutlass6half_tE19Flash_kernel_traitsILi192ELi64ELi64ELi8ES3_EELb1ELb0ELb0ELb1ELb0ELb0ELb0EEEvNS_16Flash_bwd_paramsE)
        /*0224*/ 	.word	0x000000c8


	//----- nvinfo : EIATTR_REGCOUNT
	.align		4
.L_102:
        /*0228*/ 	.byte	0x04, 0x2f
        /*022a*/ 	.short	(.L_104 - .L_103)
	.align		4
.L_103:
        /*022c*/ 	.word	index@(_ZN5flash44flash_bwd_dq_dk_dv_loop_seqk_parallel_kernelI23Flash_bwd_kernel_traitsILi192ELi64ELi64ELi8ELi4ELi2ELi2ELb1ELb1EN7cutlass6half_tE19Flash_kernel_traitsILi192ELi64ELi64ELi8ES3_EELb0ELb0ELb0ELb0ELb0ELb1ELb1EEEvNS_16Flash_bwd_paramsE)
        /*0230*/ 	.word	0x000000ff


	//----- nvinfo : EIATTR_FRAME_SIZE
	.align		4
.L_104:
        /*0234*/ 	.byte	0x04, 0x11
        /*0236*/ 	.short	(.L_106 - .L_105)
	.align		4
.L_105:
        /*0238*/ 	.word	index@(_ZN5flash44flash_bwd_dq_dk_dv_loop_seqk_parallel_kernelI23Flash_bwd_kernel_traitsILi192ELi64ELi64ELi8ELi4ELi2ELi2ELb1ELb1EN7cutlass6half_tE19Flash_kernel_traitsILi192ELi64ELi64ELi8ES3_EELb0ELb0ELb0ELb0ELb0ELb1ELb1EEEvNS_16Flash_bwd_paramsE)
        /*023c*/ 	.word	0x000000c0


	//----- nvinfo : EIATTR_REGCOUNT
	.align		4
.L_106:
        /*0240*/ 	.byte	0x04, 0x2f
        /*0242*/ 	.short	(.L_108 - .L_107)
	.align		4
.L_107:
        /*0244*/ 	.word	index@(_ZN5flash44flash_bwd_dq_dk_dv_loop_seqk_parallel_kernelI23Flash_bwd_kernel_traitsILi192ELi64ELi64ELi8ELi4ELi2ELi2ELb1ELb1EN7cutlass6half_tE19Flash_kernel_traitsILi192ELi64ELi64ELi8ES3_EELb1ELb0ELb0ELb0ELb0ELb1ELb0EEEvNS_16Flash_bwd_paramsE)
        /*0248*/ 	.word	0x000000ff


	//----- nvinfo : EIATTR_FRAME_SIZE
	.align		4
.L_108:
        /*024c*/ 	.byte	0x04, 0x11
        /*024e*/ 	.short	(.L_110 - .L_109)
	.align		4
.L_109:
        /*0250*/ 	.word	index@(_ZN5flash44flash_bwd_dq_dk_dv_loop_seqk_parallel_kernelI23Flash_bwd_kernel_traitsILi192ELi64ELi64ELi8ELi4ELi2ELi2ELb1ELb1EN7cutlass6half_tE19Flash_kernel_traitsILi192ELi64ELi64ELi8ES3_EELb1ELb0ELb0ELb0ELb0ELb1ELb0EEEvNS_16Flash_bwd_paramsE)
        /*0254*/ 	.word	0x000000c8


	//----- nvinfo : EIATTR_REGCOUNT
	.align		4
.L_110:
        /*0258*/ 	.byte	0x04, 0x2f
        /*025a*/ 	.short	(.L_112 - .L_111)
	.align		4
.L_111:
        /*025c*/ 	.word	index@(_ZN5flash44flash_bwd_dq_dk_dv_loop_seqk_parallel_kernelI23Flash_bwd_kernel_traitsILi192ELi64ELi64ELi8ELi4ELi2ELi2ELb1ELb1EN7cutlass6half_tE19Flash_kernel_traitsILi192ELi64ELi64ELi8ES3_EELb0ELb0ELb1ELb0ELb0ELb0ELb1EEEvNS_16Flash_bwd_paramsE)
        /*0260*/ 	.word	0x000000ff


	//----- nvinfo : EIATTR_FRAME_SIZE
	.align		4
.L_112:
        /*0264*/ 	.byte	0x04, 0x11
        /*0266*/ 	.short	(.L_114 - .L_113)
	.align		4
.L_113:
        /*0268*/ 	.word	index@(_ZN5flash44flash_bwd_dq_dk_dv_loop_seqk_parallel_kernelI23Flash_bwd_kernel_traitsILi192ELi64ELi64ELi8ELi4ELi2ELi2ELb1ELb1EN7cutlass6half_tE19Flash_kernel_traitsILi192ELi64ELi64ELi8ES3_EELb0ELb0ELb1ELb0ELb0ELb0ELb1EEEvNS_16Flash_bwd_paramsE)
        /*026c*/ 	.word	0x000000c8


	//----- nvinfo : EIATTR_REGCOUNT
	.align		4
.L_114:
        /*0270*/ 	.byte	0x04, 0x2f
        /*0272*/ 	.short	(.L_116 - .L_115)
	.align		4
.L_115:
        /*0274*/ 	.word	index@(_ZN5flash44flash_bwd_dq_dk_dv_loop_seqk_parallel_kernelI23Flash_bwd_kernel_traitsILi192ELi64ELi64ELi8ELi4ELi2ELi2ELb1ELb1EN7cutlass6half_tE19Flash_kernel_traitsILi192ELi64ELi64ELi8ES3_EELb1ELb0ELb1ELb0ELb0ELb0ELb0EEEvNS_16Flash_bwd_paramsE)
        /*0278*/ 	.word	0x000000ff


	//----- nvinfo : EIATTR_FRAME_SIZE
	.align		4
.L_116:
        /*027c*/ 	.byte	0x04, 0x11
        /*027e*/ 	.short	(.L_118 - .L_117)
	.align		4
.L_117:
        /*0280*/ 	.word	index@(_ZN5flash44flash_bwd_dq_dk_dv_loop_seqk_parallel_kernelI23Flash_bwd_kernel_traitsILi192ELi64ELi64ELi8ELi4ELi2ELi2ELb1ELb1EN7cutlass6half_tE19Flash_kernel_traitsILi192ELi64ELi64ELi8ES3_EELb1ELb0ELb1ELb0ELb0ELb0ELb0EEEvNS_16Flash_bwd_paramsE)
        /*0284*/ 	.word	0x000000c0


	//----- nvinfo : EIATTR_REGCOUNT
	.align		4
.L_118:
        /*0288*/ 	.byte	0x04, 0x2f
        /*028a*/ 	.short	(.L_120 - .L_119)
	.align		4
.L_119:
        /*028c*/ 	.word	index@(_ZN5flash44flash_bwd_dq_dk_dv_loop_seqk_parallel_kernelI23Flash_bwd_kernel_traitsILi192ELi64ELi64ELi8ELi4ELi2ELi2ELb1ELb1EN7cutlass6half_tE19Flash_kernel_traitsILi192ELi64ELi64ELi8ES3_EELb0ELb0ELb0ELb0ELb0ELb0ELb1EEEvNS_16Flash_bwd_paramsE)
        /*0290*/ 	.word	0x000000ff


	//----- nvinfo : EIATTR_FRAME_SIZE
	.align		4
.L_120:
        /*0294*/ 	.byte	0x04, 0x11
        /*0296*/ 	.short	(.L_122 - .L_121)
	.align		4
.L_121:
        /*0298*/ 	.word	index@(_ZN5flash44flash_bwd_dq_dk_dv_loop_seqk_parallel_kernelI23Flash_bwd_kernel_traitsILi192ELi64ELi64ELi8ELi4ELi2ELi2ELb1ELb1EN7cutlass6half_tE19Flash_kernel_traitsILi192ELi64ELi64ELi8ES3_EELb0ELb0ELb0ELb0ELb0ELb0ELb1EEEvNS_16Flash_bwd_paramsE)
        /*029c*/ 	.word	0x000000c0


	//----- nvinfo : EIATTR_REGCOUNT
	.align		4
.L_122:
        /*02a0*/ 	.byte	0x04, 0x2f
        /*02a2*/ 	.short	(.L_124 - .L_123)
	.align		4
.L_123:
        /*02a4*/ 	.word	index@(_ZN5flash44flash_bwd_dq_dk_dv_loop_seqk_parallel_kernelI23Flash_bwd_kernel_traitsILi192ELi64ELi64ELi8ELi4ELi2ELi2ELb1ELb1EN7cutlass6half_tE19Flash_kernel_traitsILi192ELi64ELi64ELi8ES3_EELb1ELb0ELb0ELb0ELb0ELb0ELb0EEEvNS_16Flash_bwd_paramsE)
        /*02a8*/ 	.word	0x000000ff


	//----- nvinfo : EIATTR_FRAME_SIZE
	.align		4
.L_124:
        /*02ac*/ 	.byte	0x04, 0x11
        /*02ae*/ 	.short	(.L_126 - .L_125)
	.align		4
.L_125:
        /*02b0*/ 	.word	index@(_ZN5flash44flash_bwd_dq_dk_dv_loop_seqk_parallel_kernelI23Flash_bwd_kernel_traitsILi192ELi64ELi64ELi8ELi4ELi2ELi2ELb1ELb1EN7cutlass6half_tE19Flash_kernel_traitsILi192ELi64ELi64ELi8ES3_EELb1ELb0ELb0ELb0ELb0ELb0ELb0EEEvNS_16Flash_bwd_paramsE)
        /*02b4*/ 	.word	0x000000c0


	//----- nvinfo : EIATTR_REGCOUNT
	.align		4
.L_126:
        /*02b8*/ 	.byte	0x04, 0x2f
        /*02ba*/ 	.short	(.L_128 - .L_127)
	.align		4
.L_127:
        /*02bc*/ 	.word	index@(_ZN5flash27flash_bwd_convert_dq_kernelI23Flash_bwd_kernel_traitsILi192ELi64ELi64ELi8ELi4ELi2ELi2ELb1ELb1EN7cutlass6half_tE19Flash_kernel_traitsILi192ELi64ELi64ELi8ES3_EEEEvNS_16Flash_bwd_paramsEi)
        /*02c0*/ 	.word	0x00000048


	//----- nvinfo : EIATTR_FRAME_SIZE
	.align		4
.L_128:
        /*02c4*/ 	.byte	0x04, 0x11
        /*02c6*/ 	.short	(.L_130 - .L_129)
	.align		4
.L_129:
        /*02c8*/ 	.word	index@(_ZN5flash27flash_bwd_convert_dq_kernelI23Flash_bwd_kernel_traitsILi192ELi64ELi64ELi8ELi4ELi2ELi2ELb1ELb1EN7cutlass6half_tE19Flash_kernel_traitsILi192ELi64ELi64ELi8ES3_EEEEvNS_16Flash_bwd_paramsEi)
        /*02cc*/ 	.word	0x00000000


	//----- nvinfo : EIATTR_REGCOUNT
	.align		4
.L_130:
        /*02d0*/ 	.byte	0x04, 0x2f
        /*02d2*/ 	.short	(.L_132 - .L_131)
	.align		4
.L_131:
        /*02d4*/ 	.word	index@(_ZN5flash44flash_bwd_dq_dk_dv_loop_seqk_parallel_kernelI23Flash_bwd_kernel_traitsILi192ELi64ELi64ELi8ELi4ELi2ELi2ELb0ELb0EN7cutlass6half_tE19Flash_kernel_traitsILi192ELi64ELi64ELi8ES3_EELb0ELb0ELb1ELb1ELb0ELb0ELb0EEEvNS_16Flash_bwd_paramsE)
        /*02d8*/ 	.word	0x000000fe


	//----- nvinfo : EIATTR_FRAME_SIZE
	.align		4
.L_132:
        /*02dc*/ 	.byte	0x04, 0x11
        /*02de*/ 	.short	(.L_134 - .L_133)
	.align		4
.L_133:
        /*02e0*/ 	.word	index@(_ZN5flash44flash_bwd_dq_dk_dv_loop_seqk_parallel_kernelI23Flash_bwd_kernel_traitsILi192ELi64ELi64ELi8ELi4ELi2ELi2ELb0ELb0EN7cutlass6half_tE19Flash_kernel_traitsILi192ELi64ELi64ELi8ES3_EELb0ELb0ELb1ELb1ELb0ELb0ELb0EEEvNS_16Flash_bwd_paramsE)
        /*02e4*/ 	.word	0x00000000


	//----- nvinfo : EIATTR_REGCOUNT
	.align		4
.L_134:
        /*02e8*/ 	.byte	0x04, 0x2f
        /*02ea*/ 	.short	(.L_136 - .L_135)
	.align		4
.L_135:
        /*02ec*/ 	.word	index@(_ZN5flash44flash_bwd_dq_dk_dv_loop_seqk_parallel_kernelI23Flash_bwd_kernel_traitsILi192ELi64ELi64ELi8ELi4ELi2ELi2ELb0ELb0EN7cutlass6half_tE19Flash_kernel_traitsILi192ELi64ELi64ELi8ES3_EELb0ELb0ELb1ELb0ELb0ELb1ELb0EEEvNS_16Flash_bwd_paramsE)
        /*02f0*/ 	.word	0x000000fe


	//----- nvinfo : EIATTR_FRAME_SIZE
	.align		4
.L_136:
        /*02f4*/ 	.byte	0x04, 0x11
        /*02f6*/ 	.short	(.L_138 - .L_137)
	.align		4
.L_137:
        /*02f8*/ 	.word	index@(_ZN5flash44flash_bwd_dq_dk_dv_loop_seqk_parallel_kernelI23Flash_bwd_kernel_traitsILi192ELi64ELi64ELi8ELi4ELi2ELi2ELb0ELb0EN7cutlass6half_tE19Flash_kernel_traitsILi192ELi64ELi64ELi8ES3_EELb0ELb0ELb1ELb0ELb0ELb1ELb0EEEvNS_16Flash_bwd_paramsE)
        /*02fc*/ 	.word	0x00000000


	//----- nvinfo : EIATTR_REGCOUNT
	.align		4
.L_138:
        /*0300*/ 	.byte	0x04, 0x2f
        /*0302*/ 	.short	(.L_140 - .L_139)
	.align		4
.L_139:
        /*0304*/ 	.word	index@(_ZN5flash44flash_bwd_dq_dk_dv_loop_seqk_parallel_kernelI23Flash_bwd_kernel_traitsILi192ELi64ELi64ELi8ELi4ELi2ELi2ELb0ELb0EN7cutlass6half_tE19Flash_kernel_traitsILi192ELi64ELi64ELi8ES3_EELb0ELb0ELb0ELb1ELb0ELb0ELb0EEEvNS_16Flash_bwd_paramsE)
        /*0308*/ 	.word	0x000000fe


	//----- nvinfo : EIATTR_FRAME_SIZE
	.align		4
.L_140:
        /*030c*/ 	.byte	0x04, 0x11
        /*030e*/ 	.short	(.L_142 - .L_141)
	.align		4
.L_141:
        /*0310*/ 	.word	index@(_ZN5flash44flash_bwd_dq_dk_dv_loop_seqk_parallel_kernelI23Flash_bwd_kernel_traitsILi192ELi64ELi64ELi8ELi4ELi2ELi2ELb0ELb0EN7cutlass6half_tE19Flash_kernel_traitsILi192ELi64ELi64ELi8ES3_EELb0ELb0ELb0ELb1ELb0ELb0ELb0EEEvNS_16Flash_bwd_paramsE)
        /*0314*/ 	.word	0x00000000


	//----- nvinfo : EIATTR_REGCOUNT
	.align		4
.L_142:
        /*0318*/ 	.byte	0x04, 0x2f
        /*031a*/ 	.short	(.L_144 - .L_143)
	.align		4
.L_143:
        /*031c*/ 	.word	index@(_ZN5flash44flash_bwd_dq_dk_dv_loop_seqk_parallel_kernelI23Flash_bwd_kernel_traitsILi192ELi64ELi64ELi8ELi4ELi2ELi2ELb0ELb0EN7cutlass6half_tE19Flash_kernel_traitsILi192ELi64ELi64ELi8ES3_EELb0ELb0ELb0ELb0ELb0ELb1ELb0EEEvNS_16Flash_bwd_paramsE)
        /*0320*/ 	.word	0x000000fe


	//----- nvinfo : EIATTR_FRAME_SIZE
	.align		4
.L_144:
        /*0324*/ 	.byte	0x04, 0x11
        /*0326*/ 	.short	(.L_146 - .L_145)
	.align		4
.L_145:
        /*0328*/ 	.word	index@(_ZN5flash44flash_bwd_dq_dk_dv_loop_seqk_parallel_kernelI23Flash_bwd_kernel_traitsILi192ELi64ELi64ELi8ELi4ELi2ELi2ELb0ELb0EN7cutlass6half_tE19Flash_kernel_traitsILi192ELi64ELi64ELi8ES3_EELb0ELb0ELb0ELb0ELb0ELb1ELb0EEEvNS_16Flash_bwd_paramsE)
        /*032c*/ 	.word	0x00000000


	//----- nvinfo : EIATTR_REGCOUNT
	.align		4
.L_146:
        /*0330*/ 	.byte	0x04, 0x2f
        /*0332*/ 	.short	(.L_148 - .L_147)
	.align		4
.L_147:
        /*0334*/ 	.word	index@(_ZN5flash44flash_bwd_dq_dk_dv_loop_seqk_parallel_kernelI23Flash_bwd_kernel_traitsILi192ELi64ELi64ELi8ELi4ELi2ELi2ELb0ELb0EN7cutlass6half_tE19Flash_kernel_traitsILi192ELi64ELi64ELi8ES3_EELb0ELb0ELb1ELb0ELb0ELb0ELb0EEEvNS_16Flash_bwd_paramsE)
        /*0338*/ 	.word	0x000000fe


	//----- nvinfo : EIATTR_FRAME_SIZE
	.align		4
.L_148:
        /*033c*/ 	.byte	0x04, 0x11
        /*033e*/ 	.short	(.L_150 - .L_149)
	.align		4
.L_149:
        /*0340*/ 	.word	index@(_ZN5flash44flash_bwd_dq_dk_dv_loop_seqk_parallel_kernelI23Flash_bwd_kernel_traitsILi192ELi64ELi64ELi8ELi4ELi2ELi2ELb0ELb0EN7cutlass6half_tE19Flash_kernel_traitsILi192ELi64ELi64ELi8ES3_EELb0ELb0ELb1ELb0ELb0ELb0ELb0EEEvNS_16Flash_bwd_paramsE)
        /*0344*/ 	.word	0x00000000


	//----- nvinfo : EIATTR_REGCOUNT
	.align		4
.L_150:
        /*0348*/ 	.byte	0x04, 0x2f
        /*034a*/ 	.short	(.L_152 - .L_151)
	.align		4
.L_151:
        /*034c*/ 	.word	index@(_ZN5flash44flash_bwd_dq_dk_dv_loop_seqk_parallel_kernelI23Flash_bwd_kernel_traitsILi192ELi64ELi64ELi8ELi4ELi2ELi2ELb0ELb0EN7cutlass6half_tE19Flash_kernel_traitsILi192ELi64ELi64ELi8ES3_EELb0ELb0ELb0ELb0ELb0ELb0ELb0EEEvNS_16Flash_bwd_paramsE)
        /*0350*/ 	.word	0x000000fe


	//----- nvinfo : EIATTR_FRAME_SIZE
	.align		4
.L_152:
        /*0354*/ 	.byte	0x04, 0x11
        /*0356*/ 	.short	(.L_154 - .L_153)
	.align		4
.L_153:
        /*0358*/ 	.word	index@(_ZN5flash44flash_bwd_dq_dk_dv_loop_seqk_parallel_kernelI23Flash_bwd_kernel_traitsILi192ELi64ELi64ELi8ELi4ELi2ELi2ELb0ELb0EN7cutlass6half_tE19Flash_kernel_traitsILi192ELi64ELi64ELi8ES3_EELb0ELb0ELb0ELb0ELb0ELb0ELb0EEEvNS_16Flash_bwd_paramsE)
        /*035c*/ 	.word	0x00000000


	//----- nvinfo : EIATTR_REGCOUNT
	.align		4
.L_154:
        /*0360*/ 	.byte	0x04, 0x2f
        /*0362*/ 	.short	(.L_156 - .L_155)
	.align		4
.L_155:
        /*0364*/ 	.word	index@(_ZN5flash44flash_bwd_dq_dk_dv_loop_seqk_parallel_kernelI23Flash_bwd_kernel_traitsILi192ELi64ELi64ELi8ELi4ELi2ELi2ELb1ELb1EN7cutlass6half_tE19Flash_kernel_traitsILi192ELi64ELi64ELi8ES3_EELb0ELb0ELb1ELb1ELb0ELb0ELb0EEEvNS_16Flash_bwd_paramsE)
        /*0368*/ 	.word	0x000000ff


	//----- nvinfo : EIATTR_FRAME_SIZE
	.align		4
.L_156:
        /*036c*/ 	.byte	0x04, 0x11
        /*036e*/ 	.short	(.L_158 - .L_157)
	.align		4
.L_157:
        /*0370*/ 	.word	index@(_ZN5flash44flash_bwd_dq_dk_dv_loop_seqk_parallel_kernelI23Flash_bwd_kernel_traitsILi192ELi64ELi64ELi8ELi4ELi2ELi2ELb1ELb1EN7cutlass6half_tE19Flash_kernel_traitsILi192ELi64ELi64ELi8ES3_EELb0ELb0ELb1ELb1ELb0ELb0ELb0EEEvNS_16Flash_bwd_paramsE)
        /*0374*/ 	.word	0x000000c8


	//----- nvinfo : EIATTR_REGCOUNT
	.align		4
.L_158:
        /*0378*/ 	.byte	0x04, 0x2f
        /*037a*/ 	.short	(.L_160 - .L_159)
	.align		4
.L_159:
        /*037c*/ 	.word	index@(_ZN5flash44flash_bwd_dq_dk_dv_loop_seqk_parallel_kernelI23Flash_bwd_kernel_traitsILi192ELi64ELi64ELi8ELi4ELi2ELi2ELb1ELb1EN7cutlass6half_tE19Flash_kernel_traitsILi192ELi64ELi64ELi8ES3_EELb0ELb0ELb1ELb0ELb0ELb1ELb0EEEvNS_16Flash_bwd_paramsE)
        /*0380*/ 	.word	0x000000ff


	//----- nvinfo : EIATTR_FRAME_SIZE
	.align		4
.L_160:
        /*0384*/ 	.byte	0x04, 0x11
        /*0386*/ 	.short	(.L_162 - .L_161)
	.align		4
.L_161:
        /*0388*/ 	.word	index@(_ZN5flash44flash_bwd_dq_dk_dv_loop_seqk_parallel_kernelI23Flash_bwd_kernel_traitsILi192ELi64ELi64ELi8ELi4ELi2ELi2ELb1ELb1EN7cutlass6half_tE19Flash_kernel_traitsILi192ELi64ELi64ELi8ES3_EELb0ELb0ELb1ELb0ELb0ELb1ELb0EEEvNS_16Flash_bwd_paramsE)
        /*038c*/ 	.word	0x000000c0


	//----- nvinfo : EIATTR_REGCOUNT
	.align		4
.L_162:
        /*0390*/ 	.byte	0x04, 0x2f
        /*0392*/ 	.short	(.L_164 - .L_163)
	.align		4
.L_163:
        /*0394*/ 	.word	index@(_ZN5flash44flash_bwd_dq_dk_dv_loop_seqk_parallel_kernelI23Flash_bwd_kernel_traitsILi192ELi64ELi64ELi8ELi4ELi2ELi2ELb1ELb1EN7cutlass6half_tE19Flash_kernel_traitsILi192ELi64ELi64ELi8ES3_EELb0ELb0ELb0ELb1ELb0ELb0ELb0EEEvNS_16Flash_bwd_paramsE)
        /*0398*/ 	.word	0x000000ff


	//----- nvinfo : EIATTR_FRAME_SIZE
	.align		4
.L_164:
        /*039c*/ 	.byte	0x04, 0x11
        /*039e*/ 	.short	(.L_166 - .L_165)
	.align		4
.L_165:
        /*03a0*/ 	.word	index@(_ZN5flash44flash_bwd_dq_dk_dv_loop_seqk_parallel_kernelI23Flash_bwd_kernel_traitsILi192ELi64ELi64ELi8ELi4ELi2ELi2ELb1ELb1EN7cutlass6half_tE19Flash_kernel_traitsILi192ELi64ELi64ELi8ES3_EELb0ELb0ELb0ELb1ELb0ELb0ELb0EEEvNS_16Flash_bwd_paramsE)
        /*03a4*/ 	.word	0x000000c0


	//----- nvinfo : EIATTR_REGCOUNT
	.align		4
.L_166:
        /*03a8*/ 	.byte	0x04, 0x2f
        /*03aa*/ 	.short	(.L_168 - .L_167)
	.align		4
.L_167:
        /*03ac*/ 	.word	index@(_ZN5flash44flash_bwd_dq_dk_dv_loop_seqk_parallel_kernelI23Flash_bwd_kernel_traitsILi192ELi64ELi64ELi8ELi4ELi2ELi2ELb1ELb1EN7cutlass6half_tE19Flash_kernel_traitsILi192ELi64ELi64ELi8ES3_EELb0ELb0ELb0ELb0ELb0ELb1ELb0EEEvNS_16Flash_bwd_paramsE)
        /*03b0*/ 	.word	0x000000ff


	//----- nvinfo : EIATTR_FRAME_SIZE
	.align		4
.L_168:
        /*03b4*/ 	.byte	0x04, 0x11
        /*03b6*/ 	.short	(.L_170 - .L_169)
	.align		4
.L_169:
        /*03b8*/ 	.word	index@(_ZN5flash44flash_bwd_dq_dk_dv_loop_seqk_parallel_kernelI23Flash_bwd_kernel_traitsILi192ELi64ELi64ELi8ELi4ELi2ELi2ELb1ELb1EN7cutlass6half_tE19Flash_kernel_traitsILi192ELi64ELi64ELi8ES3_EELb0ELb0ELb0ELb0ELb0ELb1ELb0EEEvNS_16Flash_bwd_paramsE)
        /*03bc*/ 	.word	0x000000c0


	//----- nvinfo : EIATTR_REGCOUNT
	.align		4
.L_170:
        /*03c0*/ 	.byte	0x04, 0x2f
        /*03c2*/ 	.short	(.L_172 - .L_171)
	.align		4
.L_171:
        /*03c4*/ 	.word	index@(_ZN5flash44flash_bwd_dq_dk_dv_loop_seqk_parallel_kernelI23Flash_bwd_kernel_traitsILi192ELi64ELi64ELi8ELi4ELi2ELi2ELb1ELb1EN7cutlass6half_tE19Flash_kernel_traitsILi192ELi64ELi64ELi8ES3_EELb0ELb0ELb1ELb0ELb0ELb0ELb0EEEvNS_16Flash_bwd_paramsE)
        /*03c8*/ 	.word	0x000000ff


	//----- nvinfo : EIATTR_FRAME_SIZE
	.align		4
.L_172:
        /*03cc*/ 	.byte	0x04, 0x11
        /*03ce*/ 	.short	(.L_174 - .L_173)
	.align		4
.L_173:
        /*03d0*/ 	.word	index@(_ZN5flash44flash_bwd_dq_dk_dv_loop_seqk_parallel_kernelI23Flash_bwd_kernel_traitsILi192ELi64ELi64ELi8ELi4ELi2ELi2ELb1ELb1EN7cutlass6half_tE19Flash_kernel_traitsILi192ELi64ELi64ELi8ES3_EELb0ELb0ELb1ELb0ELb0ELb0ELb0EEEvNS_16Flash_bwd_paramsE)
        /*03d4*/ 	.word	0x000000c8


	//----- nvinfo : EIATTR_REGCOUNT
	.align		4
.L_174:
        /*03d8*/ 	.byte	0x04, 0x2f
        /*03da*/ 	.short	(.L_176 - .L_175)
	.align		4
.L_175:
        /*03dc*/ 	.word	index@(_ZN5flash44flash_bwd_dq_dk_dv_loop_seqk_parallel_kernelI23Flash_bwd_kernel_traitsILi192ELi64ELi64ELi8ELi4ELi2ELi2ELb1ELb1EN7cutlass6half_tE19Flash_kernel_traitsILi192ELi64ELi64ELi8ES3_EELb0ELb0ELb0ELb0ELb0ELb0ELb0EEEvNS_16Flash_bwd_paramsE)
        /*03e0*/ 	.word	0x000000ff


	//----- nvinfo : EIATTR_FRAME_SIZE
	.align		4
.L_176:
        /*03e4*/ 	.byte	0x04, 0x11
        /*03e6*/ 	.short	(.L_178 - .L_177)
	.align		4
.L_177:
        /*03e8*/ 	.word	index@(_ZN5flash44flash_bwd_dq_dk_dv_loop_seqk_parallel_kernelI23Flash_bwd_kernel_traitsILi192ELi64ELi64ELi8ELi4ELi2ELi2ELb1ELb1EN7cutlass6half_tE19Flash_kernel_traitsILi192ELi64ELi64ELi8ES3_EELb0ELb0ELb0ELb0ELb0ELb0ELb0EEEvNS_16Flash_bwd_paramsE)
        /*03ec*/ 	.word	0x000000c0


	//----- nvinfo : EIATTR_MIN_STACK_SIZE
	.align		4
.L_178:
        /*03f0*/ 	.byte	0x04, 0x12
        /*03f2*/ 	.short	(.L_180 - .L_179)
	.align		4
.L_179:
        /*03f4*/ 	.word	index@(_ZN5flash44flash_bwd_dq_dk_dv_loop_seqk_parallel_kernelI23Flash_bwd_kernel_traitsILi192ELi64ELi64ELi8ELi4ELi2ELi2ELb1ELb1EN7cutlass6half_tE19Flash_kernel_traitsILi192ELi64ELi64ELi8ES3_EELb0ELb0ELb0ELb0ELb0ELb0ELb0EEEvNS_16Flash_bwd_paramsE)
        /*03f8*/ 	.word	0x000000c0


	//----- nvinfo : EIATTR_MIN_STACK_SIZE
	.align		4
.L_180:
        /*03fc*/ 	.byte	0x04, 0x12
        /*03fe*/ 	.short	(.L_182 - .L_181)
	.align		4
.L_181:
        /*0400*/ 	.word	index@(_ZN5flash44flash_bwd_dq_dk_dv_loop_seqk_parallel_kernelI23Flash_bwd_kernel_traitsILi192ELi64ELi64ELi8ELi4ELi2ELi2ELb1ELb1EN7cutlass6half_tE19Flash_kernel_traitsILi192ELi64ELi64ELi8ES3_EELb0ELb0ELb1ELb0ELb0ELb0ELb0EEEvNS_16Flash_bwd_paramsE)
        /*0404*/ 	.word	0x000000c8


	//----- nvinfo : EIATTR_MIN_STACK_SIZE
	.align		4
.L_182:
        /*0408*/ 	.byte	0x04, 0x12
        /*040a*/ 	.short	(.L_184 - .L_183)
	.align		4
.L_183:
        /*040c*/ 	.word	index@(_ZN5flash44flash_bwd_dq_dk_dv_loop_seqk_parallel_kernelI23Flash_bwd_kernel_traitsILi192ELi64ELi64ELi8ELi4ELi2ELi2ELb1ELb1EN7cutlass6half_tE19Flash_kernel_traitsILi192ELi64ELi64ELi8ES3_EELb0ELb0ELb0ELb0ELb0ELb1ELb0EEEvNS_16Flash_bwd_paramsE)
        /*0410*/ 	.word	0x000000c0


	//----- nvinfo : EIATTR_MIN_STACK_SIZE
	.align		4
.L_184:
        /*0414*/ 	.byte	0x04, 0x12
        /*0416*/ 	.short	(.L_186 - .L_185)
	.align		4
.L_185:
        /*0418*/ 	.word	index@(_ZN5flash44flash_bwd_dq_dk_dv_loop_seqk_parallel_kernelI23Flash_bwd_kernel_traitsILi192ELi64ELi64ELi8ELi4ELi2ELi2ELb1ELb1EN7cutlass6half_tE19Flash_kernel_traitsILi192ELi64ELi64ELi8ES3_EELb0ELb0ELb0ELb1ELb0ELb0ELb0EEEvNS_16Flash_bwd_paramsE)
        /*041c*/ 	.word	0x000000c0


	//----- nvinfo : EIATTR_MIN_STACK_SIZE
	.align		4
.L_186:
        /*0420*/ 	.byte	0x04, 0x12
        /*0422*/ 	.short	(.L_188 - .L_187)
	.align		4
.L_187:
        /*0424*/ 	.word	index@(_ZN5flash44flash_bwd_dq_dk_dv_loop_seqk_parallel_kernelI23Flash_bwd_kernel_traitsILi192ELi64ELi64ELi8ELi4ELi2ELi2ELb1ELb1EN7cutlass6half_tE19Flash_kernel_traitsILi192ELi64ELi64ELi8ES3_EELb0ELb0ELb1ELb0ELb0ELb1ELb0EEEvNS_16Flash_bwd_paramsE)
        /*0428*/ 	.word	0x000000c0


	//----- nvinfo : EIATTR_MIN_STACK_SIZE
	.align		4
.L_188:
        /*042c*/ 	.byte	0x04, 0x12
        /*042e*/ 	.short	(.L_190 - .L_189)
	.align		4
.L_189:
        /*0430*/ 	.word	index@(_ZN5flash44flash_bwd_dq_dk_dv_loop_seqk_parallel_kernelI23Flash_bwd_kernel_traitsILi192ELi64ELi64ELi8ELi4ELi2ELi2ELb1ELb1EN7cutlass6half_tE19Flash_kernel_traitsILi192ELi64ELi64ELi8ES3_EELb0ELb0ELb1ELb1ELb0ELb0ELb0EEEvNS_16Flash_bwd_paramsE)
        /*0434*/ 	.word	0x000000c8


	//----- nvinfo : EIATTR_MIN_STACK_SIZE
	.align		4
.L_190:
        /*0438*/ 	.byte	0x04, 0x12
        /*043a*/ 	.short	(.L_192 - .L_191)
	.align		4
.L_191:
        /*043c*/ 	.word	index@(_ZN5flash44flash_bwd_dq_dk_dv_loop_seqk_parallel_kernelI23Flash_bwd_kernel_traitsILi192ELi64ELi64ELi8ELi4ELi2ELi2ELb0ELb0EN7cutlass6half_tE19Flash_kernel_traitsILi192ELi64ELi64ELi8ES3_EELb0ELb0ELb0ELb0ELb0ELb0ELb0EEEvNS_16Flash_bwd_paramsE)
        /*0440*/ 	.word	0x00000000


	//----- nvinfo : EIATTR_MIN_STACK_SIZE
	.align		4
.L_192:
        /*0444*/ 	.byte	0x04, 0x12
        /*0446*/ 	.short	(.L_194 - .L_193)
	.align		4
.L_193:
        /*0448*/ 	.word	index@(_ZN5flash44flash_bwd_dq_dk_dv_loop_seqk_parallel_kernelI23Flash_bwd_kernel_traitsILi192ELi64ELi64ELi8ELi4ELi2ELi2ELb0ELb0EN7cutlass6half_tE19Flash_kernel_traitsILi192ELi64ELi64ELi8ES3_EELb0ELb0ELb1ELb0ELb0ELb0ELb0EEEvNS_16Flash_bwd_paramsE)
        /*044c*/ 	.word	0x00000000


	//----- nvinfo : EIATTR_MIN_STACK_SIZE
	.align		4
.L_194:
        /*0450*/ 	.byte	0x04, 0x12
        /*0452*/ 	.short	(.L_196 - .L_195)
	.align		4
.L_195:
        /*0454*/ 	.word	index@(_ZN5flash44flash_bwd_dq_dk_dv_loop_seqk_parallel_kernelI23Flash_bwd_kernel_traitsILi192ELi64ELi64ELi8ELi4ELi2ELi2ELb0ELb0EN7cutlass6half_tE19Flash_kernel_traitsILi192ELi64ELi64ELi8ES3_EELb0ELb0ELb0ELb0ELb0ELb1ELb0EEEvNS_16Flash_bwd_paramsE)
        /*0458*/ 	.word	0x00000000


	//----- nvinfo : EIATTR_MIN_STACK_SIZE
	.align		4
.L_196:
        /*045c*/ 	.byte	0x04, 0x12
        /*045e*/ 	.short	(.L_198 - .L_197)
	.align		4
.L_197:
        /*0460*/ 	.word	index@(_ZN5flash44flash_bwd_dq_dk_dv_loop_seqk_parallel_kernelI23Flash_bwd_kernel_traitsILi192ELi64ELi64ELi8ELi4ELi2ELi2ELb0ELb0EN7cutlass6half_tE19Flash_kernel_traitsILi192ELi64ELi64ELi8ES3_EELb0ELb0ELb0ELb1ELb0ELb0ELb0EEEvNS_16Flash_bwd_paramsE)
        /*0464*/ 	.word	0x00000000


	//----- nvinfo : EIATTR_MIN_STACK_SIZE
	.align		4
.L_198:
        /*0468*/ 	.byte	0x04, 0x12
        /*046a*/ 	.short	(.L_200 - .L_199)
	.align		4
.L_199:
        /*046c*/ 	.word	index@(_ZN5flash44flash_bwd_dq_dk_dv_loop_seqk_parallel_kernelI23Flash_bwd_kernel_traitsILi192ELi64ELi64ELi8ELi4ELi2ELi2ELb0ELb0EN7cutlass6half_tE19Flash_kernel_traitsILi192ELi64ELi64ELi8ES3_EELb0ELb0ELb1ELb0ELb0ELb1ELb0EEEvNS_16Flash_bwd_paramsE)
        /*0470*/ 	.word	0x00000000


	//----- nvinfo : EIATTR_MIN_STACK_SIZE
	.align		4
.L_200:
        /*0474*/ 	.byte	0x04, 0x12
        /*0476*/ 	.short	(.L_202 - .L_201)
	.align		4
.L_201:
        /*0478*/ 	.word	index@(_ZN5flash44flash_bwd_dq_dk_dv_loop_seqk_parallel_kernelI23Flash_bwd_kernel_traitsILi192ELi64ELi64ELi8ELi4ELi2ELi2ELb0ELb0EN7cutlass6half_tE19Flash_kernel_traitsILi192ELi64ELi64ELi8ES3_EELb0ELb0ELb1ELb1ELb0ELb0ELb0EEEvNS_16Flash_bwd_paramsE)
        /*047c*/ 	.word	0x00000000


	//----- nvinfo : EIATTR_MIN_STACK_SIZE
	.align		4
.L_202:
        /*0480*/ 	.byte	0x04, 0x12
        /*0482*/ 	.short	(.L_204 - .L_203)
	.align		4
.L_203:
        /*0484*/ 	.word	index@(_ZN5flash27flash_bwd_convert_dq_kernelI23Flash_bwd_kernel_traitsILi192ELi64ELi64ELi8ELi4ELi2ELi2ELb1ELb1EN7cutlass6half_tE19Flash_kernel_traitsILi192ELi64ELi64ELi8ES3_EEEEvNS_16Flash_bwd_paramsEi)
        /*0488*/ 	.word	0x00000000


	//----- nvinfo : EIATTR_MIN_STACK_SIZE
	.align		4
.L_204:
        /*048c*/ 	.byte	0x04, 0x12
        /*048e*/ 	.short	(.L_206 - .L_205)
	.align		4
.L_205:
        /*0490*/ 	.word	index@(_ZN5flash44flash_bwd_dq_dk_dv_loop_seqk_parallel_kernelI23Flash_bwd_kernel_traitsILi192ELi64ELi64ELi8ELi4ELi2ELi2ELb1ELb1EN7cutlass6half_tE19Flash_kernel_traitsILi192ELi64ELi64ELi8ES3_EELb1ELb0ELb0ELb0ELb0ELb0ELb0EEEvNS_16Flash_bwd_paramsE)
        /*0494*/ 	.word	0x000000c0


	//----- nvinfo : EIATTR_MIN_STACK_SIZE
	.align		4
.L_206:
        /*0498*/ 	.byte	0x04, 0x12
        /*049a*/ 	.short	(.L_208 - .L_207)
	.align		4
.L_207:
        /*049c*/ 	.word	index@(_ZN5flash44flash_bwd_dq_dk_dv_loop_seqk_parallel_kernelI23Flash_bwd_kernel_traitsILi192ELi64ELi64ELi8ELi4ELi2ELi2ELb1ELb1EN7cutlass6half_tE19Flash_kernel_traitsILi192ELi64ELi64ELi8ES3_EELb0ELb0ELb0ELb0ELb0ELb0ELb1EEEvNS_16Flash_bwd_paramsE)
        /*04a0*/ 	.word	0x000000c0


	//----- nvinfo : EIATTR_MIN_STACK_SIZE
	.align		4
.L_208:
        /*04a4*/ 	.byte	0x04, 0x12
        /*04a6*/ 	.short	(.L_210 - .L_209)
	.align		4
.L_209:
        /*04a8*/ 	.word	index@(_ZN5flash44flash_bwd_dq_dk_dv_loop_seqk_parallel_kernelI23Flash_bwd_kernel_traitsILi192ELi64ELi64ELi8ELi4ELi2ELi2ELb1ELb1EN7cutlass6half_tE19Flash_kernel_traitsILi192ELi64ELi64ELi8ES3_EELb1ELb0ELb1ELb0ELb0ELb0ELb0EEEvNS_16Flash_bwd_paramsE)
        /*04ac*/ 	.word	0x000000c0


	//----- nvinfo : EIATTR_MIN_STACK_SIZE
	.align		4
.L_210:
        /*04b0*/ 	.byte	0x04, 0x12
        /*04b2*/ 	.short	(.L_212 - .L_211)
	.align		4
.L_211:
        /*04b4*/ 	.word	index@(_ZN5flash44flash_bwd_dq_dk_dv_loop_seqk_parallel_kernelI23Flash_bwd_kernel_traitsILi192ELi64ELi64ELi8ELi4ELi2ELi2ELb1ELb1EN7cutlass6half_tE19Flash_kernel_traitsILi192ELi64ELi64ELi8ES3_EELb0ELb0ELb1ELb0ELb0ELb0ELb1EEEvNS_16Flash_bwd_paramsE)
        /*04b8*/ 	.word	0x000000c8


	//----- nvinfo : EIATTR_MIN_STACK_SIZE
	.align		4
.L_212:
        /*04bc*/ 	.byte	0x04, 0x12
        /*04be*/ 	.short	(.L_214 - .L_213)
	.align		4
.L_213:
        /*04c0*/ 	.word	index@(_ZN5flash44flash_bwd_dq_dk_dv_loop_seqk_parallel_kernelI23Flash_bwd_kernel_traitsILi192ELi64ELi64ELi8ELi4ELi2ELi2ELb1ELb1EN7cutlass6half_tE19Flash_kernel_traitsILi192ELi64ELi64ELi8ES3_EELb1ELb0ELb0ELb0ELb0ELb1ELb0EEEvNS_16Flash_bwd_paramsE)
        /*04c4*/ 	.word	0x000000c8


	//----- nvinfo : EIATTR_MIN_STACK_SIZE
	.align		4
.L_214:
        /*04c8*/ 	.byte	0x04, 0x12
        /*04ca*/ 	.short	(.L_216 - .L_215)
	.align		4
.L_215:
        /*04cc*/ 	.word	index@(_ZN5flash44flash_bwd_dq_dk_dv_loop_seqk_parallel_kernelI23Flash_bwd_kernel_traitsILi192ELi64ELi64ELi8ELi4ELi2ELi2ELb1ELb1EN7cutlass6half_tE19Flash_kernel_traitsILi192ELi64ELi64ELi8ES3_EELb0ELb0ELb0ELb0ELb0ELb1ELb1EEEvNS_16Flash_bwd_paramsE)
        /*04d0*/ 	.word	0x000000c0


	//----- nvinfo : EIATTR_MIN_STACK_SIZE
	.align		4
.L_216:
        /*04d4*/ 	.byte	0x04, 0x12
        /*04d6*/ 	.short	(.L_218 - .L_217)
	.align		4
.L_217:
        /*04d8*/ 	.word	index@(_ZN5flash44flash_bwd_dq_dk_dv_loop_seqk_parallel_kernelI23Flash_bwd_kernel_traitsILi192ELi64ELi64ELi8ELi4ELi2ELi2ELb1ELb1EN7cutlass6half_tE19Flash_kernel_traitsILi192ELi64ELi64ELi8ES3_EELb1ELb0ELb0ELb1ELb0ELb0ELb0EEEvNS_16Flash_bwd_paramsE)
        /*04dc*/ 	.word	0x000000c8


	//----- nvinfo : EIATTR_MIN_STACK_SIZE
	.align		4
.L_218:
        /*04e0*/ 	.byte	0x04, 0x12
        /*04e2*/ 	.short	(.L_220 - .L_219)
	.align		4
.L_219:
        /*04e4*/ 	.word	index@(_ZN5flash44flash_bwd_dq_dk_dv_loop_seqk_parallel_kernelI23Flash_bwd_kernel_traitsILi192ELi64ELi64ELi8ELi4ELi2ELi2ELb1ELb1EN7cutlass6half_tE19Flash_kernel_traitsILi192ELi64ELi64ELi8ES3_EELb0ELb0ELb0ELb1ELb0ELb0ELb1EEEvNS_16Flash_bwd_paramsE)
        /*04e8*/ 	.word	0x000000c8


	//----- nvinfo : EIATTR_MIN_STACK_SIZE
	.align		4
.L_220:
        /*04ec*/ 	.byte	0x04, 0x12
        /*04ee*/ 	.short	(.L_222 - .L_221)
	.align		4
.L_221:
        /*04f0*/ 	.word	index@(_ZN5flash44flash_bwd_dq_dk_dv_loop_seqk_parallel_kernelI23Flash_bwd_kernel_traitsILi192ELi64ELi64ELi8ELi4ELi2ELi2ELb1ELb1EN7cutlass6half_tE19Flash_kernel_traitsILi192ELi64ELi64ELi8ES3_EELb1ELb0ELb1ELb0ELb0ELb1ELb0EEEvNS_16Flash_bwd_paramsE)
        /*04f4*/ 	.word	0x000000c0


	//----- nvinfo : EIATTR_MIN_STACK_SIZE
	.align		4
.L_222:
        /*04f8*/ 	.byte	0x04, 0x12
        /*04fa*/ 	.short	(.L_224 - .L_223)
	.align		4
.L_223:
        /*04fc*/ 	.word	index@(_ZN5flash44flash_bwd_dq_dk_dv_loop_seqk_parallel_kernelI23Flash_bwd_kernel_traitsILi192ELi64ELi64ELi8ELi4ELi2ELi2ELb1ELb1EN7cutlass6half_tE19Flash_kernel_traitsILi192ELi64ELi64ELi8ES3_EELb0ELb0ELb1ELb0ELb0ELb1ELb1EEEvNS_16Flash_bwd_paramsE)
        /*0500*/ 	.word	0x000000c8


	//----- nvinfo : EIATTR_MIN_STACK_SIZE
	.align		4
.L_224:
        /*0504*/ 	.byte	0x04, 0x12
        /*0506*/ 	.short	(.L_226 - .L_225)
	.align		4
.L_225:
        /*0508*/ 	.word	index@(_ZN5flash44flash_bwd_dq_dk_dv_loop_seqk_parallel_kernelI23Flash_bwd_kernel_traitsILi192ELi64ELi64ELi8ELi4ELi2ELi2ELb1ELb1EN7cutlass6half_tE19Flash_kernel_traitsILi192ELi64ELi64ELi8ES3_EELb1ELb0ELb1ELb1ELb0ELb0ELb0EEEvNS_16Flash_bwd_paramsE)
        /*050c*/ 	.word	0x000000d0


	//----- nvinfo : EIATTR_MIN_STACK_SIZE
	.align		4
.L_226:
        /*0510*/ 	.byte	0x04, 0x12
        /*0512*/ 	.short	(.L_228 - .L_227)
	.align		4
.L_227:
        /*0514*/ 	.word	index@(_ZN5flash44flash_bwd_dq_dk_dv_loop_seqk_parallel_kernelI23Flash_bwd_kernel_traitsILi192ELi64ELi64ELi8ELi4ELi2ELi2ELb1ELb1EN7cutlass6half_tE19Flash_kernel_traitsILi192ELi64ELi64ELi8ES3_EELb0ELb0ELb1ELb1ELb0ELb0ELb1EEEvNS_16Flash_bwd_paramsE)
        /*0518*/ 	.word	0x000000d0


	//----- nvinfo : EIATTR_MIN_STACK_SIZE
	.align		4
.L_228:
        /*051c*/ 	.byte	0x04, 0x12
        /*051e*/ 	.short	(.L_230 - .L_229)
	.align		4
.L_229:
        /*0520*/ 	.word	index@(_ZN5flash25flash_bwd_dot_do_o_kernelILb0E23Flash_bwd_kernel_traitsILi192ELi64ELi64ELi8ELi4ELi2ELi2ELb1ELb1EN7cutlass6half_tE19Flash_kernel_traitsILi192ELi64ELi64ELi8ES3_EEEEvNS_16Flash_bwd_paramsE)
        /*0524*/ 	.word	0x00000000


	//----- nvinfo : EIATTR_MIN_STACK_SIZE
	.align		4
.L_230:
        /*0528*/ 	.byte	0x04, 0x12
        /*052a*/ 	.short	(.L_232 - .L_231)
	.align		4
.L_231:
        /*052c*/ 	.word	index@(_ZN5flash25flash_bwd_dot_do_o_kernelILb1E23Flash_bwd_kernel_traitsILi192ELi64ELi64ELi8ELi4ELi2ELi2ELb1ELb1EN7cutlass6half_tE19Flash_kernel_traitsILi192ELi64ELi64ELi8ES3_EEEEvNS_16Flash_bwd_paramsE)
        /*0530*/ 	.word	0x00000000


	//----- nvinfo : EIATTR_MIN_STACK_SIZE
	.align		4
.L_232:
        /*0534*/ 	.byte	0x04, 0x12
        /*0536*/ 	.short	(.L_234 - .L_233)
	.align		4
.L_233:
        /*0538*/ 	.word	index@(_ZN5flash27flash_bwd_convert_dq_kernelI23Flash_bwd_kernel_traitsILi192ELi64ELi64ELi8ELi4ELi2ELi2ELb0ELb0EN7cutlass6half_tE19Flash_kernel_traitsILi192ELi64ELi64ELi8ES3_EEEEvNS_16Flash_bwd_paramsEi)
        /*053c*/ 	.word	0x00000000


	//----- nvinfo : EIATTR_MIN_STACK_SIZE
	.align		4
.L_234:
        /*0540*/ 	.byte	0x04, 0x12
        /*0542*/ 	.short	(.L_236 - .L_235)
	.align		4
.L_235:
        /*0544*/ 	.word	index@(_ZN5flash44flash_bwd_dq_dk_dv_loop_seqk_parallel_kernelI23Flash_bwd_kernel_traitsILi192ELi64ELi64ELi8ELi4ELi2ELi2ELb0ELb0EN7cutlass6half_tE19Flash_kernel_traitsILi192ELi64ELi64ELi8ES3_EELb1ELb0ELb0ELb0ELb0ELb0ELb0EEEvNS_16Flash_bwd_paramsE)
        /*0548*/ 	.word	0x00000000


	//----- nvinfo : EIATTR_MIN_STACK_SIZE
	.align		4
.L_236:
        /*054c*/ 	.byte	0x04, 0x12
        /*054e*/ 	.short	(.L_238 - .L_237)
	.align		4
.L_237:
        /*0550*/ 	.word	index@(_ZN5flash44flash_bwd_dq_dk_dv_loop_seqk_parallel_kernelI23Flash_bwd_kernel_traitsILi192ELi64ELi64ELi8ELi4ELi2ELi2ELb0ELb0EN7cutlass6half_tE19Flash_kernel_traitsILi192ELi64ELi64ELi8ES3_EELb0ELb0ELb0ELb0ELb0ELb0ELb1EEEvNS_16Flash_bwd_paramsE)
        /*0554*/ 	.word	0x00000000


	//----- nvinfo : EIATTR_MIN_STACK_SIZE
	.align		4
.L_238:
        /*0558*/ 	.byte	0x04, 0x12
        /*055a*/ 	.short	(.L_240 - .L_239)
	.align		4
.L_239:
        /*055c*/ 	.word	index@(_ZN5flash44flash_bwd_dq_dk_dv_loop_seqk_parallel_kernelI23Flash_bwd_kernel_traitsILi192ELi64ELi64ELi8ELi4ELi2ELi2ELb0ELb0EN7cutlass6half_tE19Flash_kernel_traitsILi192ELi64ELi64ELi8ES3_EELb1ELb0ELb1ELb0ELb0ELb0ELb0EEEvNS_16Flash_bwd_paramsE)
        /*0560*/ 	.word	0x00000000


	//----- nvinfo : EIATTR_MIN_STACK_SIZE
	.align		4
.L_240:
        /*0564*/ 	.byte	0x04, 0x12
        /*0566*/ 	.short	(.L_242 - .L_241)
	.align		4
.L_241:
        /*0568*/ 	.word	index@(_ZN5flash44flash_bwd_dq_dk_dv_loop_seqk_parallel_kernelI23Flash_bwd_kernel_traitsILi192ELi64ELi64ELi8ELi4ELi2ELi2ELb0ELb0EN7cutlass6half_tE19Flash_kernel_traitsILi192ELi64ELi64ELi8ES3_EELb0ELb0ELb1ELb0ELb0ELb0ELb1EEEvNS_16Flash_bwd_paramsE)
        /*056c*/ 	.word	0x00000000


	//----- nvinfo : EIATTR_MIN_STACK_SIZE
	.align		4
.L_242:
        /*0570*/ 	.byte	0x04, 0x12
        /*0572*/ 	.short	(.L_244 - .L_243)
	.align		4
.L_243:
        /*0574*/ 	.word	index@(_ZN5flash44flash_bwd_dq_dk_dv_loop_seqk_parallel_kernelI23Flash_bwd_kernel_traitsILi192ELi64ELi64ELi8ELi4ELi2ELi2ELb0ELb0EN7cutlass6half_tE19Flash_kernel_traitsILi192ELi64ELi64ELi8ES3_EELb1ELb0ELb0ELb0ELb0ELb1ELb0EEEvNS_16Flash_bwd_paramsE)
        /*0578*/ 	.word	0x00000000


	//----- nvinfo : EIATTR_MIN_STACK_SIZE
	.align		4
.L_244:
        /*057c*/ 	.byte	0x04, 0x12
        /*057e*/ 	.short	(.L_246 - .L_245)
	.align		4
.L_245:
        /*0580*/ 	.word	index@(_ZN5flash44flash_bwd_dq_dk_dv_loop_seqk_parallel_kernelI23Flash_bwd_kernel_traitsILi192ELi64ELi64ELi8ELi4ELi2ELi2ELb0ELb0EN7cutlass6half_tE19Flash_kernel_traitsILi192ELi64ELi64ELi8ES3_EELb0ELb0ELb0ELb0ELb0ELb1ELb1EEEvNS_16Flash_bwd_paramsE)
        /*0584*/ 	.word	0x00000000


	//----- nvinfo : EIATTR_MIN_STACK_SIZE
	.align		4
.L_246:
        /*0588*/ 	.byte	0x04, 0x12
        /*058a*/ 	.short	(.L_248 - .L_247)
	.align		4
.L_247:
        /*058c*/ 	.word	index@(_ZN5flash44flash_bwd_dq_dk_dv_loop_seqk_parallel_kernelI23Flash_bwd_kernel_traitsILi192ELi64ELi64ELi8ELi4ELi2ELi2ELb0ELb0EN7cutlass6half_tE19Flash_kernel_traitsILi192ELi64ELi64ELi8ES3_EELb1ELb0ELb0ELb1ELb0ELb0ELb0EEEvNS_16Flash_bwd_paramsE)
        /*0590*/ 	.word	0x00000000


	//----- nvinfo : EIATTR_MIN_STACK_SIZE
	.align		4
.L_248:
        /*0594*/ 	.byte	0x04, 0x12
        /*0596*/ 	.short	(.L_250 - .L_249)
	.align		4
.L_249:
        /*0598*/ 	.word	index@(_ZN5flash44flash_bwd_dq_dk_dv_loop_seqk_parallel_kernelI23Flash_bwd_kernel_traitsILi192ELi64ELi64ELi8ELi4ELi2ELi2ELb0ELb0EN7cutlass6half_tE19Flash_kernel_traitsILi192ELi64ELi64ELi8ES3_EELb0ELb0ELb0ELb1ELb0ELb0ELb1EEEvNS_16Flash_bwd_paramsE)
        /*059c*/ 	.word	0x00000000


	//----- nvinfo : EIATTR_MIN_STACK_SIZE
	.align		4
.L_250:
        /*05a0*/ 	.byte	0x04, 0x12
        /*05a2*/ 	.short	(.L_252 - .L_251)
	.align		4
.L_251:
        /*05a4*/ 	.word	index@(_ZN5flash44flash_bwd_dq_dk_dv_loop_seqk_parallel_kernelI23Flash_bwd_kernel_traitsILi192ELi64ELi64ELi8ELi4ELi2ELi2ELb0ELb0EN7cutlass6half_tE19Flash_kernel_traitsILi192ELi64ELi64ELi8ES3_EELb1ELb0ELb1ELb0ELb0ELb1ELb0EEEvNS_16Flash_bwd_paramsE)
        /*05a8*/ 	.word	0x00000000


	//----- nvinfo : EIATTR_MIN_STACK_SIZE
	.align		4
.L_252:
        /*05ac*/ 	.byte	0x04, 0x12
        /*05ae*/ 	.short	(.L_254 - .L_253)
	.align		4
.L_253:
        /*05b0*/ 	.word	index@(_ZN5flash44flash_bwd_dq_dk_dv_loop_seqk_parallel_kernelI23Flash_bwd_kernel_traitsILi192ELi64ELi64ELi8ELi4ELi2ELi2ELb0ELb0EN7cutlass6half_tE19Flash_kernel_traitsILi192ELi64ELi64ELi8ES3_EELb0ELb0ELb1ELb0ELb0ELb1ELb1EEEvNS_16Flash_bwd_paramsE)
        /*05b4*/ 	.word	0x00000000


	//----- nvinfo : EIATTR_MIN_STACK_SIZE
	.align		4
.L_254:
        /*05b8*/ 	.byte	0x04, 0x12
        /*05ba*/ 	.short	(.L_256 - .L_255)
	.align		4
.L_255:
        /*05bc*/ 	.word	index@(_ZN5flash44flash_bwd_dq_dk_dv_loop_seqk_parallel_kernelI23Flash_bwd_kernel_traitsILi192ELi64ELi64ELi8ELi4ELi2ELi2ELb0ELb0EN7cutlass6half_tE19Flash_kernel_traitsILi192ELi64ELi64ELi8ES3_EELb1ELb0ELb1ELb1ELb0ELb0ELb0EEEvNS_16Flash_bwd_paramsE)
        /*05c0*/ 	.word	0x00000000


	//----- nvinfo : EIATTR_MIN_STACK_SIZE
	.align		4
.L_256:
        /*05c4*/ 	.byte	0x04, 0x12
        /*05c6*/ 	.short	(.L_258 - .L_257)
	.align		4
.L_257:
        /*05c8*/ 	.word	index@(_ZN5flash44flash_bwd_dq_dk_dv_loop_seqk_parallel_kernelI23Flash_bwd_kernel_traitsILi192ELi64ELi64ELi8ELi4ELi2ELi2ELb0ELb0EN7cutlass6half_tE19Flash_kernel_traitsILi192ELi64ELi64ELi8ES3_EELb0ELb0ELb1ELb1ELb0ELb0ELb1EEEvNS_16Flash_bwd_paramsE)
        /*05cc*/ 	.word	0x00000000


	//----- nvinfo : EIATTR_MIN_STACK_SIZE
	.align		4
.L_258:
        /*05d0*/ 	.byte	0x04, 0x12
        /*05d2*/ 	.short	(.L_260 - .L_259)
	.align		4
.L_259:
        /*05d4*/ 	.word	index@(_ZN5flash25flash_bwd_dot_do_o_kernelILb0E23Flash_bwd_kernel_traitsILi192ELi64ELi64ELi8ELi4ELi2ELi2ELb0ELb0EN7cutlass6half_tE19Flash_kernel_traitsILi192ELi64ELi64ELi8ES3_EEEEvNS_16Flash_bwd_paramsE)
        /*05d8*/ 	.word	0x00000000


	//----- nvinfo : EIATTR_MIN_STACK_SIZE
	.align		4
.L_260:
        /*05dc*/ 	.byte	0x04, 0x12
        /*05de*/ 	.short	(.L_262 - .L_261)
	.align		4
.L_261:
        /*05e0*/ 	.word	index@(_ZN5flash25flash_bwd_dot_do_o_kernelILb1E23Flash_bwd_kernel_traitsILi192ELi64ELi64ELi8ELi4ELi2ELi2ELb0ELb0EN7cutlass6half_tE19Flash_kernel_traitsILi192ELi64ELi64ELi8ES3_EEEEvNS_16Flash_bwd_paramsE)
        /*05e4*/ 	.word	0x00000000
.L_262:


//--------------------- .nv.compat                --------------------------
	.section	.nv.compat,"",@"SHT_CUDA_COMPAT_INFO"
	.align	4
        /*0000*/ 	.byte	0x02, 0x09, 0x01, 0x00, 0x02, 0x02, 0x01, 0x00, 0x02, 0x05, 0x05, 0x00, 0x03, 0x07, 0x01, 0x01
        /*0010*/ 	.byte	0x02, 0x03, 0x00, 0x00, 0x02, 0x06, 0x01, 0x00, 0x04, 0x0b, 0x08, 0x00, 0x01, 0x00, 0x00, 0x00
        /*0020*/ 	.byte	0x00, 0x00, 0x00, 0x00


//--------------------- .nv.info._ZN5flash44flash_bwd_dq_dk_dv_loop_seqk_parallel_kernelI23Flash_bwd_kernel_traitsILi192ELi64ELi64ELi8ELi4ELi2ELi2ELb1ELb1EN7cutlass6half_tE19Flash_kernel_traitsILi192ELi64ELi64ELi8ES3_EELb0ELb0ELb0ELb0ELb0ELb0ELb0EEEvNS_16Flash_bwd_paramsE --------------------------
	.section	.nv.info._ZN5flash44flash_bwd_dq_dk_dv_loop_seqk_parallel_kernelI23Flash_bwd_kernel_traitsILi192ELi64ELi64ELi8ELi4ELi2ELi2ELb1ELb1EN7cutlass6half_tE19Flash_kernel_traitsILi192ELi64ELi64ELi8ES3_EELb0ELb0ELb0ELb0ELb0ELb0ELb0EEEvNS_16Flash_bwd_paramsE,"",@"SHT_CUDA_INFO"
	.sectionflags	@""
	.align	4


	//----- nvinfo : EIATTR_CUDA_API_VERSION
	.align		4
        /*0000*/ 	.byte	0x04, 0x37
        /*0002*/ 	.short	(.L_264 - .L_263)
.L_263:
        /*0004*/ 	.word	0x00000082


	//----- nvinfo : EIATTR_KPARAM_INFO
	.align		4
.L_264:
        /*0008*/ 	.byte	0x04, 0x17
        /*000a*/ 	.short	(.L_266 - .L_265)
.L_265:
        /*000c*/ 	.word	0x00000000
        /*0010*/ 	.short	0x0000
        /*0012*/ 	.short	0x0000
        /*0014*/ 	.byte	0x00, 0xf0, 0x01, 0x0a


	//----- nvinfo : EIATTR_SPARSE_MMA_MASK
	.align		4
.L_266:
        /*0018*/ 	.byte	0x03, 0x50
        /*001a*/ 	.short	0x0000


	//----- nvinfo : EIATTR_MAXREG_COUNT
	.align		4
        /*001c*/ 	.byte	0x03, 0x1b
        /*001e*/ 	.short	0x00ff


	//----- nvinfo : EIATTR_NUM_BARRIERS
	.align		4
        /*0020*/ 	.byte	0x02, 0x4c
        /*0022*/ 	.byte	0x01
	.zero		1


	//----- nvinfo : EIATTR_ANNOTATIONS
	.align		4
        /*0024*/ 	.byte	0x04, 0x55
        /*0026*/ 	.short	(.L_268 - .L_267)


	//   ....[0]....
.L_267:
        /*0028*/ 	.word	0x00000001
        /*002c*/ 	.byte	0x00, 0x14, 0x00, 0x00, 0x01, 0x00, 0x00, 0x00, 0x40, 0x14, 0x00, 0x00, 0x01, 0x00, 0x00, 0x00
        /* <DEDUP_REMOVED lines=38> */
        /*029c*/ 	.byte	0x70, 0x73, 0x00, 0x00


	//----- nvinfo : EIATTR_MERCURY_ISA_VERSION
	.align		4
.L_268:
        /*02a0*/ 	.byte	0x03, 0x5f
        /*02a2*/ 	.short	0x0101


	//----- nvinfo : EIATTR_VRC_CTA_INIT_COUNT
	.align		4
        /*02a4*/ 	.byte	0x02, 0x4a
	.zero		1
	.zero		1


	//----- nvinfo : EIATTR_EXIT_INSTR_OFFSETS
	.align		4
        /*02a8*/ 	.byte	0x04, 0x1c
        /*02aa*/ 	.short	(.L_270 - .L_269)


	//   ....[0]....
.L_269:
        /*02ac*/ 	.word	0x00000090


	//   ....[1]....
        /*02b0*/ 	.word	0x00008af0


	//----- nvinfo : EIATTR_CRS_STACK_SIZE
	.align		4
.L_270:
        /*02b4*/ 	.byte	0x04, 0x1e
        /*02b6*/ 	.short	(.L_272 - .L_271)
.L_271:
        /*02b8*/ 	.word	0x00000000


	//----- nvinfo : EIATTR_CBANK_PARAM_SIZE
	.align		4
.L_272:
        /*02bc*/ 	.byte	0x03, 0x19
        /*02be*/ 	.short	0x0280


	//----- nvinfo : EIATTR_PARAM_CBANK
	.align		4
        /*02c0*/ 	.byte	0x04, 0x0a
        /*02c2*/ 	.short	(.L_274 - .L_273)
	.align		4
.L_273:
        /*02c4*/ 	.word	index@(.nv.constant0._ZN5flash44flash_bwd_dq_dk_dv_loop_seqk_parallel_kernelI23Flash_bwd_kernel_traitsILi192ELi64ELi64ELi8ELi4ELi2ELi2ELb1ELb1EN7cutlass6half_tE19Flash_kernel_traitsILi192ELi64ELi64ELi8ES3_EELb0ELb0ELb0ELb0ELb0ELb0ELb0EEEvNS_16Flash_bwd_paramsE)
        /*02c8*/ 	.short	0x0380
        /*02ca*/ 	.short	0x0280


	//----- nvinfo : EIATTR_SW_WAR
	.align		4
.L_274:
        /*02cc*/ 	.byte	0x04, 0x36
        /*02ce*/ 	.short	(.L_276 - .L_275)
.L_275:
        /*02d0*/ 	.word	0x00000008
.L_276:


//--------------------- .nv.info._ZN5flash44flash_bwd_dq_dk_dv_loop_seqk_parallel_kernelI23Flash_bwd_kernel_traitsILi192ELi64ELi64ELi8ELi4ELi2ELi2ELb1ELb1EN7cutlass6half_tE19Flash_kernel_traitsILi192ELi64ELi64ELi8ES3_EELb0ELb0ELb1ELb0ELb0ELb0ELb0EEEvNS_16Flash_bwd_paramsE --------------------------
	.section	.nv.info._ZN5flash44flash_bwd_dq_dk_dv_loop_seqk_parallel_kernelI23Flash_bwd_kernel_traitsILi192ELi64ELi64ELi8ELi4ELi2ELi2ELb1ELb1EN7cutlass6half_tE19Flash_kernel_traitsILi192ELi64ELi64ELi8ES3_EELb0ELb0ELb1ELb0ELb0ELb0ELb0EEEvNS_16Flash_bwd_paramsE,"",@"SHT_CUDA_INFO"
	.sectionflags	@""
	.align	4


	//----- nvinfo : EIATTR_CUDA_API_VERSION
	.align		4
        /*0000*/ 	.byte	0x04, 0x37
        /*0002*/ 	.short	(.L_278 - .L_277)
.L_277:
        /*0004*/ 	.word	0x00000082


	//----- nvinfo : EIATTR_KPARAM_INFO
	.align		4
.L_278:
        /*0008*/ 	.byte	0x04, 0x17
        /*000a*/ 	.short	(.L_280 - .L_279)
.L_279:
        /*000c*/ 	.word	0x00000000
        /*0010*/ 	.short	0x0000
        /*0012*/ 	.short	0x0000
        /*0014*/ 	.byte	0x00, 0xf0, 0x01, 0x0a


	//----- nvinfo : EIATTR_SPARSE_MMA_MASK
	.align		4
.L_280:
        /*0018*/ 	.byte	0x03, 0x50
        /*001a*/ 	.short	0x0000


	//----- nvinfo : EIATTR_MAXREG_COUNT
	.align		4
        /*001c*/ 	.byte	0x03, 0x1b
        /*001e*/ 	.short	0x00ff


	//----- nvinfo : EIATTR_NUM_BARRIERS
	.align		4
        /*0020*/ 	.byte	0x02, 0x4c
        /*0022*/ 	.byte	0x01
	.zero		1


	//----- nvinfo : EIATTR_ANNOTATIONS
	.align		4
        /*0024*/ 	.byte	0x04, 0x55
        /*0026*/ 	.short	(.L_282 - .L_281)


	//   ....[0]....
.L_281:
        /* <DEDUP_REMOVED lines=42> */
        /*02bc*/ 	.byte	0x90, 0x76, 0x00, 0x00, 0x01, 0x00, 0x00, 0x00, 0xd0, 0x76, 0x00, 0x00


	//----- nvinfo : EIATTR_MERCURY_ISA_VERSION
	.align		4
.L_282:
        /*02c8*/ 	.byte	0x03, 0x5f
        /*02ca*/ 	.short	0x0101


	//----- nvinfo : EIATTR_VRC_CTA_INIT_COUNT
	.align		4
        /*02cc*/ 	.byte	0x02, 0x4a
	.zero		1
	.zero		1


	//----- nvinfo : EIATTR_EXIT_INSTR_OFFSETS
	.align		4
        /*02d0*/ 	.byte	0x04, 0x1c
        /*02d2*/ 	.short	(.L_284 - .L_283)


	//   ....[0]....
.L_283:
        /*02d4*/ 	.word	0x00000090


	//   ....[1]....
        /*02d8*/ 	.word	0x00008e00


	//----- nvinfo : EIATTR_CRS_STACK_SIZE
	.align		4
.L_284:
        /*02dc*/ 	.byte	0x04, 0x1e
        /*02de*/ 	.short	(.L_286 - .L_285)
.L_285:
        /*02e0*/ 	.word	0x00000000


	//----- nvinfo : EIATTR_CBANK_PARAM_SIZE
	.align		4
.L_286:
        /*02e4*/ 	.byte	0x03, 0x19
        /*02e6*/ 	.short	0x0280


	//----- nvinfo : EIATTR_PARAM_CBANK
	.align		4
        /*02e8*/ 	.byte	0x04, 0x0a
        /*02ea*/ 	.short	(.L_288 - .L_287)
	.align		4
.L_287:
        /*02ec*/ 	.word	index@(.nv.constant0._ZN5flash44flash_bwd_dq_dk_dv_loop_seqk_parallel_kernelI23Flash_bwd_kernel_traitsILi192ELi64ELi64ELi8ELi4ELi2ELi2ELb1ELb1EN7cutlass6half_tE19Flash_kernel_traitsILi192ELi64ELi64ELi8ES3_EELb0ELb0ELb1ELb0ELb0ELb0ELb0EEEvNS_16Flash_bwd_paramsE)
        /*02f0*/ 	.short	0x0380
        /*02f2*/ 	.short	0x0280


	//----- nvinfo : EIATTR_SW_WAR
	.align		4
.L_288:
        /*02f4*/ 	.byte	0x04, 0x36
        /*02f6*/ 	.short	(.L_290 - .L_289)
.L_289:
        /*02f8*/ 	.word	0x00000008
.L_290:


//--------------------- .nv.info._ZN5flash44flash_bwd_dq_dk_dv_loop_seqk_parallel_kernelI23Flash_bwd_kernel_traitsILi192ELi64ELi64ELi8ELi4ELi2ELi2ELb1ELb1EN7cutlass6half_tE19Flash_kernel_traitsILi192ELi64ELi64ELi8ES3_EELb0ELb0ELb0ELb0ELb0ELb1ELb0EEEvNS_16Flash_bwd_paramsE --------------------------
	.section	.nv.info._ZN5flash44flash_bwd_dq_dk_dv_loop_seqk_parallel_kernelI23Flash_bwd_kernel_traitsILi192ELi64ELi64ELi8ELi4ELi2ELi2ELb1ELb1EN7cutlass6half_tE19Flash_kernel_traitsILi192ELi64ELi64ELi8ES3_EELb0ELb0ELb0ELb0ELb0ELb1ELb0EEEvNS_16Flash_bwd_paramsE,"",@"SHT_CUDA_INFO"
	.sectionflags	@""
	.align	4


	//----- nvinfo : EIATTR_CUDA_API_VERSION
	.align		4
        /*0000*/ 	.byte	0x04, 0x37
        /*0002*/ 	.short	(.L_292 - .L_291)
.L_291:
        /*0004*/ 	.word	0x00000082


	//----- nvinfo : EIATTR_KPARAM_INFO
	.align		4
.L_292:
        /*0008*/ 	.byte	0x04, 0x17
        /*000a*/ 	.short	(.L_294 - .L_293)
.L_293:
        /*000c*/ 	.word	0x00000000
        /*0010*/ 	.short	0x0000
        /*0012*/ 	.short	0x0000
        /*0014*/ 	.byte	0x00, 0xf0, 0x01, 0x0a


	//----- nvinfo : EIATTR_SPARSE_MMA_MASK
	.align		4
.L_294:
        /*0018*/ 	.byte	0x03, 0x50
        /*001a*/ 	.short	0x0000


	//----- nvinfo : EIATTR_MAXREG_COUNT
	.align		4
        /*001c*/ 	.byte	0x03, 0x1b
        /*001e*/ 	.short	0x00ff


	//----- nvinfo : EIATTR_NUM_BARRIERS
	.align		4
        /*0020*/ 	.byte	0x02, 0x4c
        /*0022*/ 	.byte	0x01
	.zero		1


	//----- nvinfo : EIATTR_ANNOTATIONS
	.align		4
        /*0024*/ 	.byte	0x04, 0x55
        /*0026*/ 	.short	(.L_296 - .L_295)


	//   ....[0]....
.L_295:
        /* <DEDUP_REMOVED lines=38> */


	//----- nvinfo : EIATTR_MERCURY_ISA_VERSION
	.align		4
.L_296:
        /*0270*/ 	.byte	0x03, 0x5f
        /*0272*/ 	.short	0x0101


	//----- nvinfo : EIATTR_VRC_CTA_INIT_COUNT
	.align		4
        /*0274*/ 	.byte	0x02, 0x4a
	.zero		1
	.zero		1


	//----- nvinfo : EIATTR_EXIT_INSTR_OFFSETS
	.align		4
        /*0278*/ 	.byte	0x04, 0x1c
        /*027a*/ 	.short	(.L_298 - .L_297)


	//   ....[0]....
.L_297:
        /*027c*/ 	.word	0x00000090


	//   ....[1]....
        /*0280*/ 	.word	0x00007910


	//----- nvinfo : EIATTR_CRS_STACK_SIZE
	.align		4
.L_298:
        /*0284*/ 	.byte	0x04, 0x1e
        /*0286*/ 	.short	(.L_300 - .L_299)
.L_299:
        /*0288*/ 	.word	0x00000000


	//----- nvinfo : EIATTR_CBANK_PARAM_SIZE
	.align		4
.L_300:
        /*028c*/ 	.byte	0x03, 0x19
        /*028e*/ 	.short	0x0280


	//----- nvinfo : EIATTR_PARAM_CBANK
	.align		4
        /*0290*/ 	.byte	0x04, 0x0a
        /*0292*/ 	.short	(.L_302 - .L_301)
	.align		4
.L_301:
        /*0294*/ 	.word	index@(.nv.constant0._ZN5flash44flash_bwd_dq_dk_dv_loop_seqk_parallel_kernelI23Flash_bwd_kernel_traitsILi192ELi64ELi64ELi8ELi4ELi2ELi2ELb1ELb1EN7cutlass6half_tE19Flash_kernel_traitsILi192ELi64ELi64ELi8ES3_EELb0ELb0ELb0ELb0ELb0ELb1ELb0EEEvNS_16Flash_bwd_paramsE)
        /*0298*/ 	.short	0x0380
        /*029a*/ 	.short	0x0280


	//----- nvinfo : EIATTR_SW_WAR
	.align		4
.L_302:
        /*029c*/ 	.byte	0x04, 0x36
        /*029e*/ 	.short	(.L_304 - .L_303)
.L_303:
        /*02a0*/ 	.word	0x00000008
.L_304:


//--------------------- .nv.info._ZN5flash44flash_bwd_dq_dk_dv_loop_seqk_parallel_kernelI23Flash_bwd_kernel_traitsILi192ELi64ELi64ELi8ELi4ELi2ELi2ELb1ELb1EN7cutlass6half_tE19Flash_kernel_traitsILi192ELi64ELi64ELi8ES3_EELb0ELb0ELb0ELb1ELb0ELb0ELb0EEEvNS_16Flash_bwd_paramsE --------------------------
	.section	.nv.info._ZN5flash44flash_bwd_dq_dk_dv_loop_seqk_parallel_kernelI23Flash_bwd_kernel_traitsILi192ELi64ELi64ELi8ELi4ELi2ELi2ELb1ELb1EN7cutlass6half_tE19Flash_kernel_traitsILi192ELi64ELi64ELi8ES3_EELb0ELb0ELb0ELb1ELb0ELb0ELb0EEEvNS_16Flash_bwd_paramsE,"",@"SHT_CUDA_INFO"
	.sectionflags	@""
	.align	4


	//----- nvinfo : EIATTR_CUDA_API_VERSION
	.align		4
        /*0000*/ 	.byte	0x04, 0x37
        /*0002*/ 	.short	(.L_306 - .L_305)
.L_305:
        /*0004*/ 	.word	0x00000082


	//----- nvinfo : EIATTR_KPARAM_INFO
	.align		4
.L_306:
        /*0008*/ 	.byte	0x04, 0x17
        /*000a*/ 	.short	(.L_308 - .L_307)
.L_307:
        /*000c*/ 	.word	0x00000000
        /*0010*/ 	.short	0x0000
        /*0012*/ 	.short	0x0000
        /*0014*/ 	.byte	0x00, 0xf0, 0x01, 0x0a


	//----- nvinfo : EIATTR_SPARSE_MMA_MASK
	.align		4
.L_308:
        /*0018*/ 	.byte	0x03, 0x50
        /*001a*/ 	.short	0x0000


	//----- nvinfo : EIATTR_MAXREG_COUNT
	.align		4
        /*001c*/ 	.byte	0x03, 0x1b
        /*001e*/ 	.short	0x00ff


	//----- nvinfo : EIATTR_NUM_BARRIERS
	.align		4
        /*0020*/ 	.byte	0x02, 0x4c
        /*0022*/ 	.byte	0x01
	.zero		1


	//----- nvinfo : EIATTR_ANNOTATIONS
	.align		4
        /*0024*/ 	.byte	0x04, 0x55
        /*0026*/ 	.short	(.L_310 - .L_309)


	//   ....[0]....
.L_309:
        /* <DEDUP_REMOVED lines=42> */


	//----- nvinfo : EIATTR_MERCURY_ISA_VERSION
	.align		4
.L_310:
        /*02b8*/ 	.byte	0x03, 0x5f
        /*02ba*/ 	.short	0x0101


	//----- nvinfo : EIATTR_VRC_CTA_INIT_COUNT
	.align		4
        /*02bc*/ 	.byte	0x02, 0x4a
	.zero		1
	.zero		1


	//----- nvinfo : EIATTR_EXIT_INSTR_OFFSETS
	.align		4
        /*02c0*/ 	.byte	0x04, 0x1c
        /*02c2*/ 	.short	(.L_312 - .L_311)


	//   ....[0]....
.L_311:
        /*02c4*/ 	.word	0x00000090


	//   ....[1]....
        /*02c8*/ 	.word	0x00009050


	//----- nvinfo : EIATTR_CRS_STACK_SIZE
	.align		4
.L_312:
        /*02cc*/ 	.byte	0x04, 0x1e
        /*02ce*/ 	.short	(.L_314 - .L_313)
.L_313:
        /*02d0*/ 	.word	0x00000000


	//----- nvinfo : EIATTR_CBANK_PARAM_SIZE
	.align		4
.L_314:
        /*02d4*/ 	.byte	0x03, 0x19
        /*02d6*/ 	.short	0x0280


	//----- nvinfo : EIATTR_PARAM_CBANK
	.align		4
        /*02d8*/ 	.byte	0x04, 0x0a
        /*02da*/ 	.short	(.L_316 - .L_315)
	.align		4
.L_315:
        /*02dc*/ 	.word	index@(.nv.constant0._ZN5flash44flash_bwd_dq_dk_dv_loop_seqk_parallel_kernelI23Flash_bwd_kernel_traitsILi192ELi64ELi64ELi8ELi4ELi2ELi2ELb1ELb1EN7cutlass6half_tE19Flash_kernel_traitsILi192ELi64ELi64ELi8ES3_EELb0ELb0ELb0ELb1ELb0ELb0ELb0EEEvNS_16Flash_bwd_paramsE)
        /*02e0*/ 	.short	0x0380
        /*02e2*/ 	.short	0x0280


	//----- nvinfo : EIATTR_SW_WAR
	.align		4
.L_316:
        /*02e4*/ 	.byte	0x04, 0x36
        /*02e6*/ 	.short	(.L_318 - .L_317)
.L_317:
        /*02e8*/ 	.word	0x00000008
.L_318:


//--------------------- .nv.info._ZN5flash44flash_bwd_dq_dk_dv_loop_seqk_parallel_kernelI23Flash_bwd_kernel_traitsILi192ELi64ELi64ELi8ELi4ELi2ELi2ELb1ELb1EN7cutlass6half_tE19Flash_kernel_traitsILi192ELi64ELi64ELi8ES3_EELb0ELb0ELb1ELb0ELb0ELb1ELb0EEEvNS_16Flash_bwd_paramsE --------------------------
	.section	.nv.info._ZN5flash44flash_bwd_dq_dk_dv_loop_seqk_parallel_kernelI23Flash_bwd_kernel_traitsILi192ELi64ELi64ELi8ELi4ELi2ELi2ELb1ELb1EN7cutlass6half_tE19Flash_kernel_traitsILi192ELi64ELi64ELi8ES3_EELb0ELb0ELb1ELb0ELb0ELb1ELb0EEEvNS_16Flash_bwd_paramsE,"",@"SHT_CUDA_INFO"
	.sectionflags	@""
	.align	4


	//----- nvinfo : EIATTR_CUDA_API_VERSION
	.align		4
        /*0000*/ 	.byte	0x04, 0x37
        /*0002*/ 	.short	(.L_320 - .L_319)
.L_319:
        /*0004*/ 	.word	0x00000082


	//----- nvinfo : EIATTR_KPARAM_INFO
	.align		4
.L_320:
        /*0008*/ 	.byte	0x04, 0x17
        /*000a*/ 	.short	(.L_322 - .L_321)
.L_321:
        /*000c*/ 	.word	0x00000000
        /*0010*/ 	.short	0x0000
        /*0012*/ 	.short	0x0000
        /*0014*/ 	.byte	0x00, 0xf0, 0x01, 0x0a


	//----- nvinfo : EIATTR_SPARSE_MMA_MASK
	.align		4
.L_322:
        /*0018*/ 	.byte	0x03, 0x50
        /*001a*/ 	.short	0x0000


	//----- nvinfo : EIATTR_MAXREG_COUNT
	.align		4
        /*001c*/ 	.byte	0x03, 0x1b
        /*001e*/ 	.short	0x00ff


	//----- nvinfo : EIATTR_NUM_BARRIERS
	.align		4
        /*0020*/ 	.byte	0x02, 0x4c
        /*0022*/ 	.byte	0x01
	.zero		1


	//----- nvinfo : EIATTR_ANNOTATIONS
	.align		4
        /*0024*/ 	.byte	0x04, 0x55
        /*0026*/ 	.short	(.L_324 - .L_323)


	//   ....[0]....
.L_323:
        /* <DEDUP_REMOVED lines=40> */


	//----- nvinfo : EIATTR_MERCURY_ISA_VERSION
	.align		4
.L_324:
        /*0290*/ 	.byte	0x03, 0x5f
        /*0292*/ 	.short	0x0101


	//----- nvinfo : EIATTR_VRC_CTA_INIT_COUNT
	.align		4
        /*0294*/ 	.byte	0x02, 0x4a
	.zero		1
	.zero		1


	//----- nvinfo : EIATTR_EXIT_INSTR_OFFSETS
	.align		4
        /*0298*/ 	.byte	0x04, 0x1c
        /*029a*/ 	.short	(.L_326 - .L_325)


	//   ....[0]....
.L_325:
        /*029c*/ 	.word	0x00000090


	//   ....[1]....
        /*02a0*/ 	.word	0x00007c80


	//----- nvinfo : EIATTR_CRS_STACK_SIZE
	.align		4
.L_326:
        /*02a4*/ 	.byte	0x04, 0x1e
        /*02a6*/ 	.short	(.L_328 - .L_327)
.L_327:
        /*02a8*/ 	.word	0x00000000


	//----- nvinfo : EIATTR_CBANK_PARAM_SIZE
	.align		4
.L_328:
        /*02ac*/ 	.byte	0x03, 0x19
        /*02ae*/ 	.short	0x0280


	//----- nvinfo : EIATTR_PARAM_CBANK
	.align		4
        /*02b0*/ 	.byte	0x04, 0x0a
        /*02b2*/ 	.short	(.L_330 - .L_329)
	.align		4
.L_329:
        /*02b4*/ 	.word	index@(.nv.constant0._ZN5flash44flash_bwd_dq_dk_dv_loop_seqk_parallel_kernelI23Flash_bwd_kernel_traitsILi192ELi64ELi64ELi8ELi4ELi2ELi2ELb1ELb1EN7cutlass6half_tE19Flash_kernel_traitsILi192ELi64ELi64ELi8ES3_EELb0ELb0ELb1ELb0ELb0ELb1ELb0EEEvNS_16Flash_bwd_paramsE)
        /*02b8*/ 	.short	0x0380
        /*02ba*/ 	.short	0x0280


	//----- nvinfo : EIATTR_SW_WAR
	.align		4
.L_330:
        /*02bc*/ 	.byte	0x04, 0x36
        /*02be*/ 	.short	(.L_332 - .L_331)
.L_331:
        /*02c0*/ 	.word	0x00000008
.L_332:


//--------------------- .nv.info._ZN5flash44flash_bwd_dq_dk_dv_loop_seqk_parallel_kernelI23Flash_bwd_kernel_traitsILi192ELi64ELi64ELi8ELi4ELi2ELi2ELb1ELb1EN7cutlass6half_tE19Flash_kernel_traitsILi192ELi64ELi64ELi8ES3_EELb0ELb0ELb1ELb1ELb0ELb0ELb0EEEvNS_16Flash_bwd_paramsE --------------------------
	.section	.nv.info._ZN5flash44flash_bwd_dq_dk_dv_loop_seqk_parallel_kernelI23Flash_bwd_kernel_traitsILi192ELi64ELi64ELi8ELi4ELi2ELi2ELb1ELb1EN7cutlass6half_tE19Flash_kernel_traitsILi192ELi64ELi64ELi8ES3_EELb0ELb0ELb1ELb1ELb0ELb0ELb0EEEvNS_16Flash_bwd_paramsE,"",@"SHT_CUDA_INFO"
	.sectionflags	@""
	.align	4


	//----- nvinfo : EIATTR_CUDA_API_VERSION
	.align		4
        /*0000*/ 	.byte	0x04, 0x37
        /*0002*/ 	.short	(.L_334 - .L_333)
.L_333:
        /*0004*/ 	.word	0x00000082


	//----- nvinfo : EIATTR_KPARAM_INFO
	.align		4
.L_334:
        /*0008*/ 	.byte	0x04, 0x17
        /*000a*/ 	.short	(.L_336 - .L_335)
.L_335:
        /*000c*/ 	.word	0x00000000
        /*0010*/ 	.short	0x0000
        /*0012*/ 	.short	0x0000
        /*0014*/ 	.byte	0x00, 0xf0, 0x01, 0x0a


	//----- nvinfo : EIATTR_SPARSE_MMA_MASK
	.align		4
.L_336:
        /*0018*/ 	.byte	0x03, 0x50
        /*001a*/ 	.short	0x0000


	//----- nvinfo : EIATTR_MAXREG_COUNT
	.align		4
        /*001c*/ 	.byte	0x03, 0x1b
        /*001e*/ 	.short	0x00ff


	//----- nvinfo : EIATTR_NUM_BARRIERS
	.align		4
        /*0020*/ 	.byte	0x02, 0x4c
        /*0022*/ 	.byte	0x01
	.zero		1


	//----- nvinfo : EIATTR_ANNOTATIONS
	.align		4
        /*0024*/ 	.byte	0x04, 0x55
        /*0026*/ 	.short	(.L_338 - .L_337)


	//   ....[0]....
.L_337:
        /* <DEDUP_REMOVED lines=44> */


	//----- nvinfo : EIATTR_MERCURY_ISA_VERSION
	.align		4
.L_338:
        /*02d8*/ 	.byte	0x03, 0x5f
        /*02da*/ 	.short	0x0101


	//----- nvinfo : EIATTR_VRC_CTA_INIT_COUNT
	.align		4
        /*02dc*/ 	.byte	0x02, 0x4a
	.zero		1
	.zero		1


	//----- nvinfo : EIATTR_EXIT_INSTR_OFFSETS
	.align		4
        /*02e0*/ 	.byte	0x04, 0x1c
        /*02e2*/ 	.short	(.L_340 - .L_339)


	//   ....[0]....
.L_339:
        /*02e4*/ 	.word	0x00000090


	//   ....[1]....
        /*02e8*/ 	.word	0x000092e0


	//----- nvinfo : EIATTR_CRS_STACK_SIZE
	.align		4
.L_340:
        /*02ec*/ 	.byte	0x04, 0x1e
        /*02ee*/ 	.short	(.L_342 - .L_341)
.L_341:
        /*02f0*/ 	.word	0x00000000


	//----- nvinfo : EIATTR_CBANK_PARAM_SIZE
	.align		4
.L_342:
        /*02f4*/ 	.byte	0x03, 0x19
        /*02f6*/ 	.short	0x0280


	//----- nvinfo : EIATTR_PARAM_CBANK
	.align		4
        /*02f8*/ 	.byte	0x04, 0x0a
        /*02fa*/ 	.short	(.L_344 - .L_343)
	.align		4
.L_343:
        /*02fc*/ 	.word	index@(.nv.constant0._ZN5flash44flash_bwd_dq_dk_dv_loop_seqk_parallel_kernelI23Flash_bwd_kernel_traitsILi192ELi64ELi64ELi8ELi4ELi2ELi2ELb1ELb1EN7cutlass6half_tE19Flash_kernel_traitsILi192ELi64ELi64ELi8ES3_EELb0ELb0ELb1ELb1ELb0ELb0ELb0EEEvNS_16Flash_bwd_paramsE)
        /*0300*/ 	.short	0x0380
        /*0302*/ 	.short	0x0280


	//----- nvinfo : EIATTR_SW_WAR
	.align		4
.L_344:
        /*0304*/ 	.byte	0x04, 0x36
        /*0306*/ 	.short	(.L_346 - .L_345)
.L_345:
        /*0308*/ 	.word	0x00000008
.L_346:


//--------------------- .nv.info._ZN5flash44flash_bwd_dq_dk_dv_loop_seqk_parallel_kernelI23Flash_bwd_kernel_traitsILi192ELi64ELi64ELi8ELi4ELi2ELi2ELb0ELb0EN7cutlass6half_tE19Flash_kernel_traitsILi192ELi64ELi64ELi8ES3_EELb0ELb0ELb0ELb0ELb0ELb0ELb0EEEvNS_16Flash_bwd_paramsE --------------------------
	.section	.nv.info._ZN5flash44flash_bwd_dq_dk_dv_loop_seqk_parallel_kernelI23Flash_bwd_kernel_traitsILi192ELi64ELi64ELi8ELi4ELi2ELi2ELb0ELb0EN7cutlass6half_tE19Flash_kernel_traitsILi192ELi64ELi64ELi8ES3_EELb0ELb0ELb0ELb0ELb0ELb0ELb0EEEvNS_16Flash_bwd_paramsE,"",@"SHT_CUDA_INFO"
	.sectionflags	@""
	.align	4


	//----- nvinfo : EIATTR_CUDA_API_VERSION
	.align		4
        /*0000*/ 	.byte	0x04, 0x37
        /*0002*/ 	.short	(.L_348 - .L_347)
.L_347:
        /*0004*/ 	.word	0x00000082


	//----- nvinfo : EIATTR_KPARAM_INFO
	.align		4
.L_348:
        /*0008*/ 	.byte	0x04, 0x17
        /*000a*/ 	.short	(.L_350 - .L_349)
.L_349:
        /*000c*/ 	.word	0x00000000
        /*0010*/ 	.short	0x0000
        /*0012*/ 	.short	0x0000
        /*0014*/ 	.byte	0x00, 0xf0, 0x01, 0x0a


	//----- nvinfo : EIATTR_SPARSE_MMA_MASK
	.align		4
.L_350:
        /*0018*/ 	.byte	0x03, 0x50
        /*001a*/ 	.short	0x0000


	//----- nvinfo : EIATTR_MAXREG_COUNT
	.align		4
        /*001c*/ 	.byte	0x03, 0x1b
        /*001e*/ 	.short	0x00ff


	//----- nvinfo : EIATTR_NUM_BARRIERS
	.align		4
        /*0020*/ 	.byte	0x02, 0x4c
        /*0022*/ 	.byte	0x01
	.zero		1


	//----- nvinfo : EIATTR_MERCURY_ISA_VERSION
	.align		4
        /*0024*/ 	.byte	0x03, 0x5f
        /*0026*/ 	.short	0x0101


	//----- nvinfo : EIATTR_VRC_CTA_INIT_COUNT
	.align		4
        /*0028*/ 	.byte	0x02, 0x4a
	.zero		1
	.zero		1


	//----- nvinfo : EIATTR_EXIT_INSTR_OFFSETS
	.align		4
        /*002c*/ 	.byte	0x04, 0x1c
        /*002e*/ 	.short	(.L_352 - .L_351)


	//   ....[0]....
.L_351:
        /*0030*/ 	.word	0x00000080


	//   ....[1]....
        /*0034*/ 	.word	0x00007860


	//----- nvinfo : EIATTR_CRS_STACK_SIZE
	.align		4
.L_352:
        /*0038*/ 	.byte	0x04, 0x1e
        /*003a*/ 	.short	(.L_354 - .L_353)
.L_353:
        /*003c*/ 	.word	0x00000000


	//----- nvinfo : EIATTR_CBANK_PARAM_SIZE
	.align		4
.L_354:
        /*0040*/ 	.byte	0x03, 0x19
        /*0042*/ 	.short	0x0280


	//----- nvinfo : EIATTR_PARAM_CBANK
	.align		4
        /*0044*/ 	.byte	0x04, 0x0a
        /*0046*/ 	.short	(.L_356 - .L_355)
	.align		4
.L_355:
        /*0048*/ 	.word	index@(.nv.constant0._ZN5flash44flash_bwd_dq_dk_dv_loop_seqk_parallel_kernelI23Flash_bwd_kernel_traitsILi192ELi64ELi64ELi8ELi4ELi2ELi2ELb0ELb0EN7cutlass6half_tE19Flash_kernel_traitsILi192ELi64ELi64ELi8ES3_EELb0ELb0ELb0ELb0ELb0ELb0ELb0EEEvNS_16Flash_bwd_paramsE)
        /*004c*/ 	.short	0x0380
        /*004e*/ 	.short	0x0280


	//----- nvinfo : EIATTR_SW_WAR
	.align		4
.L_356:
        /*0050*/ 	.byte	0x04, 0x36
        /*0052*/ 	.short	(.L_358 - .L_357)
.L_357:
        /*0054*/ 	.word	0x00000008
.L_358:


//--------------------- .nv.info._ZN5flash44flash_bwd_dq_dk_dv_loop_seqk_parallel_kernelI23Flash_bwd_kernel_traitsILi192ELi64ELi64ELi8ELi4ELi2ELi2ELb0ELb0EN7cutlass6half_tE19Flash_kernel_traitsILi192ELi64ELi64ELi8ES3_EELb0ELb0ELb1ELb0ELb0ELb0ELb0EEEvNS_16Flash_bwd_paramsE --------------------------
	.section	.nv.info._ZN5flash44flash_bwd_dq_dk_dv_loop_seqk_parallel_kernelI23Flash_bwd_kernel_traitsILi192ELi64ELi64ELi8ELi4ELi2ELi2ELb0ELb0EN7cutlass6half_tE19Flash_kernel_traitsILi192ELi64ELi64ELi8ES3_EELb0ELb0ELb1ELb0ELb0ELb0ELb0EEEvNS_16Flash_bwd_paramsE,"",@"SHT_CUDA_INFO"
	.sectionflags	@""
	.align	4


	//----- nvinfo : EIATTR_CUDA_API_VERSION
	.align		4
        /*0000*/ 	.byte	0x04, 0x37
        /*0002*/ 	.short	(.L_360 - .L_359)
.L_359:
        /*0004*/ 	.word	0x00000082


	//----- nvinfo : EIATTR_KPARAM_INFO
	.align		4
.L_360:
        /*0008*/ 	.byte	0x04, 0x17
        /*000a*/ 	.short	(.L_362 - .L_361)
.L_361:
        /*000c*/ 	.word	0x00000000
        /*0010*/ 	.short	0x0000
        /*0012*/ 	.short	0x0000
        /*0014*/ 	.byte	0x00, 0xf0, 0x01, 0x0a


	//----- nvinfo : EIATTR_SPARSE_MMA_MASK
	.align		4
.L_362:
        /*0018*/ 	.byte	0x03, 0x50
        /*001a*/ 	.short	0x0000


	//----- nvinfo : EIATTR_MAXREG_COUNT
	.align		4
        /*001c*/ 	.byte	0x03, 0x1b
        /*001e*/ 	.short	0x00ff


	//----- nvinfo : EIATTR_NUM_BARRIERS
	.align		4
        /*0020*/ 	.byte	0x02, 0x4c
        /*0022*/ 	.byte	0x01
	.zero		1


	//----- nvinfo : EIATTR_MERCURY_ISA_VERSION
	.align		4
        /*0024*/ 	.byte	0x03, 0x5f
        /*0026*/ 	.short	0x0101


	//----- nvinfo : EIATTR_VRC_CTA_INIT_COUNT
	.align		4
        /*0028*/ 	.byte	0x02, 0x4a
	.zero		1
	.zero		1


	//----- nvinfo : EIATTR_EXIT_INSTR_OFFSETS
	.align		4
        /*002c*/ 	.byte	0x04, 0x1c
        /*002e*/ 	.short	(.L_364 - .L_363)


	//   ....[0]....
.L_363:
        /*0030*/ 	.word	0x00000080


	//   ....[1]....
        /*0034*/ 	.word	0x00007c80


	//----- nvinfo : EIATTR_CRS_STACK_SIZE
	.align		4
.L_364:
        /*0038*/ 	.byte	0x04, 0x1e
        /*003a*/ 	.short	(.L_366 - .L_365)
.L_365:
        /*003c*/ 	.word	0x00000000


	//----- nvinfo : EIATTR_CBANK_PARAM_SIZE
	.align		4
.L_366:
        /*0040*/ 	.byte	0x03, 0x19
        /*0042*/ 	.short	0x0280


	//----- nvinfo : EIATTR_PARAM_CBANK
	.align		4
        /*0044*/ 	.byte	0x04, 0x0a
        /*0046*/ 	.short	(.L_368 - .L_367)
	.align		4
.L_367:
        /*0048*/ 	.word	index@(.nv.constant0._ZN5flash44flash_bwd_dq_dk_dv_loop_seqk_parallel_kernelI23Flash_bwd_kernel_traitsILi192ELi64ELi64ELi8ELi4ELi2ELi2ELb0ELb0EN7cutlass6half_tE19Flash_kernel_traitsILi192ELi64ELi64ELi8ES3_EELb0ELb0ELb1ELb0ELb0ELb0ELb0EEEvNS_16Flash_bwd_paramsE)
        /*004c*/ 	.short	0x0380
        /*004e*/ 	.short	0x0280


	//----- nvinfo : EIATTR_SW_WAR
	.align		4
.L_368:
        /*0050*/ 	.byte	0x04, 0x36
        /*0052*/ 	.short	(.L_370 - .L_369)
.L_369:
        /*0054*/ 	.word	0x00000008
.L_370:


//--------------------- .nv.info._ZN5flash44flash_bwd_dq_dk_dv_loop_seqk_parallel_kernelI23Flash_bwd_kernel_traitsILi192ELi64ELi64ELi8ELi4ELi2ELi2ELb0ELb0EN7cutlass6half_tE19Flash_kernel_traitsILi192ELi64ELi64ELi8ES3_EELb0ELb0ELb0ELb0ELb0ELb1ELb0EEEvNS_16Flash_bwd_paramsE --------------------------
	.section	.nv.info._ZN5flash44flash_bwd_dq_dk_dv_loop_seqk_parallel_kernelI23Flash_bwd_kernel_traitsILi192ELi64ELi64ELi8ELi4ELi2ELi2ELb0ELb0EN7cutlass6half_tE19Flash_kernel_traitsILi192ELi64ELi64ELi8ES3_EELb0ELb0ELb0ELb0ELb0ELb1ELb0EEEvNS_16Flash_bwd_paramsE,"",@"SHT_CUDA_INFO"
	.sectionflags	@""
	.align	4


	//----- nvinfo : EIATTR_CUDA_API_VERSION
	.align		4
        /*0000*/ 	.byte	0x04, 0x37
        /*0002*/ 	.short	(.L_372 - .L_371)
.L_371:
        /*0004*/ 	.word	0x00000082


	//----- nvinfo : EIATTR_KPARAM_INFO
	.align		4
.L_372:
        /*0008*/ 	.byte	0x04, 0x17
        /*000a*/ 	.short	(.L_374 - .L_373)
.L_373:
        /*000c*/ 	.word	0x00000000
        /*0010*/ 	.short	0x0000
        /*0012*/ 	.short	0x0000
        /*0014*/ 	.byte	0x00, 0xf0, 0x01, 0x0a


	//----- nvinfo : EIATTR_SPARSE_MMA_MASK
	.align		4
.L_374:
        /*0018*/ 	.byte	0x03, 0x50
        /*001a*/ 	.short	0x0000


	//----- nvinfo : EIATTR_MAXREG_COUNT
	.align		4
        /*001c*/ 	.byte	0x03, 0x1b
        /*001e*/ 	.short	0x00ff


	//----- nvinfo : EIATTR_NUM_BARRIERS
	.align		4
        /*0020*/ 	.byte	0x02, 0x4c
        /*0022*/ 	.byte	0x01
	.zero		1


	//----- nvinfo : EIATTR_MERCURY_ISA_VERSION
	.align		4
        /*0024*/ 	.byte	0x03, 0x5f
        /*0026*/ 	.short	0x0101


	//----- nvinfo : EIATTR_VRC_CTA_INIT_COUNT
	.align		4
        /*0028*/ 	.byte	0x02, 0x4a
	.zero		1
	.zero		1


	//----- nvinfo : EIATTR_EXIT_INSTR_OFFSETS
	.align		4
        /*002c*/ 	.byte	0x04, 0x1c
        /*002e*/ 	.short	(.L_376 - .L_375)


	//   ....[0]....
.L_375:
        /*0030*/ 	.word	0x00000080


	//   ....[1]....
        /*0034*/ 	.word	0x00006880


	//----- nvinfo : EIATTR_CRS_STACK_SIZE
	.align		4
.L_376:
        /*0038*/ 	.byte	0x04, 0x1e
        /*003a*/ 	.short	(.L_378 - .L_377)
.L_377:
        /*003c*/ 	.word	0x00000000


	//----- nvinfo : EIATTR_CBANK_PARAM_SIZE
	.align		4
.L_378:
        /*0040*/ 	.byte	0x03, 0x19
        /*0042*/ 	.short	0x0280


	//----- nvinfo : EIATTR_PARAM_CBANK
	.align		4
        /*0044*/ 	.byte	0x04, 0x0a
        /*0046*/ 	.short	(.L_380 - .L_379)
	.align		4
.L_379:
        /*0048*/ 	.word	index@(.nv.constant0._ZN5flash44flash_bwd_dq_dk_dv_loop_seqk_parallel_kernelI23Flash_bwd_kernel_traitsILi192ELi64ELi64ELi8ELi4ELi2ELi2ELb0ELb0EN7cutlass6half_tE19Flash_kernel_traitsILi192ELi64ELi64ELi8ES3_EELb0ELb0ELb0ELb0ELb0ELb1ELb0EEEvNS_16Flash_bwd_paramsE)
        /*004c*/ 	.short	0x0380
        /*004e*/ 	.short	0x0280


	//----- nvinfo : EIATTR_SW_WAR
	.align		4
.L_380:
        /*0050*/ 	.byte	0x04, 0x36
        /*0052*/ 	.short	(.L_382 - .L_381)
.L_381:
        /*0054*/ 	.word	0x00000008
.L_382:


//--------------------- .nv.info._ZN5flash44flash_bwd_dq_dk_dv_loop_seqk_parallel_kernelI23Flash_bwd_kernel_traitsILi192ELi64ELi64ELi8ELi4ELi2ELi2ELb0ELb0EN7cutlass6half_tE19Flash_kernel_traitsILi192ELi64ELi64ELi8ES3_EELb0ELb0ELb0ELb1ELb0ELb0ELb0EEEvNS_16Flash_bwd_paramsE --------------------------
	.section	.nv.info._ZN5flash44flash_bwd_dq_dk_dv_loop_seqk_parallel_kernelI23Flash_bwd_kernel_traitsILi192ELi64ELi64ELi8ELi4ELi2ELi2ELb0ELb0EN7cutlass6half_tE19Flash_kernel_traitsILi192ELi64ELi64ELi8ES3_EELb0ELb0ELb0ELb1ELb0ELb0ELb0EEEvNS_16Flash_bwd_paramsE,"",@"SHT_CUDA_INFO"
	.sectionflags	@""
	.align	4


	//----- nvinfo : EIATTR_CUDA_API_VERSION
	.align		4
        /*0000*/ 	.byte	0x04, 0x37
        /*0002*/ 	.short	(.L_384 - .L_383)
.L_383:
        /*0004*/ 	.word	0x00000082


	//----- nvinfo : EIATTR_KPARAM_INFO
	.align		4
.L_384:
        /*0008*/ 	.byte	0x04, 0x17
        /*000a*/ 	.short	(.L_386 - .L_385)
.L_385:
        /*000c*/ 	.word	0x00000000
        /*0010*/ 	.short	0x0000
        /*0012*/ 	.short	0x0000
        /*0014*/ 	.byte	0x00, 0xf0, 0x01, 0x0a


	//----- nvinfo : EIATTR_SPARSE_MMA_MASK
	.align		4
.L_386:
        /*0018*/ 	.byte	0x03, 0x50
        /*001a*/ 	.short	0x0000


	//----- nvinfo : EIATTR_MAXREG_COUNT
	.align		4
        /*001c*/ 	.byte	0x03, 0x1b
        /*001e*/ 	.short	0x00ff


	//----- nvinfo : EIATTR_NUM_BARRIERS
	.align		4
        /*0020*/ 	.byte	0x02, 0x4c
        /*0022*/ 	.byte	0x01
	.zero		1


	//----- nvinfo : EIATTR_MERCURY_ISA_VERSION
	.align		4
        /*0024*/ 	.byte	0x03, 0x5f
        /*0026*/ 	.short	0x0101


	//----- nvinfo : EIATTR_VRC_CTA_INIT_COUNT
	.align		4
        /*0028*/ 	.byte	0x02, 0x4a
	.zero		1
	.zero		1


	//----- nvinfo : EIATTR_EXIT_INSTR_OFFSETS
	.align		4
        /*002c*/ 	.byte	0x04, 0x1c
        /*002e*/ 	.short	(.L_388 - .L_387)


	//   ....[0]....
.L_387:
        /*0030*/ 	.word	0x00000080


	//   ....[1]....
        /*0034*/ 	.word	0x00007c60


	//----- nvinfo : EIATTR_CRS_STACK_SIZE
	.align		4
.L_388:
        /*0038*/ 	.byte	0x04, 0x1e
        /*003a*/ 	.short	(.L_390 - .L_389)
.L_389:
        /*003c*/ 	.word	0x00000000


	//----- nvinfo : EIATTR_CBANK_PARAM_SIZE
	.align		4
.L_390:
        /*0040*/ 	.byte	0x03, 0x19
        /*0042*/ 	.short	0x0280


	//----- nvinfo : EIATTR_PARAM_CBANK
	.align		4
        /*0044*/ 	.byte	0x04, 0x0a
        /*0046*/ 	.short	(.L_392 - .L_391)
	.align		4
.L_391:
        /*0048*/ 	.word	index@(.nv.constant0._ZN5flash44flash_bwd_dq_dk_dv_loop_seqk_parallel_kernelI23Flash_bwd_kernel_traitsILi192ELi64ELi64ELi8ELi4ELi2ELi2ELb0ELb0EN7cutlass6half_tE19Flash_kernel_traitsILi192ELi64ELi64ELi8ES3_EELb0ELb0ELb0ELb1ELb0ELb0ELb0EEEvNS_16Flash_bwd_paramsE)
        /*004c*/ 	.short	0x0380
        /*004e*/ 	.short	0x0280


	//----- nvinfo : EIATTR_SW_WAR
	.align		4
.L_392:
        /*0050*/ 	.byte	0x04, 0x36
        /*0052*/ 	.short	(.L_394 - .L_393)
.L_393:
        /*0054*/ 	.word	0x00000008
.L_394:


//--------------------- .nv.info._ZN5flash44flash_bwd_dq_dk_dv_loop_seqk_parallel_kernelI23Flash_bwd_kernel_traitsILi192ELi64ELi64ELi8ELi4ELi2ELi2ELb0ELb0EN7cutlass6half_tE19Flash_kernel_traitsILi192ELi64ELi64ELi8ES3_EELb0ELb0ELb1ELb0ELb0ELb1ELb0EEEvNS_16Flash_bwd_paramsE --------------------------
	.section	.nv.info._ZN5flash44flash_bwd_dq_dk_dv_loop_seqk_parallel_kernelI23Flash_bwd_kernel_traitsILi192ELi64ELi64ELi8ELi4ELi2ELi2ELb0ELb0EN7cutlass6half_tE19Flash_kernel_traitsILi192ELi64ELi64ELi8ES3_EELb0ELb0ELb1ELb0ELb0ELb1ELb0EEEvNS_16Flash_bwd_paramsE,"",@"SHT_CUDA_INFO"
	.sectionflags	@""
	.align	4


	//----- nvinfo : EIATTR_CUDA_API_VERSION
	.align		4
        /*0000*/ 	.byte	0x04, 0x37
        /*0002*/ 	.short	(.L_396 - .L_395)
.L_395:
        /*0004*/ 	.word	0x00000082


	//----- nvinfo : EIATTR_KPARAM_INFO
	.align		4
.L_396:
        /*0008*/ 	.byte	0x04, 0x17
        /*000a*/ 	.short	(.L_398 - .L_397)
.L_397:
        /*000c*/ 	.word	0x00000000
        /*0010*/ 	.short	0x0000
        /*0012*/ 	.short	0x0000
        /*0014*/ 	.byte	0x00, 0xf0, 0x01, 0x0a


	//----- nvinfo : EIATTR_SPARSE_MMA_MASK
	.align		4
.L_398:
        /*0018*/ 	.byte	0x03, 0x50
        /*001a*/ 	.short	0x0000


	//----- nvinfo : EIATTR_MAXREG_COUNT
	.align		4
        /*001c*/ 	.byte	0x03, 0x1b
        /*001e*/ 	.short	0x00ff


	//----- nvinfo : EIATTR_NUM_BARRIERS
	.align		4
        /*0020*/ 	.byte	0x02, 0x4c
        /*0022*/ 	.byte	0x01
	.zero		1


	//----- nvinfo : EIATTR_MERCURY_ISA_VERSION
	.align		4
        /*0024*/ 	.byte	0x03, 0x5f
        /*0026*/ 	.short	0x0101


	//----- nvinfo : EIATTR_VRC_CTA_INIT_COUNT
	.align		4
        /*0028*/ 	.byte	0x02, 0x4a
	.zero		1
	.zero		1


	//----- nvinfo : EIATTR_EXIT_INSTR_OFFSETS
	.align		4
        /*002c*/ 	.byte	0x04, 0x1c
        /*002e*/ 	.short	(.L_400 - .L_399)


	//   ....[0]....
.L_399:
        /*0030*/ 	.word	0x00000080


	//   ....[1]....
        /*0034*/ 	.word	0x00006d00


	//----- nvinfo : EIATTR_CRS_STACK_SIZE
	.align		4
.L_400:
        /*0038*/ 	.byte	0x04, 0x1e
        /*003a*/ 	.short	(.L_402 - .L_401)
.L_401:
        /*003c*/ 	.word	0x00000000


	//----- nvinfo : EIATTR_CBANK_PARAM_SIZE
	.align		4
.L_402:
        /*0040*/ 	.byte	0x03, 0x19
        /*0042*/ 	.short	0x0280


	//----- nvinfo : EIATTR_PARAM_CBANK
	.align		4
        /*0044*/ 	.byte	0x04, 0x0a
        /*0046*/ 	.short	(.L_404 - .L_403)
	.align		4
.L_403:
        /*0048*/ 	.word	index@(.nv.constant0._ZN5flash44flash_bwd_dq_dk_dv_loop_seqk_parallel_kernelI23Flash_bwd_kernel_traitsILi192ELi64ELi64ELi8ELi4ELi2ELi2ELb0ELb0EN7cutlass6half_tE19Flash_kernel_traitsILi192ELi64ELi64ELi8ES3_EELb0ELb0ELb1ELb0ELb0ELb1ELb0EEEvNS_16Flash_bwd_paramsE)
        /*004c*/ 	.short	0x0380
        /*004e*/ 	.short	0x0280


	//----- nvinfo : EIATTR_SW_WAR
	.align		4
.L_404:
        /*0050*/ 	.byte	0x04, 0x36
        /*0052*/ 	.short	(.L_406 - .L_405)
.L_405:
        /*0054*/ 	.word	0x00000008
.L_406:


//--------------------- .nv.info._ZN5flash44flash_bwd_dq_dk_dv_loop_seqk_parallel_kernelI23Flash_bwd_kernel_traitsILi192ELi64ELi64ELi8ELi4ELi2ELi2ELb0ELb0EN7cutlass6half_tE19Flash_kernel_traitsILi192ELi64ELi64ELi8ES3_EELb0ELb0ELb1ELb1ELb0ELb0ELb0EEEvNS_16Flash_bwd_paramsE --------------------------
	.section	.nv.info._ZN5flash44flash_bwd_dq_dk_dv_loop_seqk_parallel_kernelI23Flash_bwd_kernel_traitsILi192ELi64ELi64ELi8ELi4ELi2ELi2ELb0ELb0EN7cutlass6half_tE19Flash_kernel_traitsILi192ELi64ELi64ELi8ES3_EELb0ELb0ELb1ELb1ELb0ELb0ELb0EEEvNS_16Flash_bwd_paramsE,"",@"SHT_CUDA_INFO"
	.sectionflags	@""
	.align	4


	//----- nvinfo : EIATTR_CUDA_API_VERSION
	.align		4
        /*0000*/ 	.byte	0x04, 0x37
        /*0002*/ 	.short	(.L_408 - .L_407)
.L_407:
        /*0004*/ 	.word	0x00000082


	//----- nvinfo : EIATTR_KPARAM_INFO
	.align		4
.L_408:
        /*0008*/ 	.byte	0x04, 0x17
        /*000a*/ 	.short	(.L_410 - .L_409)
.L_409:
        /*000c*/ 	.word	0x00000000
        /*0010*/ 	.short	0x0000
        /*0012*/ 	.short	0x0000
        /*0014*/ 	.byte	0x00, 0xf0, 0x01, 0x0a


	//----- nvinfo : EIATTR_SPARSE_MMA_MASK
	.align		4
.L_410:
        /*0018*/ 	.byte	0x03, 0x50
        /*001a*/ 	.short	0x0000


	//----- nvinfo : EIATTR_MAXREG_COUNT
	.align		4
        /*001c*/ 	.byte	0x03, 0x1b
        /*001e*/ 	.short	0x00ff


	//----- nvinfo : EIATTR_NUM_BARRIERS
	.align		4
        /*0020*/ 	.byte	0x02, 0x4c
        /*0022*/ 	.byte	0x01
	.zero		1


	//----- nvinfo : EIATTR_MERCURY_ISA_VERSION
	.align		4
        /*0024*/ 	.byte	0x03, 0x5f
        /*0026*/ 	.short	0x0101


	//----- nvinfo : EIATTR_VRC_CTA_INIT_COUNT
	.align		4
        /*0028*/ 	.byte	0x02, 0x4a
	.zero		1
	.zero		1


	//----- nvinfo : EIATTR_EXIT_INSTR_OFFSETS
	.align		4
        /*002c*/ 	.byte	0x04, 0x1c
        /*002e*/ 	.short	(.L_412 - .L_411)


	//   ....[0]....
.L_411:
        /*0030*/ 	.word	0x00000080


	//   ....[1]....
        /*0034*/ 	.word	0x000081b0


	//----- nvinfo : EIATTR_CRS_STACK_SIZE
	.align		4
.L_412:
        /*0038*/ 	.byte	0x04, 0x1e
        /*003a*/ 	.short	(.L_414 - .L_413)
.L_413:
        /*003c*/ 	.word	0x00000000


	//----- nvinfo : EIATTR_CBANK_PARAM_SIZE
	.align		4
.L_414:
        /*0040*/ 	.byte	0x03, 0x19
        /*0042*/ 	.short	0x0280


	//----- nvinfo : EIATTR_PARAM_CBANK
	.align		4
        /*0044*/ 	.byte	0x04, 0x0a
        /*0046*/ 	.short	(.L_416 - .L_415)
	.align		4
.L_415:
        /*0048*/ 	.word	index@(.nv.constant0._ZN5flash44flash_bwd_dq_dk_dv_loop_seqk_parallel_kernelI23Flash_bwd_kernel_traitsILi192ELi64ELi64ELi8ELi4ELi2ELi2ELb0ELb0EN7cutlass6half_tE19Flash_kernel_traitsILi192ELi64ELi64ELi8ES3_EELb0ELb0ELb1ELb1ELb0ELb0ELb0EEEvNS_16Flash_bwd_paramsE)
        /*004c*/ 	.short	0x0380
        /*004e*/ 	.short	0x0280


	//----- nvinfo : EIATTR_SW_WAR
	.align		4
.L_416:
        /*0050*/ 	.byte	0x04, 0x36
        /*0052*/ 	.short	(.L_418 - .L_417)
.L_417:
        /*0054*/ 	.word	0x00000008
.L_418:


//--------------------- .nv.info._ZN5flash27flash_bwd_convert_dq_kernelI23Flash_bwd_kernel_traitsILi192ELi64ELi64ELi8ELi4ELi2ELi2ELb1ELb1EN7cutlass6half_tE19Flash_kernel_traitsILi192ELi64ELi64ELi8ES3_EEEEvNS_16Flash_bwd_paramsEi --------------------------
	.section	.nv.info._ZN5flash27flash_bwd_convert_dq_kernelI23Flash_bwd_kernel_traitsILi192ELi64ELi64ELi8ELi4ELi2ELi2ELb1ELb1EN7cutlass6half_tE19Flash_kernel_traitsILi192ELi64ELi64ELi8ES3_EEEEvNS_16Flash_bwd_paramsEi,"",@"SHT_CUDA_INFO"
	.sectionflags	@""
	.align	4


	//----- nvinfo : EIATTR_CUDA_API_VERSION
	.align		4
        /*0000*/ 	.byte	0x04, 0x37
        /*0002*/ 	.short	(.L_420 - .L_419)
.L_419:
        /*0004*/ 	.word	0x00000082


	//----- nvinfo : EIATTR_KPARAM_INFO
	.align		4
.L_420:
        /*0008*/ 	.byte	0x04, 0x17
        /*000a*/ 	.short	(.L_422 - .L_421)
.L_421:
        /*000c*/ 	.word	0x00000000
        /*0010*/ 	.short	0x0001
        /*0012*/ 	.short	0x0280
        /*0014*/ 	.byte	0x00, 0xf0, 0x11, 0x00


	//----- nvinfo : EIATTR_KPARAM_INFO
	.align		4
.L_422:
        /*0018*/ 	.byte	0x04, 0x17
        /*001a*/ 	.short	(.L_424 - .L_423)
.L_423:
        /*001c*/ 	.word	0x00000000
        /*0020*/ 	.short	0x0000
        /*0022*/ 	.short	0x0000
        /*0024*/ 	.byte	0x00, 0xf0, 0x01, 0x0a


	//----- nvinfo : EIATTR_SPARSE_MMA_MASK
	.align		4
.L_424:
        /*0028*/ 	.byte	0x03, 0x50
        /*002a*/ 	.short	0x0000


	//----- nvinfo : EIATTR_MAXREG_COUNT
	.align		4
        /*002c*/ 	.byte	0x03, 0x1b
        /*002e*/ 	.short	0x00ff


	//----- nvinfo : EIATTR_NUM_BARRIERS
	.align		4
        /*0030*/ 	.byte	0x02, 0x4c
        /*0032*/ 	.byte	0x01
	.zero		1


	//----- nvinfo : EIATTR_MERCURY_ISA_VERSION
	.align		4
        /*0034*/ 	.byte	0x03, 0x5f
        /*0036*/ 	.short	0x0101


	//----- nvinfo : EIATTR_VRC_CTA_INIT_COUNT
	.align		4
        /*0038*/ 	.byte	0x02, 0x4a
	.zero		1
	.zero		1


	//----- nvinfo : EIATTR_EXIT_INSTR_OFFSETS
	.align		4
        /*003c*/ 	.byte	0x04, 0x1c
        /*003e*/ 	.short	(.L_426 - .L_425)


	//   ....[0]....
.L_425:
        /*0040*/ 	.word	0x00000120


	//   ....[1]....
        /*0044*/ 	.word	0x00001790


	//   ....[2]....
        /*0048*/ 	.word	0x000018c0


	//   ....[3]....
        /*004c*/ 	.word	0x000018e0


	//----- nvinfo : EIATTR_CRS_STACK_SIZE
	.align		4
.L_426:
        /*0050*/ 	.byte	0x04, 0x1e
        /*0052*/ 	.short	(.L_428 - .L_427)
.L_427:
        /*0054*/ 	.word	0x00000000


	//----- nvinfo : EIATTR_CBANK_PARAM_SIZE
	.align		4
.L_428:
        /*0058*/ 	.byte	0x03, 0x19
        /*005a*/ 	.short	0x0284


	//----- nvinfo : EIATTR_PARAM_CBANK
	.align		4
        /*005c*/ 	.byte	0x04, 0x0a
        /*005e*/ 	.short	(.L_430 - .L_429)
	.align		4
.L_429:
        /*0060*/ 	.word	index@(.nv.constant0._ZN5flash27flash_bwd_convert_dq_kernelI23Flash_bwd_kernel_traitsILi192ELi64ELi64ELi8ELi4ELi2ELi2ELb1ELb1EN7cutlass6half_tE19Flash_kernel_traitsILi192ELi64ELi64ELi8ES3_EEEEvNS_16Flash_bwd_paramsEi)
        /*0064*/ 	.short	0x0380
        /*0066*/ 	.short	0x0284


	//----- nvinfo : EIATTR_SW_WAR
	.align		4
.L_430:
        /*0068*/ 	.byte	0x04, 0x36
        /*006a*/ 	.short	(.L_432 - .L_431)
.L_431:
        /*006c*/ 	.word	0x00000008
.L_432:


//--------------------- .nv.info._ZN5flash44flash_bwd_dq_dk_dv_loop_seqk_parallel_kernelI23Flash_bwd_kernel_traitsILi192ELi64ELi64ELi8ELi4ELi2ELi2ELb1ELb1EN7cutlass6half_tE19Flash_kernel_traitsILi192ELi64ELi64ELi8ES3_EELb1ELb0ELb0ELb0ELb0ELb0ELb0EEEvNS_16Flash_bwd_paramsE --------------------------
	.section	.nv.info._ZN5flash44flash_bwd_dq_dk_dv_loop_seqk_parallel_kernelI23Flash_bwd_kernel_traitsILi192ELi64ELi64ELi8ELi4ELi2ELi2ELb1ELb1EN7cutlass6half_tE19Flash_kernel_traitsILi192ELi64ELi64ELi8ES3_EELb1ELb0ELb0ELb0ELb0ELb0ELb0EEEvNS_16Flash_bwd_paramsE,"",@"SHT_CUDA_INFO"
	.sectionflags	@""
	.align	4


	//----- nvinfo : EIATTR_CUDA_API_VERSION
	.align		4
        /*0000*/ 	.byte	0x04, 0x37
        /*0002*/ 	.short	(.L_434 - .L_433)
.L_433:
        /*0004*/ 	.word	0x00000082


	//----- nvinfo : EIATTR_KPARAM_INFO
	.align		4
.L_434:
        /*0008*/ 	.byte	0x04, 0x17
        /*000a*/ 	.short	(.L_436 - .L_435)
.L_435:
        /*000c*/ 	.word	0x00000000
        /*0010*/ 	.short	0x0000
        /*0012*/ 	.short	0x0000
        /*0014*/ 	.byte	0x00, 0xf0, 0x01, 0x0a


	//----- nvinfo : EIATTR_SPARSE_MMA_MASK
	.align		4
.L_436:
        /*0018*/ 	.byte	0x03, 0x50
        /*001a*/ 	.short	0x0000


	//----- nvinfo : EIATTR_MAXREG_COUNT
	.align		4
        /*001c*/ 	.byte	0x03, 0x1b
        /*001e*/ 	.short	0x00ff


	//----- nvinfo : EIATTR_NUM_BARRIERS
	.align		4
        /*0020*/ 	.byte	0x02, 0x4c
        /*0022*/ 	.byte	0x01
	.zero		1


	//----- nvinfo : EIATTR_ANNOTATIONS
	.align		4
        /*0024*/ 	.byte	0x04, 0x55
        /*0026*/ 	.short	(.L_438 - .L_437)


	//   ....[0]....
.L_437:
        /* <DEDUP_REMOVED lines=43> */


	//----- nvinfo : EIATTR_MERCURY_ISA_VERSION
	.align		4
.L_438:
        /*02c0*/ 	.byte	0x03, 0x5f
        /*02c2*/ 	.short	0x0101


	//----- nvinfo : EIATTR_VRC_CTA_INIT_COUNT
	.align		4
        /*02c4*/ 	.byte	0x02, 0x4a
	.zero		1
	.zero		1


	//----- nvinfo : EIATTR_EXIT_INSTR_OFFSETS
	.align		4
        /*02c8*/ 	.byte	0x04, 0x1c
        /*02ca*/ 	.short	(.L_440 - .L_439)


	//   ....[0]....
.L_439:
        /*02cc*/ 	.word	0x00000090


	//   ....[1]....
        /*02d0*/ 	.word	0x000097b0


	//----- nvinfo : EIATTR_CRS_STACK_SIZE
	.align		4
.L_440:
        /*02d4*/ 	.byte	0x04, 0x1e
        /*02d6*/ 	.short	(.L_442 - .L_441)
.L_441:
        /*02d8*/ 	.word	0x00000000


	//----- nvinfo : EIATTR_CBANK_PARAM_SIZE
	.align		4
.L_442:
        /*02dc*/ 	.byte	0x03, 0x19
        /*02de*/ 	.short	0x0280


	//----- nvinfo : EIATTR_PARAM_CBANK
	.align		4
        /*02e0*/ 	.byte	0x04, 0x0a
        /*02e2*/ 	.short	(.L_444 - .L_443)
	.align		4
.L_443:
        /*02e4*/ 	.word	index@(.nv.constant0._ZN5flash44flash_bwd_dq_dk_dv_loop_seqk_parallel_kernelI23Flash_bwd_kernel_traitsILi192ELi64ELi64ELi8ELi4ELi2ELi2ELb1ELb1EN7cutlass6half_tE19Flash_kernel_traitsILi192ELi64ELi64ELi8ES3_EELb1ELb0ELb0ELb0ELb0ELb0ELb0EEEvNS_16Flash_bwd_paramsE)
        /*02e8*/ 	.short	0x0380
        /*02ea*/ 	.short	0x0280


	//----- nvinfo : EIATTR_SW_WAR
	.align		4
.L_444:
        /*02ec*/ 	.byte	0x04, 0x36
        /*02ee*/ 	.short	(.L_446 - .L_445)
.L_445:
        /*02f0*/ 	.word	0x00000008
.L_446:


//--------------------- .nv.info._ZN5flash44flash_bwd_dq_dk_dv_loop_seqk_parallel_kernelI23Flash_bwd_kernel_traitsILi192ELi64ELi64ELi8ELi4ELi2ELi2ELb1ELb1EN7cutlass6half_tE19Flash_kernel_traitsILi192ELi64ELi64ELi8ES3_EELb0ELb0ELb0ELb0ELb0ELb0ELb1EEEvNS_16Flash_bwd_paramsE --------------------------
	.section	.nv.info._ZN5flash44flash_bwd_dq_dk_dv_loop_seqk_parallel_kernelI23Flash_bwd_kernel_traitsILi192ELi64ELi64ELi8ELi4ELi2ELi2ELb1ELb1EN7cutlass6half_tE19Flash_kernel_traitsILi192ELi64ELi64ELi8ES3_EELb0ELb0ELb0ELb0ELb0ELb0ELb1EEEvNS_16Flash_bwd_paramsE,"",@"SHT_CUDA_INFO"
	.sectionflags	@""
	.align	4


	//----- nvinfo : EIATTR_CUDA_API_VERSION
	.align		4
        /*0000*/ 	.byte	0x04, 0x37
        /*0002*/ 	.short	(.L_448 - .L_447)
.L_447:
        /*0004*/ 	.word	0x00000082


	//----- nvinfo : EIATTR_KPARAM_INFO
	.align		4
.L_448:
        /*0008*/ 	.byte	0x04, 0x17
        /*000a*/ 	.short	(.L_450 - .L_449)
.L_449:
        /*000c*/ 	.word	0x00000000
        /*0010*/ 	.short	0x0000
        /*0012*/ 	.short	0x0000
        /*0014*/ 	.byte	0x00, 0xf0, 0x01, 0x0a


	//----- nvinfo : EIATTR_SPARSE_MMA_MASK
	.align		4
.L_450:
        /*0018*/ 	.byte	0x03, 0x50
        /*001a*/ 	.short	0x0000


	//----- nvinfo : EIATTR_MAXREG_COUNT
	.align		4
        /*001c*/ 	.byte	0x03, 0x1b
        /*001e*/ 	.short	0x00ff


	//----- nvinfo : EIATTR_NUM_BARRIERS
	.align		4
        /*0020*/ 	.byte	0x02, 0x4c
        /*0022*/ 	.byte	0x01
	.zero		1


	//----- nvinfo : EIATTR_ANNOTATIONS
	.align		4
        /*0024*/ 	.byte	0x04, 0x55
        /*0026*/ 	.short	(.L_452 - .L_451)


	//   ....[0]....
.L_451:
        /* <DEDUP_REMOVED lines=52> */


	//----- nvinfo : EIATTR_MERCURY_ISA_VERSION
	.align		4
.L_452:
        /*0350*/ 	.byte	0x03, 0x5f
        /*0352*/ 	.short	0x0101


	//----- nvinfo : EIATTR_VRC_CTA_INIT_COUNT
	.align		4
        /*0354*/ 	.byte	0x02, 0x4a
	.zero		1
	.zero		1


	//----- nvinfo : EIATTR_EXIT_INSTR_OFFSETS
	.align		4
        /*0358*/ 	.byte	0x04, 0x1c
        /*035a*/ 	.short	(.L_454 - .L_453)


	//   ....[0]....
.L_453:
        /*035c*/ 	.word	0x00000090


	//   ....[1]....
        /*0360*/ 	.word	0x00009260


	//----- nvinfo : EIATTR_CRS_STACK_SIZE
	.align		4
.L_454:
        /*0364*/ 	.byte	0x04, 0x1e
        /*0366*/ 	.short	(.L_456 - .L_455)
.L_455:
        /*0368*/ 	.word	0x00000000


	//----- nvinfo : EIATTR_CBANK_PARAM_SIZE
	.align		4
.L_456:
        /*036c*/ 	.byte	0x03, 0x19
        /*036e*/ 	.short	0x0280


	//----- nvinfo : EIATTR_PARAM_CBANK
	.align		4
        /*0370*/ 	.byte	0x04, 0x0a
        /*0372*/ 	.short	(.L_458 - .L_457)
	.align		4
.L_457:
        /*0374*/ 	.word	index@(.nv.constant0._ZN5flash44flash_bwd_dq_dk_dv_loop_seqk_parallel_kernelI23Flash_bwd_kernel_traitsILi192ELi64ELi64ELi8ELi4ELi2ELi2ELb1ELb1EN7cutlass6half_tE19Flash_kernel_traitsILi192ELi64ELi64ELi8ES3_EELb0ELb0ELb0ELb0ELb0ELb0ELb1EEEvNS_16Flash_bwd_paramsE)
        /*0378*/ 	.short	0x0380
        /*037a*/ 	.short	0x0280


	//----- nvinfo : EIATTR_SW_WAR
	.align		4
.L_458:
        /*037c*/ 	.byte	0x04, 0x36
        /*037e*/ 	.short	(.L_460 - .L_459)
.L_459:
        /*0380*/ 	.word	0x00000008
.L_460:


//--------------------- .nv.info._ZN5flash44flash_bwd_dq_dk_dv_loop_seqk_parallel_kernelI23Flash_bwd_kernel_traitsILi192ELi64ELi64ELi8ELi4ELi2ELi2ELb1ELb1EN7cutlass6half_tE19Flash_kernel_traitsILi192ELi64ELi64ELi8ES3_EELb1ELb0ELb1ELb0ELb0ELb0ELb0EEEvNS_16Flash_bwd_paramsE --------------------------
	.section	.nv.info._ZN5flash44flash_bwd_dq_dk_dv_loop_seqk_parallel_kernelI23Flash_bwd_kernel_traitsILi192ELi64ELi64ELi8ELi4ELi2ELi2ELb1ELb1EN7cutlass6half_tE19Flash_kernel_traitsILi192ELi64ELi64ELi8ES3_EELb1ELb0ELb1ELb0ELb0ELb0ELb0EEEvNS_16Flash_bwd_paramsE,"",@"SHT_CUDA_INFO"
	.sectionflags	@""
	.align	4


	//----- nvinfo : EIATTR_CUDA_API_VERSION
	.align		4
        /*0000*/ 	.byte	0x04, 0x37
        /*0002*/ 	.short	(.L_462 - .L_461)
.L_461:
        /*0004*/ 	.word	0x00000082


	//----- nvinfo : EIATTR_KPARAM_INFO
	.align		4
.L_462:
        /*0008*/ 	.byte	0x04, 0x17
        /*000a*/ 	.short	(.L_464 - .L_463)
.L_463:
        /*000c*/ 	.word	0x00000000
        /*0010*/ 	.short	0x0000
        /*0012*/ 	.short	0x0000
        /*0014*/ 	.byte	0x00, 0xf0, 0x01, 0x0a


	//----- nvinfo : EIATTR_SPARSE_MMA_MASK
	.align		4
.L_464:
        /*0018*/ 	.byte	0x03, 0x50
        /*001a*/ 	.short	0x0000


	//----- nvinfo : EIATTR_MAXREG_COUNT
	.align		4
        /*001c*/ 	.byte	0x03, 0x1b
        /*001e*/ 	.short	0x00ff


	//----- nvinfo : EIATTR_NUM_BARRIERS
	.align		4
        /*0020*/ 	.byte	0x02, 0x4c
        /*0022*/ 	.byte	0x01
	.zero		1


	//----- nvinfo : EIATTR_ANNOTATIONS
	.align		4
        /*0024*/ 	.byte	0x04, 0x55
        /*0026*/ 	.short	(.L_466 - .L_465)


	//   ....[0]....
.L_465:
        /* <DEDUP_REMOVED lines=41> */


	//----- nvinfo : EIATTR_MERCURY_ISA_VERSION
	.align		4
.L_466:
        /*02a0*/ 	.byte	0x03, 0x5f
        /*02a2*/ 	.short	0x0101


	//----- nvinfo : EIATTR_VRC_CTA_INIT_COUNT
	.align		4
        /*02a4*/ 	.byte	0x02, 0x4a
	.zero		1
	.zero		1


	//----- nvinfo : EIATTR_EXIT_INSTR_OFFSETS
	.align		4
        /*02a8*/ 	.byte	0x04, 0x1c
        /*02aa*/ 	.short	(.L_468 - .L_467)


	//   ....[0]....
.L_467:
        /*02ac*/ 	.word	0x00000090


	//   ....[1]....
        /*02b0*/ 	.word	0x000099b0


	//----- nvinfo : EIATTR_CRS_STACK_SIZE
	.align		4
.L_468:
        /*02b4*/ 	.byte	0x04, 0x1e
        /*02b6*/ 	.short	(.L_470 - .L_469)
.L_469:
        /*02b8*/ 	.word	0x00000000


	//----- nvinfo : EIATTR_CBANK_PARAM_SIZE
	.align		4
.L_470:
        /*02bc*/ 	.byte	0x03, 0x19
        /*02be*/ 	.short	0x0280


	//----- nvinfo : EIATTR_PARAM_CBANK
	.align		4
        /*02c0*/ 	.byte	0x04, 0x0a
        /*02c2*/ 	.short	(.L_472 - .L_471)
	.align		4
.L_471:
        /*02c4*/ 	.word	index@(.nv.constant0._ZN5flash44flash_bwd_dq_dk_dv_loop_seqk_parallel_kernelI23Flash_bwd_kernel_traitsILi192ELi64ELi64ELi8ELi4ELi2ELi2ELb1ELb1EN7cutlass6half_tE19Flash_kernel_traitsILi192ELi64ELi64ELi8ES3_EELb1ELb0ELb1ELb0ELb0ELb0ELb0EEEvNS_16Flash_bwd_paramsE)
        /*02c8*/ 	.short	0x0380
        /*02ca*/ 	.short	0x0280


	//----- nvinfo : EIATTR_SW_WAR
	.align		4
.L_472:
        /*02cc*/ 	.byte	0x04, 0x36
        /*02ce*/ 	.short	(.L_474 - .L_473)
.L_473:
        /*02d0*/ 	.word	0x00000008
.L_474:


//--------------------- .nv.info._ZN5flash44flash_bwd_dq_dk_dv_loop_seqk_parallel_kernelI23Flash_bwd_kernel_traitsILi192ELi64ELi64ELi8ELi4ELi2ELi2ELb1ELb1EN7cutlass6half_tE19Flash_kernel_traitsILi192ELi64ELi64ELi8ES3_EELb0ELb0ELb1ELb0ELb0ELb0ELb1EEEvNS_16Flash_bwd_paramsE --------------------------
	.section	.nv.info._ZN5flash44flash_bwd_dq_dk_dv_loop_seqk_parallel_kernelI23Flash_bwd_kernel_traitsILi192ELi64ELi64ELi8ELi4ELi2ELi2ELb1ELb1EN7cutlass6half_tE19Flash_kernel_traitsILi192ELi64ELi64ELi8ES3_EELb0ELb0ELb1ELb0ELb0ELb0ELb1EEEvNS_16Flash_bwd_paramsE,"",@"SHT_CUDA_INFO"
	.sectionflags	@""
	.align	4


	//----- nvinfo : EIATTR_CUDA_API_VERSION
	.align		4
        /*0000*/ 	.byte	0x04, 0x37
        /*0002*/ 	.short	(.L_476 - .L_475)
.L_475:
        /*0004*/ 	.word	0x00000082


	//----- nvinfo : EIATTR_KPARAM_INFO
	.align		4
.L_476:
        /*0008*/ 	.byte	0x04, 0x17
        /*000a*/ 	.short	(.L_478 - .L_477)
.L_477:
        /*000c*/ 	.word	0x00000000
        /*0010*/ 	.short	0x0000
        /*0012*/ 	.short	0x0000
        /*0014*/ 	.byte	0x00, 0xf0, 0x01, 0x0a


	//----- nvinfo : EIATTR_SPARSE_MMA_MASK
	.align		4
.L_478:
        /*0018*/ 	.byte	0x03, 0x50
        /*001a*/ 	.short	0x0000


	//----- nvinfo : EIATTR_MAXREG_COUNT
	.align		4
        /*001c*/ 	.byte	0x03, 0x1b
        /*001e*/ 	.short	0x00ff


	//----- nvinfo : EIATTR_NUM_BARRIERS
	.align		4
        /*0020*/ 	.byte	0x02, 0x4c
        /*0022*/ 	.byte	0x01
	.zero		1


	//----- nvinfo : EIATTR_ANNOTATIONS
	.align		4
        /*0024*/ 	.byte	0x04, 0x55
        /*0026*/ 	.short	(.L_480 - .L_479)


	//   ....[0]....
.L_479:
        /* <DEDUP_REMOVED lines=53> */


	//----- nvinfo : EIATTR_MERCURY_ISA_VERSION
	.align		4
.L_480:
        /*0360*/ 	.byte	0x03, 0x5f
        /*0362*/ 	.short	0x0101


	//----- nvinfo : EIATTR_VRC_CTA_INIT_COUNT
	.align		4
        /*0364*/ 	.byte	0x02, 0x4a
	.zero		1
	.zero		1


	//----- nvinfo : EIATTR_EXIT_INSTR_OFFSETS
	.align		4
        /*0368*/ 	.byte	0x04, 0x1c
        /*036a*/ 	.short	(.L_482 - .L_481)


	//   ....[0]....
.L_481:
        /*036c*/ 	.word	0x00000090


	//   ....[1]....
        /*0370*/ 	.word	0x000096b0


	//----- nvinfo : EIATTR_CRS_STACK_SIZE
	.align		4
.L_482:
        /*0374*/ 	.byte	0x04, 0x1e
        /*0376*/ 	.short	(.L_484 - .L_483)
.L_483:
        /*0378*/ 	.word	0x00000000


	//----- nvinfo : EIATTR_CBANK_PARAM_SIZE
	.align		4
.L_484:
        /*037c*/ 	.byte	0x03, 0x19
        /*037e*/ 	.short	0x0280


	//----- nvinfo : EIATTR_PARAM_CBANK
	.align		4
        /*0380*/ 	.byte	0x04, 0x0a
        /*0382*/ 	.short	(.L_486 - .L_485)
	.align		4
.L_485:
        /*0384*/ 	.word	index@(.nv.constant0._ZN5flash44flash_bwd_dq_dk_dv_loop_seqk_parallel_kernelI23Flash_bwd_kernel_traitsILi192ELi64ELi64ELi8ELi4ELi2ELi2ELb1ELb1EN7cutlass6half_tE19Flash_kernel_traitsILi192ELi64ELi64ELi8ES3_EELb0ELb0ELb1ELb0ELb0ELb0ELb1EEEvNS_16Flash_bwd_paramsE)
        /*0388*/ 	.short	0x0380
        /*038a*/ 	.short	0x0280


	//----- nvinfo : EIATTR_SW_WAR
	.align		4
.L_486:
        /*038c*/ 	.byte	0x04, 0x36
        /*038e*/ 	.short	(.L_488 - .L_487)
.L_487:
        /*0390*/ 	.word	0x00000008
.L_488:


//--------------------- .nv.info._ZN5flash44flash_bwd_dq_dk_dv_loop_seqk_parallel_kernelI23Flash_bwd_kernel_traitsILi192ELi64ELi64ELi8ELi4ELi2ELi2ELb1ELb1EN7cutlass6half_tE19Flash_kernel_traitsILi192ELi64ELi64ELi8ES3_EELb1ELb0ELb0ELb0ELb0ELb1ELb0EEEvNS_16Flash_bwd_paramsE --------------------------
	.section	.nv.info._ZN5flash44flash_bwd_dq_dk_dv_loop_seqk_parallel_kernelI23Flash_bwd_kernel_traitsILi192ELi64ELi64ELi8ELi4ELi2ELi2ELb1ELb1EN7cutlass6half_tE19Flash_kernel_traitsILi192ELi64ELi64ELi8ES3_EELb1ELb0ELb0ELb0ELb0ELb1ELb0EEEvNS_16Flash_bwd_paramsE,"",@"SHT_CUDA_INFO"
	.sectionflags	@""
	.align	4


	//----- nvinfo : EIATTR_CUDA_API_VERSION
	.align		4
        /*0000*/ 	.byte	0x04, 0x37
        /*0002*/ 	.short	(.L_490 - .L_489)
.L_489:
        /*0004*/ 	.word	0x00000082


	//----- nvinfo : EIATTR_KPARAM_INFO
	.align		4
.L_490:
        /*0008*/ 	.byte	0x04, 0x17
        /*000a*/ 	.short	(.L_492 - .L_491)
.L_491:
        /*000c*/ 	.word	0x00000000
        /*0010*/ 	.short	0x0000
        /*0012*/ 	.short	0x0000
        /*0014*/ 	.byte	0x00, 0xf0, 0x01, 0x0a


	//----- nvinfo : EIATTR_SPARSE_MMA_MASK
	.align		4
.L_492:
        /*0018*/ 	.byte	0x03, 0x50
        /*001a*/ 	.short	0x0000


	//----- nvinfo : EIATTR_MAXREG_COUNT
	.align		4
        /*001c*/ 	.byte	0x03, 0x1b
        /*001e*/ 	.short	0x00ff


	//----- nvinfo : EIATTR_NUM_BARRIERS
	.align		4
        /*0020*/ 	.byte	0x02, 0x4c
        /*0022*/ 	.byte	0x01
	.zero		1


	//----- nvinfo : EIATTR_ANNOTATIONS
	.align		4
        /*0024*/ 	.byte	0x04, 0x55
        /*0026*/ 	.short	(.L_494 - .L_493)


	//   ....[0]....
.L_493:
        /* <DEDUP_REMOVED lines=40> */


	//----- nvinfo : EIATTR_MERCURY_ISA_VERSION
	.align		4
.L_494:
        /*0290*/ 	.byte	0x03, 0x5f
        /*0292*/ 	.short	0x0101


	//----- nvinfo : EIATTR_VRC_CTA_INIT_COUNT
	.align		4
        /*0294*/ 	.byte	0x02, 0x4a
	.zero		1
	.zero		1


	//----- nvinfo : EIATTR_EXIT_INSTR_OFFSETS
	.align		4
        /*0298*/ 	.byte	0x04, 0x1c
        /*029a*/ 	.short	(.L_496 - .L_495)


	//   ....[0]....
.L_495:
        /*029c*/ 	.word	0x00000090


	//   ....[1]....
        /*02a0*/ 	.word	0x00008590


	//----- nvinfo : EIATTR_CRS_STACK_SIZE
	.align		4
.L_496:
        /*02a4*/ 	.byte	0x04, 0x1e
        /*02a6*/ 	.short	(.L_498 - .L_497)
.L_497:
        /*02a8*/ 	.word	0x00000000


	//----- nvinfo : EIATTR_CBANK_PARAM_SIZE
	.align		4
.L_498:
        /*02ac*/ 	.byte	0x03, 0x19
        /*02ae*/ 	.short	0x0280


	//----- nvinfo : EIATTR_PARAM_CBANK
	.align		4
        /*02b0*/ 	.byte	0x04, 0x0a
        /*02b2*/ 	.short	(.L_500 - .L_499)
	.align		4
.L_499:
        /*02b4*/ 	.word	index@(.nv.constant0._ZN5flash44flash_bwd_dq_dk_dv_loop_seqk_parallel_kernelI23Flash_bwd_kernel_traitsILi192ELi64ELi64ELi8ELi4ELi2ELi2ELb1ELb1EN7cutlass6half_tE19Flash_kernel_traitsILi192ELi64ELi64ELi8ES3_EELb1ELb0ELb0ELb0ELb0ELb1ELb0EEEvNS_16Flash_bwd_paramsE)
        /*02b8*/ 	.short	0x0380
        /*02ba*/ 	.short	0x0280


	//----- nvinfo : EIATTR_SW_WAR
	.align		4
.L_500:
        /*02bc*/ 	.byte	0x04, 0x36
        /*02be*/ 	.short	(.L_502 - .L_501)
.L_501:
        /*02c0*/ 	.word	0x00000008
.L_502:


//--------------------- .nv.info._ZN5flash44flash_bwd_dq_dk_dv_loop_seqk_parallel_kernelI23Flash_bwd_kernel_traitsILi192ELi64ELi64ELi8ELi4ELi2ELi2ELb1ELb1EN7cutlass6half_tE19Flash_kernel_traitsILi192ELi64ELi64ELi8ES3_EELb0ELb0ELb0ELb0ELb0ELb1ELb1EEEvNS_16Flash_bwd_paramsE --------------------------
	.section	.nv.info._ZN5flash44flash_bwd_dq_dk_dv_loop_seqk_parallel_kernelI23Flash_bwd_kernel_traitsILi192ELi64ELi64ELi8ELi4ELi2ELi2ELb1ELb1EN7cutlass6half_tE19Flash_kernel_traitsILi192ELi64ELi64ELi8ES3_EELb0ELb0ELb0ELb0ELb0ELb1ELb1EEEvNS_16Flash_bwd_paramsE,"",@"SHT_CUDA_INFO"
	.sectionflags	@""
	.align	4


	//----- nvinfo : EIATTR_CUDA_API_VERSION
	.align		4
        /*0000*/ 	.byte	0x04, 0x37
        /*0002*/ 	.short	(.L_504 - .L_503)
.L_503:
        /*0004*/ 	.word	0x00000082


	//----- nvinfo : EIATTR_KPARAM_INFO
	.align		4
.L_504:
        /*0008*/ 	.byte	0x04, 0x17
        /*000a*/ 	.short	(.L_506 - .L_505)
.L_505:
        /*000c*/ 	.word	0x00000000
        /*0010*/ 	.short	0x0000
        /*0012*/ 	.short	0x0000
        /*0014*/ 	.byte	0x00, 0xf0, 0x01, 0x0a


	//----- nvinfo : EIATTR_SPARSE_MMA_MASK
	.align		4
.L_506:
        /*0018*/ 	.byte	0x03, 0x50
        /*001a*/ 	.short	0x0000


	//----- nvinfo : EIATTR_MAXREG_COUNT
	.align		4
        /*001c*/ 	.byte	0x03, 0x1b
        /*001e*/ 	.short	0x00ff


	//----- nvinfo : EIATTR_NUM_BARRIERS
	.align		4
        /*0020*/ 	.byte	0x02, 0x4c
        /*0022*/ 	.byte	0x01
	.zero		1


	//----- nvinfo : EIATTR_ANNOTATIONS
	.align		4
        /*0024*/ 	.byte	0x04, 0x55
        /*0026*/ 	.short	(.L_508 - .L_507)


	//   ....[0]....
.L_507:
        /* <DEDUP_REMOVED lines=47> */


	//----- nvinfo : EIATTR_MERCURY_ISA_VERSION
	.align		4
.L_508:
        /*0308*/ 	.byte	0x03, 0x5f
        /*030a*/ 	.short	0x0101


	//----- nvinfo : EIATTR_VRC_CTA_INIT_COUNT
	.align		4
        /*030c*/ 	.byte	0x02, 0x4a
	.zero		1
	.zero		1


	//----- nvinfo : EIATTR_EXIT_INSTR_OFFSETS
	.align		4
        /*0310*/ 	.byte	0x04, 0x1c
        /*0312*/ 	.short	(.L_510 - .L_509)


	//   ....[0]....
.L_509:
        /*0314*/ 	.word	0x00000090


	//   ....[1]....
        /*0318*/ 	.word	0x000080c0


	//----- nvinfo : EIATTR_CRS_STACK_SIZE
	.align		4
.L_510:
        /*031c*/ 	.byte	0x04, 0x1e
        /*031e*/ 	.short	(.L_512 - .L_511)
.L_511:
        /*0320*/ 	.word	0x00000000


	//----- nvinfo : EIATTR_CBANK_PARAM_SIZE
	.align		4
.L_512:
        /*0324*/ 	.byte	0x03, 0x19
        /*0326*/ 	.short	0x0280


	//----- nvinfo : EIATTR_PARAM_CBANK
	.align		4
        /*0328*/ 	.byte	0x04, 0x0a
        /*032a*/ 	.short	(.L_514 - .L_513)
	.align		4
.L_513:
        /*032c*/ 	.word	index@(.nv.constant0._ZN5flash44flash_bwd_dq_dk_dv_loop_seqk_parallel_kernelI23Flash_bwd_kernel_traitsILi192ELi64ELi64ELi8ELi4ELi2ELi2ELb1ELb1EN7cutlass6half_tE19Flash_kernel_traitsILi192ELi64ELi64ELi8ES3_EELb0ELb0ELb0ELb0ELb0ELb1ELb1EEEvNS_16Flash_bwd_paramsE)
        /*0330*/ 	.short	0x0380
        /*0332*/ 	.short	0x0280


	//----- nvinfo : EIATTR_SW_WAR
	.align		4
.L_514:
        /*0334*/ 	.byte	0x04, 0x36
        /*0336*/ 	.short	(.L_516 - .L_515)
.L_515:
        /*0338*/ 	.word	0x00000008
.L_516:


//--------------------- .nv.info._ZN5flash44flash_bwd_dq_dk_dv_loop_seqk_parallel_kernelI23Flash_bwd_kernel_traitsILi192ELi64ELi64ELi8ELi4ELi2ELi2ELb1ELb1EN7cutlass6half_tE19Flash_kernel_traitsILi192ELi64ELi64ELi8ES3_EELb1ELb0ELb0ELb1ELb0ELb0ELb0EEEvNS_16Flash_bwd_paramsE --------------------------
	.section	.nv.info._ZN5flash44flash_bwd_dq_dk_dv_loop_seqk_parallel_kernelI23Flash_bwd_kernel_traitsILi192ELi64ELi64ELi8ELi4ELi2ELi2ELb1ELb1EN7cutlass6half_tE19Flash_kernel_traitsILi192ELi64ELi64ELi8ES3_EELb1ELb0ELb0ELb1ELb0ELb0ELb0EEEvNS_16Flash_bwd_paramsE,"",@"SHT_CUDA_INFO"
	.sectionflags	@""
	.align	4


	//----- nvinfo : EIATTR_CUDA_API_VERSION
	.align		4
        /*0000*/ 	.byte	0x04, 0x37
        /*0002*/ 	.short	(.L_518 - .L_517)
.L_517:
        /*0004*/ 	.word	0x00000082


	//----- nvinfo : EIATTR_KPARAM_INFO
	.align		4
.L_518:
        /*0008*/ 	.byte	0x04, 0x17
        /*000a*/ 	.short	(.L_520 - .L_519)
.L_519:
        /*000c*/ 	.word	0x00000000
        /*0010*/ 	.short	0x0000
        /*0012*/ 	.short	0x0000
        /*0014*/ 	.byte	0x00, 0xf0, 0x01, 0x0a


	//----- nvinfo : EIATTR_SPARSE_MMA_MASK
	.align		4
.L_520:
        /*0018*/ 	.byte	0x03, 0x50
        /*001a*/ 	.short	0x0000


	//----- nvinfo : EIATTR_MAXREG_COUNT
	.align		4
        /*001c*/ 	.byte	0x03, 0x1b
        /*001e*/ 	.short	0x00ff


	//----- nvinfo : EIATTR_NUM_BARRIERS
	.align		4
        /*0020*/ 	.byte	0x02, 0x4c
        /*0022*/ 	.byte	0x01
	.zero		1


	//----- nvinfo : EIATTR_ANNOTATIONS
	.align		4
        /*0024*/ 	.byte	0x04, 0x55
        /*0026*/ 	.short	(.L_522 - .L_521)


	//   ....[0]....
.L_521:
        /* <DEDUP_REMOVED lines=45> */


	//----- nvinfo : EIATTR_MERCURY_ISA_VERSION
	.align		4
.L_522:
        /*02e0*/ 	.byte	0x03, 0x5f
        /*02e2*/ 	.short	0x0101


	//----- nvinfo : EIATTR_VRC_CTA_INIT_COUNT
	.align		4
        /*02e4*/ 	.byte	0x02, 0x4a
	.zero		1
	.zero		1


	//----- nvinfo : EIATTR_EXIT_INSTR_OFFSETS
	.align		4
        /*02e8*/ 	.byte	0x04, 0x1c
        /*02ea*/ 	.short	(.L_524 - .L_523)


	//   ....[0]....
.L_523:
        /*02ec*/ 	.word	0x00000090


	//   ....[1]....
        /*02f0*/ 	.word	0x00009ce0


	//----- nvinfo : EIATTR_CRS_STACK_SIZE
	.align		4
.L_524:
        /*02f4*/ 	.byte	0x04, 0x1e
        /*02f6*/ 	.short	(.L_526 - .L_525)
.L_525:
        /*02f8*/ 	.word	0x00000000


	//----- nvinfo : EIATTR_CBANK_PARAM_SIZE
	.align		4
.L_526:
        /*02fc*/ 	.byte	0x03, 0x19
        /*02fe*/ 	.short	0x0280


	//----- nvinfo : EIATTR_PARAM_CBANK
	.align		4
        /*0300*/ 	.byte	0x04, 0x0a
        /*0302*/ 	.short	(.L_528 - .L_527)
	.align		4
.L_527:
        /*0304*/ 	.word	index@(.nv.constant0._ZN5flash44flash_bwd_dq_dk_dv_loop_seqk_parallel_kernelI23Flash_bwd_kernel_traitsILi192ELi64ELi64ELi8ELi4ELi2ELi2ELb1ELb1EN7cutlass6half_tE19Flash_kernel_traitsILi192ELi64ELi64ELi8ES3_EELb1ELb0ELb0ELb1ELb0ELb0ELb0EEEvNS_16Flash_bwd_paramsE)
        /*0308*/ 	.short	0x0380
        /*030a*/ 	.short	0x0280


	//----- nvinfo : EIATTR_SW_WAR
	.align		4
.L_528:
        /*030c*/ 	.byte	0x04, 0x36
        /*030e*/ 	.short	(.L_530 - .L_529)
.L_529:
        /*0310*/ 	.word	0x00000008
.L_530:


//--------------------- .nv.info._ZN5flash44flash_bwd_dq_dk_dv_loop_seqk_parallel_kernelI23Flash_bwd_kernel_traitsILi192ELi64ELi64ELi8ELi4ELi2ELi2ELb1ELb1EN7cutlass6half_tE19Flash_kernel_traitsILi192ELi64ELi64ELi8ES3_EELb0ELb0ELb0ELb1ELb0ELb0ELb1EEEvNS_16Flash_bwd_paramsE --------------------------
	.section	.nv.info._ZN5flash44flash_bwd_dq_dk_dv_loop_seqk_parallel_kernelI23Flash_bwd_kernel_traitsILi192ELi64ELi64ELi8ELi4ELi2ELi2ELb1ELb1EN7cutlass6half_tE19Flash_kernel_traitsILi192ELi64ELi64ELi8ES3_EELb0ELb0ELb0ELb1ELb0ELb0ELb1EEEvNS_16Flash_bwd_paramsE,"",@"SHT_CUDA_INFO"
	.sectionflags	@""
	.align	4


	//----- nvinfo : EIATTR_CUDA_API_VERSION
	.align		4
        /*0000*/ 	.byte	0x04, 0x37
        /*0002*/ 	.short	(.L_532 - .L_531)
.L_531:
        /*0004*/ 	.word	0x00000082


	//----- nvinfo : EIATTR_KPARAM_INFO
	.align		4
.L_532:
        /*0008*/ 	.byte	0x04, 0x17
        /*000a*/ 	.short	(.L_534 - .L_533)
.L_533:
        /*000c*/ 	.word	0x00000000
        /*0010*/ 	.short	0x0000
        /*0012*/ 	.short	0x0000
        /*0014*/ 	.byte	0x00, 0xf0, 0x01, 0x0a


	//----- nvinfo : EIATTR_SPARSE_MMA_MASK
	.align		4
.L_534:
        /*0018*/ 	.byte	0x03, 0x50
        /*001a*/ 	.short	0x0000


	//----- nvinfo : EIATTR_MAXREG_COUNT
	.align		4
        /*001c*/ 	.byte	0x03, 0x1b
        /*001e*/ 	.short	0x00ff


	//----- nvinfo : EIATTR_NUM_BARRIERS
	.align		4
        /*0020*/ 	.byte	0x02, 0x4c
        /*0022*/ 	.byte	0x01
	.zero		1


	//----- nvinfo : EIATTR_ANNOTATIONS
	.align		4
        /*0024*/ 	.byte	0x04, 0x55
        /*0026*/ 	.short	(.L_536 - .L_535)


	//   ....[0]....
.L_535:
        /* <DEDUP_REMOVED lines=54> */


	//----- nvinfo : EIATTR_MERCURY_ISA_VERSION
	.align		4
.L_536:
        /*0370*/ 	.byte	0x03, 0x5f
        /*0372*/ 	.short	0x0101


	//----- nvinfo : EIATTR_VRC_CTA_INIT_COUNT
	.align		4
        /*0374*/ 	.byte	0x02, 0x4a
	.zero		1
	.zero		1


	//----- nvinfo : EIATTR_EXIT_INSTR_OFFSETS
	.align		4
        /*0378*/ 	.byte	0x04, 0x1c
        /*037a*/ 	.short	(.L_538 - .L_537)


	//   ....[0]....
.L_537:
        /*037c*/ 	.word	0x00000090


	//   ....[1]....
        /*0380*/ 	.word	0x000096b0


	//----- nvinfo : EIATTR_CRS_STACK_SIZE
	.align		4
.L_538:
        /*0384*/ 	.byte	0x04, 0x1e
        /*0386*/ 	.short	(.L_540 - .L_539)
.L_539:
        /*0388*/ 	.word	0x00000000


	//----- nvinfo : EIATTR_CBANK_PARAM_SIZE
	.align		4
.L_540:
        /*038c*/ 	.byte	0x03, 0x19
        /*038e*/ 	.short	0x0280


	//----- nvinfo : EIATTR_PARAM_CBANK
	.align		4
        /*0390*/ 	.byte	0x04, 0x0a
        /*0392*/ 	.short	(.L_542 - .L_541)
	.align		4
.L_541:
        /*0394*/ 	.word	index@(.nv.constant0._ZN5flash44flash_bwd_dq_dk_dv_loop_seqk_parallel_kernelI23Flash_bwd_kernel_traitsILi192ELi64ELi64ELi8ELi4ELi2ELi2ELb1ELb1EN7cutlass6half_tE19Flash_kernel_traitsILi192ELi64ELi64ELi8ES3_EELb0ELb0ELb0ELb1ELb0ELb0ELb1EEEvNS_16Flash_bwd_paramsE)
        /*0398*/ 	.short	0x0380
        /*039a*/ 	.short	0x0280


	//----- nvinfo : EIATTR_SW_WAR
	.align		4
.L_542:
        /*039c*/ 	.byte	0x04, 0x36
        /*039e*/ 	.short	(.L_544 - .L_543)
.L_543:
        /*03a0*/ 	.word	0x00000008
.L_544:


//--------------------- .nv.info._ZN5flash44flash_bwd_dq_dk_dv_loop_seqk_parallel_kernelI23Flash_bwd_kernel_traitsILi192ELi64ELi64ELi8ELi4ELi2ELi2ELb1ELb1EN7cutlass6half_tE19Flash_kernel_traitsILi192ELi64ELi64ELi8ES3_EELb1ELb0ELb1ELb0ELb0ELb1ELb0EEEvNS_16Flash_bwd_paramsE --------------------------
	.section	.nv.info._ZN5flash44flash_bwd_dq_dk_dv_loop_seqk_parallel_kernelI23Flash_bwd_kernel_traitsILi192ELi64ELi64ELi8ELi4ELi2ELi2ELb1ELb1EN7cutlass6half_tE19Flash_kernel_traitsILi192ELi64ELi64ELi8ES3_EELb1ELb0ELb1ELb0ELb0ELb1ELb0EEEvNS_16Flash_bwd_paramsE,"",@"SHT_CUDA_INFO"
	.sectionflags	@""
	.align	4


	//----- nvinfo : EIATTR_CUDA_API_VERSION
	.align		4
        /*0000*/ 	.byte	0x04, 0x37
        /*0002*/ 	.short	(.L_546 - .L_545)
.L_545:
        /*0004*/ 	.word	0x00000082


	//----- nvinfo : EIATTR_KPARAM_INFO
	.align		4
.L_546:
        /*0008*/ 	.byte	0x04, 0x17
        /*000a*/ 	.short	(.L_548 - .L_547)
.L_547:
        /*000c*/ 	.word	0x00000000
        /*0010*/ 	.short	0x0000
        /*0012*/ 	.short	0x0000
        /*0014*/ 	.byte	0x00, 0xf0, 0x01, 0x0a


	//----- nvinfo : EIATTR_SPARSE_MMA_MASK
	.align		4
.L_548:
        /*0018*/ 	.byte	0x03, 0x50
        /*001a*/ 	.short	0x0000


	//----- nvinfo : EIATTR_MAXREG_COUNT
	.align		4
        /*001c*/ 	.byte	0x03, 0x1b
        /*001e*/ 	.short	0x00ff


	//----- nvinfo : EIATTR_NUM_BARRIERS
	.align		4
        /*0020*/ 	.byte	0x02, 0x4c
        /*0022*/ 	.byte	0x01
	.zero		1


	//----- nvinfo : EIATTR_ANNOTATIONS
	.align		4
        /*0024*/ 	.byte	0x04, 0x55
        /*0026*/ 	.short	(.L_550 - .L_549)


	//   ....[0]....
.L_549:
        /* <DEDUP_REMOVED lines=38> */


	//----- nvinfo : EIATTR_MERCURY_ISA_VERSION
	.align		4
.L_550:
        /*0270*/ 	.byte	0x03, 0x5f
        /*0272*/ 	.short	0x0101


	//----- nvinfo : EIATTR_VRC_CTA_INIT_COUNT
	.align		4
        /*0274*/ 	.byte	0x02, 0x4a
	.zero		1
	.zero		1


	//----- nvinfo : EIATTR_EXIT_INSTR_OFFSETS
	.align		4
        /*0278*/ 	.byte	0x04, 0x1c
        /*027a*/ 	.short	(.L_552 - .L_551)


	//   ....[0]....
.L_551:
        /*027c*/ 	.word	0x00000090


	//   ....[1]....
        /*0280*/ 	.word	0x000087b0


	//----- nvinfo : EIATTR_CRS_STACK_SIZE
	.align		4
.L_552:
        /*0284*/ 	.byte	0x04, 0x1e
        /*0286*/ 	.short	(.L_554 - .L_553)
.L_553:
        /*0288*/ 	.word	0x00000000


	//----- nvinfo : EIATTR_CBANK_PARAM_SIZE
	.align		4
.L_554:
        /*028c*/ 	.byte	0x03, 0x19
        /*028e*/ 	.short	0x0280


	//----- nvinfo : EIATTR_PARAM_CBANK
	.align		4
        /*0290*/ 	.byte	0x04, 0x0a
        /*0292*/ 	.short	(.L_556 - .L_555)
	.align		4
.L_555:
        /*0294*/ 	.word	index@(.nv.constant0._ZN5flash44flash_bwd_dq_dk_dv_loop_seqk_parallel_kernelI23Flash_bwd_kernel_traitsILi192ELi64ELi64ELi8ELi4ELi2ELi2ELb1ELb1EN7cutlass6half_tE19Flash_kernel_traitsILi192ELi64ELi64ELi8ES3_EELb1ELb0ELb1ELb0ELb0ELb1ELb0EEEvNS_16Flash_bwd_paramsE)
        /*0298*/ 	.short	0x0380
        /*029a*/ 	.short	0x0280


	//----- nvinfo : EIATTR_SW_WAR
	.align		4
.L_556:
        /*029c*/ 	.byte	0x04, 0x36
        /*029e*/ 	.short	(.L_558 - .L_557)
.L_557:
        /*02a0*/ 	.word	0x00000008
.L_558:


//--------------------- .nv.info._ZN5flash44flash_bwd_dq_dk_dv_loop_seqk_parallel_kernelI23Flash_bwd_kernel_traitsILi192ELi64ELi64ELi8ELi4ELi2ELi2ELb1ELb1EN7cutlass6half_tE19Flash_kernel_traitsILi192ELi64ELi64ELi8ES3_EELb0ELb0ELb1ELb0ELb0ELb1ELb1EEEvNS_16Flash_bwd_paramsE --------------------------
	.section	.nv.info._ZN5flash44flash_bwd_dq_dk_dv_loop_seqk_parallel_kernelI23Flash_bwd_kernel_traitsILi192ELi64ELi64ELi8ELi4ELi2ELi2ELb1ELb1EN7cutlass6half_tE19Flash_kernel_traitsILi192ELi64ELi64ELi8ES3_EELb0ELb0ELb1ELb0ELb0ELb1ELb1EEEvNS_16Flash_bwd_paramsE,"",@"SHT_CUDA_INFO"
	.sectionflags	@""
	.align	4


	//----- nvinfo : EIATTR_CUDA_API_VERSION
	.align		4
        /*0000*/ 	.byte	0x04, 0x37
        /*0002*/ 	.short	(.L_560 - .L_559)
.L_559:
        /*0004*/ 	.word	0x00000082


	//----- nvinfo : EIATTR_KPARAM_INFO
	.align		4
.L_560:
        /*0008*/ 	.byte	0x04, 0x17
        /*000a*/ 	.short	(.L_562 - .L_561)
.L_561:
        /*000c*/ 	.word	0x00000000
        /*0010*/ 	.short	0x0000
        /*0012*/ 	.short	0x0000
        /*0014*/ 	.byte	0x00, 0xf0, 0x01, 0x0a


	//----- nvinfo : EIATTR_SPARSE_MMA_MASK
	.align		4
.L_562:
        /*0018*/ 	.byte	0x03, 0x50
        /*001a*/ 	.short	0x0000


	//----- nvinfo : EIATTR_MAXREG_COUNT
	.align		4
        /*001c*/ 	.byte	0x03, 0x1b
        /*001e*/ 	.short	0x00ff


	//----- nvinfo : EIATTR_NUM_BARRIERS
	.align		4
        /*0020*/ 	.byte	0x02, 0x4c
        /*0022*/ 	.byte	0x01
	.zero		1


	//----- nvinfo : EIATTR_ANNOTATIONS
	.align		4
        /*0024*/ 	.byte	0x04, 0x55
        /*0026*/ 	.short	(.L_564 - .L_563)


	//   ....[0]....
.L_563:
        /* <DEDUP_REMOVED lines=48> */


	//----- nvinfo : EIATTR_MERCURY_ISA_VERSION
	.align		4
.L_564:
        /*0318*/ 	.byte	0x03, 0x5f
        /*031a*/ 	.short	0x0101


	//----- nvinfo : EIATTR_VRC_CTA_INIT_COUNT
	.align		4
        /*031c*/ 	.byte	0x02, 0x4a
	.zero		1
	.zero		1


	//----- nvinfo : EIATTR_EXIT_INSTR_OFFSETS
	.align		4
        /*0320*/ 	.byte	0x04, 0x1c
        /*0322*/ 	.short	(.L_566 - .L_565)


	//   ....[0]....
.L_565:
        /*0324*/ 	.word	0x00000090


	//   ....[1]....
        /*0328*/ 	.word	0x00008400


	//----- nvinfo : EIATTR_CRS_STACK_SIZE
	.align		4
.L_566:
        /*032c*/ 	.byte	0x04, 0x1e
        /*032e*/ 	.short	(.L_568 - .L_567)
.L_567:
        /*0330*/ 	.word	0x00000000


	//----- nvinfo : EIATTR_CBANK_PARAM_SIZE
	.align		4
.L_568:
        /*0334*/ 	.byte	0x03, 0x19
        /*0336*/ 	.short	0x0280


	//----- nvinfo : EIATTR_PARAM_CBANK
	.align		4
        /*0338*/ 	.byte	0x04, 0x0a
        /*033a*/ 	.short	(.L_570 - .L_569)
	.align		4
.L_569:
        /*033c*/ 	.word	index@(.nv.constant0._ZN5flash44flash_bwd_dq_dk_dv_loop_seqk_parallel_kernelI23Flash_bwd_kernel_traitsILi192ELi64ELi64ELi8ELi4ELi2ELi2ELb1ELb1EN7cutlass6half_tE19Flash_kernel_traitsILi192ELi64ELi64ELi8ES3_EELb0ELb0ELb1ELb0ELb0ELb1ELb1EEEvNS_16Flash_bwd_paramsE)
        /*0340*/ 	.short	0x0380
        /*0342*/ 	.short	0x0280


	//----- nvinfo : EIATTR_SW_WAR
	.align		4
.L_570:
        /*0344*/ 	.byte	0x04, 0x36
        /*0346*/ 	.short	(.L_572 - .L_571)
.L_571:
        /*0348*/ 	.word	0x00000008
.L_572:


//--------------------- .nv.info._ZN5flash44flash_bwd_dq_dk_dv_loop_seqk_parallel_kernelI23Flash_bwd_kernel_traitsILi192ELi64ELi64ELi8ELi4ELi2ELi2ELb1ELb1EN7cutlass6half_tE19Flash_kernel_traitsILi192ELi64ELi64ELi8ES3_EELb1ELb0ELb1ELb1ELb0ELb0ELb0EEEvNS_16Flash_bwd_paramsE --------------------------
	.section	.nv.info._ZN5flash44flash_bwd_dq_dk_dv_loop_seqk_parallel_kernelI23Flash_bwd_kernel_traitsILi192ELi64ELi64ELi8ELi4ELi2ELi2ELb1ELb1EN7cutlass6half_tE19Flash_kernel_traitsILi192ELi64ELi64ELi8ES3_EELb1ELb0ELb1ELb1ELb0ELb0ELb0EEEvNS_16Flash_bwd_paramsE,"",@"SHT_CUDA_INFO"
	.sectionflags	@""
	.align	4


	//----- nvinfo : EIATTR_CUDA_API_VERSION
	.align		4
        /*0000*/ 	.byte	0x04, 0x37
        /*0002*/ 	.short	(.L_574 - .L_573)
.L_573:
        /*0004*/ 	.word	0x00000082


	//----- nvinfo : EIATTR_KPARAM_INFO
	.align		4
.L_574:
        /*0008*/ 	.byte	0x04, 0x17
        /*000a*/ 	.short	(.L_576 - .L_575)
.L_575:
        /*000c*/ 	.word	0x00000000
        /*0010*/ 	.short	0x0000
        /*0012*/ 	.short	0x0000
        /*0014*/ 	.byte	0x00, 0xf0, 0x01, 0x0a


	//----- nvinfo : EIATTR_SPARSE_MMA_MASK
	.align		4
.L_576:
        /*0018*/ 	.byte	0x03, 0x50
        /*001a*/ 	.short	0x0000


	//----- nvinfo : EIATTR_MAXREG_COUNT
	.align		4
        /*001c*/ 	.byte	0x03, 0x1b
        /*001e*/ 	.short	0x00ff


	//----- nvinfo : EIATTR_NUM_BARRIERS
	.align		4
        /*0020*/ 	.byte	0x02, 0x4c
        /*0022*/ 	.byte	0x01
	.zero		1


	//----- nvinfo : EIATTR_ANNOTATIONS
	.align		4
        /*0024*/ 	.byte	0x04, 0x55
        /*0026*/ 	.short	(.L_578 - .L_577)


	//   ....[0]....
.L_577:
        /* <DEDUP_REMOVED lines=44> */


	//----- nvinfo : EIATTR_MERCURY_ISA_VERSION
	.align		4
.L_578:
        /*02d8*/ 	.byte	0x03, 0x5f
        /*02da*/ 	.short	0x0101


	//----- nvinfo : EIATTR_VRC_CTA_INIT_COUNT
	.align		4
        /*02dc*/ 	.byte	0x02, 0x4a
	.zero		1
	.zero		1


	//----- nvinfo : EIATTR_EXIT_INSTR_OFFSETS
	.align		4
        /*02e0*/ 	.byte	0x04, 0x1c
        /*02e2*/ 	.short	(.L_580 - .L_579)


	//   ....[0]....
.L_579:
        /*02e4*/ 	.word	0x00000090


	//   ....[1]....
        /*02e8*/ 	.word	0x00009fb0


	//----- nvinfo : EIATTR_CRS_STACK_SIZE
	.align		4
.L_580:
        /*02ec*/ 	.byte	0x04, 0x1e
        /*02ee*/ 	.short	(.L_582 - .L_581)
.L_581:
        /*02f0*/ 	.word	0x00000000


	//----- nvinfo : EIATTR_CBANK_PARAM_SIZE
	.align		4
.L_582:
        /*02f4*/ 	.byte	0x03, 0x19
        /*02f6*/ 	.short	0x0280


	//----- nvinfo : EIATTR_PARAM_CBANK
	.align		4
        /*02f8*/ 	.byte	0x04, 0x0a
        /*02fa*/ 	.short	(.L_584 - .L_583)
	.align		4
.L_583:
        /*02fc*/ 	.word	index@(.nv.constant0._ZN5flash44flash_bwd_dq_dk_dv_loop_seqk_parallel_kernelI23Flash_bwd_kernel_traitsILi192ELi64ELi64ELi8ELi4ELi2ELi2ELb1ELb1EN7cutlass6half_tE19Flash_kernel_traitsILi192ELi64ELi64ELi8ES3_EELb1ELb0ELb1ELb1ELb0ELb0ELb0EEEvNS_16Flash_bwd_paramsE)
        /*0300*/ 	.short	0x0380
        /*0302*/ 	.short	0x0280


	//----- nvinfo : EIATTR_SW_WAR
	.align		4
.L_584:
        /*0304*/ 	.byte	0x04, 0x36
        /*0306*/ 	.short	(.L_586 - .L_585)
.L_585:
        /*0308*/ 	.word	0x00000008
.L_586:


//--------------------- .nv.info._ZN5flash44flash_bwd_dq_dk_dv_loop_seqk_parallel_kernelI23Flash_bwd_kernel_traitsILi192ELi64ELi64ELi8ELi4ELi2ELi2ELb1ELb1EN7cutlass6half_tE19Flash_kernel_traitsILi192ELi64ELi64ELi8ES3_EELb0ELb0ELb1ELb1ELb0ELb0ELb1EEEvNS_16Flash_bwd_paramsE --------------------------
	.section	.nv.info._ZN5flash44flash_bwd_dq_dk_dv_loop_seqk_parallel_kernelI23Flash_bwd_kernel_traitsILi192ELi64ELi64ELi8ELi4ELi2ELi2ELb1ELb1EN7cutlass6half_tE19Flash_kernel_traitsILi192ELi64ELi64ELi8ES3_EELb0ELb0ELb1ELb1ELb0ELb0ELb1EEEvNS_16Flash_bwd_paramsE,"",@"SHT_CUDA_INFO"
	.sectionflags	@""
	.align	4


	//----- nvinfo : EIATTR_CUDA_API_VERSION
	.align		4
        /*0000*/ 	.byte	0x04, 0x37
        /*0002*/ 	.short	(.L_588 - .L_587)
.L_587:
        /*0004*/ 	.word	0x00000082


	//----- nvinfo : EIATTR_KPARAM_INFO
	.align		4
.L_588:
        /*0008*/ 	.byte	0x04, 0x17
        /*000a*/ 	.short	(.L_590 - .L_589)
.L_589:
        /*000c*/ 	.word	0x00000000
        /*0010*/ 	.short	0x0000
        /*0012*/ 	.short	0x0000
        /*0014*/ 	.byte	0x00, 0xf0, 0x01, 0x0a


	//----- nvinfo : EIATTR_SPARSE_MMA_MASK
	.align		4
.L_590:
        /*0018*/ 	.byte	0x03, 0x50
        /*001a*/ 	.short	0x0000


	//----- nvinfo : EIATTR_MAXREG_COUNT
	.align		4
        /*001c*/ 	.byte	0x03, 0x1b
        /*001e*/ 	.short	0x00ff


	//----- nvinfo : EIATTR_NUM_BARRIERS
	.align		4
        /*0020*/ 	.byte	0x02, 0x4c
        /*0022*/ 	.byte	0x01
	.zero		1


	//----- nvinfo : EIATTR_ANNOTATIONS
	.align		4
        /*0024*/ 	.byte	0x04, 0x55
        /*0026*/ 	.short	(.L_592 - .L_591)


	//   ....[0]....
.L_591:
        /* <DEDUP_REMOVED lines=56> */


	//----- nvinfo : EIATTR_MERCURY_ISA_VERSION
	.align		4
.L_592:
        /*0398*/ 	.byte	0x03, 0x5f
        /*039a*/ 	.short	0x0101


	//----- nvinfo : EIATTR_VRC_CTA_INIT_COUNT
	.align		4
        /*039c*/ 	.byte	0x02, 0x4a
	.zero		1
	.zero		1


	//----- nvinfo : EIATTR_EXIT_INSTR_OFFSETS
	.align		4
        /*03a0*/ 	.byte	0x04, 0x1c
        /*03a2*/ 	.short	(.L_594 - .L_593)


	//   ....[0]....
.L_593:
        /*03a4*/ 	.word	0x00000090


	//   ....[1]....
        /*03a8*/ 	.word	0x00009980


	//----- nvinfo : EIATTR_CRS_STACK_SIZE
	.align		4
.L_594:
        /*03ac*/ 	.byte	0x04, 0x1e
        /*03ae*/ 	.short	(.L_596 - .L_595)
.L_595:
        /*03b0*/ 	.word	0x00000000


	//----- nvinfo : EIATTR_CBANK_PARAM_SIZE
	.align		4
.L_596:
        /*03b4*/ 	.byte	0x03, 0x19
        /*03b6*/ 	.short	0x0280


	//----- nvinfo : EIATTR_PARAM_CBANK
	.align		4
        /*03b8*/ 	.byte	0x04, 0x0a
        /*03ba*/ 	.short	(.L_598 - .L_597)
	.align		4
.L_597:
        /*03bc*/ 	.word	index@(.nv.constant0._ZN5flash44flash_bwd_dq_dk_dv_loop_seqk_parallel_kernelI23Flash_bwd_kernel_traitsILi192ELi64ELi64ELi8ELi4ELi2ELi2ELb1ELb1EN7cutlass6half_tE19Flash_kernel_traitsILi192ELi64ELi64ELi8ES3_EELb0ELb0ELb1ELb1ELb0ELb0ELb1EEEvNS_16Flash_bwd_paramsE)
        /*03c0*/ 	.short	0x0380
        /*03c2*/ 	.short	0x0280


	//----- nvinfo : EIATTR_SW_WAR
	.align		4
.L_598:
        /*03c4*/ 	.byte	0x04, 0x36
        /*03c6*/ 	.short	(.L_600 - .L_599)
.L_599:
        /*03c8*/ 	.word	0x00000008
.L_600:


//--------------------- .nv.info._ZN5flash25flash_bwd_dot_do_o_kernelILb0E23Flash_bwd_kernel_traitsILi192ELi64ELi64ELi8ELi4ELi2ELi2ELb1ELb1EN7cutlass6half_tE19Flash_kernel_traitsILi192ELi64ELi64ELi8ES3_EEEEvNS_16Flash_bwd_paramsE --------------------------
	.section	.nv.info._ZN5flash25flash_bwd_dot_do_o_kernelILb0E23Flash_bwd_kernel_traitsILi192ELi64ELi64ELi8ELi4ELi2ELi2ELb1ELb1EN7cutlass6half_tE19Flash_kernel_traitsILi192ELi64ELi64ELi8ES3_EEEEvNS_16Flash_bwd_paramsE,"",@"SHT_CUDA_INFO"
	.sectionflags	@""
	.align	4


	//----- nvinfo : EIATTR_CUDA_API_VERSION
	.align		4
        /*0000*/ 	.byte	0x04, 0x37
        /*0002*/ 	.short	(.L_602 - .L_601)
.L_601:
        /*0004*/ 	.word	0x00000082


	//----- nvinfo : EIATTR_KPARAM_INFO
	.align		4
.L_602:
        /*0008*/ 	.byte	0x04, 0x17
        /*000a*/ 	.short	(.L_604 - .L_603)
.L_603:
        /*000c*/ 	.word	0x00000000
        /*0010*/ 	.short	0x0000
        /*0012*/ 	.short	0x0000
        /*0014*/ 	.byte	0x00, 0xf0, 0x01, 0x0a


	//----- nvinfo : EIATTR_SPARSE_MMA_MASK
	.align		4
.L_604:
        /*0018*/ 	.byte	0x03, 0x50
        /*001a*/ 	.short	0x0000


	//----- nvinfo : EIATTR_MAXREG_COUNT
	.align		4
        /*001c*/ 	.byte	0x03, 0x1b
        /*001e*/ 	.short	0x00ff


	//----- nvinfo : EIATTR_MERCURY_ISA_VERSION
	.align		4
        /*0020*/ 	.byte	0x03, 0x5f
        /*0022*/ 	.short	0x0101


	//----- nvinfo : EIATTR_COOP_GROUP_MASK_REGIDS
	.align		4
        /*0024*/ 	.byte	0x04, 0x29
        /*0026*/ 	.short	(.L_606 - .L_605)


	//   ....[0]....
.L_605:
        /*0028*/ 	.word	0xffffffff


	//   ....[1]....
        /*002c*/ 	.word	0xffffffff


	//   ....[2]....
        /*0030*/ 	.word	0xffffffff


	//   ....[3]....
        /*0034*/ 	.word	0xffffffff


	//   ....[4]....
        /*0038*/ 	.word	0xffffffff


	//   ....[5]....
        /*003c*/ 	.word	0xffffffff


	//----- nvinfo : EIATTR_COOP_GROUP_INSTR_OFFSETS
	.align		4
.L_606:
        /*0040*/ 	.byte	0x04, 0x28
        /*0042*/ 	.short	(.L_608 - .L_607)


	//   ....[0]....
.L_607:
        /*0044*/ 	.word	0x00001470


	//   ....[1]....
        /*0048*/ 	.word	0x00001490


	//   ....[2]....
        /*004c*/ 	.word	0x000014b0


	//   ....[3]....
        /*0050*/ 	.word	0x000014d0


	//   ....[4]....
        /*0054*/ 	.word	0x00001510


	//   ....[5]....
        /*0058*/ 	.word	0x00001540


	//----- nvinfo : EIATTR_VRC_CTA_INIT_COUNT
	.align		4
.L_608:
        /*005c*/ 	.byte	0x02, 0x4a
	.zero		1
	.zero		1


	//----- nvinfo : EIATTR_EXIT_INSTR_OFFSETS
	.align		4
        /*0060*/ 	.byte	0x04, 0x1c
        /*0062*/ 	.short	(.L_610 - .L_609)


	//   ....[0]....
.L_609:
        /*0064*/ 	.word	0x00000120


	//   ....[1]....
        /*0068*/ 	.word	0x000015a0


	//   ....[2]....
        /*006c*/ 	.word	0x000015c0


	//----- nvinfo : EIATTR_CRS_STACK_SIZE
	.align		4
.L_610:
        /*0070*/ 	.byte	0x04, 0x1e
        /*0072*/ 	.short	(.L_612 - .L_611)
.L_611:
        /*0074*/ 	.word	0x00000000


	//----- nvinfo : EIATTR_CBANK_PARAM_SIZE
	.align		4
.L_612:
        /*0078*/ 	.byte	0x03, 0x19
        /*007a*/ 	.short	0x0280


	//----- nvinfo : EIATTR_PARAM_CBANK
	.align		4
        /*007c*/ 	.byte	0x04, 0x0a
        /*007e*/ 	.short	(.L_614 - .L_613)
	.align		4
.L_613:
        /*0080*/ 	.word	index@(.nv.constant0._ZN5flash25flash_bwd_dot_do_o_kernelILb0E23Flash_bwd_kernel_traitsILi192ELi64ELi64ELi8ELi4ELi2ELi2ELb1ELb1EN7cutlass6half_tE19Flash_kernel_traitsILi192ELi64ELi64ELi8ES3_EEEEvNS_16Flash_bwd_paramsE)
        /*0084*/ 	.short	0x0380
        /*0086*/ 	.short	0x0280


	//----- nvinfo : EIATTR_SW_WAR
	.align		4
.L_614:
        /*0088*/ 	.byte	0x04, 0x36
        /*008a*/ 	.short	(.L_616 - .L_615)
.L_615:
        /*008c*/ 	.word	0x00000008
.L_616:


//--------------------- .nv.info._ZN5flash25flash_bwd_dot_do_o_kernelILb1E23Flash_bwd_kernel_traitsILi192ELi64ELi64ELi8ELi4ELi2ELi2ELb1ELb1EN7cutlass6half_tE19Flash_kernel_traitsILi192ELi64ELi64ELi8ES3_EEEEvNS_16Flash_bwd_paramsE --------------------------
	.section	.nv.info._ZN5flash25flash_bwd_dot_do_o_kernelILb1E23Flash_bwd_kernel_traitsILi192ELi64ELi64ELi8ELi4ELi2ELi2ELb1ELb1EN7cutlass6half_tE19Flash_kernel_traitsILi192ELi64ELi64ELi8ES3_EEEEvNS_16Flash_bwd_paramsE,"",@"SHT_CUDA_INFO"
	.sectionflags	@""
	.align	4


	//----- nvinfo : EIATTR_CUDA_API_VERSION
	.align		4
        /*0000*/ 	.byte	0x04, 0x37
        /*0002*/ 	.short	(.L_618 - .L_617)
.L_617:
        /*0004*/ 	.word	0x00000082


	//----- nvinfo : EIATTR_KPARAM_INFO
	.align		4
.L_618:
        /*0008*/ 	.byte	0x04, 0x17
        /*000a*/ 	.short	(.L_620 - .L_619)
.L_619:
        /*000c*/ 	.word	0x00000000
        /*0010*/ 	.short	0x0000
        /*0012*/ 	.short	0x0000
        /*0014*/ 	.byte	0x00, 0xf0, 0x01, 0x0a


	//----- nvinfo : EIATTR_SPARSE_MMA_MASK
	.align		4
.L_620:
        /*0018*/ 	.byte	0x03, 0x50
        /*001a*/ 	.short	0x0000


	//----- nvinfo : EIATTR_MAXREG_COUNT
	.align		4
        /*001c*/ 	.byte	0x03, 0x1b
        /*001e*/ 	.short	0x00ff


	//----- nvinfo : EIATTR_MERCURY_ISA_VERSION
	.align		4
        /*0020*/ 	.byte	0x03, 0x5f
        /*0022*/ 	.short	0x0101


	//----- nvinfo : EIATTR_COOP_GROUP_MASK_REGIDS
	.align		4
        /*0024*/ 	.byte	0x04, 0x29
        /*0026*/ 	.short	(.L_622 - .L_621)


	//   ....[0]....
.L_621:
        /*0028*/ 	.word	0xffffffff


	//   ....[1]....
        /*002c*/ 	.word	0xffffffff


	//   ....[2]....
        /*0030*/ 	.word	0xffffffff


	//   ....[3]....
        /*0034*/ 	.word	0xffffffff


	//   ....[4]....
        /*0038*/ 	.word	0xffffffff


	//   ....[5]....
        /*003c*/ 	.word	0xffffffff


	//----- nvinfo : EIATTR_COOP_GROUP_INSTR_OFFSETS
	.align		4
.L_622:
        /*0040*/ 	.byte	0x04, 0x28
        /*0042*/ 	.short	(.L_624 - .L_623)


	//   ....[0]....
.L_623:
        /*0044*/ 	.word	0x00001740


	//   ....[1]....
        /*0048*/ 	.word	0x00001760


	//   ....[2]....
        /*004c*/ 	.word	0x000017c0


	//   ....[3]....
        /*0050*/ 	.word	0x000017e0


	//   ....[4]....
        /*0054*/ 	.word	0x00001860


	//   ....[5]....
        /*0058*/ 	.word	0x00001890


	//----- nvinfo : EIATTR_VRC_CTA_INIT_COUNT
	.align		4
.L_624:
        /*005c*/ 	.byte	0x02, 0x4a
	.zero		1
	.zero		1


	//----- nvinfo : EIATTR_EXIT_INSTR_OFFSETS
	.align		4
        /*0060*/ 	.byte	0x04, 0x1c
        /*0062*/ 	.short	(.L_626 - .L_625)


	//   ....[0]....
.L_625:
        /*0064*/ 	.word	0x00000120


	//   ....[1]....
        /*0068*/ 	.word	0x00001a10


	//----- nvinfo : EIATTR_CRS_STACK_SIZE
	.align		4
.L_626:
        /*006c*/ 	.byte	0x04, 0x1e
        /*006e*/ 	.short	(.L_628 - .L_627)
.L_627:
        /*0070*/ 	.word	0x00000000


	//----- nvinfo : EIATTR_CBANK_PARAM_SIZE
	.align		4
.L_628:
        /*0074*/ 	.byte	0x03, 0x19
        /*0076*/ 	.short	0x0280


	//----- nvinfo : EIATTR_PARAM_CBANK
	.align		4
        /*0078*/ 	.byte	0x04, 0x0a
        /*007a*/ 	.short	(.L_630 - .L_629)
	.align		4
.L_629:
        /*007c*/ 	.word	index@(.nv.constant0._ZN5flash25flash_bwd_dot_do_o_kernelILb1E23Flash_bwd_kernel_traitsILi192ELi64ELi64ELi8ELi4ELi2ELi2ELb1ELb1EN7cutlass6half_tE19Flash_kernel_traitsILi192ELi64ELi64ELi8ES3_EEEEvNS_16Flash_bwd_paramsE)
        /*0080*/ 	.short	0x0380
        /*0082*/ 	.short	0x0280


	//----- nvinfo : EIATTR_SW_WAR
	.align		4
.L_630:
        /*0084*/ 	.byte	0x04, 0x36
        /*0086*/ 	.short	(.L_632 - .L_631)
.L_631:
        /*0088*/ 	.word	0x00000008
.L_632:


//--------------------- .nv.info._ZN5flash27flash_bwd_convert_dq_kernelI23Flash_bwd_kernel_traitsILi192ELi64ELi64ELi8ELi4ELi2ELi2ELb0ELb0EN7cutlass6half_tE19Flash_kernel_traitsILi192ELi64ELi64ELi8ES3_EEEEvNS_16Flash_bwd_paramsEi --------------------------
	.section	.nv.info._ZN5flash27flash_bwd_convert_dq_kernelI23Flash_bwd_kernel_traitsILi192ELi64ELi64ELi8ELi4ELi2ELi2ELb0ELb0EN7cutlass6half_tE19Flash_kernel_traitsILi192ELi64ELi64ELi8ES3_EEEEvNS_16Flash_bwd_paramsEi,"",@"SHT_CUDA_INFO"
	.sectionflags	@""
	.align	4


	//----- nvinfo : EIATTR_CUDA_API_VERSION
	.align		4
        /*0000*/ 	.byte	0x04, 0x37
        /*0002*/ 	.short	(.L_634 - .L_633)
.L_633:
        /*0004*/ 	.word	0x00000082


	//----- nvinfo : EIATTR_KPARAM_INFO
	.align		4
.L_634:
        /*0008*/ 	.byte	0x04, 0x17
        /*000a*/ 	.short	(.L_636 - .L_635)
.L_635:
        /*000c*/ 	.word	0x00000000
        /*0010*/ 	.short	0x0001
        /*0012*/ 	.short	0x0280
        /*0014*/ 	.byte	0x00, 0xf0, 0x11, 0x00


	//----- nvinfo : EIATTR_KPARAM_INFO
	.align		4
.L_636:
        /*0018*/ 	.byte	0x04, 0x17
        /*001a*/ 	.short	(.L_638 - .L_637)
.L_637:
        /*001c*/ 	.word	0x00000000
        /*0020*/ 	.short	0x0000
        /*0022*/ 	.short	0x0000
        /*0024*/ 	.byte	0x00, 0xf0, 0x01, 0x0a


	//----- nvinfo : EIATTR_SPARSE_MMA_MASK
	.align		4
.L_638:
        /*0028*/ 	.byte	0x03, 0x50
        /*002a*/ 	.short	0x0000


	//----- nvinfo : EIATTR_MAXREG_COUNT
	.align		4
        /*002c*/ 	.byte	0x03, 0x1b
        /*002e*/ 	.short	0x00ff


	//----- nvinfo : EIATTR_NUM_BARRIERS
	.align		4
        /*0030*/ 	.byte	0x02, 0x4c
        /*0032*/ 	.byte	0x01
	.zero		1


	//----- nvinfo : EIATTR_MERCURY_ISA_VERSION
	.align		4
        /*0034*/ 	.byte	0x03, 0x5f
        /*0036*/ 	.short	0x0101


	//----- nvinfo : EIATTR_VRC_CTA_INIT_COUNT
	.align		4
        /*0038*/ 	.byte	0x02, 0x4a
	.zero		1
	.zero		1


	//----- nvinfo : EIATTR_EXIT_INSTR_OFFSETS
	.align		4
        /*003c*/ 	.byte	0x04, 0x1c
        /*003e*/ 	.short	(.L_640 - .L_639)


	//   ....[0]....
.L_639:
        /*0040*/ 	.word	0x00000120


	//   ....[1]....
        /*0044*/ 	.word	0x00001790


	//   ....[2]....
        /*0048*/ 	.word	0x000018c0


	//   ....[3]....
        /*004c*/ 	.word	0x000018e0


	//----- nvinfo : EIATTR_CRS_STACK_SIZE
	.align		4
.L_640:
        /*0050*/ 	.byte	0x04, 0x1e
        /*0052*/ 	.short	(.L_642 - .L_641)
.L_641:
        /*0054*/ 	.word	0x00000000


	//----- nvinfo : EIATTR_CBANK_PARAM_SIZE
	.align		4
.L_642:
        /*0058*/ 	.byte	0x03, 0x19
        /*005a*/ 	.short	0x0284


	//----- nvinfo : EIATTR_PARAM_CBANK
	.align		4
        /*005c*/ 	.byte	0x04, 0x0a
        /*005e*/ 	.short	(.L_644 - .L_643)
	.align		4
.L_643:
        /*0060*/ 	.word	index@(.nv.constant0._ZN5flash27flash_bwd_convert_dq_kernelI23Flash_bwd_kernel_traitsILi192ELi64ELi64ELi8ELi4ELi2ELi2ELb0ELb0EN7cutlass6half_tE19Flash_kernel_traitsILi192ELi64ELi64ELi8ES3_EEEEvNS_16Flash_bwd_paramsEi)
        /*0064*/ 	.short	0x0380
        /*0066*/ 	.short	0x0284


	//----- nvinfo : EIATTR_SW_WAR
	.align		4
.L_644:
        /*0068*/ 	.byte	0x04, 0x36
        /*006a*/ 	.short	(.L_646 - .L_645)
.L_645:
        /*006c*/ 	.word	0x00000008
.L_646:


//--------------------- .nv.info._ZN5flash44flash_bwd_dq_dk_dv_loop_seqk_parallel_kernelI23Flash_bwd_kernel_traitsILi192ELi64ELi64ELi8ELi4ELi2ELi2ELb0ELb0EN7cutlass6half_tE19Flash_kernel_traitsILi192ELi64ELi64ELi8ES3_EELb1ELb0ELb0ELb0ELb0ELb0ELb0EEEvNS_16Flash_bwd_paramsE --------------------------
	.section	.nv.info._ZN5flash44flash_bwd_dq_dk_dv_loop_seqk_parallel_kernelI23Flash_bwd_kernel_traitsILi192ELi64ELi64ELi8ELi4ELi2ELi2ELb0ELb0EN7cutlass6half_tE19Flash_kernel_traitsILi192ELi64ELi64ELi8ES3_EELb1ELb0ELb0ELb0ELb0ELb0ELb0EEEvNS_16Flash_bwd_paramsE,"",@"SHT_CUDA_INFO"
	.sectionflags	@""
	.align	4


	//----- nvinfo : EIATTR_CUDA_API_VERSION
	.align		4
        /*0000*/ 	.byte	0x04, 0x37
        /*0002*/ 	.short	(.L_648 - .L_647)
.L_647:
        /*0004*/ 	.word	0x00000082


	//----- nvinfo : EIATTR_KPARAM_INFO
	.align		4
.L_648:
        /*0008*/ 	.byte	0x04, 0x17
        /*000a*/ 	.short	(.L_650 - .L_649)
.L_649:
        /*000c*/ 	.word	0x00000000
        /*0010*/ 	.short	0x0000
        /*0012*/ 	.short	0x0000
        /*0014*/ 	.byte	0x00, 0xf0, 0x01, 0x0a


	//----- nvinfo : EIATTR_SPARSE_MMA_MASK
	.align		4
.L_650:
        /*0018*/ 	.byte	0x03, 0x50
        /*001a*/ 	.short	0x0000


	//----- nvinfo : EIATTR_MAXREG_COUNT
	.align		4
        /*001c*/ 	.byte	0x03, 0x1b
        /*001e*/ 	.short	0x00ff


	//----- nvinfo : EIATTR_NUM_BARRIERS
	.align		4
        /*0020*/ 	.byte	0x02, 0x4c
        /*0022*/ 	.byte	0x01
	.zero		1


	//----- nvinfo : EIATTR_MERCURY_ISA_VERSION
	.align		4
        /*0024*/ 	.byte	0x03, 0x5f
        /*0026*/ 	.short	0x0101


	//----- nvinfo : EIATTR_VRC_CTA_INIT_COUNT
	.align		4
        /*0028*/ 	.byte	0x02, 0x4a
	.zero		1
	.zero		1


	//----- nvinfo : EIATTR_EXIT_INSTR_OFFSETS
	.align		4
        /*002c*/ 	.byte	0x04, 0x1c
        /*002e*/ 	.short	(.L_652 - .L_651)


	//   ....[0]....
.L_651:
        /*0030*/ 	.word	0x00000080


	//   ....[1]....
        /*0034*/ 	.word	0x000084f0


	//----- nvinfo : EIATTR_CRS_STACK_SIZE
	.align		4
.L_652:
        /*0038*/ 	.byte	0x04, 0x1e
        /*003a*/ 	.short	(.L_654 - .L_653)
.L_653:
        /*003c*/ 	.word	0x00000000


	//----- nvinfo : EIATTR_CBANK_PARAM_SIZE
	.align		4
.L_654:
        /*0040*/ 	.byte	0x03, 0x19
        /*0042*/ 	.short	0x0280


	//----- nvinfo : EIATTR_PARAM_CBANK
	.align		4
        /*0044*/ 	.byte	0x04, 0x0a
        /*0046*/ 	.short	(.L_656 - .L_655)
	.align		4
.L_655:
        /*0048*/ 	.word	index@(.nv.constant0._ZN5flash44flash_bwd_dq_dk_dv_loop_seqk_parallel_kernelI23Flash_bwd_kernel_traitsILi192ELi64ELi64ELi8ELi4ELi2ELi2ELb0ELb0EN7cutlass6half_tE19Flash_kernel_traitsILi192ELi64ELi64ELi8ES3_EELb1ELb0ELb0ELb0ELb0ELb0ELb0EEEvNS_16Flash_bwd_paramsE)
        /*004c*/ 	.short	0x0380
        /*004e*/ 	.short	0x0280


	//----- nvinfo : EIATTR_SW_WAR
	.align		4
.L_656:
        /*0050*/ 	.byte	0x04, 0x36
        /*0052*/ 	.short	(.L_658 - .L_657)
.L_657:
        /*0054*/ 	.word	0x00000008
.L_658:


//--------------------- .nv.info._ZN5flash44flash_bwd_dq_dk_dv_loop_seqk_parallel_kernelI23Flash_bwd_kernel_traitsILi192ELi64ELi64ELi8ELi4ELi2ELi2ELb0ELb0EN7cutlass6half_tE19Flash_kernel_traitsILi192ELi64ELi64ELi8ES3_EELb0ELb0ELb0ELb0ELb0ELb0ELb1EEEvNS_16Flash_bwd_paramsE --------------------------
	.section	.nv.info._ZN5flash44flash_bwd_dq_dk_dv_loop_seqk_parallel_kernelI23Flash_bwd_kernel_traitsILi192ELi64ELi64ELi8ELi4ELi2ELi2ELb0ELb0EN7cutlass6half_tE19Flash_kernel_traitsILi192ELi64ELi64ELi8ES3_EELb0ELb0ELb0ELb0ELb0ELb0ELb1EEEvNS_16Flash_bwd_paramsE,"",@"SHT_CUDA_INFO"
	.sectionflags	@""
	.align	4


	//----- nvinfo : EIATTR_CUDA_API_VERSION
	.align		4
        /*0000*/ 	.byte	0x04, 0x37
        /*0002*/ 	.short	(.L_660 - .L_659)
.L_659:
        /*0004*/ 	.word	0x00000082


	//----- nvinfo : EIATTR_KPARAM_INFO
	.align		4
.L_660:
        /*0008*/ 	.byte	0x04, 0x17
        /*000a*/ 	.short	(.L_662 - .L_661)
.L_661:
        /*000c*/ 	.word	0x00000000
        /*0010*/ 	.short	0x0000
        /*0012*/ 	.short	0x0000
        /*0014*/ 	.byte	0x00, 0xf0, 0x01, 0x0a


	//----- nvinfo : EIATTR_SPARSE_MMA_MASK
	.align		4
.L_662:
        /*0018*/ 	.byte	0x03, 0x50
        /*001a*/ 	.short	0x0000


	//----- nvinfo : EIATTR_MAXREG_COUNT
	.align		4
        /*001c*/ 	.byte	0x03, 0x1b
        /*001e*/ 	.short	0x00ff


	//----- nvinfo : EIATTR_NUM_BARRIERS
	.align		4
        /*0020*/ 	.byte	0x02, 0x4c
        /*0022*/ 	.byte	0x01
	.zero		1


	//----- nvinfo : EIATTR_MERCURY_ISA_VERSION
	.align		4
        /*0024*/ 	.byte	0x03, 0x5f
        /*0026*/ 	.short	0x0101


	//----- nvinfo : EIATTR_VRC_CTA_INIT_COUNT
	.align		4
        /*0028*/ 	.byte	0x02, 0x4a
	.zero		1
	.zero		1


	//----- nvinfo : EIATTR_EXIT_INSTR_OFFSETS
	.align		4
        /*002c*/ 	.byte	0x04, 0x1c
        /*002e*/ 	.short	(.L_664 - .L_663)


	//   ....[0]....
.L_663:
        /*0030*/ 	.word	0x00000080


	//   ....[1]....
        /*0034*/ 	.word	0x00007e40


	//----- nvinfo : EIATTR_CRS_STACK_SIZE
	.align		4
.L_664:
        /*0038*/ 	.byte	0x04, 0x1e
        /*003a*/ 	.short	(.L_666 - .L_665)
.L_665:
        /*003c*/ 	.word	0x00000000


	//----- nvinfo : EIATTR_CBANK_PARAM_SIZE
	.align		4
.L_666:
        /*0040*/ 	.byte	0x03, 0x19
        /*0042*/ 	.short	0x0280


	//----- nvinfo : EIATTR_PARAM_CBANK
	.align		4
        /*0044*/ 	.byte	0x04, 0x0a
        /*0046*/ 	.short	(.L_668 - .L_667)
	.align		4
.L_667:
        /*0048*/ 	.word	index@(.nv.constant0._ZN5flash44flash_bwd_dq_dk_dv_loop_seqk_parallel_kernelI23Flash_bwd_kernel_traitsILi192ELi64ELi64ELi8ELi4ELi2ELi2ELb0ELb0EN7cutlass6half_tE19Flash_kernel_traitsILi192ELi64ELi64ELi8ES3_EELb0ELb0ELb0ELb0ELb0ELb0ELb1EEEvNS_16Flash_bwd_paramsE)
        /*004c*/ 	.short	0x0380
        /*004e*/ 	.short	0x0280


	//----- nvinfo : EIATTR_SW_WAR
	.align		4
.L_668:
        /*0050*/ 	.byte	0x04, 0x36
        /*0052*/ 	.short	(.L_670 - .L_669)
.L_669:
        /*0054*/ 	.word	0x00000008
.L_670:


//--------------------- .nv.info._ZN5flash44flash_bwd_dq_dk_dv_loop_seqk_parallel_kernelI23Flash_bwd_kernel_traitsILi192ELi64ELi64ELi8ELi4ELi2ELi2ELb0ELb0EN7cutlass6half_tE19Flash_kernel_traitsILi192ELi64ELi64ELi8ES3_EELb1ELb0ELb1ELb0ELb0ELb0ELb0EEEvNS_16Flash_bwd_paramsE --------------------------
	.section	.nv.info._ZN5flash44flash_bwd_dq_dk_dv_loop_seqk_parallel_kernelI23Flash_bwd_kernel_traitsILi192ELi64ELi64ELi8ELi4ELi2ELi2ELb0ELb0EN7cutlass6half_tE19Flash_kernel_traitsILi192ELi64ELi64ELi8ES3_EELb1ELb0ELb1ELb0ELb0ELb0ELb0EEEvNS_16Flash_bwd_paramsE,"",@"SHT_CUDA_INFO"
	.sectionflags	@""
	.align	4


	//----- nvinfo : EIATTR_CUDA_API_VERSION
	.align		4
        /*0000*/ 	.byte	0x04, 0x37
        /*0002*/ 	.short	(.L_672 - .L_671)
.L_671:
        /*0004*/ 	.word	0x00000082


	//----- nvinfo : EIATTR_KPARAM_INFO
	.align		4
.L_672:
        /*0008*/ 	.byte	0x04, 0x17
        /*000a*/ 	.short	(.L_674 - .L_673)
.L_673:
        /*000c*/ 	.word	0x00000000
        /*0010*/ 	.short	0x0000
        /*0012*/ 	.short	0x0000
        /*0014*/ 	.byte	0x00, 0xf0, 0x01, 0x0a


	//----- nvinfo : EIATTR_SPARSE_MMA_MASK
	.align		4
.L_674:
        /*0018*/ 	.byte	0x03, 0x50
        /*001a*/ 	.short	0x0000


	//----- nvinfo : EIATTR_MAXREG_COUNT
	.align		4
        /*001c*/ 	.byte	0x03, 0x1b
        /*001e*/ 	.short	0x00ff


	//----- nvinfo : EIATTR_NUM_BARRIERS
	.align		4
        /*0020*/ 	.byte	0x02, 0x4c
        /*0022*/ 	.byte	0x01
	.zero		1


	//----- nvinfo : EIATTR_MERCURY_ISA_VERSION
	.align		4
        /*0024*/ 	.byte	0x03, 0x5f
        /*0026*/ 	.short	0x0101


	//----- nvinfo : EIATTR_VRC_CTA_INIT_COUNT
	.align		4
        /*0028*/ 	.byte	0x02, 0x4a
	.zero		1
	.zero		1


	//----- nvinfo : EIATTR_EXIT_INSTR_OFFSETS
	.align		4
        /*002c*/ 	.byte	0x04, 0x1c
        /*002e*/ 	.short	(.L_676 - .L_675)


	//   ....[0]....
.L_675:
        /*0030*/ 	.word	0x00000080


	//   ....[1]....
        /*0034*/ 	.word	0x00008850


	//----- nvinfo : EIATTR_CRS_STACK_SIZE
	.align		4
.L_676:
        /*0038*/ 	.byte	0x04, 0x1e
        /*003a*/ 	.short	(.L_678 - .L_677)
.L_677:
        /*003c*/ 	.word	0x00000000


	//----- nvinfo : EIATTR_CBANK_PARAM_SIZE
	.align		4
.L_678:
        /*0040*/ 	.byte	0x03, 0x19
        /*0042*/ 	.short	0x0280


	//----- nvinfo : EIATTR_PARAM_CBANK
	.align		4
        /*0044*/ 	.byte	0x04, 0x0a
        /*0046*/ 	.short	(.L_680 - .L_679)
	.align		4
.L_679:
        /*0048*/ 	.word	index@(.nv.constant0._ZN5flash44flash_bwd_dq_dk_dv_loop_seqk_parallel_kernelI23Flash_bwd_kernel_traitsILi192ELi64ELi64ELi8ELi4ELi2ELi2ELb0ELb0EN7cutlass6half_tE19Flash_kernel_traitsILi192ELi64ELi64ELi8ES3_EELb1ELb0ELb1ELb0ELb0ELb0ELb0EEEvNS_16Flash_bwd_paramsE)
        /*004c*/ 	.short	0x0380
        /*004e*/ 	.short	0x0280


	//----- nvinfo : EIATTR_SW_WAR
	.align		4
.L_680:
        /*0050*/ 	.byte	0x04, 0x36
        /*0052*/ 	.short	(.L_682 - .L_681)
.L_681:
        /*0054*/ 	.word	0x00000008
.L_682:


//--------------------- .nv.info._ZN5flash44flash_bwd_dq_dk_dv_loop_seqk_parallel_kernelI23Flash_bwd_kernel_traitsILi192ELi64ELi64ELi8ELi4ELi2ELi2ELb0ELb0EN7cutlass6half_tE19Flash_kernel_traitsILi192ELi64ELi64ELi8ES3_EELb0ELb0ELb1ELb0ELb0ELb0ELb1EEEvNS_16Flash_bwd_paramsE --------------------------
	.section	.nv.info._ZN5flash44flash_bwd_dq_dk_dv_loop_seqk_parallel_kernelI23Flash_bwd_kernel_traitsILi192ELi64ELi64ELi8ELi4ELi2ELi2ELb0ELb0EN7cutlass6half_tE19Flash_kernel_traitsILi192ELi64ELi64ELi8ES3_EELb0ELb0ELb1ELb0ELb0ELb0ELb1EEEvNS_16Flash_bwd_paramsE,"",@"SHT_CUDA_INFO"
	.sectionflags	@""
	.align	4


	//----- nvinfo : EIATTR_CUDA_API_VERSION
	.align		4
        /*0000*/ 	.byte	0x04, 0x37
        /*0002*/ 	.short	(.L_684 - .L_683)
.L_683:
        /*0004*/ 	.word	0x00000082


	//----- nvinfo : EIATTR_KPARAM_INFO
	.align		4
.L_684:
        /*0008*/ 	.byte	0x04, 0x17
        /*000a*/ 	.short	(.L_686 - .L_685)
.L_685:
        /*000c*/ 	.word	0x00000000
        /*0010*/ 	.short	0x0000
        /*0012*/ 	.short	0x0000
        /*0014*/ 	.byte	0x00, 0xf0, 0x01, 0x0a


	//----- nvinfo : EIATTR_SPARSE_MMA_MASK
	.align		4
.L_686:
        /*0018*/ 	.byte	0x03, 0x50
        /*001a*/ 	.short	0x0000


	//----- nvinfo : EIATTR_MAXREG_COUNT
	.align		4
        /*001c*/ 	.byte	0x03, 0x1b
        /*001e*/ 	.short	0x00ff


	//----- nvinfo : EIATTR_NUM_BARRIERS
	.align		4
        /*0020*/ 	.byte	0x02, 0x4c
        /*0022*/ 	.byte	0x01
	.zero		1


	//----- nvinfo : EIATTR_MERCURY_ISA_VERSION
	.align		4
        /*0024*/ 	.byte	0x03, 0x5f
        /*0026*/ 	.short	0x0101


	//----- nvinfo : EIATTR_VRC_CTA_INIT_COUNT
	.align		4
        /*0028*/ 	.byte	0x02, 0x4a
	.zero		1
	.zero		1


	//----- nvinfo : EIATTR_EXIT_INSTR_OFFSETS
	.align		4
        /*002c*/ 	.byte	0x04, 0x1c
        /*002e*/ 	.short	(.L_688 - .L_687)


	//   ....[0]....
.L_687:
        /*0030*/ 	.word	0x00000080


	//   ....[1]....
        /*0034*/ 	.word	0x00008290


	//----- nvinfo : EIATTR_CRS_STACK_SIZE
	.align		4
.L_688:
        /*0038*/ 	.byte	0x04, 0x1e
        /*003a*/ 	.short	(.L_690 - .L_689)
.L_689:
        /*003c*/ 	.word	0x00000000


	//----- nvinfo : EIATTR_CBANK_PARAM_SIZE
	.align		4
.L_690:
        /*0040*/ 	.byte	0x03, 0x19
        /*0042*/ 	.short	0x0280


	//----- nvinfo : EIATTR_PARAM_CBANK
	.align		4
        /*0044*/ 	.byte	0x04, 0x0a
        /*0046*/ 	.short	(.L_692 - .L_691)
	.align		4
.L_691:
        /*0048*/ 	.word	index@(.nv.constant0._ZN5flash44flash_bwd_dq_dk_dv_loop_seqk_parallel_kernelI23Flash_bwd_kernel_traitsILi192ELi64ELi64ELi8ELi4ELi2ELi2ELb0ELb0EN7cutlass6half_tE19Flash_kernel_traitsILi192ELi64ELi64ELi8ES3_EELb0ELb0ELb1ELb0ELb0ELb0ELb1EEEvNS_16Flash_bwd_paramsE)
        /*004c*/ 	.short	0x0380
        /*004e*/ 	.short	0x0280


	//----- nvinfo : EIATTR_SW_WAR
	.align		4
.L_692:
        /*0050*/ 	.byte	0x04, 0x36
        /*0052*/ 	.short	(.L_694 - .L_693)
.L_693:
        /*0054*/ 	.word	0x00000008
.L_694:


//--------------------- .nv.info._ZN5flash44flash_bwd_dq_dk_dv_loop_seqk_parallel_kernelI23Flash_bwd_kernel_traitsILi192ELi64ELi64ELi8ELi4ELi2ELi2ELb0ELb0EN7cutlass6half_tE19Flash_kernel_traitsILi192ELi64ELi64ELi8ES3_EELb1ELb0ELb0ELb0ELb0ELb1ELb0EEEvNS_16Flash_bwd_paramsE --------------------------
	.section	.nv.info._ZN5flash44flash_bwd_dq_dk_dv_loop_seqk_parallel_kernelI23Flash_bwd_kernel_traitsILi192ELi64ELi64ELi8ELi4ELi2ELi2ELb0ELb0EN7cutlass6half_tE19Flash_kernel_traitsILi192ELi64ELi64ELi8ES3_EELb1ELb0ELb0ELb0ELb0ELb1ELb0EEEvNS_16Flash_bwd_paramsE,"",@"SHT_CUDA_INFO"
	.sectionflags	@""
	.align	4


	//----- nvinfo : EIATTR_CUDA_API_VERSION
	.align		4
        /*0000*/ 	.byte	0x04, 0x37
        /*0002*/ 	.short	(.L_696 - .L_695)
.L_695:
        /*0004*/ 	.word	0x00000082


	//----- nvinfo : EIATTR_KPARAM_INFO
	.align		4
.L_696:
        /*0008*/ 	.byte	0x04, 0x17
        /*000a*/ 	.short	(.L_698 - .L_697)
.L_697:
        /*000c*/ 	.word	0x00000000
        /*0010*/ 	.short	0x0000
        /*0012*/ 	.short	0x0000
        /*0014*/ 	.byte	0x00, 0xf0, 0x01, 0x0a


	//----- nvinfo : EIATTR_SPARSE_MMA_MASK
	.align		4
.L_698:
        /*0018*/ 	.byte	0x03, 0x50
        /*001a*/ 	.short	0x0000


	//----- nvinfo : EIATTR_MAXREG_COUNT
	.align		4
        /*001c*/ 	.byte	0x03, 0x1b
        /*001e*/ 	.short	0x00ff


	//----- nvinfo : EIATTR_NUM_BARRIERS
	.align		4
        /*0020*/ 	.byte	0x02, 0x4c
        /*0022*/ 	.byte	0x01
	.zero		1


	//----- nvinfo : EIATTR_MERCURY_ISA_VERSION
	.align		4
        /*0024*/ 	.byte	0x03, 0x5f
        /*0026*/ 	.short	0x0101


	//----- nvinfo : EIATTR_VRC_CTA_INIT_COUNT
	.align		4
        /*0028*/ 	.byte	0x02, 0x4a
	.zero		1
	.zero		1


	//----- nvinfo : EIATTR_EXIT_INSTR_OFFSETS
	.align		4
        /*002c*/ 	.byte	0x04, 0x1c
        /*002e*/ 	.short	(.L_700 - .L_699)


	//   ....[0]....
.L_699:
        /*0030*/ 	.word	0x00000080


	//   ....[1]....
        /*0034*/ 	.word	0x000074c0


	//----- nvinfo : EIATTR_CRS_STACK_SIZE
	.align		4
.L_700:
        /*0038*/ 	.byte	0x04, 0x1e
        /*003a*/ 	.short	(.L_702 - .L_701)
.L_701:
        /*003c*/ 	.word	0x00000000


	//----- nvinfo : EIATTR_CBANK_PARAM_SIZE
	.align		4
.L_702:
        /*0040*/ 	.byte	0x03, 0x19
        /*0042*/ 	.short	0x0280


	//----- nvinfo : EIATTR_PARAM_CBANK
	.align		4
        /*0044*/ 	.byte	0x04, 0x0a
        /*0046*/ 	.short	(.L_704 - .L_703)
	.align		4
.L_703:
        /*0048*/ 	.word	index@(.nv.constant0._ZN5flash44flash_bwd_dq_dk_dv_loop_seqk_parallel_kernelI23Flash_bwd_kernel_traitsILi192ELi64ELi64ELi8ELi4ELi2ELi2ELb0ELb0EN7cutlass6half_tE19Flash_kernel_traitsILi192ELi64ELi64ELi8ES3_EELb1ELb0ELb0ELb0ELb0ELb1ELb0EEEvNS_16Flash_bwd_paramsE)
        /*004c*/ 	.short	0x0380
        /*004e*/ 	.short	0x0280


	//----- nvinfo : EIATTR_SW_WAR
	.align		4
.L_704:
        /*0050*/ 	.byte	0x04, 0x36
        /*0052*/ 	.short	(.L_706 - .L_705)
.L_705:
        /*0054*/ 	.word	0x00000008
.L_706:


//--------------------- .nv.info._ZN5flash44flash_bwd_dq_dk_dv_loop_seqk_parallel_kernelI23Flash_bwd_kernel_traitsILi192ELi64ELi64ELi8ELi4ELi2ELi2ELb0ELb0EN7cutlass6half_tE19Flash_kernel_traitsILi192ELi64ELi64ELi8ES3_EELb0ELb0ELb0ELb0ELb0ELb1ELb1EEEvNS_16Flash_bwd_paramsE --------------------------
	.section	.nv.info._ZN5flash44flash_bwd_dq_dk_dv_loop_seqk_parallel_kernelI23Flash_bwd_kernel_traitsILi192ELi64ELi64ELi8ELi4ELi2ELi2ELb0ELb0EN7cutlass6half_tE19Flash_kernel_traitsILi192ELi64ELi64ELi8ES3_EELb0ELb0ELb0ELb0ELb0ELb1ELb1EEEvNS_16Flash_bwd_paramsE,"",@"SHT_CUDA_INFO"
	.sectionflags	@""
	.align	4


	//----- nvinfo : EIATTR_CUDA_API_VERSION
	.align		4
        /*0000*/ 	.byte	0x04, 0x37
        /*0002*/ 	.short	(.L_708 - .L_707)
.L_707:
        /*0004*/ 	.word	0x00000082


	//----- nvinfo : EIATTR_KPARAM_INFO
	.align		4
.L_708:
        /*0008*/ 	.byte	0x04, 0x17
        /*000a*/ 	.short	(.L_710 - .L_709)
.L_709:
        /*000c*/ 	.word	0x00000000
        /*0010*/ 	.short	0x0000
        /*0012*/ 	.short	0x0000
        /*0014*/ 	.byte	0x00, 0xf0, 0x01, 0x0a


	//----- nvinfo : EIATTR_SPARSE_MMA_MASK
	.align		4
.L_710:
        /*0018*/ 	.byte	0x03, 0x50
        /*001a*/ 	.short	0x0000


	//----- nvinfo : EIATTR_MAXREG_COUNT
	.align		4
        /*001c*/ 	.byte	0x03, 0x1b
        /*001e*/ 	.short	0x00ff


	//----- nvinfo : EIATTR_NUM_BARRIERS
	.align		4
        /*0020*/ 	.byte	0x02, 0x4c
        /*0022*/ 	.byte	0x01
	.zero		1


	//----- nvinfo : EIATTR_MERCURY_ISA_VERSION
	.align		4
        /*0024*/ 	.byte	0x03, 0x5f
        /*0026*/ 	.short	0x0101


	//----- nvinfo : EIATTR_VRC_CTA_INIT_COUNT
	.align		4
        /*0028*/ 	.byte	0x02, 0x4a
	.zero		1
	.zero		1


	//----- nvinfo : EIATTR_EXIT_INSTR_OFFSETS
	.align		4
        /*002c*/ 	.byte	0x04, 0x1c
        /*002e*/ 	.short	(.L_712 - .L_711)


	//   ....[0]....
.L_711:
        /*0030*/ 	.word	0x00000080


	//   ....[1]....
        /*0034*/ 	.word	0x00006e90


	//----- nvinfo : EIATTR_CRS_STACK_SIZE
	.align		4
.L_712:
        /*0038*/ 	.byte	0x04, 0x1e
        /*003a*/ 	.short	(.L_714 - .L_713)
.L_713:
        /*003c*/ 	.word	0x00000000


	//----- nvinfo : EIATTR_CBANK_PARAM_SIZE
	.align		4
.L_714:
        /*0040*/ 	.byte	0x03, 0x19
        /*0042*/ 	.short	0x0280


	//----- nvinfo : EIATTR_PARAM_CBANK
	.align		4
        /*0044*/ 	.byte	0x04, 0x0a
        /*0046*/ 	.short	(.L_716 - .L_715)
	.align		4
.L_715:
        /*0048*/ 	.word	index@(.nv.constant0._ZN5flash44flash_bwd_dq_dk_dv_loop_seqk_parallel_kernelI23Flash_bwd_kernel_traitsILi192ELi64ELi64ELi8ELi4ELi2ELi2ELb0ELb0EN7cutlass6half_tE19Flash_kernel_traitsILi192ELi64ELi64ELi8ES3_EELb0ELb0ELb0ELb0ELb0ELb1ELb1EEEvNS_16Flash_bwd_paramsE)
        /*004c*/ 	.short	0x0380
        /*004e*/ 	.short	0x0280


	//----- nvinfo : EIATTR_SW_WAR
	.align		4
.L_716:
        /*0050*/ 	.byte	0x04, 0x36
        /*0052*/ 	.short	(.L_718 - .L_717)
.L_717:
        /*0054*/ 	.word	0x00000008
.L_718:


//--------------------- .nv.info._ZN5flash44flash_bwd_dq_dk_dv_loop_seqk_parallel_kernelI23Flash_bwd_kernel_traitsILi192ELi64ELi64ELi8ELi4ELi2ELi2ELb0ELb0EN7cutlass6half_tE19Flash_kernel_traitsILi192ELi64ELi64ELi8ES3_EELb1ELb0ELb0ELb1ELb0ELb0ELb0EEEvNS_16Flash_bwd_paramsE --------------------------
	.section	.nv.info._ZN5flash44flash_bwd_dq_dk_dv_loop_seqk_parallel_kernelI23Flash_bwd_kernel_traitsILi192ELi64ELi64ELi8ELi4ELi2ELi2ELb0ELb0EN7cutlass6half_tE19Flash_kernel_traitsILi192ELi64ELi64ELi8ES3_EELb1ELb0ELb0ELb1ELb0ELb0ELb0EEEvNS_16Flash_bwd_paramsE,"",@"SHT_CUDA_INFO"
	.sectionflags	@""
	.align	4


	//----- nvinfo : EIATTR_CUDA_API_VERSION
	.align		4
        /*0000*/ 	.byte	0x04, 0x37
        /*0002*/ 	.short	(.L_720 - .L_719)
.L_719:
        /*0004*/ 	.word	0x00000082


	//----- nvinfo : EIATTR_KPARAM_INFO
	.align		4
.L_720:
        /*0008*/ 	.byte	0x04, 0x17
        /*000a*/ 	.short	(.L_722 - .L_721)
.L_721:
        /*000c*/ 	.word	0x00000000
        /*0010*/ 	.short	0x0000
        /*0012*/ 	.short	0x0000
        /*0014*/ 	.byte	0x00, 0xf0, 0x01, 0x0a


	//----- nvinfo : EIATTR_SPARSE_MMA_MASK
	.align		4
.L_722:
        /*0018*/ 	.byte	0x03, 0x50
        /*001a*/ 	.short	0x0000


	//----- nvinfo : EIATTR_MAXREG_COUNT
	.align		4
        /*001c*/ 	.byte	0x03, 0x1b
        /*001e*/ 	.short	0x00ff


	//----- nvinfo : EIATTR_NUM_BARRIERS
	.align		4
        /*0020*/ 	.byte	0x02, 0x4c
        /*0022*/ 	.byte	0x01
	.zero		1


	//----- nvinfo : EIATTR_MERCURY_ISA_VERSION
	.align		4
        /*0024*/ 	.byte	0x03, 0x5f
        /*0026*/ 	.short	0x0101


	//----- nvinfo : EIATTR_VRC_CTA_INIT_COUNT
	.align		4
        /*0028*/ 	.byte	0x02, 0x4a
	.zero		1
	.zero		1


	//----- nvinfo : EIATTR_EXIT_INSTR_OFFSETS
	.align		4
        /*002c*/ 	.byte	0x04, 0x1c
        /*002e*/ 	.short	(.L_724 - .L_723)


	//   ....[0]....
.L_723:
        /*0030*/ 	.word	0x00000080


	//   ....[1]....
        /*0034*/ 	.word	0x00008a00


	//----- nvinfo : EIATTR_CRS_STACK_SIZE
	.align		4
.L_724:
        /*0038*/ 	.byte	0x04, 0x1e
        /*003a*/ 	.short	(.L_726 - .L_725)
.L_725:
        /*003c*/ 	.word	0x00000000


	//----- nvinfo : EIATTR_CBANK_PARAM_SIZE
	.align		4
.L_726:
        /*0040*/ 	.byte	0x03, 0x19
        /*0042*/ 	.short	0x0280


	//----- nvinfo : EIATTR_PARAM_CBANK
	.align		4
        /*0044*/ 	.byte	0x04, 0x0a
        /*0046*/ 	.short	(.L_728 - .L_727)
	.align		4
.L_727:
        /*0048*/ 	.word	index@(.nv.constant0._ZN5flash44flash_bwd_dq_dk_dv_loop_seqk_parallel_kernelI23Flash_bwd_kernel_traitsILi192ELi64ELi64ELi8ELi4ELi2ELi2ELb0ELb0EN7cutlass6half_tE19Flash_kernel_traitsILi192ELi64ELi64ELi8ES3_EELb1ELb0ELb0ELb1ELb0ELb0ELb0EEEvNS_16Flash_bwd_paramsE)
        /*004c*/ 	.short	0x0380
        /*004e*/ 	.short	0x0280


	//----- nvinfo : EIATTR_SW_WAR
	.align		4
.L_728:
        /*0050*/ 	.byte	0x04, 0x36
        /*0052*/ 	.short	(.L_730 - .L_729)
.L_729:
        /*0054*/ 	.word	0x00000008
.L_730:


//--------------------- .nv.info._ZN5flash44flash_bwd_dq_dk_dv_loop_seqk_parallel_kernelI23Flash_bwd_kernel_traitsILi192ELi64ELi64ELi8ELi4ELi2ELi2ELb0ELb0EN7cutlass6half_tE19Flash_kernel_traitsILi192ELi64ELi64ELi8ES3_EELb0ELb0ELb0ELb1ELb0ELb0ELb1EEEvNS_16Flash_bwd_paramsE --------------------------
	.section	.nv.info._ZN5flash44flash_bwd_dq_dk_dv_loop_seqk_parallel_kernelI23Flash_bwd_kernel_traitsILi192ELi64ELi64ELi8ELi4ELi2ELi2ELb0ELb0EN7cutlass6half_tE19Flash_kernel_traitsILi192ELi64ELi64ELi8ES3_EELb0ELb0ELb0ELb1ELb0ELb0ELb1EEEvNS_16Flash_bwd_paramsE,"",@"SHT_CUDA_INFO"
	.sectionflags	@""
	.align	4


	//----- nvinfo : EIATTR_CUDA_API_VERSION
	.align		4
        /*0000*/ 	.byte	0x04, 0x37
        /*0002*/ 	.short	(.L_732 - .L_731)
.L_731:
        /*0004*/ 	.word	0x00000082


	//----- nvinfo : EIATTR_KPARAM_INFO
	.align		4
.L_732:
        /*0008*/ 	.byte	0x04, 0x17
        /*000a*/ 	.short	(.L_734 - .L_733)
.L_733:
        /*000c*/ 	.word	0x00000000
        /*0010*/ 	.short	0x0000
        /*0012*/ 	.short	0x0000
        /*0014*/ 	.byte	0x00, 0xf0, 0x01, 0x0a


	//----- nvinfo : EIATTR_SPARSE_MMA_MASK
	.align		4
.L_734:
        /*0018*/ 	.byte	0x03, 0x50
        /*001a*/ 	.short	0x0000


	//----- nvinfo : EIATTR_MAXREG_COUNT
	.align		4
        /*001c*/ 	.byte	0x03, 0x1b
        /*001e*/ 	.short	0x00ff


	//----- nvinfo : EIATTR_NUM_BARRIERS
	.align		4
        /*0020*/ 	.byte	0x02, 0x4c
        /*0022*/ 	.byte	0x01
	.zero		1


	//----- nvinfo : EIATTR_MERCURY_ISA_VERSION
	.align		4
        /*0024*/ 	.byte	0x03, 0x5f
        /*0026*/ 	.short	0x0101


	//----- nvinfo : EIATTR_VRC_CTA_INIT_COUNT
	.align		4
        /*0028*/ 	.byte	0x02, 0x4a
	.zero		1
	.zero		1


	//----- nvinfo : EIATTR_EXIT_INSTR_OFFSETS
	.align		4
        /*002c*/ 	.byte	0x04, 0x1c
        /*002e*/ 	.short	(.L_736 - .L_735)


	//   ....[0]....
.L_735:
        /*0030*/ 	.word	0x00000080


	//   ....[1]....
        /*0034*/ 	.word	0x00008180


	//----- nvinfo : EIATTR_CRS_STACK_SIZE
	.align		4
.L_736:
        /*0038*/ 	.byte	0x04, 0x1e
        /*003a*/ 	.short	(.L_738 - .L_737)
.L_737:
        /*003c*/ 	.word	0x00000000


	//----- nvinfo : EIATTR_CBANK_PARAM_SIZE
	.align		4
.L_738:
        /*0040*/ 	.byte	0x03, 0x19
        /*0042*/ 	.short	0x0280


	//----- nvinfo : EIATTR_PARAM_CBANK
	.align		4
        /*0044*/ 	.byte	0x04, 0x0a
        /*0046*/ 	.short	(.L_740 - .L_739)
	.align		4
.L_739:
        /*0048*/ 	.word	index@(.nv.constant0._ZN5flash44flash_bwd_dq_dk_dv_loop_seqk_parallel_kernelI23Flash_bwd_kernel_traitsILi192ELi64ELi64ELi8ELi4ELi2ELi2ELb0ELb0EN7cutlass6half_tE19Flash_kernel_traitsILi192ELi64ELi64ELi8ES3_EELb0ELb0ELb0ELb1ELb0ELb0ELb1EEEvNS_16Flash_bwd_paramsE)
        /*004c*/ 	.short	0x0380
        /*004e*/ 	.short	0x0280


	//----- nvinfo : EIATTR_SW_WAR
	.align		4
.L_740:
        /*0050*/ 	.byte	0x04, 0x36
        /*0052*/ 	.short	(.L_742 - .L_741)
.L_741:
        /*0054*/ 	.word	0x00000008
.L_742:


//--------------------- .nv.info._ZN5flash44flash_bwd_dq_dk_dv_loop_seqk_parallel_kernelI23Flash_bwd_kernel_traitsILi192ELi64ELi64ELi8ELi4ELi2ELi2ELb0ELb0EN7cutlass6half_tE19Flash_kernel_traitsILi192ELi64ELi64ELi8ES3_EELb1ELb0ELb1ELb0ELb0ELb1ELb0EEEvNS_16Flash_bwd_paramsE --------------------------
	.section	.nv.info._ZN5flash44flash_bwd_dq_dk_dv_loop_seqk_parallel_kernelI23Flash_bwd_kernel_traitsILi192ELi64ELi64ELi8ELi4ELi2ELi2ELb0ELb0EN7cutlass6half_tE19Flash_kernel_traitsILi192ELi64ELi64ELi8ES3_EELb1ELb0ELb1ELb0ELb0ELb1ELb0EEEvNS_16Flash_bwd_paramsE,"",@"SHT_CUDA_INFO"
	.sectionflags	@""
	.align	4


	//----- nvinfo : EIATTR_CUDA_API_VERSION
	.align		4
        /*0000*/ 	.byte	0x04, 0x37
        /*0002*/ 	.short	(.L_744 - .L_743)
.L_743:
        /*0004*/ 	.word	0x00000082


	//----- nvinfo : EIATTR_KPARAM_INFO
	.align		4
.L_744:
        /*0008*/ 	.byte	0x04, 0x17
        /*000a*/ 	.short	(.L_746 - .L_745)
.L_745:
        /*000c*/ 	.word	0x00000000
        /*0010*/ 	.short	0x0000
        /*0012*/ 	.short	0x0000
        /*0014*/ 	.byte	0x00, 0xf0, 0x01, 0x0a


	//----- nvinfo : EIATTR_SPARSE_MMA_MASK
	.align		4
.L_746:
        /*0018*/ 	.byte	0x03, 0x50
        /*001a*/ 	.short	0x0000


	//----- nvinfo : EIATTR_MAXREG_COUNT
	.align		4
        /*001c*/ 	.byte	0x03, 0x1b
        /*001e*/ 	.short	0x00ff


	//----- nvinfo : EIATTR_NUM_BARRIERS
	.align		4
        /*0020*/ 	.byte	0x02, 0x4c
        /*0022*/ 	.byte	0x01
	.zero		1


	//----- nvinfo : EIATTR_MERCURY_ISA_VERSION
	.align		4
        /*0024*/ 	.byte	0x03, 0x5f
        /*0026*/ 	.short	0x0101


	//----- nvinfo : EIATTR_VRC_CTA_INIT_COUNT
	.align		4
        /*0028*/ 	.byte	0x02, 0x4a
	.zero		1
	.zero		1


	//----- nvinfo : EIATTR_EXIT_INSTR_OFFSETS
	.align		4
        /*002c*/ 	.byte	0x04, 0x1c
        /*002e*/ 	.short	(.L_748 - .L_747)


	//   ....[0]....
.L_747:
        /*0030*/ 	.word	0x00000080


	//   ....[1]....
        /*0034*/ 	.word	0x00007890


	//----- nvinfo : EIATTR_CRS_STACK_SIZE
	.align		4
.L_748:
        /*0038*/ 	.byte	0x04, 0x1e
        /*003a*/ 	.short	(.L_750 - .L_749)
.L_749:
        /*003c*/ 	.word	0x00000000


	//----- nvinfo : EIATTR_CBANK_PARAM_SIZE
	.align		4
.L_750:
        /*0040*/ 	.byte	0x03, 0x19
        /*0042*/ 	.short	0x0280


	//----- nvinfo : EIATTR_PARAM_CBANK
	.align		4
        /*0044*/ 	.byte	0x04, 0x0a
        /*0046*/ 	.short	(.L_752 - .L_751)
	.align		4
.L_751:
        /*0048*/ 	.word	index@(.nv.constant0._ZN5flash44flash_bwd_dq_dk_dv_loop_seqk_parallel_kernelI23Flash_bwd_kernel_traitsILi192ELi64ELi64ELi8ELi4ELi2ELi2ELb0ELb0EN7cutlass6half_tE19Flash_kernel_traitsILi192ELi64ELi64ELi8ES3_EELb1ELb0ELb1ELb0ELb0ELb1ELb0EEEvNS_16Flash_bwd_paramsE)
        /*004c*/ 	.short	0x0380
        /*004e*/ 	.short	0x0280


	//----- nvinfo : EIATTR_SW_WAR
	.align		4
.L_752:
        /*0050*/ 	.byte	0x04, 0x36
        /*0052*/ 	.short	(.L_754 - .L_753)
.L_753:
        /*0054*/ 	.word	0x00000008
.L_754:


//--------------------- .nv.info._ZN5flash44flash_bwd_dq_dk_dv_loop_seqk_parallel_kernelI23Flash_bwd_kernel_traitsILi192ELi64ELi64ELi8ELi4ELi2ELi2ELb0ELb0EN7cutlass6half_tE19Flash_kernel_traitsILi192ELi64ELi64ELi8ES3_EELb0ELb0ELb1ELb0ELb0ELb1ELb1EEEvNS_16Flash_bwd_paramsE --------------------------
	.section	.nv.info._ZN5flash44flash_bwd_dq_dk_dv_loop_seqk_parallel_kernelI23Flash_bwd_kernel_traitsILi192ELi64ELi64ELi8ELi4ELi2ELi2ELb0ELb0EN7cutlass6half_tE19Flash_kernel_traitsILi192ELi64ELi64ELi8ES3_EELb0ELb0ELb1ELb0ELb0ELb1ELb1EEEvNS_16Flash_bwd_paramsE,"",@"SHT_CUDA_INFO"
	.sectionflags	@""
	.align	4


	//----- nvinfo : EIATTR_CUDA_API_VERSION
	.align		4
        /*0000*/ 	.byte	0x04, 0x37
        /*0002*/ 	.short	(.L_756 - .L_755)
.L_755:
        /*0004*/ 	.word	0x00000082


	//----- nvinfo : EIATTR_KPARAM_INFO
	.align		4
.L_756:
        /*0008*/ 	.byte	0x04, 0x17
        /*000a*/ 	.short	(.L_758 - .L_757)
.L_757:
        /*000c*/ 	.word	0x00000000
        /*0010*/ 	.short	0x0000
        /*0012*/ 	.short	0x0000
        /*0014*/ 	.byte	0x00, 0xf0, 0x01, 0x0a


	//----- nvinfo : EIATTR_SPARSE_MMA_MASK
	.align		4
.L_758:
        /*0018*/ 	.byte	0x03, 0x50
        /*001a*/ 	.short	0x0000


	//----- nvinfo : EIATTR_MAXREG_COUNT
	.align		4
        /*001c*/ 	.byte	0x03, 0x1b
        /*001e*/ 	.short	0x00ff


	//----- nvinfo : EIATTR_NUM_BARRIERS
	.align		4
        /*0020*/ 	.byte	0x02, 0x4c
        /*0022*/ 	.byte	0x01
	.zero		1


	//----- nvinfo : EIATTR_MERCURY_ISA_VERSION
	.align		4
        /*0024*/ 	.byte	0x03, 0x5f
        /*0026*/ 	.short	0x0101


	//----- nvinfo : EIATTR_VRC_CTA_INIT_COUNT
	.align		4
        /*0028*/ 	.byte	0x02, 0x4a
	.zero		1
	.zero		1


	//----- nvinfo : EIATTR_EXIT_INSTR_OFFSETS
	.align		4
        /*002c*/ 	.byte	0x04, 0x1c
        /*002e*/ 	.short	(.L_760 - .L_759)


	//   ....[0]....
.L_759:
        /*0030*/ 	.word	0x00000080


	//   ....[1]....
        /*0034*/ 	.word	0x00007330


	//----- nvinfo : EIATTR_CRS_STACK_SIZE
	.align		4
.L_760:
        /*0038*/ 	.byte	0x04, 0x1e
        /*003a*/ 	.short	(.L_762 - .L_761)
.L_761:
        /*003c*/ 	.word	0x00000000


	//----- nvinfo : EIATTR_CBANK_PARAM_SIZE
	.align		4
.L_762:
        /*0040*/ 	.byte	0x03, 0x19
        /*0042*/ 	.short	0x0280


	//----- nvinfo : EIATTR_PARAM_CBANK
	.align		4
        /*0044*/ 	.byte	0x04, 0x0a
        /*0046*/ 	.short	(.L_764 - .L_763)
	.align		4
.L_763:
        /*0048*/ 	.word	index@(.nv.constant0._ZN5flash44flash_bwd_dq_dk_dv_loop_seqk_parallel_kernelI23Flash_bwd_kernel_traitsILi192ELi64ELi64ELi8ELi4ELi2ELi2ELb0ELb0EN7cutlass6half_tE19Flash_kernel_traitsILi192ELi64ELi64ELi8ES3_EELb0ELb0ELb1ELb0ELb0ELb1ELb1EEEvNS_16Flash_bwd_paramsE)
        /*004c*/ 	.short	0x0380
        /*004e*/ 	.short	0x0280


	//----- nvinfo : EIATTR_SW_WAR
	.align		4
.L_764:
        /*0050*/ 	.byte	0x04, 0x36
        /*0052*/ 	.short	(.L_766 - .L_765)
.L_765:
        /*0054*/ 	.word	0x00000008
.L_766:


//--------------------- .nv.info._ZN5flash44flash_bwd_dq_dk_dv_loop_seqk_parallel_kernelI23Flash_bwd_kernel_traitsILi192ELi64ELi64ELi8ELi4ELi2ELi2ELb0ELb0EN7cutlass6half_tE19Flash_kernel_traitsILi192ELi64ELi64ELi8ES3_EELb1ELb0ELb1ELb1ELb0ELb0ELb0EEEvNS_16Flash_bwd_paramsE --------------------------
	.section	.nv.info._ZN5flash44flash_bwd_dq_dk_dv_loop_seqk_parallel_kernelI23Flash_bwd_kernel_traitsILi192ELi64ELi64ELi8ELi4ELi2ELi2ELb0ELb0EN7cutlass6half_tE19Flash_kernel_traitsILi192ELi64ELi64ELi8ES3_EELb1ELb0ELb1ELb1ELb0ELb0ELb0EEEvNS_16Flash_bwd_paramsE,"",@"SHT_CUDA_INFO"
	.sectionflags	@""
	.align	4


	//----- nvinfo : EIATTR_CUDA_API_VERSION
	.align		4
        /*0000*/ 	.byte	0x04, 0x37
        /*0002*/ 	.short	(.L_768 - .L_767)
.L_767:
        /*0004*/ 	.word	0x00000082


	//----- nvinfo : EIATTR_KPARAM_INFO
	.align		4
.L_768:
        /*0008*/ 	.byte	0x04, 0x17
        /*000a*/ 	.short	(.L_770 - .L_769)
.L_769:
        /*000c*/ 	.word	0x00000000
        /*0010*/ 	.short	0x0000
        /*0012*/ 	.short	0x0000
        /*0014*/ 	.byte	0x00, 0xf0, 0x01, 0x0a


	//----- nvinfo : EIATTR_SPARSE_MMA_MASK
	.align		4
.L_770:
        /*0018*/ 	.byte	0x03, 0x50
        /*001a*/ 	.short	0x0000


	//----- nvinfo : EIATTR_MAXREG_COUNT
	.align		4
        /*001c*/ 	.byte	0x03, 0x1b
        /*001e*/ 	.short	0x00ff


	//----- nvinfo : EIATTR_NUM_BARRIERS
	.align		4
        /*0020*/ 	.byte	0x02, 0x4c
        /*0022*/ 	.byte	0x01
	.zero		1


	//----- nvinfo : EIATTR_MERCURY_ISA_VERSION
	.align		4
        /*0024*/ 	.byte	0x03, 0x5f
        /*0026*/ 	.short	0x0101


	//----- nvinfo : EIATTR_VRC_CTA_INIT_COUNT
	.align		4
        /*0028*/ 	.byte	0x02, 0x4a
	.zero		1
	.zero		1


	//----- nvinfo : EIATTR_EXIT_INSTR_OFFSETS
	.align		4
        /*002c*/ 	.byte	0x04, 0x1c
        /*002e*/ 	.short	(.L_772 - .L_771)


	//   ....[0]....
.L_771:
        /*0030*/ 	.word	0x00000080


	//   ....[1]....
        /*0034*/ 	.word	0x00008d60


	//----- nvinfo : EIATTR_CRS_STACK_SIZE
	.align		4
.L_772:
        /*0038*/ 	.byte	0x04, 0x1e
        /*003a*/ 	.short	(.L_774 - .L_773)
.L_773:
        /*003c*/ 	.word	0x00000000


	//----- nvinfo : EIATTR_CBANK_PARAM_SIZE
	.align		4
.L_774:
        /*0040*/ 	.byte	0x03, 0x19
        /*0042*/ 	.short	0x0280


	//----- nvinfo : EIATTR_PARAM_CBANK
	.align		4
        /*0044*/ 	.byte	0x04, 0x0a
        /*0046*/ 	.short	(.L_776 - .L_775)
	.align		4
.L_775:
        /*0048*/ 	.word	index@(.nv.constant0._ZN5flash44flash_bwd_dq_dk_dv_loop_seqk_parallel_kernelI23Flash_bwd_kernel_traitsILi192ELi64ELi64ELi8ELi4ELi2ELi2ELb0ELb0EN7cutlass6half_tE19Flash_kernel_traitsILi192ELi64ELi64ELi8ES3_EELb1ELb0ELb1ELb1ELb0ELb0ELb0EEEvNS_16Flash_bwd_paramsE)
        /*004c*/ 	.short	0x0380
        /*004e*/ 	.short	0x0280


	//----- nvinfo : EIATTR_SW_WAR
	.align		4
.L_776:
        /*0050*/ 	.byte	0x04, 0x36
        /*0052*/ 	.short	(.L_778 - .L_777)
.L_777:
        /*0054*/ 	.word	0x00000008
.L_778:


//--------------------- .nv.info._ZN5flash44flash_bwd_dq_dk_dv_loop_seqk_parallel_kernelI23Flash_bwd_kernel_traitsILi192ELi64ELi64ELi8ELi4ELi2ELi2ELb0ELb0EN7cutlass6half_tE19Flash_kernel_traitsILi192ELi64ELi64ELi8ES3_EELb0ELb0ELb1ELb1ELb0ELb0ELb1EEEvNS_16Flash_bwd_paramsE --------------------------
	.section	.nv.info._ZN5flash44flash_bwd_dq_dk_dv_loop_seqk_parallel_kernelI23Flash_bwd_kernel_traitsILi192ELi64ELi64ELi8ELi4ELi2ELi2ELb0ELb0EN7cutlass6half_tE19Flash_kernel_traitsILi192ELi64ELi64ELi8ES3_EELb0ELb0ELb1ELb1ELb0ELb0ELb1EEEvNS_16Flash_bwd_paramsE,"",@"SHT_CUDA_INFO"
	.sectionflags	@""
	.align	4


	//----- nvinfo : EIATTR_CUDA_API_VERSION
	.align		4
        /*0000*/ 	.byte	0x04, 0x37
        /*0002*/ 	.short	(.L_780 - .L_779)
.L_779:
        /*0004*/ 	.word	0x00000082


	//----- nvinfo : EIATTR_KPARAM_INFO
	.align		4
.L_780:
        /*0008*/ 	.byte	0x04, 0x17
        /*000a*/ 	.short	(.L_782 - .L_781)
.L_781:
        /*000c*/ 	.word	0x00000000
        /*0010*/ 	.short	0x0000
        /*0012*/ 	.short	0x0000
        /*0014*/ 	.byte	0x00, 0xf0, 0x01, 0x0a


	//----- nvinfo : EIATTR_SPARSE_MMA_MASK
	.align		4
.L_782:
        /*0018*/ 	.byte	0x03, 0x50
        /*001a*/ 	.short	0x0000


	//----- nvinfo : EIATTR_MAXREG_COUNT
	.align		4
        /*001c*/ 	.byte	0x03, 0x1b
        /*001e*/ 	.short	0x00ff


	//----- nvinfo : EIATTR_NUM_BARRIERS
	.align		4
        /*0020*/ 	.byte	0x02, 0x4c
        /*0022*/ 	.byte	0x01
	.zero		1


	//----- nvinfo : EIATTR_MERCURY_ISA_VERSION
	.align		4
        /*0024*/ 	.byte	0x03, 0x5f
        /*0026*/ 	.short	0x0101


	//----- nvinfo : EIATTR_VRC_CTA_INIT_COUNT
	.align		4
        /*0028*/ 	.byte	0x02, 0x4a
	.zero		1
	.zero		1


	//----- nvinfo : EIATTR_EXIT_INSTR_OFFSETS
	.align		4
        /*002c*/ 	.byte	0x04, 0x1c
        /*002e*/ 	.short	(.L_784 - .L_783)


	//   ....[0]....
.L_783:
        /*0030*/ 	.word	0x00000080


	//   ....[1]....
        /*0034*/ 	.word	0x00008640


	//----- nvinfo : EIATTR_CRS_STACK_SIZE
	.align		4
.L_784:
        /*0038*/ 	.byte	0x04, 0x1e
        /*003a*/ 	.short	(.L_786 - .L_785)
.L_785:
        /*003c*/ 	.word	0x00000000


	//----- nvinfo : EIATTR_CBANK_PARAM_SIZE
	.align		4
.L_786:
        /*0040*/ 	.byte	0x03, 0x19
        /*0042*/ 	.short	0x0280


	//----- nvinfo : EIATTR_PARAM_CBANK
	.align		4
        /*0044*/ 	.byte	0x04, 0x0a
        /*0046*/ 	.short	(.L_788 - .L_787)
	.align		4
.L_787:
        /*0048*/ 	.word	index@(.nv.constant0._ZN5flash44flash_bwd_dq_dk_dv_loop_seqk_parallel_kernelI23Flash_bwd_kernel_traitsILi192ELi64ELi64ELi8ELi4ELi2ELi2ELb0ELb0EN7cutlass6half_tE19Flash_kernel_traitsILi192ELi64ELi64ELi8ES3_EELb0ELb0ELb1ELb1ELb0ELb0ELb1EEEvNS_16Flash_bwd_paramsE)
        /*004c*/ 	.short	0x0380
        /*004e*/ 	.short	0x0280


	//----- nvinfo : EIATTR_SW_WAR
	.align		4
.L_788:
        /*0050*/ 	.byte	0x04, 0x36
        /*0052*/ 	.short	(.L_790 - .L_789)
.L_789:
        /*0054*/ 	.word	0x00000008
.L_790:


//--------------------- .nv.info._ZN5flash25flash_bwd_dot_do_o_kernelILb0E23Flash_bwd_kernel_traitsILi192ELi64ELi64ELi8ELi4ELi2ELi2ELb0ELb0EN7cutlass6half_tE19Flash_kernel_traitsILi192ELi64ELi64ELi8ES3_EEEEvNS_16Flash_bwd_paramsE --------------------------
	.section	.nv.info._ZN5flash25flash_bwd_dot_do_o_kernelILb0E23Flash_bwd_kernel_traitsILi192ELi64ELi64ELi8ELi4ELi2ELi2ELb0ELb0EN7cutlass6half_tE19Flash_kernel_traitsILi192ELi64ELi64ELi8ES3_EEEEvNS_16Flash_bwd_paramsE,"",@"SHT_CUDA_INFO"
	.sectionflags	@""
	.align	4


	//----- nvinfo : EIATTR_CUDA_API_VERSION
	.align		4
        /*0000*/ 	.byte	0x04, 0x37
        /*0002*/ 	.short	(.L_792 - .L_791)
.L_791:
        /*0004*/ 	.word	0x00000082


	//----- nvinfo : EIATTR_KPARAM_INFO
	.align		4
.L_792:
        /*0008*/ 	.byte	0x04, 0x17
        /*000a*/ 	.short	(.L_794 - .L_793)
.L_793:
        /*000c*/ 	.word	0x00000000
        /*0010*/ 	.short	0x0000
        /*0012*/ 	.short	0x0000
        /*0014*/ 	.byte	0x00, 0xf0, 0x01, 0x0a


	//----- nvinfo : EIATTR_SPARSE_MMA_MASK
	.align		4
.L_794:
        /*0018*/ 	.byte	0x03, 0x50
        /*001a*/ 	.short	0x0000


	//----- nvinfo : EIATTR_MAXREG_COUNT
	.align		4
        /*001c*/ 	.byte	0x03, 0x1b
        /*001e*/ 	.short	0x00ff


	//----- nvinfo : EIATTR_MERCURY_ISA_VERSION
	.align		4
        /*0020*/ 	.byte	0x03, 0x5f
        /*0022*/ 	.short	0x0101


	//----- nvinfo : EIATTR_COOP_GROUP_MASK_REGIDS
	.align		4
        /*0024*/ 	.byte	0x04, 0x29
        /*0026*/ 	.short	(.L_796 - .L_795)


	//   ....[0]....
.L_795:
        /*0028*/ 	.word	0xffffffff


	//   ....[1]....
        /*002c*/ 	.word	0xffffffff


	//   ....[2]....
        /*0030*/ 	.word	0xffffffff


	//   ....[3]....
        /*0034*/ 	.word	0xffffffff


	//   ....[4]....
        /*0038*/ 	.word	0xffffffff


	//   ....[5]....
        /*003c*/ 	.word	0xffffffff


	//----- nvinfo : EIATTR_COOP_GROUP_INSTR_OFFSETS
	.align		4
.L_796:
        /*0040*/ 	.byte	0x04, 0x28
        /*0042*/ 	.short	(.L_798 - .L_797)


	//   ....[0]....
.L_797:
        /*0044*/ 	.word	0x00001470


	//   ....[1]....
        /*0048*/ 	.word	0x00001490


	//   ....[2]....
        /*004c*/ 	.word	0x000014b0


	//   ....[3]....
        /*0050*/ 	.word	0x000014d0


	//   ....[4]....
        /*0054*/ 	.word	0x00001510


	//   ....[5]....
        /*0058*/ 	.word	0x00001540


	//----- nvinfo : EIATTR_VRC_CTA_INIT_COUNT
	.align		4
.L_798:
        /*005c*/ 	.byte	0x02, 0x4a
	.zero		1
	.zero		1


	//----- nvinfo : EIATTR_EXIT_INSTR_OFFSETS
	.align		4
        /*0060*/ 	.byte	0x04, 0x1c
        /*0062*/ 	.short	(.L_800 - .L_799)


	//   ....[0]....
.L_799:
        /*0064*/ 	.word	0x00000120


	//   ....[1]....
        /*0068*/ 	.word	0x000015a0


	//   ....[2]....
        /*006c*/ 	.word	0x000015c0


	//----- nvinfo : EIATTR_CRS_STACK_SIZE
	.align		4
.L_800:
        /*0070*/ 	.byte	0x04, 0x1e
        /*0072*/ 	.short	(.L_802 - .L_801)
.L_801:
        /*0074*/ 	.word	0x00000000


	//----- nvinfo : EIATTR_CBANK_PARAM_SIZE
	.align		4
.L_802:
        /*0078*/ 	.byte	0x03, 0x19
        /*007a*/ 	.short	0x0280


	//----- nvinfo : EIATTR_PARAM_CBANK
	.align		4
        /*007c*/ 	.byte	0x04, 0x0a
        /*007e*/ 	.short	(.L_804 - .L_803)
	.align		4
.L_803:
        /*0080*/ 	.word	index@(.nv.constant0._ZN5flash25flash_bwd_dot_do_o_kernelILb0E23Flash_bwd_kernel_traitsILi192ELi64ELi64ELi8ELi4ELi2ELi2ELb0ELb0EN7cutlass6half_tE19Flash_kernel_traitsILi192ELi64ELi64ELi8ES3_EEEEvNS_16Flash_bwd_paramsE)
        /*0084*/ 	.short	0x0380
        /*0086*/ 	.short	0x0280


	//----- nvinfo : EIATTR_SW_WAR
	.align		4
.L_804:
        /*0088*/ 	.byte	0x04, 0x36
        /*008a*/ 	.short	(.L_806 - .L_805)
.L_805:
        /*008c*/ 	.word	0x00000008
.L_806:


//--------------------- .nv.info._ZN5flash25flash_bwd_dot_do_o_kernelILb1E23Flash_bwd_kernel_traitsILi192ELi64ELi64ELi8ELi4ELi2ELi2ELb0ELb0EN7cutlass6half_tE19Flash_kernel_traitsILi192ELi64ELi64ELi8ES3_EEEEvNS_16Flash_bwd_paramsE --------------------------
	.section	.nv.info._ZN5flash25flash_bwd_dot_do_o_kernelILb1E23Flash_bwd_kernel_traitsILi192ELi64ELi64ELi8ELi4ELi2ELi2ELb0ELb0EN7cutlass6half_tE19Flash_kernel_traitsILi192ELi64ELi64ELi8ES3_EEEEvNS_16Flash_bwd_paramsE,"",@"SHT_CUDA_INFO"
	.sectionflags	@""
	.align	4


	//----- nvinfo : EIATTR_CUDA_API_VERSION
	.align		4
        /*0000*/ 	.byte	0x04, 0x37
        /*0002*/ 	.short	(.L_808 - .L_807)
.L_807:
        /*0004*/ 	.word	0x00000082


	//----- nvinfo : EIATTR_KPARAM_INFO
	.align		4
.L_808:
        /*0008*/ 	.byte	0x04, 0x17
        /*000a*/ 	.short	(.L_810 - .L_809)
.L_809:
        /*000c*/ 	.word	0x00000000
        /*0010*/ 	.short	0x0000
        /*0012*/ 	.short	0x0000
        /*0014*/ 	.byte	0x00, 0xf0, 0x01, 0x0a


	//----- nvinfo : EIATTR_SPARSE_MMA_MASK
	.align		4
.L_810:
        /*0018*/ 	.byte	0x03, 0x50
        /*001a*/ 	.short	0x0000


	//----- nvinfo : EIATTR_MAXREG_COUNT
	.align		4
        /*001c*/ 	.byte	0x03, 0x1b
        /*001e*/ 	.short	0x00ff


	//----- nvinfo : EIATTR_MERCURY_ISA_VERSION
	.align		4
        /*0020*/ 	.byte	0x03, 0x5f
        /*0022*/ 	.short	0x0101


	//----- nvinfo : EIATTR_COOP_GROUP_MASK_REGIDS
	.align		4
        /*0024*/ 	.byte	0x04, 0x29
        /*0026*/ 	.short	(.L_812 - .L_811)


	//   ....[0]....
.L_811:
        /*0028*/ 	.word	0xffffffff


	//   ....[1]....
        /*002c*/ 	.word	0xffffffff


	//   ....[2]....
        /*0030*/ 	.word	0xffffffff


	//   ....[3]....
        /*0034*/ 	.word	0xffffffff


	//   ....[4]....
        /*0038*/ 	.word	0xffffffff


	//   ....[5]....
        /*003c*/ 	.word	0xffffffff


	//----- nvinfo : EIATTR_COOP_GROUP_INSTR_OFFSETS
	.align		4
.L_812:
        /*0040*/ 	.byte	0x04, 0x28
        /*0042*/ 	.short	(.L_814 - .L_813)


	//   ....[0]....
.L_813:
        /*0044*/ 	.word	0x00001740


	//   ....[1]....
        /*0048*/ 	.word	0x00001760


	//   ....[2]....
        /*004c*/ 	.word	0x000017c0


	//   ....[3]....
        /*0050*/ 	.word	0x000017e0


	//   ....[4]....
        /*0054*/ 	.word	0x00001860


	//   ....[5]....
        /*0058*/ 	.word	0x00001890


	//----- nvinfo : EIATTR_VRC_CTA_INIT_COUNT
	.align		4
.L_814:
        /*005c*/ 	.byte	0x02, 0x4a
	.zero		1
	.zero		1


	//----- nvinfo : EIATTR_EXIT_INSTR_OFFSETS
	.align		4
        /*0060*/ 	.byte	0x04, 0x1c
        /*0062*/ 	.short	(.L_816 - .L_815)


	//   ....[0]....
.L_815:
        /*0064*/ 	.word	0x00000120


	//   ....[1]....
        /*0068*/ 	.word	0x00001a10


	//----- nvinfo : EIATTR_CRS_STACK_SIZE
	.align		4
.L_816:
        /*006c*/ 	.byte	0x04, 0x1e
        /*006e*/ 	.short	(.L_818 - .L_817)
.L_817:
        /*0070*/ 	.word	0x00000000


	//----- nvinfo : EIATTR_CBANK_PARAM_SIZE
	.align		4
.L_818:
        /*0074*/ 	.byte	0x03, 0x19
        /*0076*/ 	.short	0x0280


	//----- nvinfo : EIATTR_PARAM_CBANK
	.align		4
        /*0078*/ 	.byte	0x04, 0x0a
        /*007a*/ 	.short	(.L_820 - .L_819)
	.align		4
.L_819:
        /*007c*/ 	.word	index@(.nv.constant0._ZN5flash25flash_bwd_dot_do_o_kernelILb1E23Flash_bwd_kernel_traitsILi192ELi64ELi64ELi8ELi4ELi2ELi2ELb0ELb0EN7cutlass6half_tE19Flash_kernel_traitsILi192ELi64ELi64ELi8ES3_EEEEvNS_16Flash_bwd_paramsE)
        /*0080*/ 	.short	0x0380
        /*0082*/ 	.short	0x0280


	//----- nvinfo : EIATTR_SW_WAR
	.align		4
.L_820:
        /*0084*/ 	.byte	0x04, 0x36
        /*0086*/ 	.short	(.L_822 - .L_821)
.L_821:
        /*0088*/ 	.word	0x00000008
.L_822:


//--------------------- .nv.callgraph             --------------------------
	.section	.nv.callgraph,"",@"SHT_CUDA_CALLGRAPH"
	.align	4
	.sectionentsize	8
	.align		4
        /*0000*/ 	.word	0x00000000
	.align		4
        /*0004*/ 	.word	0xffffffff
	.align		4
        /*0008*/ 	.word	0x00000000
	.align		4
        /*000c*/ 	.word	0xfffffffe
	.align		4
        /*0010*/ 	.word	0x00000000
	.align		4
        /*0014*/ 	.word	0xfffffffd
	.align		4
        /*0018*/ 	.word	0x00000000
	.align		4
        /*001c*/ 	.word	0xfffffffc


//--------------------- .nv.constant4             --------------------------
	.section	.nv.constant4,"a",@progbits
	.align	8
	.align		8
.nv.constant4:
        /*0000*/ 	.dword	_ZN66_INTERNAL_bd075e13_30_flash_bwd_hdim192_fp16_sm80_cu_a6473388_28474cuda3std3__45__cpo5beginE
	.align		8
        /*0008*/ 	.dword	_ZN66_INTERNAL_bd075e13_30_flash_bwd_hdim192_fp16_sm80_cu_a6473388_28474cuda3std3__45__cpo3endE
	.align		8
        /*0010*/ 	.dword	_ZN66_INTERNAL_bd075e13_30_flash_bwd_hdim192_fp16_sm80_cu_a6473388_28474cuda3std3__45__cpo6cbeginE
	.align		8
        /*0018*/ 	.dword	_ZN66_INTERNAL_bd075e13_30_flash_bwd_hdim192_fp16_sm80_cu_a6473388_28474cuda3std3__45__cpo4cendE
	.align		8
        /*0020*/ 	.dword	_ZN66_INTERNAL_bd075e13_30_flash_bwd_hdim192_fp16_sm80_cu_a6473388_28474cuda3std3__468_GLOBAL__N__bd075e13_30_flash_bwd_hdim192_fp16_sm80_cu_a6473388_28476ignoreE
	.align		8
        /*0028*/ 	.dword	_ZN66_INTERNAL_bd075e13_30_flash_bwd_hdim192_fp16_sm80_cu_a6473388_28474cuda3std3__419piecewise_constructE
	.align		8
        /*0030*/ 	.dword	_ZN66_INTERNAL_bd075e13_30_flash_bwd_hdim192_fp16_sm80_cu_a6473388_28474cuda3std3__48in_placeE
	.align		8
        /*0038*/ 	.dword	_ZN66_INTERNAL_bd075e13_30_flash_bwd_hdim192_fp16_sm80_cu_a6473388_28474cuda3std6ranges3__45__cpo4swapE
	.align		8
        /*0040*/ 	.dword	_ZN66_INTERNAL_bd075e13_30_flash_bwd_hdim192_fp16_sm80_cu_a6473388_28474cuda3std6ranges3__45__cpo9iter_moveE
	.align		8
        /*0048*/ 	.dword	_ZN66_INTERNAL_bd075e13_30_flash_bwd_hdim192_fp16_sm80_cu_a6473388_28474cute7productE
	.align		8
        /*0050*/ 	.dword	_ZN66_INTERNAL_bd075e13_30_flash_bwd_hdim192_fp16_sm80_cu_a6473388_28474cute1_E


//--------------------- .text._ZN5flash44flash_bwd_dq_dk_dv_loop_seqk_parallel_kernelI23Flash_bwd_kernel_traitsILi192ELi64ELi64ELi8ELi4ELi2ELi2ELb1ELb1EN7cutlass6half_tE19Flash_kernel_traitsILi192ELi64ELi64ELi8ES3_EELb0ELb0ELb0ELb0ELb0ELb0ELb0EEEvNS_16Flash_bwd_paramsE --------------------------
	.section	.text._ZN5flash44flash_bwd_dq_dk_dv_loop_seqk_parallel_kernelI23Flash_bwd_kernel_traitsILi192ELi64ELi64ELi8ELi4ELi2ELi2ELb1ELb1EN7cutlass6half_tE19Flash_kernel_traitsILi192ELi64ELi64ELi8ES3_EELb0ELb0ELb0ELb0ELb0ELb0ELb0EEEvNS_16Flash_bwd_paramsE,"ax",@progbits
	.align	128
        .global         _ZN5flash44flash_bwd_dq_dk_dv_loop_seqk_parallel_kernelI23Flash_bwd_kernel_traitsILi192ELi64ELi64ELi8ELi4ELi2ELi2ELb1ELb1EN7cutlass6half_tE19Flash_kernel_traitsILi192ELi64ELi64ELi8ES3_EELb0ELb0ELb0ELb0ELb0ELb0ELb0EEEvNS_16Flash_bwd_paramsE
        .type           _ZN5flash44flash_bwd_dq_dk_dv_loop_seqk_parallel_kernelI23Flash_bwd_kernel_traitsILi192ELi64ELi64ELi8ELi4ELi2ELi2ELb1ELb1EN7cutlass6half_tE19Flash_kernel_traitsILi192ELi64ELi64ELi8ES3_EELb0ELb0ELb0ELb0ELb0ELb0ELb0EEEvNS_16Flash_bwd_paramsE,@function
        .size           _ZN5flash44flash_bwd_dq_dk_dv_loop_seqk_parallel_kernelI23Flash_bwd_kernel_traitsILi192ELi64ELi64ELi8ELi4ELi2ELi2ELb1ELb1EN7cutlass6half_tE19Flash_kernel_traitsILi192ELi64ELi64ELi8ES3_EELb0ELb0ELb0ELb0ELb0ELb0ELb0EEEvNS_16Flash_bwd_paramsE,(.L_x_2152 - _ZN5flash44flash_bwd_dq_dk_dv_loop_seqk_parallel_kernelI23Flash_bwd_kernel_traitsILi192ELi64ELi64ELi8ELi4ELi2ELi2ELb1ELb1EN7cutlass6half_tE19Flash_kernel_traitsILi192ELi64ELi64ELi8ES3_EELb0ELb0ELb0ELb0ELb0ELb0ELb0EEEvNS_16Flash_bwd_paramsE)
        .other          _ZN5flash44flash_bwd_dq_dk_dv_loop_seqk_parallel_kernelI23Flash_bwd_kernel_traitsILi192ELi64ELi64ELi8ELi4ELi2ELi2ELb1ELb1EN7cutlass6half_tE19Flash_kernel_traitsILi192ELi64ELi64ELi8ES3_EELb0ELb0ELb0ELb0ELb0ELb0ELb0EEEvNS_16Flash_bwd_paramsE,@"STO_CUDA_ENTRY STV_DEFAULT"
_ZN5flash44flash_bwd_dq_dk_dv_loop_seqk_parallel_kernelI23Flash_bwd_kernel_traitsILi192ELi64ELi64ELi8ELi4ELi2ELi2ELb1ELb1EN7cutlass6half_tE19Flash_kernel_traitsILi192ELi64ELi64ELi8ES3_EELb0ELb0ELb0ELb0ELb0ELb0ELb0EEEvNS_16Flash_bwd_paramsE:
.text._ZN5flash44flash_bwd_dq_dk_dv_loop_seqk_parallel_kernelI23Flash_bwd_kernel_traitsILi192ELi64ELi64ELi8ELi4ELi2ELi2ELb1ELb1EN7cutlass6half_tE19Flash_kernel_traitsILi192ELi64ELi64ELi8ES3_EELb0ELb0ELb0ELb0ELb0ELb0ELb0EEEvNS_16Flash_bwd_paramsE:
[----:B------:R-:W1:Y:S08]  /*0000*/  LDC R1, c[0x0][0x37c] ;  /* 0x0000df00ff017b82 */ /* 0x000e700000000800 */
[----:B------:R-:W2:Y:S01]  /*0010*/  LDC R0, c[0x0][0x438] ;  /* 0x00010e00ff007b82 */ /* 0x000ea20000000800 */
[----:B-1----:R-:W-:-:S07]  /*0020*/  VIADD R1, R1, 0xffffff40 ;  /* 0xffffff4001017836 */ /* 0x002fce0000000000 */
[----:B------:R-:W1:Y:S01]  /*0030*/  S2UR UR36, SR_CTAID.X ;  /* 0x00000000002479c3 */ /* 0x000e620000002500 */
[----:B--2---:R-:W-:-:S05]  /*0040*/  VIADD R0, R0, 0x3f ;  /* 0x0000003f00007836 */ /* 0x004fca0000000000 */
[----:B------:R-:W-:-:S04]  /*0050*/  SHF.R.S32.HI R2, RZ, 0x1f, R0 ;  /* 0x0000001fff027819 */ /* 0x000fc80000011400 */
[----:B------:R-:W-:-:S04]  /*0060*/  LEA.HI R0, R2, R0, RZ, 0x6 ;  /* 0x0000000002007211 */ /* 0x000fc800078f30ff */
[----:B------:R-:W-:-:S04]  /*0070*/  SHF.R.S32.HI R0, RZ, 0x6, R0 ;  /* 0x00000006ff007819 */ /* 0x000fc80000011400 */
[----:B-1----:R-:W-:-:S13]  /*0080*/  ISETP.LE.AND P0, PT, R0, UR36, PT ;  /* 0x0000002400007c0c */ /* 0x002fda000bf03270 */
[----:B------:R-:W-:Y:S05]  /*0090*/  @P0 EXIT ;  /* 0x000000000000094d */ /* 0x000fea0003800000 */
[----:B------:R-:W1:Y:S01]  /*00a0*/  S2UR UR40, SR_CTAID.Y ;  /* 0x00000000002879c3 */ /* 0x000e620000002600 */
[----:B------:R-:W1:Y:S01]  /*00b0*/  LDCU.64 UR38, c[0x0][0x468] ;  /* 0x00008d00ff2677ac */ /* 0x000e620008000a00 */
[----:B------:R-:W2:Y:S06]  /*00c0*/  LDCU.64 UR4, c[0x0][0x468] ;  /* 0x00008d00ff0477ac */ /* 0x000eac0008000a00 */
[----:B------:R-:W-:Y:S01]  /*00d0*/  S2UR UR24, SR_CTAID.Z ;  /* 0x00000000001879c3 */ /* 0x000fe20000002700 */
[----:B------:R-:W3:Y:S01]  /*00e0*/  LDCU.64 UR6, c[0x0][0x460] ;  /* 0x00008c00ff0677ac */ /* 0x000ee20008000a00 */
[----:B------:R-:W4:Y:S06]  /*00f0*/  LDCU.U8 UR8, c[0x0][0x532] ;  /* 0x0000a640ff0877ac */ /* 0x000f2c0008000000 */
[----:B------:R-:W-:Y:S01]  /*0100*/  S2UR UR22, SR_CTAID.X ;  /* 0x00000000001679c3 */ /* 0x000fe20000002500 */
[----:B------:R-:W5:Y:S01]  /*0110*/  LDCU.64 UR12, c[0x0][0x470] ;  /* 0x00008e00ff0c77ac */ /* 0x000f620008000a00 */
[----:B------:R-:W4:Y:S06]  /*0120*/  LDCU UR10, c[0x0][0x438] ;  /* 0x00008700ff0a77ac */ /* 0x000f2c0008000800 */
[----:B------:R-:W-:Y:S01]  /*0130*/  S2UR UR21, SR_CTAID.Z ;  /* 0x00000000001579c3 */ /* 0x000fe20000002700 */
[----:B-1----:R-:W-:-:S02]  /*0140*/  ULEA UR38, UP0, UR40, UR38, 0x2 ;  /* 0x0000002628267291 */ /* 0x002fc4000f8010ff */
[----:B--2---:R-:W-:Y:S02]  /*0150*/  UISETP.EQ.U32.AND UP2, UPT, UR4, URZ, UPT ;  /* 0x000000ff0400728c */ /* 0x004fe4000bf42070 */
[----:B------:R-:W-:Y:S02]  /*0160*/  ULEA.HI.X UR39, UR40, UR39, URZ, 0x2, UP0 ;  /* 0x0000002728277291 */ /* 0x000fe400080f14ff */
[----:B------:R-:W-:Y:S01]  /*0170*/  UISETP.NE.U32.AND UP6, UPT, UR4, URZ, UPT ;  /* 0x000000ff0400728c */ /* 0x000fe2000bfc5070 */
[----:B------:R-:W1:Y:S01]  /*0180*/  S2UR UR4, SR_CgaCtaId ;  /* 0x00000000000479c3 */ /* 0x000e620000008800 */
[----:B---3--:R-:W-:Y:S02]  /*0190*/  UISETP.NE.U32.AND UP1, UPT, UR6, URZ, UPT ;  /* 0x000000ff0600728c */ /* 0x008fe4000bf25070 */
[----:B------:R-:W-:Y:S02]  /*01a0*/  UISETP.NE.U32.AND UP0, UPT, UR6, URZ, UPT ;  /* 0x000000ff0600728c */ /* 0x000fe4000bf05070 */
[----:B------:R-:W-:-:S02]  /*01b0*/  UISETP.NE.AND.EX UP5, UPT, UR7, URZ, UPT, UP1 ;  /* 0x000000ff0700728c */ /* 0x000fc4000bfa5310 */
[----:B------:R-:W-:Y:S01]  /*01c0*/  UISETP.NE.AND.EX UP4, UPT, UR7, URZ, UPT, UP0 ;  /* 0x000000ff0700728c */ /* 0x000fe2000bf85300 */
[----:B------:R-:W2:Y:S01]  /*01d0*/  S2UR UR6, SR_CgaCtaId ;  /* 0x00000000000679c3 */ /* 0x000ea20000008800 */
[----:B----4-:R-:W-:Y:S02]  /*01e0*/  UISETP.NE.AND UP3, UPT, UR8, URZ, UPT ;  /* 0x000000ff0800728c */ /* 0x010fe4000bf65270 */
[----:B------:R-:W-:Y:S02]  /*01f0*/  UISETP.NE.AND.EX UP6, UPT, UR5, URZ, UPT, UP6 ;  /* 0x000000ff0500728c */ /* 0x000fe4000bfc5360 */
[----:B------:R-:W-:Y:S01]  /*0200*/  UISETP.EQ.OR.EX UP0, UPT, UR5, URZ, !UP3, UP2 ;  /* 0x000000ff0500728c */ /* 0x000fe2000df02720 */
[----:B------:R-:W-:Y:S02]  /*0210*/  UMOV UR8, 0x400 ;  /* 0x0000040000087882 */ /* 0x000fe40000000000 */
[----:B------:R-:W3:Y:S01]  /*0220*/  S2UR UR7, SR_CTAID.Y ;  /* 0x00000000000779c3 */ /* 0x000ee20000002600 */
[----:B------:R-:W-:Y:S01]  /*0230*/  UMOV UR5, 0x400 ;  /* 0x0000040000057882 */ /* 0x000fe20000000000 */
[----:B------:R-:W-:-:S02]  /*0240*/  UP2UR UR26, UPR, URZ, 0x1 ;  /* 0x00000001ff1a7883 */ /* 0x000fc40008000000 */
[----:B-----5:R-:W-:Y:S02]  /*0250*/  UISETP.NE.U32.AND UP0, UPT, UR12, URZ, UPT ;  /* 0x000000ff0c00728c */ /* 0x020fe4000bf05070 */
[----:B------:R-:W-:Y:S02]  /*0260*/  UP2UR UR25, UPR, URZ, 0x8 ;  /* 0x00000008ff197883 */ /* 0x000fe40008000000 */
[----:B-1----:R-:W-:Y:S01]  /*0270*/  ULEA UR4, UR4, UR5, 0x18 ;  /* 0x0000000504047291 */ /* 0x002fe2000f8ec0ff */
[----:B------:R-:W1:Y:S01]  /*0280*/  LDCU.64 UR34, c[0x0][0x358] ;  /* 0x00006b00ff2277ac */ /* 0x000e620008000a00 */
[----:B------:R-:W4:Y:S01]  /*0290*/  LDCU.64 UR28, c[0x0][0x460] ;  /* 0x00008c00ff1c77ac */ /* 0x000f220008000a00 */
[----:B------:R-:W1:Y:S01]  /*02a0*/  LDCU UR20, c[0x0][0x438] ;  /* 0x00008700ff1477ac */ /* 0x000e620008000800 */
[----:B------:R-:W1:Y:S01]  /*02b0*/  @!UP4 LDCU UR23, c[0x0][0x434] ;  /* 0x00008680ff17c7ac */ /* 0x000e620008000800 */
[----:B--2---:R-:W-:Y:S02]  /*02c0*/  ULEA UR6, UR6, UR8, 0x18 ;  /* 0x0000000806067291 */ /* 0x004fe4000f8ec0ff */
[----:B------:R-:W-:-:S02]  /*02d0*/  UIADD3 UR5, UPT, UPT, UR4, 0x14000, URZ ;  /* 0x0001400004057890 */ /* 0x000fc4000fffe0ff */
[----:B------:R-:W-:Y:S01]  /*02e0*/  UISETP.NE.AND.EX UP3, UPT, UR13, URZ, UPT, UP0 ;  /* 0x000000ff0d00728c */ /* 0x000fe2000bf65300 */
[----:B------:R-:W-:Y:S01]  /*02f0*/  UMOV UR31, URZ ;  /* 0x000000ff001f7c82 */ /* 0x000fe20008000000 */
[----:B------:R-:W-:-:S09]  /*0300*/  UMOV UR32, URZ ;  /* 0x000000ff00207c82 */ /* 0x000fd20008000000 */
.L_x_65:
[----:B--2---:R-:W2:Y:S01]  /*0310*/  LDCU.64 UR8, c[0x0][0x478] ;  /* 0x00008f00ff0877ac */ /* 0x004ea20008000a00 */
[----:B------:R-:W-:Y:S02]  /*0320*/  PLOP3.LUT P1, PT, PT, PT, UP3, 0x80, 0x8 ;  /* 0x000000000008781c */ /* 0x000fe40003f2f038 */
[----:B------:R-:W-:Y:S01]  /*0330*/  PLOP3.LUT P4, PT, PT, PT, UP5, 0x80, 0x8 ;  /* 0x000000000008781c */ /* 0x000fe20003f8f058 */
[----:B------:R-:W-:Y:S01]  /*0340*/  @UP3 ULEA UR14, UP0, UR40, UR12, 0x2 ;  /* 0x0000000c280e3291 */ /* 0x000fe2000f8010ff */
[----:B------:R-:W-:Y:S01]  /*0350*/  PLOP3.LUT P2, PT, PT, PT, UP4, 0x80, 0x8 ;  /* 0x000000000008781c */ /* 0x000fe20003f4f048 */
[----:B------:R-:W-:Y:S02]  /*0360*/  UISETP.NE.AND UP2, UPT, UR26, URZ, UPT ;  /* 0x000000ff1a00728c */ /* 0x000fe4000bf45270 */
[----:B------:R-:W-:Y:S02]  /*0370*/  @UP3 ULEA.HI.X UR15, UR40, UR13, URZ, 0x2, UP0 ;  /* 0x0000000d280f3291 */ /* 0x000fe400080f14ff */
[----:B------:R-:W-:-:S04]  /*0380*/  IMAD.U32 R4, RZ, RZ, UR14 ;  /* 0x0000000eff047e24 */ /* 0x000fc8000f8e00ff */
[----:B------:R-:W-:Y:S01]  /*0390*/  IMAD.U32 R5, RZ, RZ, UR15 ;  /* 0x0000000fff057e24 */ /* 0x000fe2000f8e00ff */
[----:B----4-:R-:W-:Y:S02]  /*03a0*/  UIMAD.WIDE.U32 UR14, UR40, 0x4, UR28 ;  /* 0x00000004280e78a5 */ /* 0x010fe4000f8e001c */
[----:B--2---:R-:W-:Y:S02]  /*03b0*/  UISETP.NE.U32.AND UP0, UPT, UR8, URZ, UPT ;  /* 0x000000ff0800728c */ /* 0x004fe4000bf05070 */
[----:B-1----:R-:W2:Y:S02]  /*03c0*/  @P1 LDG.E R6, desc[UR34][R4.64] ;  /* 0x0000002204061981 */ /* 0x002ea4000c1e1900 */
[----:B------:R-:W-:-:S06]  /*03d0*/  UISETP.NE.AND.EX UP0, UPT, UR9, URZ, UPT, UP0 ;  /* 0x000000ff0900728c */ /* 0x000fcc000bf05300 */
[----:B------:R-:W-:-:S05]  /*03e0*/  PLOP3.LUT P0, PT, PT, PT, UP0, 0x80, 0x8 ;  /* 0x000000000008781c */ /* 0x000fca0003f0f008 */
[----:B------:R-:W-:Y:S01]  /*03f0*/  @UP0 ULEA UR16, UP1, UR40, UR8, 0x2 ;  /* 0x0000000828100291 */ /* 0x000fe2000f8210ff */
[----:B------:R-:W-:Y:S01]  /*0400*/  PLOP3.LUT P3, PT, PT, PT, UP2, 0x80, 0x8 ;  /* 0x000000000008781c */ /* 0x000fe20003f6f028 */
[----:B------:R-:W1:Y:S02]  /*0410*/  @!UP0 LDCU UR11, c[0x0][0x43c] ;  /* 0x00008780ff0b87ac */ /* 0x000e640008000800 */
[----:B------:R-:W-:Y:S02]  /*0420*/  @UP0 ULEA.HI.X UR17, UR40, UR9, URZ, 0x2, UP1 ;  /* 0x0000000928110291 */ /* 0x000fe400088f14ff */
[----:B---3--:R-:W-:Y:S01]  /*0430*/  IMAD.U32 R2, RZ, RZ, UR16 ;  /* 0x00000010ff027e24 */ /* 0x008fe2000f8e00ff */
[----:B------:R-:W4:Y:S03]  /*0440*/  @!UP0 LDCU.64 UR8, c[0x0][0x488] ;  /* 0x00009100ff0887ac */ /* 0x000f260008000a00 */
[----:B------:R-:W-:-:S05]  /*0450*/  IMAD.U32 R3, RZ, RZ, UR17 ;  /* 0x00000011ff037e24 */ /* 0x000fca000f8e00ff */
[----:B------:R5:W3:Y:S01]  /*0460*/  @P0 LDG.E R4, desc[UR34][R2.64] ;  /* 0x0000002202040981 */ /* 0x000ae2000c1e1900 */
[----:B------:R-:W-:Y:S01]  /*0470*/  UMOV UR37, URZ ;  /* 0x000000ff00257c82 */ /* 0x000fe20008000000 */
[----:B------:R-:W-:Y:S01]  /*0480*/  UMOV UR18, 0xffffffff ;  /* 0xffffffff00127882 */ /* 0x000fe20000000000 */
[----:B------:R-:W-:Y:S01]  /*0490*/  UMOV UR41, 0xffffffff ;  /* 0xffffffff00297882 */ /* 0x000fe20000000000 */
[----:B----4-:R-:W-:-:S04]  /*04a0*/  @!UP0 UISETP.NE.U32.AND UP1, UPT, UR8, URZ, UPT ;  /* 0x000000ff0800828c */ /* 0x010fc8000bf25070 */
[----:B------:R-:W-:Y:S02]  /*04b0*/  @!UP0 UISETP.NE.AND.EX UP1, UPT, UR9, URZ, UPT, UP1 ;  /* 0x000000ff0900828c */ /* 0x000fe4000bf25310 */
[----:B------:R-:W-:Y:S02]  /*04c0*/  USHF.L.U32 UR30, UR36, 0x6, URZ ;  /* 0x00000006241e7899 */ /* 0x000fe400080006ff */
[----:B-1----:R-:W-:Y:S01]  /*04d0*/  @!UP0 USEL UR9, UR11, URZ, UP1 ;  /* 0x000000ff0b098287 */ /* 0x002fe20008800000 */
[----:B-----5:R-:W-:Y:S02]  /*04e0*/  IMAD.U32 R2, RZ, RZ, UR14 ;  /* 0x0000000eff027e24 */ /* 0x020fe4000f8e00ff */
[----:B------:R-:W-:-:S05]  /*04f0*/  IMAD.U32 R3, RZ, RZ, UR15 ;  /* 0x0000000fff037e24 */ /* 0x000fca000f8e00ff */
[----:B------:R-:W4:Y:S04]  /*0500*/  @P4 LDG.E R5, desc[UR34][R2.64] ;  /* 0x0000002202054981 */ /* 0x000f28000c1e1900 */
[----:B------:R1:W5:Y:S02]  /*0510*/  @P2 LDG.E R0, desc[UR34][R2.64+0x4] ;  /* 0x0000042202002981 */ /* 0x000364000c1e1900 */
[----:B-1----:R-:W-:Y:S02]  /*0520*/  IMAD.U32 R2, RZ, RZ, UR38 ;  /* 0x00000026ff027e24 */ /* 0x002fe4000f8e00ff */
[----:B------:R-:W-:-:S05]  /*0530*/  IMAD.U32 R3, RZ, RZ, UR39 ;  /* 0x00000027ff037e24 */ /* 0x000fca000f8e00ff */
[----:B------:R-:W5:Y:S01]  /*0540*/  @!P3 LDG.E R2, desc[UR34][R2.64] ;  /* 0x000000220202b981 */ /* 0x000f62000c1e1900 */
[----:B--2---:R-:W-:Y:S02]  /*0550*/  @P1 R2UR UR37, R6 ;  /* 0x00000000062512ca */ /* 0x004fe400000e0000 */
[----:B---3--:R-:W-:-:S13]  /*0560*/  @P0 R2UR UR33, R4 ;  /* 0x00000000042102ca */ /* 0x008fda00000e0000 */
[----:B------:R-:W-:Y:S01]  /*0570*/  @UP0 UIADD3 UR33, UPT, UPT, UR33, -UR37, URZ ;  /* 0x8000002521210290 */ /* 0x000fe2000fffe0ff */
[----:B----4-:R-:W-:Y:S02]  /*0580*/  @P4 R2UR UR18, R5 ;  /* 0x00000000051242ca */ /* 0x010fe400000e0000 */
[----:B-----5:R-:W-:Y:S02]  /*0590*/  @P2 R2UR UR8, R0 ;  /* 0x00000000000822ca */ /* 0x020fe400000e0000 */
[----:B------:R-:W-:Y:S01]  /*05a0*/  @!P3 R2UR UR41, R2 ;  /* 0x000000000229b2ca */ /* 0x000fe200000e0000 */
[----:B------:R-:W-:-:S14]  /*05b0*/  BRA.U !UP6, `(.L_x_0) ;  /* 0x000000010e247547 */ /* 0x000fdc000b800000 */
[----:B------:R-:W-:Y:S01]  /*05c0*/  UISETP.NE.AND UP1, UPT, UR25, URZ, UPT ;  /* 0x000000ff1900728c */ /* 0x000fe2000bf25270 */
[----:B------:R-:W-:Y:S02]  /*05d0*/  IMAD.U32 R2, RZ, RZ, UR38 ;  /* 0x00000026ff027e24 */ /* 0x000fe4000f8e00ff */
[----:B------:R-:W-:-:S03]  /*05e0*/  IMAD.U32 R3, RZ, RZ, UR39 ;  /* 0x00000027ff037e24 */ /* 0x000fc6000f8e00ff */
[----:B------:R-:W-:-:S13]  /*05f0*/  PLOP3.LUT P0, PT, PT, PT, UP1, 0x80, 0x8 ;  /* 0x000000000008781c */ /* 0x000fda0003f0f018 */
[----:B------:R-:W2:Y:S04]  /*0600*/  @P0 LDG.E R0, desc[UR34][R2.64+0x4] ;  /* 0x0000042202000981 */ /* 0x000ea8000c1e1900 */
[----:B------:R-:W3:Y:S01]  /*0610*/  @!P0 LDG.E R2, desc[UR34][R2.64] ;  /* 0x0000002202028981 */ /* 0x000ee2000c1e1900 */
[----:B--2---:R-:W-:-:S13]  /*0620*/  @P0 R2UR UR10, R0 ;  /* 0x00000000000a02ca */ /* 0x004fda00000e0000 */
[----:B------:R-:W-:-:S07]  /*0630*/  @UP1 UIADD3 UR10, UPT, UPT, UR10, -UR41, URZ ;  /* 0x800000290a0a1290 */ /* 0x000fce000fffe0ff */
[----:B---3--:R-:W-:-:S15]  /*0640*/  @!P0 R2UR UR10, R2 ;  /* 0x00000000020a82ca */ /* 0x008fde00000e0000 */
.L_x_0:
[----:B------:R-:W-:Y:S01]  /*0650*/  @!UP0 UIADD3 UR33, UPT, UPT, UR9, UR10, -UR37 ;  /* 0x0000000a09218290 */ /* 0x000fe2000fffe825 */
[----:B------:R-:W-:Y:S01]  /*0660*/  @!UP4 UMOV UR42, UR23 ;  /* 0x00000017002acc82 */ /* 0x000fe20008000000 */
[----:B------:R-:W-:Y:S02]  /*0670*/  @UP4 UIADD3 UR42, UPT, UPT, UR8, -UR18, URZ ;  /* 0x80000012082a4290 */ /* 0x000fe4000fffe0ff */
[----:B------:R-:W-:-:S09]  /*0680*/  UISETP.GT.AND UP0, UPT, UR33, UR30, UPT ;  /* 0x0000001e2100728c */ /* 0x000fd2000bf04270 */
[----:B------:R-:W-:Y:S05]  /*0690*/  BRA.U !UP0, `(.L_x_1) ;  /* 0x0000008108ec7547 */ /* 0x000fea000b800000 */
[----:B------:R-:W-:Y:S02]  /*06a0*/  UISETP.NE.AND UP1, UPT, UR18, -0x1, UPT ;  /* 0xffffffff1200788c */ /* 0x000fe4000bf25270 */
[----:B------:R-:W-:Y:S02]  /*06b0*/  UIADD3 UR15, UPT, UPT, UR42, 0x3f, URZ ;  /* 0x0000003f2a0f7890 */ /* 0x000fe4000fffe0ff */
[----:B------:R-:W-:Y:S02]  /*06c0*/  UISETP.NE.AND UP2, UPT, UR41, -0x1, UPT ;  /* 0xffffffff2900788c */ /* 0x000fe4000bf45270 */
[----:B------:R-:W-:-:S04]  /*06d0*/  USHF.R.S32.HI UR14, URZ, 0x1f, UR15 ;  /* 0x0000001fff0e7899 */ /* 0x000fc8000801140f */
[----:B------:R-:W-:Y:S01]  /*06e0*/  ULEA.HI UR14, UR14, UR15, URZ, 0x6 ;  /* 0x0000000f0e0e7291 */ /* 0x000fe2000f8f30ff */
[----:B------:R-:W1:Y:S01]  /*06f0*/  @!UP1 LDCU.64 UR10, c[0x0][0x398] ;  /* 0x00007300ff0a97ac */ /* 0x000e620008000a00 */
[----:B------:R-:W2:Y:S02]  /*0700*/  @UP1 LDCU.64 UR8, c[0x0][0x3b0] ;  /* 0x00007600ff0817ac */ /* 0x000ea40008000a00 */
[----:B------:R-:W-:-:S04]  /*0710*/  USHF.R.S32.HI UR43, URZ, 0x6, UR14 ;  /* 0x00000006ff2b7899 */ /* 0x000fc8000801140e */
[----:B------:R-:W-:-:S04]  /*0720*/  ULEA UR46, UR43, 0xffffffc0, 0x6 ;  /* 0xffffffc02b2e7891 */ /* 0x000fc8000f8e30ff */
[----:B------:R-:W-:Y:S02]  /*0730*/  USHF.R.S32.HI UR49, URZ, 0x1f, UR46 ;  /* 0x0000001fff317899 */ /* 0x000fe4000801142e */
[----:B-1----:R-:W-:Y:S02]  /*0740*/  @!UP1 UIMAD.WIDE.U32 UR50, UR40, UR10, URZ ;  /* 0x0000000a283292a5 */ /* 0x002fe4000f8e00ff */
[----:B--2---:R-:W-:Y:S02]  /*0750*/  @UP1 UIMAD.WIDE.U32 UR16, UR18, UR8, URZ ;  /* 0x00000008121012a5 */ /* 0x004fe4000f8e00ff */
[----:B------:R-:W-:Y:S02]  /*0760*/  @!UP1 UIMAD UR47, UR40, UR11, UR51 ;  /* 0x0000000b282f92a4 */ /* 0x000fe4000f8e0233 */
[----:B------:R-:W-:-:S03]  /*0770*/  @UP1 UIMAD UR47, UR18, UR9, UR17 ;  /* 0x00000009122f12a4 */ /* 0x000fc6000f8e0211 */
[----:B------:R-:W-:Y:S01]  /*0780*/  @UP1 UMOV UR50, UR16 ;  /* 0x0000001000321c82 */ /* 0x000fe20008000000 */
[----:B------:R-:W-:Y:S08]  /*0790*/  BRA.U UP2, `(.L_x_2) ;  /* 0x0000000102307547 */ /* 0x000ff0000b800000 */
[----:B------:R-:W1:Y:S01]  /*07a0*/  LDCU.64 UR16, c[0x0][0x3b8] ;  /* 0x00007700ff1077ac */ /* 0x000e620008000a00 */
[----:B------:R-:W2:Y:S01]  /*07b0*/  LDCU.64 UR8, c[0x0][0x3a0] ;  /* 0x00007400ff0877ac */ /* 0x000ea20008000a00 */
[----:B------:R-:W-:-:S04]  /*07c0*/  USHF.R.S32.HI UR10, URZ, 0x1f, UR37 ;  /* 0x0000001fff0a7899 */ /* 0x000fc80008011425 */
[----:B-1----:R-:W-:Y:S02]  /*07d0*/  UIMAD UR10, UR10, UR16, URZ ;  /* 0x000000100a0a72a4 */ /* 0x002fe4000f8e02ff */
[----:B------:R-:W-:Y:S02]  /*07e0*/  UIMAD.WIDE.U32 UR14, UR37, UR16, URZ ;  /* 0x00000010250e72a5 */ /* 0x000fe4000f8e00ff */
[----:B------:R-:W-:-:S04]  /*07f0*/  UIMAD UR10, UR37, UR17, UR10 ;  /* 0x00000011250a72a4 */ /* 0x000fc8000f8e020a */
[----:B------:R-:W-:-:S03]  /*0800*/  UIADD3 UR11, UPT, UPT, UR15, UR10, URZ ;  /* 0x0000000a0f0b7290 */ /* 0x000fc6000fffe0ff */
[----:B------:R-:W-:Y:S02]  /*0810*/  UMOV UR10, UR14 ;  /* 0x0000000e000a7c82 */ /* 0x000fe40008000000 */
[----:B--2---:R-:W-:-:S04]  /*0820*/  UIMAD.WIDE.U32 UR44, UR40, UR8, UR10 ;  /* 0x00000008282c72a5 */ /* 0x004fc8000f8e000a */
[----:B------:R-:W-:-:S06]  /*0830*/  UIMAD UR9, UR40, UR9, UR45 ;  /* 0x00000009280972a4 */ /* 0x000fcc000f8e022d */
[----:B------:R-:W-:Y:S01]  /*0840*/  MOV R20, UR9 ;  /* 0x0000000900147c02 */ /* 0x000fe20008000f00 */
[----:B------:R-:W-:Y:S05]  /*0850*/  BRA `(.L_x_3) ;  /* 0x0000000000187947 */ /* 0x000fea0003800000 */
.L_x_2:
[----:B------:R-:W1:Y:S01]  /*0860*/  LDCU.64 UR16, c[0x0][0x3b8] ;  /* 0x00007700ff1077ac */ /* 0x000e620008000a00 */
[----:B------:R-:W-:-:S04]  /*0870*/  UIADD3 UR8, UPT, UPT, UR37, UR41, URZ ;  /* 0x0000002925087290 */ /* 0x000fc8000fffe0ff */
[----:B-1----:R-:W-:Y:S02]  /*0880*/  UIMAD.WIDE.U32 UR44, UR8, UR16, URZ ;  /* 0x00000010082c72a5 */ /* 0x002fe4000f8e00ff */
[----:B------:R-:W-:-:S04]  /*0890*/  UIMAD UR8, UR8, UR17, URZ ;  /* 0x00000011080872a4 */ /* 0x000fc8000f8e02ff */
[----:B------:R-:W-:-:S06]  /*08a0*/  UIADD3 UR8, UPT, UPT, UR45, UR8, URZ ;  /* 0x000000082d087290 */ /* 0x000fcc000fffe0ff */
[----:B------:R-:W-:Y:S02]  /*08b0*/  MOV R20, UR8 ;  /* 0x0000000800147c02 */ /* 0x000fe40008000f00 */
.L_x_3:
[----:B------:R-:W1:Y:S01]  /*08c0*/  LDC R5, c[0x0][0x3e8] ;  /* 0x0000fa00ff057b82 */ /* 0x000e620000000800 */
[----:B------:R-:W2:Y:S01]  /*08d0*/  S2R R6, SR_CTAID.Z ;  /* 0x0000000000067919 */ /* 0x000ea20000002700 */
[----:B------:R-:W-:Y:S01]  /*08e0*/  USHF.R.S32.HI UR27, URZ, 0x1f, UR30 ;  /* 0x0000001fff1b7899 */ /* 0x000fe2000801141e */
[----:B-1----:R-:W-:-:S05]  /*08f0*/  IABS R0, R5 ;  /* 0x0000000500007213 */ /* 0x002fca0000000000 */
[----:B------:R-:W-:-:S04]  /*0900*/  IMAD.MOV.U32 R4, RZ, RZ, R0 ;  /* 0x000000ffff047224 */ /* 0x000fc800078e0000 */
[----:B------:R-:W1:Y:S01]  /*0910*/  I2F.RP R2, R4 ;  /* 0x0000000400027306 */ /* 0x000e620000209400 */
[----:B--2---:R-:W-:-:S07]  /*0920*/  IABS R6, R6 ;  /* 0x0000000600067213 */ /* 0x004fce0000000000 */
[----:B-1----:R-:W1:Y:S02]  /*0930*/  MUFU.RCP R2, R2 ;  /* 0x0000000200027308 */ /* 0x002e640000001000 */
[----:B-1----:R-:W-:-:S06]  /*0940*/  VIADD R2, R2, 0xffffffe ;  /* 0x0ffffffe02027836 */ /* 0x002fcc0000000000 */
[----:B------:R-:W1:Y:S02]  /*0950*/  F2I.FTZ.U32.TRUNC.NTZ R3, R2 ;  /* 0x0000000200037305 */ /* 0x000e64000021f000 */
[----:B-1----:R-:W-:Y:S01]  /*0960*/  IADD3 R0, PT, PT, RZ, -R3, RZ ;  /* 0x80000003ff007210 */ /* 0x002fe20007ffe0ff */
[----:B------:R-:W-:-:S04]  /*0970*/  IMAD.MOV.U32 R2, RZ, RZ, RZ ;  /* 0x000000ffff027224 */ /* 0x000fc800078e00ff */
[----:B------:R-:W-:-:S04]  /*0980*/  IMAD R0, R0, R4, RZ ;  /* 0x0000000400007224 */ /* 0x000fc800078e02ff */
[----:B------:R-:W-:-:S04]  /*0990*/  IMAD.HI.U32 R0, R3, R0, R2 ;  /* 0x0000000003007227 */ /* 0x000fc800078e0002 */
[----:B------:R-:W-:-:S04]  /*09a0*/  IMAD.MOV.U32 R3, RZ, RZ, R6 ;  /* 0x000000ffff037224 */ /* 0x000fc800078e0006 */
[----:B------:R-:W-:-:S05]  /*09b0*/  IMAD.HI.U32 R0, R0, R3, RZ ;  /* 0x0000000300007227 */ /* 0x000fca00078e00ff */
[----:B------:R-:W-:-:S05]  /*09c0*/  IADD3 R2, PT, PT, -R0, RZ, RZ ;  /* 0x000000ff00027210 */ /* 0x000fca0007ffe1ff */
[----:B------:R-:W-:-:S05]  /*09d0*/  IMAD R2, R4, R2, R3 ;  /* 0x0000000204027224 */ /* 0x000fca00078e0203 */
[----:B------:R-:W-:-:S13]  /*09e0*/  ISETP.GT.U32.AND P1, PT, R4, R2, PT ;  /* 0x000000020400720c */ /* 0x000fda0003f24070 */
[----:B------:R-:W-:Y:S02]  /*09f0*/  @!P1 IMAD.IADD R2, R2, 0x1, -R4 ;  /* 0x0000000102029824 */ /* 0x000fe400078e0a04 */
[----:B------:R-:W-:Y:S01]  /*0a00*/  @!P1 VIADD R0, R0, 0x1 ;  /* 0x0000000100009836 */ /* 0x000fe20000000000 */
[C---:B------:R-:W-:Y:S02]  /*0a10*/  ISETP.NE.AND P1, PT, R5.reuse, RZ, PT ;  /* 0x000000ff0500720c */ /* 0x040fe40003f25270 */
[----:B------:R-:W-:Y:S02]  /*0a20*/  ISETP.GE.U32.AND P2, PT, R2, R4, PT ;  /* 0x000000040200720c */ /* 0x000fe40003f46070 */
[----:B------:R-:W-:-:S04]  /*0a30*/  LOP3.LUT R2, R5, UR24, RZ, 0x3c, !PT ;  /* 0x0000001805027c12 */ /* 0x000fc8000f8e3cff */
[----:B------:R-:W-:-:S07]  /*0a40*/  ISETP.GE.AND P0, PT, R2, RZ, PT ;  /* 0x000000ff0200720c */ /* 0x000fce0003f06270 */
[----:B------:R-:W-:-:S05]  /*0a50*/  @P2 IADD3 R0, PT, PT, R0, 0x1, RZ ;  /* 0x0000000100002810 */ /* 0x000fca0007ffe0ff */
[----:B------:R-:W-:-:S05]  /*0a60*/  IMAD.MOV.U32 R14, RZ, RZ, R0 ;  /* 0x000000ffff0e7224 */ /* 0x000fca00078e0000 */
[----:B------:R-:W-:Y:S02]  /*0a70*/  @!P0 IADD3 R14, PT, PT, -R14, RZ, RZ ;  /* 0x000000ff0e0e8210 */ /* 0x000fe40007ffe1ff */
[----:B------:R-:W-:-:S04]  /*0a80*/  @!P1 LOP3.LUT R14, RZ, R5, RZ, 0x33, !PT ;  /* 0x00000005ff0e9212 */ /* 0x000fc800078e33ff */
[----:B------:R-:W-:Y:S01]  /*0a90*/  SHF.R.S32.HI R19, RZ, 0x1f, R14 ;  /* 0x0000001fff137819 */ /* 0x000fe2000001140e */
[----:B------:R-:W-:Y:S05]  /*0aa0*/  BRA.U UP2, `(.L_x_4) ;  /* 0x0000000102347547 */ /* 0x000fea000b800000 */
        /* <DEDUP_REMOVED lines=9> */
[----:B------:R-:W-:-:S03]  /*0b40*/  UIMAD UR9, UR40, UR9, UR11 ;  /* 0x00000009280972a4 */ /* 0x000fc6000f8e020b */
[----:B------:R-:W-:-:S03]  /*0b50*/  UMOV UR48, UR10 ;  /* 0x0000000a00307c82 */ /* 0x000fc60008000000 */
[----:B------:R-:W-:Y:S01]  /*0b60*/  MOV R18, UR9 ;  /* 0x0000000900127c02 */ /* 0x000fe20008000f00 */
[----:B------:R-:W-:Y:S06]  /*0b70*/  BRA `(.L_x_5) ;  /* 0x00000000001c7947 */ /* 0x000fec0003800000 */
.L_x_4:
[----:B------:R-:W1:Y:S01]  /*0b80*/  LDCU.64 UR14, c[0x0][0x3c0] ;  /* 0x00007800ff0e77ac */ /* 0x000e620008000a00 */
[----:B------:R-:W-:-:S04]  /*0b90*/  UIADD3 UR8, UPT, UPT, UR37, UR41, URZ ;  /* 0x0000002925087290 */ /* 0x000fc8000fffe0ff */
[----:B-1----:R-:W-:Y:S02]  /*0ba0*/  UIMAD.WIDE.U32 UR10, UR8, UR14, URZ ;  /* 0x0000000e080a72a5 */ /* 0x002fe4000f8e00ff */
[----:B------:R-:W-:-:S04]  /*0bb0*/  UIMAD UR8, UR8, UR15, URZ ;  /* 0x0000000f080872a4 */ /* 0x000fc8000f8e02ff */
[----:B------:R-:W-:Y:S01]  /*0bc0*/  UIADD3 UR8, UPT, UPT, UR11, UR8, URZ ;  /* 0x000000080b087290 */ /* 0x000fe2000fffe0ff */
[----:B------:R-:W-:-:S05]  /*0bd0*/  UMOV UR48, UR10 ;  /* 0x0000000a00307c82 */ /* 0x000fca0008000000 */
[----:B------:R-:W-:-:S07]  /*0be0*/  MOV R18, UR8 ;  /* 0x0000000800127c02 */ /* 0x000fce0008000f00 */
.L_x_5:
[----:B------:R-:W1:Y:S01]  /*0bf0*/  @!UP1 LDCU.64 UR10, c[0x0][0x588] ;  /* 0x0000b100ff0a97ac */ /* 0x000e620008000a00 */
[----:B------:R-:W2:Y:S01]  /*0c00*/  @UP1 LDCU.64 UR8, c[0x0][0x590] ;  /* 0x0000b200ff0817ac */ /* 0x000ea20008000a00 */
[----:B------:R-:W3:Y:S01]  /*0c10*/  LDCU UR19, c[0x0][0x3e0] ;  /* 0x00007c00ff1377ac */ /* 0x000ee20008000800 */
[----:B------:R-:W3:Y:S01]  /*0c20*/  LDCU UR55, c[0x0][0x44c] ;  /* 0x00008980ff3777ac */ /* 0x000ee20008000800 */
[----:B-1----:R-:W-:-:S04]  /*0c30*/  @!UP1 UIMAD.WIDE.U32 UR58, UR40, UR10, URZ ;  /* 0x0000000a283a92a5 */ /* 0x002fc8000f8e00ff */
[----:B------:R-:W-:Y:S02]  /*0c40*/  @!UP1 UIMAD UR45, UR40, UR11, UR59 ;  /* 0x0000000b282d92a4 */ /* 0x000fe4000f8e023b */
[----:B--2---:R-:W-:-:S04]  /*0c50*/  @UP1 UIMAD.WIDE.U32 UR10, UR18, UR8, URZ ;  /* 0x00000008120a12a5 */ /* 0x004fc8000f8e00ff */
[----:B------:R-:W-:Y:S02]  /*0c60*/  @UP1 UIMAD UR45, UR18, UR9, UR11 ;  /* 0x00000009122d12a4 */ /* 0x000fe4000f8e020b */
[----:B---3--:R-:W-:Y:S01]  /*0c70*/  UIMAD.WIDE UR62, UR19, UR55, URZ ;  /* 0x00000037133e72a5 */ /* 0x008fe2000f8e02ff */
[----:B------:R-:W-:Y:S01]  /*0c80*/  @UP1 UMOV UR58, UR10 ;  /* 0x0000000a003a1c82 */ /* 0x000fe20008000000 */
[----:B------:R-:W-:Y:S10]  /*0c90*/  BRA.U UP1, `(.L_x_6) ;  /* 0x0000000101407547 */ /* 0x000ff4000b800000 */
[----:B------:R-:W1:Y:S01]  /*0ca0*/  LDCU UR52, c[0x0][0x444] ;  /* 0x00008880ff3477ac */ /* 0x000e620008000800 */
[----:B------:R-:W-:Y:S02]  /*0cb0*/  USHF.R.S32.HI UR9, URZ, 0x1f, UR19 ;  /* 0x0000001fff097899 */ /* 0x000fe40008011413 */
[----:B-1----:R-:W-:Y:S02]  /*0cc0*/  USHF.R.S32.HI UR8, URZ, 0x1f, UR52 ;  /* 0x0000001fff087899 */ /* 0x002fe40008011434 */
[----:B------:R-:W-:Y:S02]  /*0cd0*/  UIMAD.WIDE.U32 UR52, UR40, UR52, URZ ;  /* 0x00000034283472a5 */ /* 0x000fe4000f8e00ff */
[----:B------:R-:W-:Y:S02]  /*0ce0*/  UIMAD UR8, UR8, UR40, URZ ;  /* 0x00000028080872a4 */ /* 0x000fe4000f8e02ff */
[----:B------:R-:W-:Y:S02]  /*0cf0*/  UIMAD.WIDE.U32 UR10, UR52, UR19, URZ ;  /* 0x00000013340a72a5 */ /* 0x000fe4000f8e00ff */
[----:B------:R-:W-:-:S04]  /*0d00*/  UIADD3 UR8, UPT, UPT, UR53, UR8, URZ ;  /* 0x0000000835087290 */ /* 0x000fc8000fffe0ff */
[----:B------:R-:W-:-:S04]  /*0d10*/  UIMAD UR8, UR8, UR19, URZ ;  /* 0x00000013080872a4 */ /* 0x000fc8000f8e02ff */
[----:B------:R-:W-:Y:S02]  /*0d20*/  UIMAD UR8, UR9, UR52, UR8 ;  /* 0x00000034090872a4 */ /* 0x000fe4000f8e0208 */
[----:B------:R-:W-:Y:S02]  /*0d30*/  USHF.R.S32.HI UR9, URZ, 0x1f, UR55 ;  /* 0x0000001fff097899 */ /* 0x000fe40008011437 */
[----:B------:R-:W-:Y:S02]  /*0d40*/  UIADD3 UR8, UPT, UPT, UR11, UR8, URZ ;  /* 0x000000080b087290 */ /* 0x000fe4000fffe0ff */
[----:B------:R-:W-:Y:S02]  /*0d50*/  UIMAD.WIDE.U32 UR52, UR10, UR55, URZ ;  /* 0x000000370a3472a5 */ /* 0x000fe4000f8e00ff */
[----:B------:R-:W-:-:S04]  /*0d60*/  UIMAD UR8, UR8, UR55, URZ ;  /* 0x00000037080872a4 */ /* 0x000fc8000f8e02ff */
[----:B------:R-:W-:-:S04]  /*0d70*/  UIMAD UR8, UR9, UR10, UR8 ;  /* 0x0000000a090872a4 */ /* 0x000fc8000f8e0208 */
[----:B------:R-:W-:Y:S01]  /*0d80*/  UIADD3 UR8, UPT, UPT, UR53, UR8, URZ ;  /* 0x0000000835087290 */ /* 0x000fe2000fffe0ff */
[----:B------:R-:W-:Y:S11]  /*0d90*/  BRA `(.L_x_7) ;  /* 0x00000000000c7947 */ /* 0x000ff60003800000 */
.L_x_6:
[----:B------:R-:W-:Y:S02]  /*0da0*/  UIMAD.WIDE.U32 UR52, UR62, UR18, URZ ;  /* 0x000000123e3472a5 */ /* 0x000fe4000f8e00ff */
[----:B------:R-:W-:-:S04]  /*0db0*/  UIMAD UR8, UR63, UR18, URZ ;  /* 0x000000123f0872a4 */ /* 0x000fc8000f8e02ff */
[----:B------:R-:W-:Y:S02]  /*0dc0*/  UIADD3 UR8, UPT, UPT, UR53, UR8, URZ ;  /* 0x0000000835087290 */ /* 0x000fe4000fffe0ff */
.L_x_7:
[----:B------:R-:W1:Y:S01]  /*0dd0*/  LDCU.U8 UR11, c[0x0][0x548] ;  /* 0x0000a900ff0b77ac */ /* 0x000e620008000000 */
[----:B------:R-:W-:Y:S01]  /*0de0*/  USHF.L.U32 UR10, UR40, 0x7, URZ ;  /* 0x00000007280a7899 */ /* 0x000fe200080006ff */
[----:B------:R-:W2:Y:S03]  /*0df0*/  LDCU.U8 UR56, c[0x0][0x5f0] ;  /* 0x0000be00ff3877ac */ /* 0x000ea60008000000 */
[----:B------:R-:W-:-:S04]  /*0e00*/  USEL UR9, UR10, URZ, UP5 ;  /* 0x000000ff0a097287 */ /* 0x000fc8000a800000 */
[----:B------:R-:W-:Y:S02]  /*0e10*/  UIADD3 UR9, UP0, UPT, UR46, UR9, URZ ;  /* 0x000000092e097290 */ /* 0x000fe4000ff1e0ff */
[----:B-1----:R-:W-:Y:S02]  /*0e20*/  UISETP.NE.AND UP1, UPT, UR11, URZ, UPT ;  /* 0x000000ff0b00728c */ /* 0x002fe4000bf25270 */
[----:B------:R-:W-:Y:S02]  /*0e30*/  UIADD3.X UR51, UPT, UPT, URZ, UR49, URZ, UP0, !UPT ;  /* 0x00000031ff337290 */ /* 0x000fe400087fe4ff */
[----:B------:R-:W-:Y:S02]  /*0e40*/  UIMAD.WIDE.U32 UR60, UR9, UR62, URZ ;  /* 0x0000003e093c72a5 */ /* 0x000fe4000f8e00ff */
[----:B------:R-:W-:-:S04]  /*0e50*/  UIMAD UR51, UR51, UR62, URZ ;  /* 0x0000003e333372a4 */ /* 0x000fc8000f8e02ff */
[----:B------:R-:W-:Y:S02]  /*0e60*/  UIMAD UR51, UR63, UR9, UR51 ;  /* 0x000000093f3372a4 */ /* 0x000fe4000f8e0233 */
[----:B------:R-:W-:Y:S02]  /*0e70*/  UIMAD UR9, UR24, UR55, URZ ;  /* 0x00000037180972a4 */ /* 0x000fe4000f8e02ff */
[----:B------:R-:W-:Y:S01]  /*0e80*/  UIADD3 UR51, UPT, UPT, UR61, UR51, URZ ;  /* 0x000000333d337290 */ /* 0x000fe2000fffe0ff */
[----:B--2---:R-:W-:Y:S11]  /*0e90*/  BRA.U !UP1, `(.L_x_8) ;  /* 0x00000001091c7547 */ /* 0x004ff6000b800000 */
[----:B------:R-:W1:Y:S01]  /*0ea0*/  LDCU UR11, c[0x0][0x434] ;  /* 0x00008680ff0b77ac */ /* 0x000e620008000800 */
[----:B------:R-:W2:Y:S01]  /*0eb0*/  LDCU UR54, c[0x0][0x454] ;  /* 0x00008a80ff3677ac */ /* 0x000ea20008000800 */
[----:B------:R-:W-:Y:S02]  /*0ec0*/  UISETP.NE.AND UP0, UPT, UR18, -0x1, UPT ;  /* 0xffffffff1200788c */ /* 0x000fe4000bf05270 */
[----:B-1----:R-:W-:-:S04]  /*0ed0*/  UIMAD UR11, UR40, UR11, URZ ;  /* 0x0000000b280b72a4 */ /* 0x002fc8000f8e02ff */
[----:B------:R-:W-:-:S04]  /*0ee0*/  USEL UR11, UR11, UR18, !UP0 ;  /* 0x000000120b0b7287 */ /* 0x000fc8000c000000 */
[----:B--2---:R-:W-:Y:S01]  /*0ef0*/  UIMAD UR54, UR24, UR54, UR11 ;  /* 0x00000036183672a4 */ /* 0x004fe2000f8e020b */
[----:B------:R-:W-:Y:S05]  /*0f00*/  BRA `(.L_x_9) ;  /* 0x00000000000c7947 */ /* 0x000fea0003800000 */
.L_x_8:
[----:B------:R-:W1:Y:S01]  /*0f10*/  LDCU UR54, c[0x0][0x434] ;  /* 0x00008680ff3677ac */ /* 0x000e620008000800 */
[----:B------:R-:W-:-:S04]  /*0f20*/  UIMAD UR11, UR40, UR19, UR24 ;  /* 0x00000013280b72a4 */ /* 0x000fc8000f8e0218 */
[----:B-1----:R-:W-:Y:S02]  /*0f30*/  UIMAD UR54, UR11, UR54, URZ ;  /* 0x000000360b3672a4 */ /* 0x002fe4000f8e02ff */
.L_x_9:
[----:B------:R-:W-:Y:S01]  /*0f40*/  UIADD3 UR43, UPT, UPT, UR43, -0x1, URZ ;  /* 0xffffffff2b2b7890 */ /* 0x000fe2000fffe0ff */
[----:B------:R-:W-:Y:S09]  /*0f50*/  BRA.U !UP1, `(.L_x_10) ;  /* 0x0000000109247547 */ /* 0x000ff2000b800000 */
[----:B------:R-:W1:Y:S01]  /*0f60*/  LDCU UR11, c[0x0][0x444] ;  /* 0x00008880ff0b77ac */ /* 0x000e620008000800 */
[----:B------:R-:W-:Y:S01]  /*0f70*/  UISETP.NE.AND UP0, UPT, UR18, -0x1, UPT ;  /* 0xffffffff1200788c */ /* 0x000fe2000bf05270 */
[----:B------:R-:W2:Y:S10]  /*0f80*/  LDCU UR53, c[0x0][0x430] ;  /* 0x00008600ff3577ac */ /* 0x000eb40008000800 */
[----:B-1----:R-:W-:Y:S01]  /*0f90*/  @!UP0 UIMAD UR18, UR40, UR11, URZ ;  /* 0x0000000b281282a4 */ /* 0x002fe2000f8e02ff */
[----:B------:R-:W2:Y:S03]  /*0fa0*/  LDCU UR11, c[0x0][0x454] ;  /* 0x00008a80ff0b77ac */ /* 0x000ea60008000800 */
[----:B------:R-:W-:-:S02]  /*0fb0*/  UIADD3 UR10, UPT, UPT, UR10, UR18, URZ ;  /* 0x000000120a0a7290 */ /* 0x000fc4000fffe0ff */
[----:B--2---:R-:W-:-:S04]  /*0fc0*/  ULEA UR53, UR53, UR11, 0x7 ;  /* 0x0000000b35357291 */ /* 0x004fc8000f8e38ff */
[----:B------:R-:W-:Y:S01]  /*0fd0*/  UIMAD UR53, UR53, UR24, UR10 ;  /* 0x00000018353572a4 */ /* 0x000fe2000f8e020a */
[----:B------:R-:W-:Y:S11]  /*0fe0*/  BRA `(.L_x_11) ;  /* 0x00000000000c7947 */ /* 0x000ff60003800000 */
.L_x_10:
[----:B------:R-:W1:Y:S01]  /*0ff0*/  LDCU UR53, c[0x0][0x444] ;  /* 0x00008880ff3577ac */ /* 0x000e620008000800 */
[----:B------:R-:W-:-:S04]  /*1000*/  UIMAD UR10, UR40, UR19, UR24 ;  /* 0x00000013280a72a4 */ /* 0x000fc8000f8e0218 */
[----:B-1----:R-:W-:-:S12]  /*1010*/  UIMAD UR53, UR10, UR53, URZ ;  /* 0x000000350a3572a4 */ /* 0x002fd8000f8e02ff */
.L_x_11:
[----:B------:R-:W1:Y:S01]  /*1020*/  S2R R23, SR_TID.X ;  /* 0x0000000000177919 */ /* 0x000e620000002100 */
[----:B------:R-:W-:Y:S01]  /*1030*/  USHF.R.S32.HI UR10, URZ, 0x1f, UR9 ;  /* 0x0000001fff0a7899 */ /* 0x000fe20008011409 */
[----:B------:R-:W2:Y:S01]  /*1040*/  LDC.64 R12, c[0x0][0x3b0] ;  /* 0x0000ec00ff0c7b82 */ /* 0x000ea20000000a00 */
[----:B------:R-:W-:Y:S01]  /*1050*/  UIADD3 UR52, UP1, UP0, UR60, UR52, UR9 ;  /* 0x000000343c347290 */ /* 0x000fe2000f83e009 */
[----:B------:R-:W-:Y:S01]  /*1060*/  IMAD.MOV.U32 R9, RZ, RZ, RZ ;  /* 0x000000ffff097224 */ /* 0x000fe200078e00ff */
[----:B------:R-:W-:Y:S01]  /*1070*/  UIMAD UR55, UR19, UR55, URZ ;  /* 0x00000037133772a4 */ /* 0x000fe2000f8e02ff */
[----:B------:R-:W-:Y:S01]  /*1080*/  ISETP.NE.AND P3, PT, RZ, UR56, PT ;  /* 0x00000038ff007c0c */ /* 0x000fe2000bf65270 */
[----:B------:R-:W-:Y:S01]  /*1090*/  UIADD3.X UR51, UPT, UPT, UR51, UR8, UR10, UP1, UP0 ;  /* 0x0000000833337290 */ /* 0x000fe20008fe040a */
[----:B------:R-:W-:Y:S01]  /*10a0*/  BSSY.RECONVERGENT B1, `(.L_x_1) ;  /* 0x000079a000017945 */ /* 0x000fe20003800200 */
[----:B------:R-:W3:Y:S01]  /*10b0*/  LDCU.64 UR56, c[0x0][0x420] ;  /* 0x00008400ff3877ac */ /* 0x000ee20008000a00 */
[----:B------:R-:W4:Y:S02]  /*10c0*/  LDC.64 R16, c[0x0][0x5f8] ;  /* 0x00017e00ff107b82 */ /* 0x000f240000000a00 */
[----:B------:R-:W5:Y:S01]  /*10d0*/  LDCU.128 UR8, c[0x0][0x590] ;  /* 0x0000b200ff0877ac */ /* 0x000f620008000c00 */
[----:B------:R-:W-:-:S02]  /*10e0*/  UISETP.GT.AND UP0, UPT, UR42, URZ, UPT ;  /* 0x000000ff2a00728c */ /* 0x000fc4000bf04270 */
[----:B------:R-:W-:Y:S02]  /*10f0*/  ULEA UR53, UR43, UR53, 0x6 ;  /* 0x000000352b357291 */ /* 0x000fe4000f8e30ff */
[----:B------:R-:W-:Y:S02]  /*1100*/  ULEA UR54, UR43, UR54, 0x6 ;  /* 0x000000362b367291 */ /* 0x000fe4000f8e30ff */
[----:B-----5:R-:W-:Y:S01]  /*1110*/  UIMAD UR18, UR49, UR8, URZ ;  /* 0x00000008311272a4 */ /* 0x020fe2000f8e02ff */
[----:B-1----:R-:W-:Y:S01]  /*1120*/  IMAD.SHL.U32 R24, R23, 0x8, RZ ;  /* 0x0000000817187824 */ /* 0x002fe200078e00ff */
[----:B------:R-:W-:Y:S01]  /*1130*/  MOV R4, UR10 ;  /* 0x0000000a00047c02 */ /* 0x000fe20008000f00 */
[----:B------:R-:W-:Y:S01]  /*1140*/  IMAD.U32 R0, RZ, RZ, UR8 ;  /* 0x00000008ff007e24 */ /* 0x000fe2000f8e00ff */
[----:B------:R-:W-:Y:S01]  /*1150*/  UIMAD UR18, UR46, UR9, UR18 ;  /* 0x000000092e1272a4 */ /* 0x000fe2000f8e0212 */
[----:B------:R-:W-:Y:S02]  /*1160*/  SHF.R.U32.HI R21, RZ, 0x3, R23 ;  /* 0x00000003ff157819 */ /* 0x000fe40000011617 */
[----:B------:R-:W-:-:S02]  /*1170*/  LOP3.LUT R8, R24, 0x38, RZ, 0xc0, !PT ;  /* 0x0000003818087812 */ /* 0x000fc400078ec0ff */
[----:B------:R-:W-:Y:S02]  /*1180*/  SHF.R.U32.HI R11, RZ, 0x5, R23 ;  /* 0x00000005ff0b7819 */ /* 0x000fe40000011617 */
[----:B------:R-:W-:Y:S01]  /*1190*/  IADD3 R2, P0, PT, R8, UR58, RZ ;  /* 0x0000003a08027c10 */ /* 0x000fe2000ff1e0ff */
[----:B------:R-:W1:Y:S01]  /*11a0*/  LDCU.64 UR58, c[0x0][0x5e8] ;  /* 0x0000bd00ff3a77ac */ /* 0x000e620008000a00 */
[----:B------:R-:W-:Y:S02]  /*11b0*/  LOP3.LUT R10, R23, 0x1f, RZ, 0xc0, !PT ;  /* 0x0000001f170a7812 */ /* 0x000fe400078ec0ff */
[----:B------:R-:W-:Y:S01]  /*11c0*/  IADD3 R22, PT, PT, R21, 0x20, RZ ;  /* 0x0000002015167810 */ /* 0x000fe20007ffe0ff */
[----:B------:R-:W-:Y:S01]  /*11d0*/  IMAD.X R3, RZ, RZ, UR45, P0 ;  /* 0x0000002dff037e24 */ /* 0x000fe200080e06ff */
[----:B------:R-:W-:Y:S01]  /*11e0*/  USHF.L.U64.HI UR45, UR8, 0x5, UR9 ;  /* 0x00000005082d7899 */ /* 0x000fe20008010209 */
[----:B------:R-:W-:Y:S01]  /*11f0*/  IMAD R10, R11, UR55, R10 ;  /* 0x000000370b0a7c24 */ /* 0x000fe2000f8e020a */
[----:B------:R-:W-:Y:S01]  /*1200*/  USHF.L.U32 UR55, UR55, 0x6, URZ ;  /* 0x0000000637377899 */ /* 0x000fe200080006ff */
[----:B------:R-:W-:-:S04]  /*1210*/  IMAD.WIDE.U32 R2, R0, UR46, R2 ;  /* 0x0000002e00027c25 */ /* 0x000fc8000f8e0002 */
[----:B------:R-:W-:Y:S01]  /*1220*/  VIADD R3, R3, UR18 ;  /* 0x0000001203037c36 */ /* 0x000fe20008000000 */
[----:B------:R-:W5:Y:S01]  /*1230*/  LDCU.64 UR18, c[0x0][0x3c8] ;  /* 0x00007900ff1277ac */ /* 0x000f620008000a00 */
[----:B------:R-:W-:Y:S02]  /*1240*/  IMAD.U32 R0, RZ, RZ, UR11 ;  /* 0x0000000bff007e24 */ /* 0x000fe4000f8e00ff */
[----:B------:R-:W-:Y:S01]  /*1250*/  IMAD.WIDE.U32 R2, R4, UR24, R2 ;  /* 0x0000001804027c25 */ /* 0x000fe2000f8e0002 */
[----:B------:R-:W3:Y:S03]  /*1260*/  LDCU.64 UR10, c[0x0][0x550] ;  /* 0x0000aa00ff0a77ac */ /* 0x000ee60008000a00 */
[----:B------:R-:W-:Y:S02]  /*1270*/  IMAD R3, R0, UR24, R3 ;  /* 0x0000001800037c24 */ /* 0x000fe4000f8e0203 */
[----:B--2---:R-:W-:-:S02]  /*1280*/  IMAD R0, R12, UR49, RZ ;  /* 0x000000310c007c24 */ /* 0x004fc4000f8e02ff */
[----:B------:R-:W-:-:S04]  /*1290*/  IMAD.WIDE.U32 R4, R12, UR46, R8 ;  /* 0x0000002e0c047c25 */ /* 0x000fc8000f8e0008 */
[----:B------:R-:W-:Y:S01]  /*12a0*/  IMAD R0, R13, UR46, R0 ;  /* 0x0000002e0d007c24 */ /* 0x000fe2000f8e0200 */
[----:B------:R-:W-:Y:S01]  /*12b0*/  USHF.L.U32 UR46, UR8, 0x5, URZ ;  /* 0x00000005082e7899 */ /* 0x000fe200080006ff */
[----:B------:R-:W-:Y:S01]  /*12c0*/  IMAD.WIDE.U32 R6, R21, UR8, R2 ;  /* 0x0000000815067c25 */ /* 0x000fe2000f8e0002 */
[----:B------:R-:W-:-:S03]  /*12d0*/  IADD3 R2, P0, PT, R4, UR50, RZ ;  /* 0x0000003204027c10 */ /* 0x000fc6000ff1e0ff */
[----:B------:R-:W-:Y:S01]  /*12e0*/  IMAD R15, R21, UR9, R7 ;  /* 0x00000009150f7c24 */ /* 0x000fe2000f8e0207 */
[----:B------:R-:W-:Y:S01]  /*12f0*/  IADD3.X R3, PT, PT, R5, UR47, R0, P0, !PT ;  /* 0x0000002f05037c10 */ /* 0x000fe200087fe400 */
[----:B-----5:R-:W-:Y:S01]  /*1300*/  IMAD.U32 R0, RZ, RZ, UR18 ;  /* 0x00000012ff007e24 */ /* 0x020fe2000f8e00ff */
[----:B------:R-:W2:Y:S01]  /*1310*/  LDCU.64 UR8, c[0x0][0x380] ;  /* 0x00007000ff0877ac */ /* 0x000ea20008000a00 */
[----:B----4-:R-:W-:Y:S01]  /*1320*/  IMAD.WIDE.U32 R4, R16, UR22, RZ ;  /* 0x0000001610047c25 */ /* 0x010fe2000f8e00ff */
[----:B---3--:R-:W-:-:S03]  /*1330*/  LEA R28, P2, R6, UR10, 0x1 ;  /* 0x0000000a061c7c11 */ /* 0x008fc6000f8408ff */
[----:B------:R-:W-:Y:S01]  /*1340*/  IMAD.WIDE.U32 R2, R0, UR24, R2 ;  /* 0x0000001800027c25 */ /* 0x000fe2000f8e0002 */
[----:B------:R-:W-:Y:S01]  /*1350*/  MOV R0, UR19 ;  /* 0x0000001300007c02 */ /* 0x000fe20008000f00 */
[----:B------:R-:W3:Y:S01]  /*1360*/  LDCU.64 UR18, c[0x0][0x570] ;  /* 0x0000ae00ff1277ac */ /* 0x000ee20008000a00 */
[----:B------:R-:W-:Y:S01]  /*1370*/  SEL R4, R4, RZ, P3 ;  /* 0x000000ff04047207 */ /* 0x000fe20001800000 */
[----:B------:R-:W-:Y:S01]  /*1380*/  IMAD R7, R17, UR22, R5 ;  /* 0x0000001611077c24 */ /* 0x000fe2000f8e0205 */
[----:B------:R-:W-:Y:S01]  /*1390*/  SHF.R.S32.HI R5, RZ, 0x1f, R10 ;  /* 0x0000001fff057819 */ /* 0x000fe2000001140a */
[----:B------:R-:W-:Y:S01]  /*13a0*/  IMAD R3, R0, UR24, R3 ;  /* 0x0000001800037c24 */ /* 0x000fe2000f8e0203 */
[----:B------:R-:W-:Y:S01]  /*13b0*/  IADD3 R11, P1, P0, R10, UR52, R4 ;  /* 0x000000340a0b7c10 */ /* 0x000fe2000f83e004 */
[----:B------:R-:W-:Y:S01]  /*13c0*/  IMAD.U32 R4, RZ, RZ, UR55 ;  /* 0x00000037ff047e24 */ /* 0x000fe2000f8e00ff */
[----:B------:R-:W-:Y:S01]  /*13d0*/  SEL R0, R7, RZ, P3 ;  /* 0x000000ff07007207 */ /* 0x000fe20001800000 */
[----:B------:R-:W-:Y:S01]  /*13e0*/  IMAD.WIDE.U32 R2, R21, R12, R2 ;  /* 0x0000000c15027225 */ /* 0x000fe200078e0002 */
[----:B------:R-:W-:Y:S01]  /*13f0*/  LEA.HI.X R27, R6, UR11, R15, 0x1, P2 ;  /* 0x0000000b061b7c11 */ /* 0x000fe200090f0c0f */
[----:B------:R4:W-:Y:S01]  /*1400*/  STL [R1+0x44], R28 ;  /* 0x0000441c01007387 */ /* 0x0009e20000100800 */
[----:B------:R-:W-:Y:S01]  /*1410*/  IADD3.X R5, PT, PT, R5, UR51, R0, P1, P0 ;  /* 0x0000003305057c10 */ /* 0x000fe20008fe0400 */
[----:B------:R-:W-:Y:S01]  /*1420*/  IMAD R3, R21, R13, R3 ;  /* 0x0000000d15037224 */ /* 0x000fe200078e0203 */
[----:B------:R-:W-:Y:S01]  /*1430*/  IADD3 R0, P0, PT, R11, UR55, RZ ;  /* 0x000000370b007c10 */ /* 0x000fe2000ff1e0ff */
[----:B------:R4:W-:Y:S01]  /*1440*/  STL [R1+0x40], R27 ;  /* 0x0000401b01007387 */ /* 0x0009e20000100800 */
[----:B--2---:R-:W-:Y:S01]  /*1450*/  LEA R26, P1, R2, UR8, 0x1 ;  /* 0x00000008021a7c11 */ /* 0x004fe2000f8208ff */
[----:B------:R-:W-:Y:S01]  /*1460*/  IMAD.SHL.U32 R15, R12, 0x20, RZ ;  /* 0x000000200c0f7824 */ /* 0x000fe200078e00ff */
[----:B------:R-:W-:Y:S01]  /*1470*/  LEA.HI.X.SX32 R4, R4, R5, 0x1, P0 ;  /* 0x0000000504047211 */ /* 0x000fe200000f0eff */
[----:B-1----:R-:W-:Y:S01]  /*1480*/  UIMAD.WIDE UR10, UR53, 0x4, UR58 ;  /* 0x00000004350a78a5 */ /* 0x002fe2000f8e023a */
[----:B---3--:R-:W-:Y:S01]  /*1490*/  LEA R30, P0, R0, UR18, 0x2 ;  /* 0x00000012001e7c11 */ /* 0x008fe2000f8010ff */
[----:B------:R4:W-:Y:S01]  /*14a0*/  STL [R1+0x3c], R26 ;  /* 0x00003c1a01007387 */ /* 0x0009e20000100800 */
[----:B------:R-:W-:-:S02]  /*14b0*/  LEA.HI.X R25, R2, UR9, R3, 0x1, P1 ;  /* 0x0000000902197c11 */ /* 0x000fc400088f0c03 */
[----:B------:R-:W-:Y:S01]  /*14c0*/  LEA.HI.X R31, R0, UR19, R4, 0x2, P0 ;  /* 0x00000013001f7c11 */ /* 0x000fe200080f1404 */
[----:B------:R-:W-:Y:S01]  /*14d0*/  UIMAD.WIDE UR18, UR54, 0x4, UR56 ;  /* 0x00000004361278a5 */ /* 0x000fe2000f8e0238 */
[----:B------:R-:W-:Y:S01]  /*14e0*/  SHF.L.U64.HI R17, R12, 0x5, R13 ;  /* 0x000000050c117819 */ /* 0x000fe2000001020d */
[----:B------:R4:W-:Y:S01]  /*14f0*/  STL [R1+0x38], R25 ;  /* 0x0000381901007387 */ /* 0x0009e20000100800 */
[----:B------:R-:W-:Y:S02]  /*1500*/  IADD3 R13, P0, PT, R21, 0x20, RZ ;  /* 0x00000020150d7810 */ /* 0x000fe40007f1e0ff */
[C---:B------:R-:W-:Y:S01]  /*1510*/  LOP3.LUT R11, R8.reuse, 0x40, RZ, 0xfc, !PT ;  /* 0x00000040080b7812 */ /* 0x040fe200078efcff */
[----:B------:R4:W-:Y:S01]  /*1520*/  STL.64 [R1+0x30], R30 ;  /* 0x0000301e01007387 */ /* 0x0009e20000100a00 */
[----:B------:R-:W-:Y:S01]  /*1530*/  LOP3.LUT R12, R8, 0x80, RZ, 0xfc, !PT ;  /* 0x00000080080c7812 */ /* 0x000fe200078efcff */
[----:B------:R-:W-:Y:S01]  /*1540*/  IMAD.X R16, RZ, RZ, RZ, P0 ;  /* 0x000000ffff107224 */ /* 0x000fe200000e06ff */
[----:B------:R-:W-:Y:S07]  /*1550*/  BRA.U UP0, `(.L_x_12) ;  /* 0x0000000900147547 */ /* 0x000fee000b800000 */
        /* <DEDUP_REMOVED lines=13> */
.L_x_13:
[----:B------:R-:W1:Y:S01]  /*1630*/  LDCU.64 UR14, c[0x0][0x5c0] ;  /* 0x0000b800ff0e77ac */ /* 0x000e620008000a00 */
[----:B------:R-:W-:-:S04]  /*1640*/  UIADD3 UR8, UPT, UPT, UR37, UR41, URZ ;  /* 0x0000002925087290 */ /* 0x000fc8000fffe0ff */
[----:B-1----:R-:W-:Y:S02]  /*1650*/  UIMAD.WIDE.U32 UR18, UR8, UR14, URZ ;  /* 0x0000000e081272a5 */ /* 0x002fe4000f8e00ff */
[----:B------:R-:W-:-:S04]  /*1660*/  UIMAD UR8, UR8, UR15, URZ ;  /* 0x0000000f080872a4 */ /* 0x000fc8000f8e02ff */
[----:B------:R-:W-:-:S06]  /*1670*/  UIADD3 UR8, UPT, UPT, UR19, UR8, URZ ;  /* 0x0000000813087290 */ /* 0x000fcc000fffe0ff */
[----:B------:R-:W-:Y:S02]  /*1680*/  MOV R0, UR8 ;  /* 0x0000000800007c02 */ /* 0x000fe40008000f00 */
.L_x_14:
        /* <DEDUP_REMOVED lines=12> */
[----:B------:R-:W-:Y:S06]  /*1750*/  BRA `(.L_x_16) ;  /* 0x0000000000187947 */ /* 0x000fec0003800000 */
.L_x_15:
[----:B------:R-:W1:Y:S01]  /*1760*/  LDCU.64 UR10, c[0x0][0x5c8] ;  /* 0x0000b900ff0a77ac */ /* 0x000e620008000a00 */
[----:B------:R-:W-:-:S04]  /*1770*/  UIADD3 UR37, UPT, UPT, UR37, UR41, URZ ;  /* 0x0000002925257290 */ /* 0x000fc8000fffe0ff */
[----:B-1----:R-:W-:Y:S02]  /*1780*/  UIMAD.WIDE.U32 UR16, UR37, UR10, URZ ;  /* 0x0000000a251072a5 */ /* 0x002fe4000f8e00ff */
[----:B------:R-:W-:-:S04]  /*1790*/  UIMAD UR37, UR37, UR11, URZ ;  /* 0x0000000b252572a4 */ /* 0x000fc8000f8e02ff */
[----:B------:R-:W-:-:S06]  /*17a0*/  UIADD3 UR37, UPT, UPT, UR17, UR37, URZ ;  /* 0x0000002511257290 */ /* 0x000fcc000fffe0ff */
[----:B------:R-:W-:-:S07]  /*17b0*/  MOV R10, UR37 ;  /* 0x00000025000a7c02 */ /* 0x000fce0008000f00 */
.L_x_16:
[----:B------:R-:W1:Y:S01]  /*17c0*/  LDCU.64 UR8, c[0x0][0x5d8] ;  /* 0x0000bb00ff0877ac */ /* 0x000e620008000a00 */
[----:B------:R-:W-:Y:S01]  /*17d0*/  IMAD.U32 R2, RZ, RZ, UR14 ;  /* 0x0000000eff027e24 */ /* 0x000fe2000f8e00ff */
[----:B------:R-:W-:Y:S01]  /*17e0*/  BSSY.RECONVERGENT B0, `(.L_x_17) ;  /* 0x000001c000007945 */ /* 0x000fe20003800200 */
[----:B------:R-:W-:Y:S02]  /*17f0*/  UIADD3 UR33, UPT, UPT, -UR30, UR33, URZ ;  /* 0x000000211e217290 */ /* 0x000fe4000fffe1ff */
[----:B------:R-:W-:Y:S01]  /*1800*/  IMAD.WIDE.U32 R2, R2, UR30, R8 ;  /* 0x0000001e02027c25 */ /* 0x000fe2000f8e0008 */
[----:B------:R-:W-:-:S04]  /*1810*/  UIMAD UR17, UR27, UR14, URZ ;  /* 0x0000000e1b1172a4 */ /* 0x000fc8000f8e02ff */
[----:B------:R-:W-:Y:S01]  /*1820*/  UIMAD UR17, UR30, UR15, UR17 ;  /* 0x0000000f1e1172a4 */ /* 0x000fe2000f8e0211 */
[----:B------:R-:W-:Y:S02]  /*1830*/  ISETP.GE.AND P5, PT, R21, UR33, PT ;  /* 0x0000002115007c0c */ /* 0x000fe4000bfa6270 */
[----:B------:R-:W-:Y:S02]  /*1840*/  IADD3 R2, P0, PT, R2, UR18, RZ ;  /* 0x0000001202027c10 */ /* 0x000fe4000ff1e0ff */
[----:B------:R-:W-:Y:S02]  /*1850*/  ISETP.GE.AND P4, PT, R22, UR33, PT ;  /* 0x0000002116007c0c */ /* 0x000fe4000bf86270 */
[----:B------:R-:W-:Y:S01]  /*1860*/  IADD3.X R3, PT, PT, R0, UR17, R3, P0, !PT ;  /* 0x0000001100037c10 */ /* 0x000fe200087fe403 */
[----:B-1----:R-:W-:Y:S01]  /*1870*/  IMAD.U32 R0, RZ, RZ, UR9 ;  /* 0x00000009ff007e24 */ /* 0x002fe2000f8e00ff */
[----:B------:R-:W-:-:S05]  /*1880*/  MOV R4, UR8 ;  /* 0x0000000800047c02 */ /* 0x000fca0008000f00 */
[----:B------:R-:W-:-:S04]  /*1890*/  IMAD.WIDE.U32 R4, R4, UR24, R2 ;  /* 0x0000001804047c25 */ /* 0x000fc8000f8e0002 */
[----:B------:R-:W-:Y:S01]  /*18a0*/  IMAD R0, R0, UR24, R5 ;  /* 0x0000001800007c24 */ /* 0x000fe2000f8e0205 */
[----:B------:R-:W-:Y:S06]  /*18b0*/  @P5 BRA `(.L_x_18) ;  /* 0x0000000000385947 */ /* 0x000fec0003800000 */
[----:B------:R-:W1:Y:S01]  /*18c0*/  LDCU UR17, c[0x0][0x440] ;  /* 0x00008800ff1177ac */ /* 0x000e620008000800 */
[----:B------:R-:W-:Y:S02]  /*18d0*/  IMAD.MOV.U32 R2, RZ, RZ, R4 ;  /* 0x000000ffff027224 */ /* 0x000fe400078e0004 */
[----:B------:R-:W-:Y:S01]  /*18e0*/  IMAD.MOV.U32 R3, RZ, RZ, R0 ;  /* 0x000000ffff037224 */ /* 0x000fe200078e0000 */
[----:B------:R-:W2:Y:S01]  /*18f0*/  LDCU.64 UR8, c[0x0][0x560] ;  /* 0x0000ac00ff0877ac */ /* 0x000ea20008000a00 */
[----:B------:R-:W-:-:S04]  /*1900*/  IMAD.WIDE.U32 R6, R21, UR14, R2 ;  /* 0x0000000e15067c25 */ /* 0x000fc8000f8e0002 */
[----:B------:R-:W-:Y:S01]  /*1910*/  IMAD R3, R21, UR15, R7 ;  /* 0x0000000f15037c24 */ /* 0x000fe2000f8e0207 */
[----:B-1----:R-:W-:Y:S02]  /*1920*/  ISETP.GE.AND P3, PT, R8, UR17, PT ;  /* 0x0000001108007c0c */ /* 0x002fe4000bf66270 */
[----:B------:R-:W-:Y:S02]  /*1930*/  ISETP.GE.AND P2, PT, R11, UR17, PT ;  /* 0x000000110b007c0c */ /* 0x000fe4000bf46270 */
[----:B------:R-:W-:Y:S02]  /*1940*/  ISETP.GE.AND P1, PT, R12, UR17, PT ;  /* 0x000000110c007c0c */ /* 0x000fe4000bf26270 */
[----:B--2---:R-:W-:-:S04]  /*1950*/  LEA R2, P0, R6, UR8, 0x1 ;  /* 0x0000000806027c11 */ /* 0x004fc8000f8008ff */
[----:B------:R-:W-:-:S05]  /*1960*/  LEA.HI.X R3, R6, UR9, R3, 0x1, P0 ;  /* 0x0000000906037c11 */ /* 0x000fca00080f0c03 */
[----:B------:R1:W-:Y:S04]  /*1970*/  @!P3 STG.E.128 desc[UR34][R2.64], RZ ;  /* 0x000000ff0200b986 */ /* 0x0003e8000c101d22 */
[----:B------:R1:W-:Y:S04]  /*1980*/  @!P2 STG.E.128 desc[UR34][R2.64+0x80], RZ ;  /* 0x000080ff0200a986 */ /* 0x0003e8000c101d22 */
[----:B------:R1:W-:Y:S02]  /*1990*/  @!P1 STG.E.128 desc[UR34][R2.64+0x100], RZ ;  /* 0x000100ff02009986 */ /* 0x0003e4000c101d22 */
.L_x_18:
[----:B------:R-:W-:Y:S05]  /*19a0*/  BSYNC.RECONVERGENT B0 ;  /* 0x0000000000007941 */ /* 0x000fea0003800200 */
.L_x_17:
[----:B------:R-:W-:Y:S04]  /*19b0*/  BSSY.RECONVERGENT B0, `(.L_x_19) ;  /* 0x0000011000007945 */ /* 0x000fe80003800200 */
[----:B------:R-:W-:Y:S05]  /*19c0*/  @P4 BRA `(.L_x_20) ;  /* 0x00000000003c4947 */ /* 0x000fea0003800000 */
[----:B------:R-:W2:Y:S01]  /*19d0*/  LDCU UR17, c[0x0][0x440] ;  /* 0x00008800ff1177ac */ /* 0x000ea20008000800 */
[----:B-1----:R-:W-:Y:S02]  /*19e0*/  IMAD R2, R16, UR14, RZ ;  /* 0x0000000e10027c24 */ /* 0x002fe4000f8e02ff */
[----:B------:R-:W-:Y:S01]  /*19f0*/  IMAD.MOV.U32 R5, RZ, RZ, R0 ;  /* 0x000000ffff057224 */ /* 0x000fe200078e0000 */
[----:B------:R-:W1:Y:S01]  /*1a00*/  LDCU.64 UR8, c[0x0][0x560] ;  /* 0x0000ac00ff0877ac */ /* 0x000e620008000a00 */
[C---:B------:R-:W-:Y:S02]  /*1a10*/  IMAD R0, R13.reuse, UR15, R2 ;  /* 0x0000000f0d007c24 */ /* 0x040fe4000f8e0202 */
[----:B------:R-:W-:-:S04]  /*1a20*/  IMAD.WIDE.U32 R4, R13, UR14, R4 ;  /* 0x0000000e0d047c25 */ /* 0x000fc8000f8e0004 */
[----:B------:R-:W-:Y:S01]  /*1a30*/  IMAD.IADD R0, R5, 0x1, R0 ;  /* 0x0000000105007824 */ /* 0x000fe200078e0200 */
[----:B--2---:R-:W-:Y:S02]  /*1a40*/  ISETP.GE.AND P2, PT, R8, UR17, PT ;  /* 0x0000001108007c0c */ /* 0x004fe4000bf46270 */
[----:B------:R-:W-:Y:S02]  /*1a50*/  ISETP.GE.AND P1, PT, R11, UR17, PT ;  /* 0x000000110b007c0c */ /* 0x000fe4000bf26270 */
[----:B------:R-:W-:Y:S02]  /*1a60*/  ISETP.GE.AND P0, PT, R12, UR17, PT ;  /* 0x000000110c007c0c */ /* 0x000fe4000bf06270 */
[----:B-1----:R-:W-:-:S04]  /*1a70*/  LEA R2, P3, R4, UR8, 0x1 ;  /* 0x0000000804027c11 */ /* 0x002fc8000f8608ff */
[----:B------:R-:W-:-:S05]  /*1a80*/  LEA.HI.X R3, R4, UR9, R0, 0x1, P3 ;  /* 0x0000000904037c11 */ /* 0x000fca00098f0c00 */
[----:B------:R2:W-:Y:S04]  /*1a90*/  @!P2 STG.E.128 desc[UR34][R2.64], RZ ;  /* 0x000000ff0200a986 */ /* 0x0005e8000c101d22 */
[----:B------:R2:W-:Y:S04]  /*1aa0*/  @!P1 STG.E.128 desc[UR34][R2.64+0x80], RZ ;  /* 0x000080ff02009986 */ /* 0x0005e8000c101d22 */
[----:B------:R2:W-:Y:S02]  /*1ab0*/  @!P0 STG.E.128 desc[UR34][R2.64+0x100], RZ ;  /* 0x000100ff02008986 */ /* 0x0005e4000c101d22 */
.L_x_20:
[----:B------:R-:W-:Y:S05]  /*1ac0*/  BSYNC.RECONVERGENT B0 ;  /* 0x0000000000007941 */ /* 0x000fea0003800200 */
.L_x_19:
[----:B------:R-:W3:Y:S01]  /*1ad0*/  LDCU.64 UR8, c[0x0][0x5e0] ;  /* 0x0000bc00ff0877ac */ /* 0x000ee20008000a00 */
[----:B-12---:R-:W-:Y:S01]  /*1ae0*/  MOV R2, UR10 ;  /* 0x0000000a00027c02 */ /* 0x006fe20008000f00 */
[----:B------:R-:W-:Y:S01]  /*1af0*/  BSSY.RECONVERGENT B0, `(.L_x_21) ;  /* 0x0000019000007945 */ /* 0x000fe20003800200 */
[----:B------:R-:W-:-:S03]  /*1b00*/  UIMAD UR27, UR27, UR10, URZ ;  /* 0x0000000a1b1b72a4 */ /* 0x000fc6000f8e02ff */
[----:B------:R-:W-:Y:S01]  /*1b10*/  IMAD.WIDE.U32 R2, R2, UR30, R8 ;  /* 0x0000001e02027c25 */ /* 0x000fe2000f8e0008 */
[----:B------:R-:W-:Y:S02]  /*1b20*/  UIMAD UR27, UR30, UR11, UR27 ;  /* 0x0000000b1e1b72a4 */ /* 0x000fe4000f8e021b */
[----:B------:R-:W-:-:S04]  /*1b30*/  IADD3 R2, P0, PT, R2, UR16, RZ ;  /* 0x0000001002027c10 */ /* 0x000fc8000ff1e0ff */
[----:B------:R-:W-:Y:S02]  /*1b40*/  IADD3.X R3, PT, PT, R10, UR27, R3, P0, !PT ;  /* 0x0000001b0a037c10 */ /* 0x000fe400087fe403 */
[----:B---3--:R-:W-:Y:S02]  /*1b50*/  MOV R4, UR8 ;  /* 0x0000000800047c02 */ /* 0x008fe40008000f00 */
[----:B------:R-:W-:-:S03]  /*1b60*/  MOV R0, UR9 ;  /* 0x0000000900007c02 */ /* 0x000fc60008000f00 */
        /* <DEDUP_REMOVED lines=17> */
.L_x_22:
[----:B------:R-:W-:Y:S05]  /*1c80*/  BSYNC.RECONVERGENT B0 ;  /* 0x0000000000007941 */ /* 0x000fea0003800200 */
.L_x_21:
        /* <DEDUP_REMOVED lines=10> */
[----:B-1----:R-:W-:-:S04]  /*1d30*/  LEA R2, P2, R4, UR8, 0x1 ;  /* 0x0000000804027c11 */ /* 0x002fc8000f8408ff */
[----:B------:R-:W-:-:S05]  /*1d40*/  LEA.HI.X R3, R4, UR9, R0, 0x1, P2 ;  /* 0x0000000904037c11 */ /* 0x000fca00090f0c00 */
[----:B------:R1:W-:Y:S04]  /*1d50*/  @!P1 STG.E.128 desc[UR34][R2.64], RZ ;  /* 0x000000ff02009986 */ /* 0x0003e8000c101d22 */
[----:B------:R1:W-:Y:S01]  /*1d60*/  @!P0 STG.E.128 desc[UR34][R2.64+0x80], RZ ;  /* 0x000080ff02008986 */ /* 0x0003e2000c101d22 */
[----:B------:R-:W-:-:S13]  /*1d70*/  ISETP.GE.AND P0, PT, R12, UR14, PT ;  /* 0x0000000e0c007c0c */ /* 0x000fda000bf06270 */
[----:B------:R-:W-:Y:S05]  /*1d80*/  @P0 BRA `(.L_x_23) ;  /* 0x0000006c002c0947 */ /* 0x000fea0003800000 */
[----:B------:R2:W-:Y:S01]  /*1d90*/  STG.E.128 desc[UR34][R2.64+0x100], RZ ;  /* 0x000100ff02007986 */ /* 0x0005e2000c101d22 */
[----:B------:R-:W-:Y:S05]  /*1da0*/  BRA `(.L_x_23) ;  /* 0x0000006c00247947 */ /* 0x000fea0003800000 */
.L_x_12:
[----:B------:R-:W-:Y:S01]  /*1db0*/  IMAD.U32 R2, RZ, RZ, UR14 ;  /* 0x0000000eff027e24 */ /* 0x000fe2000f8e00ff */
[----:B------:R-:W-:Y:S01]  /*1dc0*/  UIMAD UR40, UR27, UR14, URZ ;  /* 0x0000000e1b2872a4 */ /* 0x000fe2000f8e02ff */
[----:B------:R-:W-:Y:S01]  /*1dd0*/  LOP3.LUT R6, R24, 0x1f8, RZ, 0xc0, !PT ;  /* 0x000001f818067812 */ /* 0x000fe200078ec0ff */
[----:B------:R-:W1:Y:S01]  /*1de0*/  LDCU.64 UR8, c[0x0][0x3d8] ;  /* 0x00007b00ff0877ac */ /* 0x000e620008000a00 */
[----:B------:R-:W-:Y:S01]  /*1df0*/  IMAD.WIDE.U32 R2, R2, UR30, R8 ;  /* 0x0000001e02027c25 */ /* 0x000fe2000f8e0008 */
[----:B------:R-:W-:Y:S01]  /*1e00*/  BSSY.RECONVERGENT B0, `(.L_x_24) ;  /* 0x000002f000007945 */ /* 0x000fe20003800200 */
[----:B------:R-:W-:Y:S01]  /*1e10*/  LOP3.LUT R6, R6, 0x38, R23, 0x78, !PT ;  /* 0x0000003806067812 */ /* 0x000fe200078e7817 */
[----:B------:R-:W-:Y:S01]  /*1e20*/  UIMAD UR40, UR30, UR15, UR40 ;  /* 0x0000000f1e2872a4 */ /* 0x000fe2000f8e0228 */
[----:B------:R-:W-:Y:S01]  /*1e30*/  @P3 BAR.SYNC.DEFER_BLOCKING 0x0 ;  /* 0x0000000000003b1d */ /* 0x000fe20000010000 */
[----:B------:R-:W-:-:S04]  /*1e40*/  IADD3 R2, P0, PT, R2, UR48, RZ ;  /* 0x0000003002027c10 */ /* 0x000fc8000ff1e0ff */
[----:B------:R-:W-:Y:S01]  /*1e50*/  IADD3.X R3, PT, PT, R18, UR40, R3, P0, !PT ;  /* 0x0000002812037c10 */ /* 0x000fe200087fe403 */
[----:B------:R-:W-:-:S06]  /*1e60*/  UIADD3 UR40, UPT, UPT, -UR30, UR33, URZ ;  /* 0x000000211e287290 */ /* 0x000fcc000fffe1ff */
[----:B------:R-:W-:Y:S01]  /*1e70*/  ISETP.GE.AND P6, PT, R21, UR40, PT ;  /* 0x0000002815007c0c */ /* 0x000fe2000bfc6270 */
[----:B-1----:R-:W-:Y:S02]  /*1e80*/  IMAD R0, R19, UR8, RZ ;  /* 0x0000000813007c24 */ /* 0x002fe4000f8e02ff */
[----:B------:R-:W-:-:S04]  /*1e90*/  IMAD.WIDE.U32 R4, R14, UR8, R2 ;  /* 0x000000080e047c25 */ /* 0x000fc8000f8e0002 */
[----:B------:R-:W-:Y:S01]  /*1ea0*/  IMAD R10, R14, UR9, R0 ;  /* 0x000000090e0a7c24 */ /* 0x000fe2000f8e0200 */
[----:B------:R-:W-:-:S03]  /*1eb0*/  LOP3.LUT R0, R6, 0x1e00, R24, 0xf8, !PT ;  /* 0x00001e0006007812 */ /* 0x000fc600078ef818 */
[----:B------:R-:W-:Y:S01]  /*1ec0*/  IMAD.IADD R10, R5, 0x1, R10 ;  /* 0x00000001050a7824 */ /* 0x000fe200078e020a */
[----:B------:R-:W-:Y:S01]  /*1ed0*/  LEA R0, R0, UR6, 0x1 ;  /* 0x0000000600007c11 */ /* 0x000fe2000f8e08ff */
        /* <DEDUP_REMOVED lines=9> */
[----:B--2---:R-:W-:-:S04]  /*1f70*/  LEA R2, P2, R6, UR8, 0x1 ;  /* 0x0000000806027c11 */ /* 0x004fc8000f8408ff */
[----:B------:R-:W-:-:S05]  /*1f80*/  LEA.HI.X R3, R6, UR9, R3, 0x1, P2 ;  /* 0x0000000906037c11 */ /* 0x000fca00090f0c03 */
[----:B------:R-:W-:Y:S01]  /*1f90*/  @!PT LDS RZ, [RZ] ;  /* 0x00000000fffff984 */ /* 0x000fe20000000800 */
[----:B------:R-:W-:Y:S01]  /*1fa0*/  @!PT LDS RZ, [RZ] ;  /* 0x00000000fffff984 */ /* 0x000fe20000000800 */
[----:B------:R-:W-:Y:S01]  /*1fb0*/  @!PT LDS RZ, [RZ] ;  /* 0x00000000fffff984 */ /* 0x000fe20000000800 */
[----:B------:R1:W-:Y:S04]  /*1fc0*/  @!P1 LDGSTS.E.BYPASS.LTC128B.128 [R0+0x12000], desc[UR34][R2.64] ;  /* 0x1200000002009fae */ /* 0x0003e8000b981a22 */
[----:B------:R1:W-:Y:S04]  /*1fd0*/  @P1 STS.128 [R0+0x12000], RZ ;  /* 0x012000ff00001388 */ /* 0x0003e80000000c00 */
[----:B------:R-:W-:Y:S01]  /*1fe0*/  @!PT LDS RZ, [RZ] ;  /* 0x00000000fffff984 */ /* 0x000fe20000000800 */
[----:B------:R-:W-:Y:S01]  /*1ff0*/  @!PT LDS RZ, [RZ] ;  /* 0x00000000fffff984 */ /* 0x000fe20000000800 */
[----:B------:R-:W-:Y:S01]  /*2000*/  @!PT LDS RZ, [RZ] ;  /* 0x00000000fffff984 */ /* 0x000fe20000000800 */
[----:B------:R1:W-:Y:S04]  /*2010*/  @!P0 LDGSTS.E.BYPASS.LTC128B.128 [R0+0x14000], desc[UR34][R2.64+0x80] ;  /* 0x1400008002008fae */ /* 0x0003e8000b981a22 */
[----:B------:R1:W-:Y:S01]  /*2020*/  @P0 STS.128 [R0+0x14000], RZ ;  /* 0x014000ff00000388 */ /* 0x0003e20000000c00 */
[----:B------:R-:W-:-:S13]  /*2030*/  ISETP.GE.AND P0, PT, R12, UR47, PT ;  /* 0x0000002f0c007c0c */ /* 0x000fda000bf06270 */
[----:B------:R-:W-:Y:S05]  /*2040*/  @P0 BRA `(.L_x_26) ;  /* 0x0000000000140947 */ /* 0x000fea0003800000 */
[----:B------:R-:W-:Y:S01]  /*2050*/  @!PT LDS RZ, [RZ] ;  /* 0x00000000fffff984 */ /* 0x000fe20000000800 */
[----:B------:R-:W-:Y:S01]  /*2060*/  @!PT LDS RZ, [RZ] ;  /* 0x00000000fffff984 */ /* 0x000fe20000000800 */
[----:B------:R-:W-:Y:S01]  /*2070*/  @!PT LDS RZ, [RZ] ;  /* 0x00000000fffff984 */ /* 0x000fe20000000800 */
[----:B------:R3:W-:Y:S01]  /*2080*/  LDGSTS.E.BYPASS.LTC128B.128 [R0+0x16000], desc[UR34][R2.64+0x100] ;  /* 0x1600010002007fae */ /* 0x0007e2000b981a22 */
[----:B------:R-:W-:Y:S05]  /*2090*/  BRA `(.L_x_27) ;  /* 0x0000000000147947 */ /* 0x000fea0003800000 */
.L_x_26:
[----:B------:R2:W-:Y:S01]  /*20a0*/  STS.128 [R0+0x16000], RZ ;  /* 0x016000ff00007388 */ /* 0x0005e20000000c00 */
[----:B------:R-:W-:Y:S05]  /*20b0*/  BRA `(.L_x_27) ;  /* 0x00000000000c7947 */ /* 0x000fea0003800000 */
.L_x_25:
[----:B------:R1:W-:Y:S04]  /*20c0*/  STS.128 [R0+0x12000], RZ ;  /* 0x012000ff00007388 */ /* 0x0003e80000000c00 */
[----:B------:R1:W-:Y:S04]  /*20d0*/  STS.128 [R0+0x14000], RZ ;  /* 0x014000ff00007388 */ /* 0x0003e80000000c00 */
[----:B------:R1:W-:Y:S02]  /*20e0*/  STS.128 [R0+0x16000], RZ ;  /* 0x016000ff00007388 */ /* 0x0003e40000000c00 */
.L_x_27:
[----:B------:R-:W-:Y:S05]  /*20f0*/  BSYNC.RECONVERGENT B0 ;  /* 0x0000000000007941 */ /* 0x000fea0003800200 */
.L_x_24:
[----:B------:R-:W-:Y:S01]  /*2100*/  ISETP.GE.AND P5, PT, R22, UR40, PT ;  /* 0x0000002816007c0c */ /* 0x000fe2000bfa6270 */
[----:B------:R-:W-:-:S12]  /*2110*/  BSSY.RECONVERGENT B0, `(.L_x_28) ;  /* 0x0000022000007945 */ /* 0x000fd80003800200 */
[----:B------:R1:W-:Y:S04]  /*2120*/  @P5 STS.128 [R0+0x13000], RZ ;  /* 0x013000ff00005388 */ /* 0x0003e80000000c00 */
[----:B------:R1:W-:Y:S04]  /*2130*/  @P5 STS.128 [R0+0x15000], RZ ;  /* 0x015000ff00005388 */ /* 0x0003e80000000c00 */
[----:B------:R1:W-:Y:S01]  /*2140*/  @P5 STS.128 [R0+0x17000], RZ ;  /* 0x017000ff00005388 */ /* 0x0003e20000000c00 */
[----:B------:R-:W-:Y:S05]  /*2150*/  @P5 BRA `(.L_x_29) ;  /* 0x0000000000745947 */ /* 0x000fea0003800000 */
[----:B------:R-:W5:Y:S01]  /*2160*/  LDCU UR40, c[0x0][0x440] ;  /* 0x00008800ff2877ac */ /* 0x000f620008000800 */
[----:B-1-3--:R-:W-:Y:S02]  /*2170*/  IMAD R2, R16, UR14, RZ ;  /* 0x0000000e10027c24 */ /* 0x00afe4000f8e02ff */
[----:B------:R-:W-:Y:S01]  /*2180*/  IMAD.MOV.U32 R5, RZ, RZ, R10 ;  /* 0x000000ffff057224 */ /* 0x000fe200078e000a */
[----:B------:R-:W1:Y:S01]  /*2190*/  LDCU.64 UR8, c[0x0][0x390] ;  /* 0x00007200ff0877ac */ /* 0x000e620008000a00 */
[C---:B------:R-:W-:Y:S02]  /*21a0*/  IMAD R2, R13.reuse, UR15, R2 ;  /* 0x0000000f0d027c24 */ /* 0x040fe4000f8e0202 */
[----:B------:R-:W-:-:S04]  /*21b0*/  IMAD.WIDE.U32 R4, R13, UR14, R4 ;  /* 0x0000000e0d047c25 */ /* 0x000fc8000f8e0004 */
[----:B------:R-:W-:Y:S01]  /*21c0*/  IMAD.IADD R3, R5, 0x1, R2 ;  /* 0x0000000105037824 */ /* 0x000fe200078e0202 */
[----:B-----5:R-:W-:Y:S02]  /*21d0*/  ISETP.GE.AND P1, PT, R8, UR40, PT ;  /* 0x0000002808007c0c */ /* 0x020fe4000bf26270 */
[----:B------:R-:W-:Y:S02]  /*21e0*/  ISETP.GE.AND P0, PT, R11, UR40, PT ;  /* 0x000000280b007c0c */ /* 0x000fe4000bf06270 */
[----:B-1----:R-:W-:-:S04]  /*21f0*/  LEA R2, P2, R4, UR8, 0x1 ;  /* 0x0000000804027c11 */ /* 0x002fc8000f8408ff */
        /* <DEDUP_REMOVED lines=18> */
.L_x_30:
[----:B------:R3:W-:Y:S02]  /*2320*/  STS.128 [R0+0x17000], RZ ;  /* 0x017000ff00007388 */ /* 0x0007e40000000c00 */
.L_x_29:
[----:B------:R-:W-:Y:S05]  /*2330*/  BSYNC.RECONVERGENT B0 ;  /* 0x0000000000007941 */ /* 0x000fea0003800200 */
.L_x_28:
[----:B------:R-:W-:Y:S01]  /*2340*/  UIMAD UR9, UR43, -0x40, UR42 ;  /* 0xffffffc02b0978a4 */ /* 0x000fe2000f8e022a */
[----:B------:R-:W0:Y:S01]  /*2350*/  LDGDEPBAR ;  /* 0x00000000000079af */ /* 0x000e220000000000 */
[----:B------:R-:W-:Y:S04]  /*2360*/  BSSY.RECONVERGENT B0, `(.L_x_31) ;  /* 0x0000022000007945 */ /* 0x000fe80003800200 */
[----:B------:R-:W-:-:S13]  /*2370*/  ISETP.GE.AND P4, PT, R21, UR9, PT ;  /* 0x0000000915007c0c */ /* 0x000fda000bf86270 */
[----:B------:R-:W-:Y:S05]  /*2380*/  @P4 BRA `(.L_x_32) ;  /* 0x0000000000704947 */ /* 0x000fea0003800000 */
[----:B------:R-:W5:Y:S02]  /*2390*/  LDCU UR8, c[0x0][0x440] ;  /* 0x00008800ff0877ac */ /* 0x000f640008000800 */
[----:B-----5:R-:W-:Y:S02]  /*23a0*/  ISETP.GE.AND P1, PT, R8, UR8, PT ;  /* 0x0000000808007c0c */ /* 0x020fe4000bf26270 */
[----:B------:R-:W-:-:S11]  /*23b0*/  ISETP.GE.AND P0, PT, R11, UR8, PT ;  /* 0x000000080b007c0c */ /* 0x000fd6000bf06270 */
[----:B------:R-:W-:Y:S02]  /*23c0*/  @!P1 IMAD.MOV.U32 R4, RZ, RZ, R28 ;  /* 0x000000ffff049224 */ /* 0x000fe400078e001c */
[--C-:B------:R-:W-:Y:S01]  /*23d0*/  @!P1 IMAD.MOV.U32 R5, RZ, RZ, R27.reuse ;  /* 0x000000ffff059224 */ /* 0x100fe200078e001b */
[----:B-1-3--:R-:W-:Y:S01]  /*23e0*/  @!P0 MOV R2, R28 ;  /* 0x0000001c00028202 */ /* 0x00afe20000000f00 */
[----:B------:R-:W-:-:S03]  /*23f0*/  @!P0 IMAD.MOV.U32 R3, RZ, RZ, R27 ;  /* 0x000000ffff038224 */ /* 0x000fc600078e001b */
        /* <DEDUP_REMOVED lines=12> */
[----:B-1----:R-:W-:Y:S02]  /*24c0*/  MOV R2, R28 ;  /* 0x0000001c00027202 */ /* 0x002fe40000000f00 */
[----:B------:R-:W-:-:S05]  /*24d0*/  MOV R3, R27 ;  /* 0x0000001b00037202 */ /* 0x000fca0000000f00 */
[----:B------:R-:W-:Y:S01]  /*24e0*/  @!PT LDS RZ, [RZ] ;  /* 0x00000000fffff984 */ /* 0x000fe20000000800 */
[----:B------:R-:W-:Y:S01]  /*24f0*/  @!PT LDS RZ, [RZ] ;  /* 0x00000000fffff984 */ /* 0x000fe20000000800 */
[----:B------:R-:W-:Y:S01]  /*2500*/  @!PT LDS RZ, [RZ] ;  /* 0x00000000fffff984 */ /* 0x000fe20000000800 */
[----:B------:R1:W-:Y:S01]  /*2510*/  LDGSTS.E.BYPASS.LTC128B.128 [R0+0xa000], desc[UR34][R2.64+0x100] ;  /* 0x0a00010002007fae */ /* 0x0003e2000b981a22 */
[----:B------:R-:W-:Y:S05]  /*2520*/  BRA `(.L_x_34) ;  /* 0x0000000000147947 */ /* 0x000fea0003800000 */
.L_x_33:
[----:B------:R3:W-:Y:S01]  /*2530*/  STS.128 [R0+0xa000], RZ ;  /* 0x00a000ff00007388 */ /* 0x0007e20000000c00 */
[----:B------:R-:W-:Y:S05]  /*2540*/  BRA `(.L_x_34) ;  /* 0x00000000000c7947 */ /* 0x000fea0003800000 */
.L_x_32:
[----:B------:R1:W-:Y:S04]  /*2550*/  STS.128 [R0+0x6000], RZ ;  /* 0x006000ff00007388 */ /* 0x0003e80000000c00 */
[----:B------:R1:W-:Y:S04]  /*2560*/  STS.128 [R0+0x8000], RZ ;  /* 0x008000ff00007388 */ /* 0x0003e80000000c00 */
[----:B------:R1:W-:Y:S02]  /*2570*/  STS.128 [R0+0xa000], RZ ;  /* 0x00a000ff00007388 */ /* 0x0003e40000000c00 */
.L_x_34:
[----:B------:R-:W-:Y:S05]  /*2580*/  BSYNC.RECONVERGENT B0 ;  /* 0x0000000000007941 */ /* 0x000fea0003800200 */
.L_x_31:
[----:B------:R-:W-:Y:S01]  /*2590*/  ISETP.GE.AND P3, PT, R22, UR9, PT ;  /* 0x0000000916007c0c */ /* 0x000fe2000bf66270 */
[----:B------:R-:W-:-:S12]  /*25a0*/  BSSY.RECONVERGENT B0, `(.L_x_35) ;  /* 0x000001f000007945 */ /* 0x000fd80003800200 */
[----:B------:R1:W-:Y:S04]  /*25b0*/  @P3 STS.128 [R0+0x7000], RZ ;  /* 0x007000ff00003388 */ /* 0x0003e80000000c00 */
[----:B------:R1:W-:Y:S04]  /*25c0*/  @P3 STS.128 [R0+0x9000], RZ ;  /* 0x009000ff00003388 */ /* 0x0003e80000000c00 */
[----:B------:R1:W-:Y:S01]  /*25d0*/  @P3 STS.128 [R0+0xb000], RZ ;  /* 0x00b000ff00003388 */ /* 0x0003e20000000c00 */
[----:B------:R-:W-:Y:S05]  /*25e0*/  @P3 BRA `(.L_x_36) ;  /* 0x0000000000683947 */ /* 0x000fea0003800000 */
[----:B------:R-:W5:Y:S01]  /*25f0*/  LDCU UR8, c[0x0][0x440] ;  /* 0x00008800ff0877ac */ /* 0x000f620008000800 */
[----:B-1-3--:R-:W-:Y:S02]  /*2600*/  IMAD.U32 R2, RZ, RZ, UR46 ;  /* 0x0000002eff027e24 */ /* 0x00afe4000f8e00ff */
[----:B------:R-:W-:Y:S02]  /*2610*/  IMAD.U32 R4, RZ, RZ, UR46 ;  /* 0x0000002eff047e24 */ /* 0x000fe4000f8e00ff */
[----:B------:R-:W-:Y:S01]  /*2620*/  IMAD.U32 R3, RZ, RZ, UR45 ;  /* 0x0000002dff037e24 */ /* 0x000fe2000f8e00ff */
[----:B------:R-:W-:-:S04]  /*2630*/  LEA R2, P2, R2, R28, 0x1 ;  /* 0x0000001c02027211 */ /* 0x000fc800078408ff */
[----:B------:R-:W-:Y:S02]  /*2640*/  LEA.HI.X R3, R4, R27, R3, 0x1, P2 ;  /* 0x0000001b04037211 */ /* 0x000fe400010f0c03 */
[----:B-----5:R-:W-:Y:S02]  /*2650*/  ISETP.GE.AND P1, PT, R8, UR8, PT ;  /* 0x0000000808007c0c */ /* 0x020fe4000bf26270 */
[----:B------:R-:W-:-:S11]  /*2660*/  ISETP.GE.AND P0, PT, R11, UR8, PT ;  /* 0x000000080b007c0c */ /* 0x000fd6000bf06270 */
        /* <DEDUP_REMOVED lines=17> */
.L_x_37:
[----:B------:R3:W-:Y:S02]  /*2780*/  STS.128 [R0+0xb000], RZ ;  /* 0x00b000ff00007388 */ /* 0x0007e40000000c00 */
.L_x_36:
[----:B------:R-:W-:Y:S05]  /*2790*/  BSYNC.RECONVERGENT B0 ;  /* 0x0000000000007941 */ /* 0x000fea0003800200 */
.L_x_35:
[----:B------:R-:W-:Y:S04]  /*27a0*/  BSSY.RECONVERGENT B0, `(.L_x_38) ;  /* 0x0000021000007945 */ /* 0x000fe80003800200 */
[----:B------:R-:W-:Y:S05]  /*27b0*/  @P4 BRA `(.L_x_39) ;  /* 0x0000000000704947 */ /* 0x000fea0003800000 */
[----:B------:R-:W5:Y:S02]  /*27c0*/  LDCU UR8, c[0x0][0x440] ;  /* 0x00008800ff0877ac */ /* 0x000f640008000800 */
[----:B-----5:R-:W-:Y:S02]  /*27d0*/  ISETP.GE.AND P1, PT, R8, UR8, PT ;  /* 0x0000000808007c0c */ /* 0x020fe4000bf26270 */
[----:B------:R-:W-:-:S11]  /*27e0*/  ISETP.GE.AND P0, PT, R11, UR8, PT ;  /* 0x000000080b007c0c */ /* 0x000fd6000bf06270 */
[----:B-1----:R-:W-:Y:S02]  /*27f0*/  @!P1 IMAD.MOV.U32 R4, RZ, RZ, R26 ;  /* 0x000000ffff049224 */ /* 0x002fe400078e001a */
[--C-:B------:R-:W-:Y:S01]  /*2800*/  @!P1 IMAD.MOV.U32 R5, RZ, RZ, R25.reuse ;  /* 0x000000ffff059224 */ /* 0x100fe200078e0019 */
[----:B---3--:R-:W-:Y:S01]  /*2810*/  @!P0 MOV R2, R26 ;  /* 0x0000001a00028202 */ /* 0x008fe20000000f00 */
[----:B------:R-:W-:-:S03]  /*2820*/  @!P0 IMAD.MOV.U32 R3, RZ, RZ, R25 ;  /* 0x000000ffff038224 */ /* 0x000fc600078e0019 */
[----:B------:R-:W-:Y:S01]  /*2830*/  @!PT LDS RZ, [RZ] ;  /* 0x00000000fffff984 */ /* 0x000fe20000000800 */
[----:B------:R-:W-:Y:S01]  /*2840*/  @!PT LDS RZ, [RZ] ;  /* 0x00000000fffff984 */ /* 0x000fe20000000800 */
[----:B------:R-:W-:Y:S01]  /*2850*/  @!PT LDS RZ, [RZ] ;  /* 0x00000000fffff984 */ /* 0x000fe20000000800 */
[----:B------:R1:W-:Y:S04]  /*2860*/  @!P1 LDGSTS.E.BYPASS.LTC128B.128 [R0], desc[UR34][R4.64] ;  /* 0x0000000004009fae */ /* 0x0003e8000b981a22 */
[----:B------:R1:W-:Y:S04]  /*2870*/  @P1 STS.128 [R0], RZ ;  /* 0x000000ff00001388 */ /* 0x0003e80000000c00 */
        /* <DEDUP_REMOVED lines=14> */
.L_x_40:
[----:B------:R3:W-:Y:S01]  /*2960*/  STS.128 [R0+0x4000], RZ ;  /* 0x004000ff00007388 */ /* 0x0007e20000000c00 */
[----:B------:R-:W-:Y:S05]  /*2970*/  BRA `(.L_x_41) ;  /* 0x00000000000c7947 */ /* 0x000fea0003800000 */
.L_x_39:
[----:B------:R1:W-:Y:S04]  /*2980*/  STS.128 [R0], RZ ;  /* 0x000000ff00007388 */ /* 0x0003e80000000c00 */
[----:B------:R1:W-:Y:S04]  /*2990*/  STS.128 [R0+0x2000], RZ ;  /* 0x002000ff00007388 */ /* 0x0003e80000000c00 */
[----:B------:R1:W-:Y:S02]  /*29a0*/  STS.128 [R0+0x4000], RZ ;  /* 0x004000ff00007388 */ /* 0x0003e40000000c00 */
.L_x_41:
[----:B------:R-:W-:Y:S05]  /*29b0*/  BSYNC.RECONVERGENT B0 ;  /* 0x0000000000007941 */ /* 0x000fea0003800200 */
.L_x_38:
[----:B------:R1:W-:Y:S01]  /*29c0*/  @P3 STS.128 [R0+0x1000], RZ ;  /* 0x001000ff00003388 */ /* 0x0003e20000000c00 */
[----:B------:R-:W-:Y:S03]  /*29d0*/  BSSY.RECONVERGENT B0, `(.L_x_42) ;  /* 0x000001b000007945 */ /* 0x000fe60003800200 */
[----:B------:R1:W-:Y:S04]  /*29e0*/  @P3 STS.128 [R0+0x3000], RZ ;  /* 0x003000ff00003388 */ /* 0x0003e80000000c00 */
[----:B------:R1:W-:Y:S01]  /*29f0*/  @P3 STS.128 [R0+0x5000], RZ ;  /* 0x005000ff00003388 */ /* 0x0003e20000000c00 */
[----:B------:R-:W-:Y:S05]  /*2a00*/  @P3 BRA `(.L_x_43) ;  /* 0x00000000005c3947 */ /* 0x000fea0003800000 */
[----:B------:R-:W5:Y:S01]  /*2a10*/  LDCU UR8, c[0x0][0x440] ;  /* 0x00008800ff0877ac */ /* 0x000f620008000800 */
[----:B-1-3--:R-:W-:-:S04]  /*2a20*/  LEA R2, P2, R15, R26, 0x1 ;  /* 0x0000001a0f027211 */ /* 0x00afc800078408ff */
        /* <DEDUP_REMOVED lines=20> */
.L_x_44:
[----:B------:R3:W-:Y:S02]  /*2b70*/  STS.128 [R0+0x5000], RZ ;  /* 0x005000ff00007388 */ /* 0x0007e40000000c00 */
.L_x_43:
[----:B------:R-:W-:Y:S05]  /*2b80*/  BSYNC.RECONVERGENT B0 ;  /* 0x0000000000007941 */ /* 0x000fea0003800200 */
.L_x_42:
[--C-:B------:R-:W-:Y:S02]  /*2b90*/  SHF.R.U32.HI R15, RZ, 0x1, R23.reuse ;  /* 0x00000001ff0f7819 */ /* 0x100fe40000011617 */
[----:B-1-3--:R-:W-:Y:S02]  /*2ba0*/  SHF.R.U32.HI R3, RZ, 0x2, R23 ;  /* 0x00000002ff037819 */ /* 0x00afe40000011617 */
[----:B------:R-:W-:Y:S02]  /*2bb0*/  LOP3.LUT R2, R15, 0x30, RZ, 0xc0, !PT ;  /* 0x000000300f027812 */ /* 0x000fe400078ec0ff */
[----:B------:R-:W-:Y:S02]  /*2bc0*/  MOV R5, 0x7f800000 ;  /* 0x7f80000000057802 */ /* 0x000fe40000000f00 */
[----:B------:R-:W-:-:S04]  /*2bd0*/  LOP3.LUT R4, R2, 0x7, R3, 0xf8, !PT ;  /* 0x0000000702047812 */ /* 0x000fc800078ef803 */
[C---:B------:R-:W-:Y:S01]  /*2be0*/  ISETP.GE.AND P1, PT, R4.reuse, UR9, PT ;  /* 0x0000000904007c0c */ /* 0x040fe2000bf26270 */
[----:B------:R-:W-:Y:S01]  /*2bf0*/  VIADD R2, R4, 0x8 ;  /* 0x0000000804027836 */ /* 0x000fe20000000000 */
[----:B------:R1:W-:Y:S04]  /*2c00*/  STL [R1+0x48], R4 ;  /* 0x0000480401007387 */ /* 0x0003e80000100800 */
[----:B------:R-:W-:Y:S01]  /*2c10*/  ISETP.GE.AND P0, PT, R2, UR9, PT ;  /* 0x0000000902007c0c */ /* 0x000fe2000bf06270 */
[----:B------:R-:W-:Y:S01]  /*2c20*/  IMAD.MOV.U32 R2, RZ, RZ, 0x4 ;  /* 0x00000004ff027424 */ /* 0x000fe200078e00ff */
[----:B------:R-:W3:Y:S03]  /*2c30*/  LDCU.64 UR8, c[0x0][0x3d0] ;  /* 0x00007a00ff0877ac */ /* 0x000ee60008000a00 */
[----:B------:R-:W-:-:S05]  /*2c40*/  IMAD.WIDE.U32 R2, R4, R2, UR18 ;  /* 0x0000001204027e25 */ /* 0x000fca000f8e0002 */
[----:B------:R-:W5:Y:S01]  /*2c50*/  @!P1 LDG.E R5, desc[UR34][R2.64] ;  /* 0x0000002202059981 */ /* 0x000f62000c1e1900 */
[----:B-1----:R-:W-:-:S06]  /*2c60*/  IMAD.MOV.U32 R4, RZ, RZ, 0x7f800000 ;  /* 0x7f800000ff047424 */ /* 0x002fcc00078e00ff */
[----:B------:R1:W2:Y:S01]  /*2c70*/  @!P0 LDG.E R4, desc[UR34][R2.64+0x20] ;  /* 0x0000202202048981 */ /* 0x0002a2000c1e1900 */
[----:B------:R-:W-:-:S04]  /*2c80*/  UIMAD UR14, UR27, UR16, URZ ;  /* 0x000000101b0e72a4 */ /* 0x000fc8000f8e02ff */
[----:B------:R-:W-:Y:S01]  /*2c90*/  UIMAD UR14, UR30, UR17, UR14 ;  /* 0x000000111e0e72a4 */ /* 0x000fe2000f8e020e */
[----:B-1----:R-:W-:-:S05]  /*2ca0*/  MOV R2, UR16 ;  /* 0x0000001000027c02 */ /* 0x002fca0008000f00 */
[----:B------:R-:W-:-:S03]  /*2cb0*/  IMAD.WIDE.U32 R2, R2, UR30, R8 ;  /* 0x0000001e02027c25 */ /* 0x000fc6000f8e0008 */
[----:B------:R-:W-:-:S04]  /*2cc0*/  IADD3 R2, P0, PT, R2, UR44, RZ ;  /* 0x0000002c02027c10 */ /* 0x000fc8000ff1e0ff */
[----:B------:R-:W-:Y:S01]  /*2cd0*/  IADD3.X R3, PT, PT, R20, UR14, R3, P0, !PT ;  /* 0x0000000e14037c10 */ /* 0x000fe200087fe403 */
[----:B------:R-:W-:Y:S01]  /*2ce0*/  BSSY.RECONVERGENT B0, `(.L_x_45) ;  /* 0x0000028000007945 */ /* 0x000fe20003800200 */
[----:B--2---:R3:W-:Y:S04]  /*2cf0*/  STL [R1+0x4c], R4 ;  /* 0x00004c0401007387 */ /* 0x0047e80000100800 */
[----:B-----5:R1:W-:Y:S01]  /*2d00*/  STL [R1+0x50], R5 ;  /* 0x0000500501007387 */ /* 0x0203e20000100800 */
[----:B---3--:R-:W-:-:S04]  /*2d10*/  IMAD R4, R19, UR8, RZ ;  /* 0x0000000813047c24 */ /* 0x008fc8000f8e02ff */
[C---:B------:R-:W-:Y:S02]  /*2d20*/  IMAD R10, R14.reuse, UR9, R4 ;  /* 0x000000090e0a7c24 */ /* 0x040fe4000f8e0204 */
[----:B-1----:R-:W-:-:S04]  /*2d30*/  IMAD.WIDE.U32 R4, R14, UR8, R2 ;  /* 0x000000080e047c25 */ /* 0x002fc8000f8e0002 */
[----:B------:R-:W-:Y:S01]  /*2d40*/  IMAD.IADD R10, R5, 0x1, R10 ;  /* 0x00000001050a7824 */ /* 0x000fe200078e020a */
        /* <DEDUP_REMOVED lines=28> */
.L_x_47:
[----:B------:R3:W-:Y:S01]  /*2f10*/  STS.128 [R0+0x10000], RZ ;  /* 0x010000ff00007388 */ /* 0x0007e20000000c00 */
[----:B------:R-:W-:Y:S05]  /*2f20*/  BRA `(.L_x_48) ;  /* 0x00000000000c7947 */ /* 0x000fea0003800000 */
.L_x_46:
[----:B------:R1:W-:Y:S04]  /*2f30*/  STS.128 [R0+0xc000], RZ ;  /* 0x00c000ff00007388 */ /* 0x0003e80000000c00 */
[----:B------:R1:W-:Y:S04]  /*2f40*/  STS.128 [R0+0xe000], RZ ;  /* 0x00e000ff00007388 */ /* 0x0003e80000000c00 */
[----:B------:R1:W-:Y:S02]  /*2f50*/  STS.128 [R0+0x10000], RZ ;  /* 0x010000ff00007388 */ /* 0x0003e40000000c00 */
.L_x_48:
[----:B------:R-:W-:Y:S05]  /*2f60*/  BSYNC.RECONVERGENT B0 ;  /* 0x0000000000007941 */ /* 0x000fea0003800200 */
.L_x_45:
[----:B------:R1:W-:Y:S01]  /*2f70*/  @P5 STS.128 [R0+0xd000], RZ ;  /* 0x00d000ff00005388 */ /* 0x0003e20000000c00 */
[----:B------:R-:W-:Y:S03]  /*2f80*/  BSSY.RECONVERGENT B0, `(.L_x_49) ;  /* 0x0000021000007945 */ /* 0x000fe60003800200 */
[----:B------:R1:W-:Y:S04]  /*2f90*/  @P5 STS.128 [R0+0xf000], RZ ;  /* 0x00f000ff00005388 */ /* 0x0003e80000000c00 */
[----:B------:R1:W-:Y:S01]  /*2fa0*/  @P5 STS.128 [R0+0x11000], RZ ;  /* 0x011000ff00005388 */ /* 0x0003e20000000c00 */
[----:B------:R-:W-:Y:S05]  /*2fb0*/  @P5 BRA `(.L_x_50) ;  /* 0x0000000000745947 */ /* 0x000fea0003800000 */
[----:B------:R-:W5:Y:S01]  /*2fc0*/  LDCU UR14, c[0x0][0x440] ;  /* 0x00008800ff0e77ac */ /* 0x000f620008000800 */
[----:B-12---:R-:W-:Y:S02]  /*2fd0*/  IMAD R2, R16, UR16, RZ ;  /* 0x0000001010027c24 */ /* 0x006fe4000f8e02ff */
        /* <DEDUP_REMOVED lines=26> */
.L_x_51:
[----:B------:R2:W-:Y:S02]  /*3180*/  STS.128 [R0+0x11000], RZ ;  /* 0x011000ff00007388 */ /* 0x0005e40000000c00 */
.L_x_50:
[----:B------:R-:W-:Y:S05]  /*3190*/  BSYNC.RECONVERGENT B0 ;  /* 0x0000000000007941 */ /* 0x000fea0003800200 */
.L_x_49:
[----:B------:R-:W5:Y:S01]  /*31a0*/  S2R R13, SR_TID.X ;  /* 0x00000000000d7919 */ /* 0x000f620000002100 */
[C---:B-12---:R-:W-:Y:S01]  /*31b0*/  IMAD.SHL.U32 R2, R23.reuse, 0x40, RZ ;  /* 0x0000004017027824 */ /* 0x046fe200078e00ff */
[C---:B------:R-:W-:Y:S01]  /*31c0*/  LOP3.LUT P4, RZ, R23.reuse, 0x2, RZ, 0xc0, !PT ;  /* 0x0000000217ff7812 */ /* 0x040fe2000788c0ff */
[C---:B------:R-:W-:Y:S01]  /*31d0*/  IMAD.SHL.U32 R5, R23.reuse, 0x20, RZ ;  /* 0x0000002017057824 */ /* 0x040fe200078e00ff */
[----:B------:R-:W0:Y:S01]  /*31e0*/  LDGDEPBAR ;  /* 0x00000000000079af */ /* 0x000e220000000000 */
[----:B------:R-:W-:Y:S01]  /*31f0*/  IMAD.SHL.U32 R7, R23, 0x10, RZ ;  /* 0x0000001017077824 */ /* 0x000fe200078e00ff */
[C---:B---3--:R-:W-:Y:S01]  /*3200*/  LOP3.LUT R0, R2.reuse, 0x1c0, RZ, 0xc0, !PT ;  /* 0x000001c002007812 */ /* 0x048fe200078ec0ff */
[----:B------:R-:W1:Y:S01]  /*3210*/  LDCU UR15, c[0x0][0x590] ;  /* 0x0000b200ff0f77ac */ /* 0x000e620008000800 */
[----:B------:R-:W-:Y:S02]  /*3220*/  LOP3.LUT R6, R2, 0x200, RZ, 0xc0, !PT ;  /* 0x0000020002067812 */ /* 0x000fe400078ec0ff */
[----:B------:R-:W-:-:S02]  /*3230*/  CS2R R142, SRZ ;  /* 0x00000000008e7805 */ /* 0x000fc4000001ff00 */
[----:B------:R-:W-:Y:S01]  /*3240*/  LOP3.LUT R0, R0, 0x38, R24, 0xf8, !PT ;  /* 0x0000003800007812 */ /* 0x000fe200078ef818 */
[----:B------:R-:W-:Y:S01]  /*3250*/  UIADD3 UR30, UPT, UPT, UR30, 0x40, URZ ;  /* 0x000000401e1e7890 */ /* 0x000fe2000fffe0ff */
[----:B------:R-:W-:Y:S02]  /*3260*/  LOP3.LUT R4, R5, 0x200, RZ, 0xc0, !PT ;  /* 0x0000020005047812 */ /* 0x000fe400078ec0ff */
[----:B------:R-:W-:Y:S02]  /*3270*/  CS2R R140, SRZ ;  /* 0x00000000008c7805 */ /* 0x000fe4000001ff00 */
[----:B------:R-:W-:Y:S02]  /*3280*/  LOP3.LUT R5, R6, 0xc00, R5, 0xf8, !PT ;  /* 0x00000c0006057812 */ /* 0x000fe400078ef805 */
[----:B------:R-:W-:Y:S02]  /*3290*/  CS2R R146, SRZ ;  /* 0x0000000000927805 */ /* 0x000fe4000001ff00 */
[----:B------:R-:W-:-:S02]  /*32a0*/  LOP3.LUT R4, R4, 0x3800, R7, 0xf8, !PT ;  /* 0x0000380004047812 */ /* 0x000fc400078ef807 */
[----:B------:R-:W-:Y:S02]  /*32b0*/  CS2R R144, SRZ ;  /* 0x0000000000907805 */ /* 0x000fe4000001ff00 */
[----:B------:R-:W-:Y:S02]  /*32c0*/  LOP3.LUT P5, RZ, R23, 0x4, RZ, 0xc0, !PT ;  /* 0x0000000417ff7812 */ /* 0x000fe400078ac0ff */
[----:B------:R-:W-:Y:S02]  /*32d0*/  CS2R R138, SRZ ;  /* 0x00000000008a7805 */ /* 0x000fe4000001ff00 */
[----:B------:R-:W-:Y:S02]  /*32e0*/  CS2R R136, SRZ ;  /* 0x0000000000887805 */ /* 0x000fe4000001ff00 */
[----:B------:R-:W-:Y:S02]  /*32f0*/  CS2R R134, SRZ ;  /* 0x0000000000867805 */ /* 0x000fe4000001ff00 */
[----:B------:R-:W-:-:S02]  /*3300*/  CS2R R132, SRZ ;  /* 0x0000000000847805 */ /* 0x000fc4000001ff00 */
[----:B------:R-:W-:Y:S02]  /*3310*/  CS2R R126, SRZ ;  /* 0x00000000007e7805 */ /* 0x000fe4000001ff00 */
[----:B------:R-:W-:Y:S02]  /*3320*/  CS2R R124, SRZ ;  /* 0x00000000007c7805 */ /* 0x000fe4000001ff00 */
[----:B------:R-:W-:Y:S02]  /*3330*/  CS2R R130, SRZ ;  /* 0x0000000000827805 */ /* 0x000fe4000001ff00 */
[----:B------:R-:W-:Y:S02]  /*3340*/  CS2R R128, SRZ ;  /* 0x0000000000807805 */ /* 0x000fe4000001ff00 */
[----:B------:R-:W-:Y:S01]  /*3350*/  CS2R R122, SRZ ;  /* 0x00000000007a7805 */ /* 0x000fe2000001ff00 */
[----:B------:R-:W-:-:S04]  /*3360*/  DEPBAR.LE SB0, 0x1 ;  /* 0x000080400000791a */ /* 0x000fc80000000000 */
[C---:B-----5:R-:W-:Y:S01]  /*3370*/  LOP3.LUT P1, R2, R13.reuse, 0x2, RZ, 0xc0, !PT ;  /* 0x000000020d027812 */ /* 0x060fe2000782c0ff */
[C---:B------:R-:W-:Y:S01]  /*3380*/  IMAD.SHL.U32 R16, R13.reuse, 0x2, RZ ;  /* 0x000000020d107824 */ /* 0x040fe200078e00ff */
[C---:B------:R-:W-:Y:S01]  /*3390*/  LOP3.LUT P2, R3, R13.reuse, 0x4, RZ, 0xc0, !PT ;  /* 0x000000040d037812 */ /* 0x040fe2000784c0ff */
[C---:B------:R-:W-:Y:S01]  /*33a0*/  IMAD.SHL.U32 R12, R13.reuse, 0x20, RZ ;  /* 0x000000200d0c7824 */ /* 0x040fe200078e00ff */
[----:B------:R-:W-:Y:S01]  /*33b0*/  ISETP.NE.AND P0, PT, R2, RZ, PT ;  /* 0x000000ff0200720c */ /* 0x000fe20003f05270 */
[----:B------:R-:W-:Y:S01]  /*33c0*/  IMAD.SHL.U32 R14, R13, 0x8, RZ ;  /* 0x000000080d0e7824 */ /* 0x000fe200078e00ff */
[C---:B------:R-:W-:Y:S02]  /*33d0*/  LOP3.LUT R2, R0.reuse, 0x8, R23, 0x78, !PT ;  /* 0x0000000800027812 */ /* 0x040fe400078e7817 */
[----:B------:R-:W-:Y:S02]  /*33e0*/  CS2R R120, SRZ ;  /* 0x0000000000787805 */ /* 0x000fe4000001ff00 */
[----:B------:R-:W-:-:S02]  /*33f0*/  LOP3.LUT R0, R0, 0x8, R15, 0x78, !PT ;  /* 0x0000000800007812 */ /* 0x000fc400078e780f */
[----:B------:R-:W-:Y:S02]  /*3400*/  CS2R R118, SRZ ;  /* 0x0000000000767805 */ /* 0x000fe4000001ff00 */
[----:B------:R-:W-:Y:S02]  /*3410*/  ISETP.NE.AND P3, PT, R3, RZ, PT ;  /* 0x000000ff0300720c */ /* 0x000fe40003f65270 */
[----:B------:R-:W-:Y:S02]  /*3420*/  CS2R R116, SRZ ;  /* 0x0000000000747805 */ /* 0x000fe4000001ff00 */
[----:B------:R-:W-:Y:S02]  /*3430*/  SHF.R.U32.HI R3, RZ, 0x3, R13 ;  /* 0x00000003ff037819 */ /* 0x000fe4000001160d */
[----:B------:R-:W-:Y:S02]  /*3440*/  CS2R R110, SRZ ;  /* 0x00000000006e7805 */ /* 0x000fe4000001ff00 */
[----:B------:R-:W-:-:S02]  /*3450*/  LOP3.LUT R8, R16, 0x20, RZ, 0xc0, !PT ;  /* 0x0000002010087812 */ /* 0x000fc400078ec0ff */
[----:B------:R-:W-:Y:S02]  /*3460*/  CS2R R108, SRZ ;  /* 0x00000000006c7805 */ /* 0x000fe4000001ff00 */
[----:B------:R-:W-:Y:S01]  /*3470*/  LOP3.LUT R252, R5, R0, RZ, 0xfc, !PT ;  /* 0x0000000005fc7212 */ /* 0x000fe200078efcff */
[C---:B------:R-:W-:Y:S01]  /*3480*/  IMAD.SHL.U32 R0, R13.reuse, 0x10, RZ ;  /* 0x000000100d007824 */ /* 0x040fe200078e00ff */
[----:B------:R-:W-:Y:S01]  /*3490*/  LOP3.LUT R8, R8, 0x18, R3, 0xf8, !PT ;  /* 0x0000001808087812 */ /* 0x000fe200078ef803 */
[----:B------:R-:W-:Y:S01]  /*34a0*/  IMAD.SHL.U32 R5, R13, 0x40, RZ ;  /* 0x000000400d057824 */ /* 0x000fe200078e00ff */
[----:B------:R-:W-:Y:S02]  /*34b0*/  SHF.R.U32.HI R3, RZ, 0x1, R13 ;  /* 0x00000001ff037819 */ /* 0x000fe4000001160d */
[----:B------:R-:W-:Y:S02]  /*34c0*/  CS2R R114, SRZ ;  /* 0x0000000000727805 */ /* 0x000fe4000001ff00 */
[----:B------:R-:W-:-:S02]  /*34d0*/  LOP3.LUT R2, R4, R2, RZ, 0xfc, !PT ;  /* 0x0000000204027212 */ /* 0x000fc400078efcff */
[----:B------:R-:W-:Y:S02]  /*34e0*/  CS2R R112, SRZ ;  /* 0x0000000000707805 */ /* 0x000fe4000001ff00 */
[----:B------:R-:W-:Y:S02]  /*34f0*/  LOP3.LUT R9, R0, 0x1c0, RZ, 0xc0, !PT ;  /* 0x000001c000097812 */ /* 0x000fe400078ec0ff */
[----:B------:R-:W-:Y:S02]  /*3500*/  CS2R R106, SRZ ;  /* 0x00000000006a7805 */ /* 0x000fe4000001ff00 */
[----:B------:R-:W-:Y:S02]  /*3510*/  LOP3.LUT R0, R5, 0x1c0, RZ, 0xc0, !PT ;  /* 0x000001c005007812 */ /* 0x000fe400078ec0ff */
[----:B------:R-:W-:Y:S02]  /*3520*/  CS2R R104, SRZ ;  /* 0x0000000000687805 */ /* 0x000fe4000001ff00 */
[----:B------:R-:W-:-:S02]  /*3530*/  LOP3.LUT R4, R3, 0x10, RZ, 0xc0, !PT ;  /* 0x0000001003047812 */ /* 0x000fc400078ec0ff */
[----:B------:R-:W-:Y:S02]  /*3540*/  CS2R R102, SRZ ;  /* 0x0000000000667805 */ /* 0x000fe4000001ff00 */
[----:B------:R-:W-:Y:S02]  /*3550*/  SHF.R.U32.HI R11, RZ, 0x2, R13 ;  /* 0x00000002ff0b7819 */ /* 0x000fe4000001160d */
[----:B------:R-:W-:Y:S02]  /*3560*/  CS2R R100, SRZ ;  /* 0x0000000000647805 */ /* 0x000fe4000001ff00 */
[----:B------:R-:W-:Y:S02]  /*3570*/  LOP3.LUT R7, R12, 0xc00, RZ, 0xc0, !PT ;  /* 0x00000c000c077812 */ /* 0x000fe400078ec0ff */
[----:B------:R-:W-:Y:S02]  /*3580*/  CS2R R62, SRZ ;  /* 0x00000000003e7805 */ /* 0x000fe4000001ff00 */
[----:B------:R-:W-:-:S02]  /*3590*/  LOP3.LUT R6, R16, 0x38, RZ, 0xc0, !PT ;  /* 0x0000003810067812 */ /* 0x000fc400078ec0ff */
[----:B------:R-:W-:Y:S02]  /*35a0*/  CS2R R60, SRZ ;  /* 0x00000000003c7805 */ /* 0x000fe4000001ff00 */
[----:B------:R-:W-:Y:S02]  /*35b0*/  LOP3.LUT R0, R0, 0x38, R14, 0xf8, !PT ;  /* 0x0000003800007812 */ /* 0x000fe400078ef80e */
[----:B------:R-:W-:Y:S02]  /*35c0*/  CS2R R66, SRZ ;  /* 0x0000000000427805 */ /* 0x000fe4000001ff00 */
[----:B------:R-:W-:Y:S02]  /*35d0*/  LOP3.LUT R4, R4, 0x8, R13, 0xf8, !PT ;  /* 0x0000000804047812 */ /* 0x000fe400078ef80d */
[----:B------:R-:W-:Y:S02]  /*35e0*/  CS2R R64, SRZ ;  /* 0x0000000000407805 */ /* 0x000fe4000001ff00 */
[----:B------:R-:W-:-:S02]  /*35f0*/  LOP3.LUT R7, R7, 0x6, R16, 0xf8, !PT ;  /* 0x0000000607077812 */ /* 0x000fc400078ef810 */
[----:B------:R-:W-:Y:S02]  /*3600*/  CS2R R58, SRZ ;  /* 0x00000000003a7805 */ /* 0x000fe4000001ff00 */
[----:B------:R-:W-:Y:S02]  /*3610*/  LOP3.LUT R6, R6, 0x20, R11, 0x78, !PT ;  /* 0x0000002006067812 */ /* 0x000fe400078e780b */
[----:B------:R-:W-:Y:S02]  /*3620*/  CS2R R56, SRZ ;  /* 0x0000000000387805 */ /* 0x000fe4000001ff00 */
[----:B------:R-:W-:Y:S02]  /*3630*/  LOP3.LUT R4, R4, R0, RZ, 0x3c, !PT ;  /* 0x0000000004047212 */ /* 0x000fe400078e3cff */
[----:B------:R-:W-:Y:S02]  /*3640*/  CS2R R54, SRZ ;  /* 0x0000000000367805 */ /* 0x000fe4000001ff00 */
[----:B------:R-:W-:-:S02]  /*3650*/  LOP3.LUT R11, R0, 0x8, R3, 0x78, !PT ;  /* 0x00000008000b7812 */ /* 0x000fc400078e7803 */
[----:B------:R-:W-:Y:S02]  /*3660*/  CS2R R52, SRZ ;  /* 0x0000000000347805 */ /* 0x000fe4000001ff00 */
[----:B------:R-:W-:Y:S01]  /*3670*/  LOP3.LUT R0, R7, R6, R9, 0xfe, !PT ;  /* 0x0000000607007212 */ /* 0x000fe200078efe09 */
[----:B------:R-:W-:Y:S01]  /*3680*/  IMAD.MOV.U32 R0, RZ, RZ, 0x20 ;  /* 0x00000020ff007424 */ /* 0x000fe200078e00ff */
[----:B------:R-:W-:Y:S01]  /*3690*/  LEA R10, R2, UR6, 0x1 ;  /* 0x00000006020a7c11 */ /* 0x000fe2000f8e08ff */
[----:B------:R-:W-:Y:S01]  /*36a0*/  BAR.SYNC.DEFER_BLOCKING 0x0 ;  /* 0x0000000000007b1d */ /* 0x000fe20000010000 */
[----:B------:R-:W-:Y:S01]  /*36b0*/  IMAD.MOV.U32 R7, RZ, RZ, 0x40 ;  /* 0x00000040ff077424 */ /* 0x000fe200078e00ff */
[----:B------:R-:W-:Y:S01]  /*36c0*/  LEA R252, R252, UR6, 0x1 ;  /* 0x00000006fcfc7c11 */ /* 0x000fe2000f8e08ff */
[----:B------:R-:W-:Y:S01]  /*36d0*/  IMAD.MOV.U32 R9, RZ, RZ, 0x10 ;  /* 0x00000010ff097424 */ /* 0x000fe200078e00ff */
[----:B------:R-:W-:Y:S01]  /*36e0*/  SEL R0, R0, 0xffffffe0, !P4 ;  /* 0xffffffe000007807 */ /* 0x000fe20006000000 */
[C---:B------:R-:W-:Y:S01]  /*36f0*/  VIADD R2, R10.reuse, 0x12000 ;  /* 0x000120000a027836 */ /* 0x040fe20000000000 */
[----:B------:R-:W-:Y:S01]  /*3700*/  LOP3.LUT P4, RZ, R13, 0x8, RZ, 0xc0, !PT ;  /* 0x000000080dff7812 */ /* 0x000fe2000788c0ff */
[C---:B------:R-:W-:Y:S01]  /*3710*/  VIADD R232, R10.reuse, 0x12040 ;  /* 0x000120400ae87836 */ /* 0x040fe20000000000 */
[----:B------:R-:W-:Y:S01]  /*3720*/  STL [R1], R10 ;  /* 0x0000000a01007387 */ /* 0x000fe20000100800 */
[----:B------:R-:W-:Y:S01]  /*3730*/  IMAD.IADD R3, R10, 0x1, R0 ;  /* 0x000000010a037824 */ /* 0x000fe200078e0200 */
[----:B------:R-:W-:Y:S01]  /*3740*/  CS2R R46, SRZ ;  /* 0x00000000002e7805 */ /* 0x000fe2000001ff00 */
[----:B------:R-:W-:Y:S01]  /*3750*/  @P5 VIADD R232, R2, 0xffffffc0 ;  /* 0xffffffc002e85836 */ /* 0x000fe20000000000 */
[----:B------:R-:W-:Y:S01]  /*3760*/  CS2R R44, SRZ ;  /* 0x00000000002c7805 */ /* 0x000fe2000001ff00 */
[----:B------:R-:W-:Y:S01]  /*3770*/  IMAD.MOV.U32 R6, RZ, RZ, 0x20 ;  /* 0x00000020ff067424 */ /* 0x000fe200078e00ff */
[----:B------:R-:W-:Y:S01]  /*3780*/  STL [R1+0x4], R3 ;  /* 0x0000040301007387 */ /* 0x000fe20000100800 */
[----:B------:R-:W-:Y:S01]  /*3790*/  IMAD.IADD R240, R0, 0x1, R232 ;  /* 0x0000000100f07824 */ /* 0x000fe200078e02e8 */
[----:B------:R-:W-:Y:S01]  /*37a0*/  CS2R R50, SRZ ;  /* 0x0000000000327805 */ /* 0x000fe2000001ff00 */
[----:B------:R-:W-:Y:S01]  /*37b0*/  IMAD.MOV.U32 R2, RZ, RZ, 0x40 ;  /* 0x00000040ff027424 */ /* 0x000fe200078e00ff */
[----:B------:R-:W-:-:S02]  /*37c0*/  CS2R R48, SRZ ;  /* 0x0000000000307805 */ /* 0x000fc4000001ff00 */
[----:B------:R-:W-:Y:S02]  /*37d0*/  CS2R R42, SRZ ;  /* 0x00000000002a7805 */ /* 0x000fe4000001ff00 */
[----:B------:R-:W-:Y:S02]  /*37e0*/  CS2R R40, SRZ ;  /* 0x0000000000287805 */ /* 0x000fe4000001ff00 */
[----:B------:R-:W-:Y:S02]  /*37f0*/  CS2R R38, SRZ ;  /* 0x0000000000267805 */ /* 0x000fe4000001ff00 */
[----:B------:R-:W-:Y:S02]  /*3800*/  SEL R2, R2, 0xffffffc0, !P5 ;  /* 0xffffffc002027807 */ /* 0x000fe40006800000 */
[----:B------:R-:W-:Y:S01]  /*3810*/  CS2R R36, SRZ ;  /* 0x0000000000247805 */ /* 0x000fe2000001ff00 */
[----:B------:R-:W2:Y:S01]  /*3820*/  LDSM.16.M88.4 R156, [R3+0x12000] ;  /* 0x01200000039c783b */ /* 0x000ea20000000200 */
[----:B----4-:R-:W-:-:S02]  /*3830*/  CS2R R30, SRZ ;  /* 0x00000000001e7805 */ /* 0x010fc4000001ff00 */
[----:B------:R-:W-:Y:S02]  /*3840*/  CS2R R28, SRZ ;  /* 0x00000000001c7805 */ /* 0x000fe4000001ff00 */
[----:B------:R-:W-:Y:S01]  /*3850*/  CS2R R34, SRZ ;  /* 0x0000000000227805 */ /* 0x000fe2000001ff00 */
[----:B------:R-:W3:Y:S01]  /*3860*/  LDSM.16.M88.4 R160, [R3+0x12800] ;  /* 0x0128000003a0783b */ /* 0x000ee20000000200 */
[----:B------:R-:W-:Y:S02]  /*3870*/  CS2R R32, SRZ ;  /* 0x0000000000207805 */ /* 0x000fe4000001ff00 */
[----:B------:R-:W-:Y:S02]  /*3880*/  CS2R R26, SRZ ;  /* 0x00000000001a7805 */ /* 0x000fe4000001ff00 */
[----:B------:R-:W-:Y:S01]  /*3890*/  CS2R R24, SRZ ;  /* 0x0000000000187805 */ /* 0x000fe2000001ff00 */
[----:B------:R-:W4:Y:S01]  /*38a0*/  LDSM.16.M88.4 R188, [R3+0x14000] ;  /* 0x0140000003bc783b */ /* 0x000f220000000200 */
[----:B------:R-:W-:-:S02]  /*38b0*/  CS2R R22, SRZ ;  /* 0x0000000000167805 */ /* 0x000fc4000001ff00 */
[----:B------:R-:W-:Y:S01]  /*38c0*/  CS2R R20, SRZ ;  /* 0x0000000000147805 */ /* 0x000fe2000001ff00 */
[----:B------:R-:W2:Y:S01]  /*38d0*/  LDCU UR8, c[0x0][0x440] ;  /* 0x00008800ff0877ac */ /* 0x000ea20008000800 */
[----:B------:R-:W2:Y:S01]  /*38e0*/  LDSM.16.M88.4 R192, [R3+0x14800] ;  /* 0x0148000003c0783b */ /* 0x000ea20000000200 */
[----:B------:R-:W2:Y:S03]  /*38f0*/  LDCU UR9, c[0x0][0x3e0] ;  /* 0x00007c00ff0977ac */ /* 0x000ea60008000800 */
[----:B------:R-:W2:Y:S01]  /*3900*/  LDSM.16.M88.4 R220, [R3+0x16000] ;  /* 0x0160000003dc783b */ /* 0x000ea20000000200 */
[----:B------:R-:W2:Y:S03]  /*3910*/  LDCU UR14, c[0x0][0x45c] ;  /* 0x00008b80ff0e77ac */ /* 0x000ea60008000800 */
[----:B------:R5:W2:Y:S01]  /*3920*/  LDSM.16.M88.4 R224, [R3+0x16800] ;  /* 0x0168000003e0783b */ /* 0x000aa20000000200 */
[----:B------:R-:W-:-:S03]  /*3930*/  UISETP.GE.AND UP1, UPT, UR30, UR33, UPT ;  /* 0x000000211e00728c */ /* 0x000fc6000bf26270 */
[----:B------:R-:W2:Y:S01]  /*3940*/  LDSM.16.M88.4 R164, [R232] ;  /* 0x00000000e8a4783b */ /* 0x000ea20000000200 */
[----:B-1----:R-:W-:-:S03]  /*3950*/  USHF.L.U32 UR15, UR15, 0x6, URZ ;  /* 0x000000060f0f7899 */ /* 0x002fc600080006ff */
[----:B------:R-:W1:Y:S04]  /*3960*/  LDSM.16.M88.4 R168, [R232+0x800] ;  /* 0x00080000e8a8783b */ /* 0x000e680000000200 */
[----:B------:R-:W1:Y:S04]  /*3970*/  LDSM.16.M88.4 R196, [R232+0x2000] ;  /* 0x00200000e8c4783b */ /* 0x000e680000000200 */
[----:B------:R-:W1:Y:S04]  /*3980*/  LDSM.16.M88.4 R200, [R232+0x2800] ;  /* 0x00280000e8c8783b */ /* 0x000e680000000200 */
[----:B------:R-:W1:Y:S01]  /*3990*/  LDSM.16.M88.4 R228, [R232+0x4000] ;  /* 0x00400000e8e4783b */ /* 0x000e620000000200 */
[----:B-----5:R-:W-:-:S03]  /*39a0*/  LOP3.LUT R3, R8, 0x1c0, R5, 0xf8, !PT ;  /* 0x000001c008037812 */ /* 0x020fc600078ef805 */
[----:B------:R-:W1:Y:S01]  /*39b0*/  LDSM.16.M88.4 R172, [R240] ;  /* 0x00000000f0ac783b */ /* 0x000e620000000200 */
[----:B------:R-:W-:Y:S02]  /*39c0*/  LOP3.LUT R8, R5, 0x200, RZ, 0xc0, !PT ;  /* 0x0000020005087812 */ /* 0x000fe400078ec0ff */
[----:B------:R-:W-:Y:S01]  /*39d0*/  LOP3.LUT R3, R3, 0x38, R14, 0x78, !PT ;  /* 0x0000003803037812 */ /* 0x000fe200078e780e */
[----:B------:R-:W1:Y:S03]  /*39e0*/  LDSM.16.M88.4 R176, [R240+0x800] ;  /* 0x00080000f0b0783b */ /* 0x000e660000000200 */
[----:B------:R-:W-:Y:S01]  /*39f0*/  LOP3.LUT R13, R3, 0x200, R5, 0xf8, !PT ;  /* 0x00000200030d7812 */ /* 0x000fe200078ef805 */
[----:B------:R-:W1:Y:S01]  /*3a00*/  LDSM.16.M88.4 R204, [R240+0x2000] ;  /* 0x00200000f0cc783b */ /* 0x000e620000000200 */
[----:B------:R-:W-:Y:S02]  /*3a10*/  SEL R3, R7, 0xffffffc0, !P2 ;  /* 0xffffffc007037807 */ /* 0x000fe40005000000 */
[----:B------:R-:W-:Y:S01]  /*3a20*/  SEL R5, R9, 0xfffffff0, !P2 ;  /* 0xfffffff009057807 */ /* 0x000fe20005000000 */
[----:B------:R-:W-:Y:S01]  /*3a30*/  STL [R1+0x2c], R13 ;  /* 0x00002c0d01007387 */ /* 0x000fe20000100800 */
[----:B------:R-:W-:-:S03]  /*3a40*/  SEL R7, R6, 0xffffffe0, !P1 ;  /* 0xffffffe006077807 */ /* 0x000fc60004800000 */
[----:B------:R5:W-:Y:S04]  /*3a50*/  STL [R1+0x28], R3 ;  /* 0x0000280301007387 */ /* 0x000be80000100800 */
[----:B------:R3:W-:Y:S04]  /*3a60*/  STL [R1+0x54], R5 ;  /* 0x0000540501007387 */ /* 0x0007e80000100800 */
[----:B------:R-:W1:Y:S04]  /*3a70*/  LDSM.16.M88.4 R208, [R240+0x2800] ;  /* 0x00280000f0d0783b */ /* 0x000e680000000200 */
[----:B------:R-:W1:Y:S04]  /*3a80*/  LDSM.16.M88.4 R236, [R240+0x4000] ;  /* 0x00400000f0ec783b */ /* 0x000e680000000200 */
[----:B------:R-:W1:Y:S04]  /*3a90*/  LDSM.16.M88.4 R148, [R10+0x12000] ;  /* 0x012000000a94783b */ /* 0x000e680000000200 */
[----:B------:R-:W1:Y:S04]  /*3aa0*/  LDSM.16.M88.4 R152, [R10+0x12800] ;  /* 0x012800000a98783b */ /* 0x000e680000000200 */
[----:B------:R-:W1:Y:S01]  /*3ab0*/  LDSM.16.M88.4 R180, [R10+0x14000] ;  /* 0x014000000ab4783b */ /* 0x000e620000000200 */
[----:B-----5:R-:W-:-:S03]  /*3ac0*/  LOP3.LUT R3, R8, 0xc00, R12, 0xf8, !PT ;  /* 0x00000c0008037812 */ /* 0x020fc600078ef80c */
[----:B------:R-:W1:Y:S01]  /*3ad0*/  LDSM.16.M88.4 R184, [R10+0x14800] ;  /* 0x014800000ab8783b */ /* 0x000e620000000200 */
[----:B---3--:R-:W-:Y:S02]  /*3ae0*/  SEL R5, R6, 0xffffffe0, !P0 ;  /* 0xffffffe006057807 */ /* 0x008fe40004000000 */
[----:B------:R-:W-:Y:S01]  /*3af0*/  LOP3.LUT R6, R4, 0x200, R12, 0xf8, !PT ;  /* 0x0000020004067812 */ /* 0x000fe200078ef80c */
[----:B------:R-:W3:Y:S01]  /*3b00*/  LDSM.16.M88.4 R212, [R10+0x16000] ;  /* 0x016000000ad4783b */ /* 0x000ee20000000200 */
[----:B------:R-:W-:-:S03]  /*3b10*/  IMAD.IADD R4, R10, 0x1, R2 ;  /* 0x000000010a047824 */ /* 0x000fc600078e0202 */
[----:B------:R-:W1:Y:S04]  /*3b20*/  LDSM.16.M88.4 R216, [R10+0x16800] ;  /* 0x016800000ad8783b */ /* 0x000e680000000200 */
[----:B------:R-:W1:Y:S04]  /*3b30*/  LDSM.16.M88.4 R232, [R232+0x4800] ;  /* 0x00480000e8e8783b */ /* 0x000e680000000200 */
[----:B------:R-:W1:Y:S04]  /*3b40*/  LDSM.16.M88.4 R240, [R240+0x4800] ;  /* 0x00480000f0f0783b */ /* 0x000e680000000200 */
[----:B------:R-:W-:Y:S04]  /*3b50*/  STL [R1+0x20], R7 ;  /* 0x0000200701007387 */ /* 0x000fe80000100800 */
[----:B------:R5:W-:Y:S04]  /*3b60*/  STL [R1+0x1c], R5 ;  /* 0x00001c0501007387 */ /* 0x000be80000100800 */
[----:B------:R-:W-:Y:S01]  /*3b70*/  STL [R1+0x24], R6 ;  /* 0x0000240601007387 */ /* 0x000fe20000100800 */
[----:B-----5:R-:W-:Y:S01]  /*3b80*/  LOP3.LUT R5, R3, R11, RZ, 0xfc, !PT ;  /* 0x0000000b03057212 */ /* 0x020fe200078efcff */
[----:B------:R-:W-:-:S02]  /*3b90*/  IMAD.IADD R3, R2, 0x1, R252 ;  /* 0x0000000102037824 */ /* 0x000fc400078e02fc */
[C---:B------:R-:W-:Y:S02]  /*3ba0*/  IMAD.IADD R2, R0.reuse, 0x1, R4 ;  /* 0x0000000100027824 */ /* 0x040fe400078e0204 */
[----:B------:R5:W-:Y:S04]  /*3bb0*/  STL [R1+0x58], R5 ;  /* 0x0000580501007387 */ /* 0x000be80000100800 */
[----:B------:R1:W-:Y:S01]  /*3bc0*/  STL [R1+0x8], R4 ;  /* 0x0000080401007387 */ /* 0x0003e20000100800 */
[C---:B-----5:R-:W-:Y:S02]  /*3bd0*/  IMAD.IADD R5, R0.reuse, 0x1, R252 ;  /* 0x0000000100057824 */ /* 0x060fe400078e02fc */
[----:B------:R-:W-:-:S03]  /*3be0*/  IMAD.IADD R0, R0, 0x1, R3 ;  /* 0x0000000100007824 */ /* 0x000fc600078e0203 */
[----:B------:R1:W-:Y:S04]  /*3bf0*/  STL [R1+0x14], R5 ;  /* 0x0000140501007387 */ /* 0x0003e80000100800 */
[----:B------:R1:W-:Y:S04]  /*3c00*/  STL [R1+0x10], R3 ;  /* 0x0000100301007387 */ /* 0x0003e80000100800 */
[----:B------:R1:W-:Y:S04]  /*3c10*/  STL [R1+0xc], R2 ;  /* 0x00000c0201007387 */ /* 0x0003e80000100800 */
[----:B--234-:R1:W-:Y:S02]  /*3c20*/  STL [R1+0x18], R0 ;  /* 0x0000180001007387 */ /* 0x01c3e40000100800 */
.L_x_54:
[----:B------:R-:W2:Y:S01]  /*3c30*/  LDL R249, [R1] ;  /* 0x0000000001f97983 */ /* 0x000ea20000100800 */
[----:B------:R-:W-:Y:S01]  /*3c40*/  PLOP3.LUT P2, PT, PT, PT, UP1, 0x80, 0x8 ;  /* 0x000000000008781c */ /* 0x000fe20003f4f018 */
[----:B-1----:R-:W-:Y:S01]  /*3c50*/  IMAD.U32 R244, RZ, RZ, UR10 ;  /* 0x0000000afff47e24 */ /* 0x002fe2000f8e00ff */
[----:B------:R-:W-:Y:S02]  /*3c60*/  PLOP3.LUT P0, PT, PT, PT, UP1, 0x80, 0x8 ;  /* 0x000000000008781c */ /* 0x000fe40003f0f018 */
[----:B------:R-:W3:Y:S01]  /*3c70*/  LDL R248, [R1+0x14] ;  /* 0x0000140001f87983 */ /* 0x000ee20000100800 */
[----:B------:R-:W-:Y:S01]  /*3c80*/  PLOP3.LUT P6, PT, PT, PT, UP1, 0x80, 0x8 ;  /* 0x000000000008781c */ /* 0x000fe20003fcf018 */
[----:B------:R-:W-:Y:S01]  /*3c90*/  IMAD.U32 R245, RZ, RZ, UR11 ;  /* 0x0000000bfff57e24 */ /* 0x000fe2000f8e00ff */
[----:B------:R-:W-:Y:S02]  /*3ca0*/  PLOP3.LUT P1, PT, PT, PT, UP1, 0x80, 0x8 ;  /* 0x000000000008781c */ /* 0x000fe40003f2f018 */
[----:B------:R-:W4:Y:S01]  /*3cb0*/  LDL R247, [R1+0x4] ;  /* 0x0000040001f77983 */ /* 0x000f220000100800 */
[----:B------:R-:W-:Y:S01]  /*3cc0*/  PLOP3.LUT P5, PT, PT, PT, UP1, 0x80, 0x8 ;  /* 0x000000000008781c */ /* 0x000fe20003faf018 */
[----:B------:R-:W-:Y:S03]  /*3cd0*/  UISETP.NE.AND UP2, UPT, UR43, URZ, UPT ;  /* 0x000000ff2b00728c */ /* 0x000fe6000bf45270 */
[----:B-1---5:R-:W5:Y:S05]  /*3ce0*/  LDL R3, [R1+0x10] ;  /* 0x0000100001037983 */ /* 0x022f6a0000100800 */
[----:B------:R-:W5:Y:S05]  /*3cf0*/  LDL R2, [R1+0x8] ;  /* 0x0000080001027983 */ /* 0x000f6a0000100800 */
[----:B------:R-:W5:Y:S01]  /*3d00*/  LDL R0, [R1+0x18] ;  /* 0x0000180001007983 */ /* 0x000f620000100800 */
[----:B------:R-:W-:Y:S04]  /*3d10*/  @UP2 UIADD3 UR17, UP0, UPT, UR18, -0x100, URZ ;  /* 0xffffff0012112890 */ /* 0x000fe8000ff1e0ff */
[----:B------:R-:W5:Y:S01]  /*3d20*/  LDL R246, [R1+0xc] ;  /* 0x00000c0001f67983 */ /* 0x000f620000100800 */
[----:B------:R-:W-:Y:S02]  /*3d30*/  @UP2 UIADD3.X UR16, UPT, UPT, UR19, -0x1, URZ, UP0, !UPT ;  /* 0xffffffff13102890 */ /* 0x000fe400087fe4ff */
[----:B------:R-:W-:Y:S02]  /*3d40*/  @UP2 UIADD3 UR10, UP0, UPT, UR10, -0x100, URZ ;  /* 0xffffff000a0a2890 */ /* 0x000fe4000ff1e0ff */
[----:B------:R-:W0:Y:S02]  /*3d50*/  LDGDEPBAR ;  /* 0x00000000000079af */ /* 0x000e240000000000 */
[----:B------:R-:W-:Y:S01]  /*3d60*/  @UP2 UIADD3.X UR11, UPT, UPT, UR11, -0x1, URZ, UP0, !UPT ;  /* 0xffffffff0b0b2890 */ /* 0x000fe200087fe4ff */
[----:B------:R-:W-:Y:S04]  /*3d70*/  DEPBAR.LE SB0, 0x0 ;  /* 0x000080000000791a */ /* 0x000fe80000000000 */
[----:B------:R-:W-:Y:S06]  /*3d80*/  BAR.SYNC.DEFER_BLOCKING 0x0 ;  /* 0x0000000000007b1d */ /* 0x000fec0000010000 */
[----:B------:R-:W-:Y:S05]  /*3d90*/  LDSM.16.M88.4 R16, [R252] ;  /* 0x00000000fc10783b */ /* 0x000fea0000000200 */
[----:B--2---:R-:W1:Y:S05]  /*3da0*/  LDSM.16.M88.4 R8, [R249+0xc000] ;  /* 0x00c00000f908783b */ /* 0x004e6a0000000200 */
[----:B------:R-:W2:Y:S05]  /*3db0*/  LDSM.16.M88.4 R68, [R249+0xc800] ;  /* 0x00c80000f944783b */ /* 0x000eaa0000000200 */
[----:B---3--:R-:W-:Y:S05]  /*3dc0*/  LDSM.16.M88.4 R72, [R248] ;  /* 0x00000000f848783b */ /* 0x008fea0000000200 */
[----:B----4-:R-:W3:Y:S05]  /*3dd0*/  LDSM.16.M88.4 R76, [R247+0xc000] ;  /* 0x00c00000f74c783b */ /* 0x010eea0000000200 */
[----:B------:R-:W4:Y:S05]  /*3de0*/  LDSM.16.M88.4 R80, [R247+0xc800] ;  /* 0x00c80000f750783b */ /* 0x000f2a0000000200 */
[----:B-----5:R-:W-:Y:S05]  /*3df0*/  LDSM.16.M88.4 R84, [R3] ;  /* 0x000000000354783b */ /* 0x020fea0000000200 */
[----:B------:R-:W5:Y:S05]  /*3e00*/  LDSM.16.M88.4 R88, [R2+0xc000] ;  /* 0x00c000000258783b */ /* 0x000f6a0000000200 */
[----:B------:R-:W-:Y:S01]  /*3e10*/  LDSM.16.M88.4 R92, [R0] ;  /* 0x00000000005c783b */ /* 0x000fe20000000200 */
[C---:B-1----:R-:W-:Y:S04]  /*3e20*/  HMMA.16816.F32 R4, R16.reuse, R8, RZ ;  /* 0x000000081004723c */ /* 0x042fe800000018ff */
[----:B------:R-:W-:Y:S04]  /*3e30*/  LDSM.16.M88.4 R96, [R246+0xc000] ;  /* 0x00c00000f660783b */ /* 0x000fe80000000200 */
[C---:B------:R-:W-:Y:S08]  /*3e40*/  HMMA.16816.F32 R8, R16.reuse, R10, RZ ;  /* 0x0000000a1008723c */ /* 0x040ff000000018ff */
[C---:B--2---:R-:W-:Y:S08]  /*3e50*/  HMMA.16816.F32 R12, R16.reuse, R68, RZ ;  /* 0x00000044100c723c */ /* 0x044ff000000018ff */
[----:B------:R-:W-:Y:S01]  /*3e60*/  HMMA.16816.F32 R16, R16, R70, RZ ;  /* 0x000000461010723c */ /* 0x000fe200000018ff */
[----:B------:R-:W1:Y:S07]  /*3e70*/  LDSM.16.M88.4 R68, [R2+0xc800] ;  /* 0x00c800000244783b */ /* 0x000e6e0000000200 */
[C---:B---3--:R-:W-:Y:S08]  /*3e80*/  HMMA.16816.F32 R4, R72.reuse, R76, R4 ;  /* 0x0000004c4804723c */ /* 0x048ff00000001804 */
[C---:B------:R-:W-:Y:S01]  /*3e90*/  HMMA.16816.F32 R8, R72.reuse, R78, R8 ;  /* 0x0000004e4808723c */ /* 0x040fe20000001808 */
[----:B------:R-:W-:Y:S07]  /*3ea0*/  LDSM.16.M88.4 R76, [R252+0x2000] ;  /* 0x00200000fc4c783b */ /* 0x000fee0000000200 */
[C---:B----4-:R-:W-:Y:S08]  /*3eb0*/  HMMA.16816.F32 R12, R72.reuse, R80, R12 ;  /* 0x00000050480c723c */ /* 0x050ff0000000180c */
[----:B------:R-:W-:Y:S01]  /*3ec0*/  HMMA.16816.F32 R16, R72, R82, R16 ;  /* 0x000000524810723c */ /* 0x000fe20000001810 */
[----:B------:R-:W2:Y:S05]  /*3ed0*/  LDSM.16.M88.4 R72, [R246+0xc800] ;  /* 0x00c80000f648783b */ /* 0x000eaa0000000200 */
[----:B------:R-:W3:Y:S02]  /*3ee0*/  LDSM.16.M88.4 R80, [R249+0xe000] ;  /* 0x00e00000f950783b */ /* 0x000ee40000000200 */
[C---:B-----5:R-:W-:Y:S08]  /*3ef0*/  HMMA.16816.F32 R4, R84.reuse, R88, R4 ;  /* 0x000000585404723c */ /* 0x060ff00000001804 */
[C---:B------:R-:W-:Y:S01]  /*3f00*/  HMMA.16816.F32 R8, R84.reuse, R90, R8 ;  /* 0x0000005a5408723c */ /* 0x040fe20000001808 */
[----:B------:R-:W-:Y:S07]  /*3f10*/  LDSM.16.M88.4 R88, [R247+0xe000] ;  /* 0x00e00000f758783b */ /* 0x000fee0000000200 */
[C---:B-1----:R-:W-:Y:S08]  /*3f20*/  HMMA.16816.F32 R12, R84.reuse, R68, R12 ;  /* 0x00000044540c723c */ /* 0x042ff0000000180c */
[----:B------:R-:W-:Y:S01]  /*3f30*/  HMMA.16816.F32 R16, R84, R70, R16 ;  /* 0x000000465410723c */ /* 0x000fe20000001810 */
[----:B------:R-:W1:Y:S05]  /*3f40*/  LDSM.16.M88.4 R68, [R249+0xe800] ;  /* 0x00e80000f944783b */ /* 0x000e6a0000000200 */
[----:B------:R-:W4:Y:S02]  /*3f50*/  LDSM.16.M88.4 R84, [R248+0x2000] ;  /* 0x00200000f854783b */ /* 0x000f240000000200 */
[C---:B------:R-:W-:Y:S08]  /*3f60*/  HMMA.16816.F32 R4, R92.reuse, R96, R4 ;  /* 0x000000605c04723c */ /* 0x040ff00000001804 */
[C---:B------:R-:W-:Y:S01]  /*3f70*/  HMMA.16816.F32 R8, R92.reuse, R98, R8 ;  /* 0x000000625c08723c */ /* 0x040fe20000001808 */
[----:B------:R-:W-:Y:S07]  /*3f80*/  LDSM.16.M88.4 R96, [R2+0xe000] ;  /* 0x00e000000260783b */ /* 0x000fee0000000200 */
[C---:B--2---:R-:W-:Y:S08]  /*3f90*/  HMMA.16816.F32 R12, R92.reuse, R72, R12 ;  /* 0x000000485c0c723c */ /* 0x044ff0000000180c */
[----:B------:R-:W-:Y:S01]  /*3fa0*/  HMMA.16816.F32 R16, R92, R74, R16 ;  /* 0x0000004a5c10723c */ /* 0x000fe20000001810 */
[----:B------:R-:W2:Y:S05]  /*3fb0*/  LDSM.16.M88.4 R72, [R247+0xe800] ;  /* 0x00e80000f748783b */ /* 0x000eaa0000000200 */
[----:B------:R-:W5:Y:S02]  /*3fc0*/  LDSM.16.M88.4 R92, [R3+0x2000] ;  /* 0x00200000035c783b */ /* 0x000f640000000200 */
[C---:B---3--:R-:W-:Y:S08]  /*3fd0*/  HMMA.16816.F32 R4, R76.reuse, R80, R4 ;  /* 0x000000504c04723c */ /* 0x048ff00000001804 */
[C---:B------:R-:W-:Y:S01]  /*3fe0*/  HMMA.16816.F32 R8, R76.reuse, R82, R8 ;  /* 0x000000524c08723c */ /* 0x040fe20000001808 */
[----:B------:R-:W-:Y:S07]  /*3ff0*/  LDSM.16.M88.4 R80, [R246+0xe000] ;  /* 0x00e00000f650783b */ /* 0x000fee0000000200 */
[C---:B-1----:R-:W-:Y:S08]  /*4000*/  HMMA.16816.F32 R12, R76.reuse, R68, R12 ;  /* 0x000000444c0c723c */ /* 0x042ff0000000180c */
[----:B------:R-:W-:Y:S01]  /*4010*/  HMMA.16816.F32 R16, R76, R70, R16 ;  /* 0x000000464c10723c */ /* 0x000fe20000001810 */
[----:B------:R-:W1:Y:S05]  /*4020*/  LDSM.16.M88.4 R68, [R2+0xe800] ;  /* 0x00e800000244783b */ /* 0x000e6a0000000200 */
[----:B------:R-:W3:Y:S02]  /*4030*/  LDSM.16.M88.4 R76, [R0+0x2000] ;  /* 0x00200000004c783b */ /* 0x000ee40000000200 */
[C---:B----4-:R-:W-:Y:S08]  /*4040*/  HMMA.16816.F32 R4, R84.reuse, R88, R4 ;  /* 0x000000585404723c */ /* 0x050ff00000001804 */
[C---:B------:R-:W-:Y:S01]  /*4050*/  HMMA.16816.F32 R8, R84.reuse, R90, R8 ;  /* 0x0000005a5408723c */ /* 0x040fe20000001808 */
[----:B------:R-:W-:Y:S07]  /*4060*/  LDSM.16.M88.4 R88, [R249+0x10000] ;  /* 0x01000000f958783b */ /* 0x000fee0000000200 */
[C---:B--2---:R-:W-:Y:S08]  /*4070*/  HMMA.16816.F32 R12, R84.reuse, R72, R12 ;  /* 0x00000048540c723c */ /* 0x044ff0000000180c */
[----:B------:R-:W-:Y:S01]  /*4080*/  HMMA.16816.F32 R16, R84, R74, R16 ;  /* 0x0000004a5410723c */ /* 0x000fe20000001810 */
[----:B------:R-:W2:Y:S05]  /*4090*/  LDSM.16.M88.4 R72, [R246+0xe800] ;  /* 0x00e80000f648783b */ /* 0x000eaa0000000200 */
[----:B------:R-:W4:Y:S02]  /*40a0*/  LDSM.16.M88.4 R84, [R252+0x4000] ;  /* 0x00400000fc54783b */ /* 0x000f240000000200 */
[C---:B-----5:R-:W-:Y:S08]  /*40b0*/  HMMA.16816.F32 R4, R92.reuse, R96, R4 ;  /* 0x000000605c04723c */ /* 0x060ff00000001804 */
[C---:B------:R-:W-:Y:S01]  /*40c0*/  HMMA.16816.F32 R8, R92.reuse, R98, R8 ;  /* 0x000000625c08723c */ /* 0x040fe20000001808 */
[----:B------:R-:W-:Y:S07]  /*40d0*/  LDSM.16.M88.4 R96, [R247+0x10000] ;  /* 0x01000000f760783b */ /* 0x000fee0000000200 */
[C---:B-1----:R-:W-:Y:S08]  /*40e0*/  HMMA.16816.F32 R12, R92.reuse, R68, R12 ;  /* 0x000000445c0c723c */ /* 0x042ff0000000180c */
[----:B------:R-:W-:Y:S01]  /*40f0*/  HMMA.16816.F32 R16, R92, R70, R16 ;  /* 0x000000465c10723c */ /* 0x000fe20000001810 */
[----:B------:R-:W1:Y:S05]  /*4100*/  LDSM.16.M88.4 R68, [R249+0x10800] ;  /* 0x01080000f944783b */ /* 0x000e6a0000000200 */
[----:B------:R5:W1:Y:S02]  /*4110*/  LDSM.16.M88.4 R92, [R248+0x4000] ;  /* 0x00400000f85c783b */ /* 0x000a640000000200 */
[C---:B---3--:R-:W-:Y:S08]  /*4120*/  HMMA.16816.F32 R4, R76.reuse, R80, R4 ;  /* 0x000000504c04723c */ /* 0x048ff00000001804 */
[C---:B------:R-:W-:Y:S01]  /*4130*/  HMMA.16816.F32 R8, R76.reuse, R82, R8 ;  /* 0x000000524c08723c */ /* 0x040fe20000001808 */
[----:B------:R3:W1:Y:S07]  /*4140*/  LDSM.16.M88.4 R80, [R247+0x10800] ;  /* 0x01080000f750783b */ /* 0x00066e0000000200 */
[C---:B--2---:R-:W-:Y:S01]  /*4150*/  HMMA.16816.F32 R12, R76.reuse, R72, R12 ;  /* 0x000000484c0c723c */ /* 0x044fe2000000180c */
[----:B-----5:R-:W2:Y:S07]  /*4160*/  S2R R248, SR_TID.X ;  /* 0x0000000000f87919 */ /* 0x020eae0000002100 */
[----:B------:R-:W-:Y:S01]  /*4170*/  HMMA.16816.F32 R16, R76, R74, R16 ;  /* 0x0000004a4c10723c */ /* 0x000fe20000001810 */
[----:B------:R5:W-:Y:S05]  /*4180*/  LDSM.16.M88.4 R72, [R3+0x4000] ;  /* 0x004000000348783b */ /* 0x000bea0000000200 */
[----:B------:R-:W5:Y:S02]  /*4190*/  LDSM.16.M88.4 R76, [R2+0x10000] ;  /* 0x01000000024c783b */ /* 0x000f640000000200 */
[C---:B----4-:R-:W-:Y:S03]  /*41a0*/  HMMA.16816.F32 R4, R84.reuse, R88, R4 ;  /* 0x000000585404723c */ /* 0x050fe60000001804 */
[----:B---3--:R-:W3:Y:S05]  /*41b0*/  LDL R247, [R1+0x50] ;  /* 0x0000500001f77983 */ /* 0x008eea0000100800 */
[C---:B------:R-:W-:Y:S01]  /*41c0*/  HMMA.16816.F32 R8, R84.reuse, R90, R8 ;  /* 0x0000005a5408723c */ /* 0x040fe20000001808 */
[----:B------:R-:W4:Y:S07]  /*41d0*/  LDSM.16.M88.4 R88, [R2+0x10800] ;  /* 0x010800000258783b */ /* 0x000f2e0000000200 */
[C---:B-1----:R-:W-:Y:S03]  /*41e0*/  HMMA.16816.F32 R12, R84.reuse, R68, R12 ;  /* 0x00000044540c723c */ /* 0x042fe6000000180c */
[----:B--2---:R-:W-:Y:S01]  /*41f0*/  SHF.R.U32.HI R251, RZ, 0x2, R248 ;  /* 0x00000002fffb7819 */ /* 0x004fe200000116f8 */
[C---:B------:R-:W-:Y:S04]  /*4200*/  IMAD.SHL.U32 R249, R248.reuse, 0x2, RZ ;  /* 0x00000002f8f97824 */ /* 0x040fe800078e00ff */
[----:B------:R-:W-:Y:S01]  /*4210*/  HMMA.16816.F32 R16, R84, R70, R16 ;  /* 0x000000465410723c */ /* 0x000fe20000001810 */
[----:B------:R1:W-:Y:S02]  /*4220*/  LDSM.16.M88.4 R68, [R0+0x4000] ;  /* 0x004000000044783b */ /* 0x0003e40000000200 */
[C---:B------:R-:W-:Y:S01]  /*4230*/  IMAD.SHL.U32 R250, R248.reuse, 0x20, RZ ;  /* 0x00000020f8fa7824 */ /* 0x040fe200078e00ff */
[----:B-----5:R-:W-:Y:S01]  /*4240*/  @P2 LOP3.LUT R3, R249, 0x6, RZ, 0xc0, !PT ;  /* 0x00000006f9032812 */ /* 0x020fe200078ec0ff */
[----:B------:R-:W-:Y:S01]  /*4250*/  IMAD.SHL.U32 R248, R248, 0x10, RZ ;  /* 0x00000010f8f87824 */ /* 0x000fe200078e00ff */
[----:B------:R-:W2:Y:S01]  /*4260*/  LDSM.16.M88.4 R84, [R246+0x10000] ;  /* 0x01000000f654783b */ /* 0x000ea20000000200 */
[----:B------:R-:W-:Y:S01]  /*4270*/  PLOP3.LUT P2, PT, PT, PT, UP1, 0x80, 0x8 ;  /* 0x000000000008781c */ /* 0x000fe20003f4f018 */
[C---:B------:R-:W-:Y:S03]  /*4280*/  HMMA.16816.F32 R4, R92.reuse, R96, R4 ;  /* 0x000000605c04723c */ /* 0x040fe60000001804 */
[----:B------:R-:W5:Y:S02]  /*4290*/  LDL R96, [R1+0x4c] ;  /* 0x00004c0001607983 */ /* 0x000f640000100800 */
[----:B------:R-:W-:Y:S02]  /*42a0*/  LOP3.LUT R248, R248, 0x1c0, RZ, 0xc0, !PT ;  /* 0x000001c0f8f87812 */ /* 0x000fe400078ec0ff */
[----:B------:R-:W-:Y:S01]  /*42b0*/  @P0 LOP3.LUT R3, R3, 0xe0, R251, 0xf8, !PT ;  /* 0x000000e003030812 */ /* 0x000fe200078ef8fb */
[C---:B------:R-:W-:Y:S08]  /*42c0*/  HMMA.16816.F32 R8, R92.reuse, R98, R8 ;  /* 0x000000625c08723c */ /* 0x040ff00000001808 */
[C---:B------:R-:W-:Y:S01]  /*42d0*/  HMMA.16816.F32 R12, R92.reuse, R80, R12 ;  /* 0x000000505c0c723c */ /* 0x040fe2000000180c */
[----:B------:R-:W5:Y:S01]  /*42e0*/  LDL R81, [R1+0x48] ;  /* 0x0000480001517983 */ /* 0x000f620000100800 */
[----:B-1----:R-:W-:Y:S01]  /*42f0*/  IMAD.U32 R0, RZ, RZ, UR36 ;  /* 0x00000024ff007e24 */ /* 0x002fe2000f8e00ff */
[----:B------:R-:W-:Y:S03]  /*4300*/  LOP3.LUT R80, R249, 0x38, RZ, 0xc0, !PT ;  /* 0x00000038f9507812 */ /* 0x000fe600078ec0ff */
[----:B------:R-:W-:Y:S01]  /*4310*/  @P6 IMAD R3, R0, 0x40, R3 ;  /* 0x0000004000036824 */ /* 0x000fe200078e0203 */
[----:B------:R-:W-:Y:S01]  /*4320*/  LOP3.LUT R80, R80, 0x20, R251, 0x78, !PT ;  /* 0x0000002050507812 */ /* 0x000fe200078e78fb */
[----:B------:R-:W-:Y:S01]  /*4330*/  HMMA.16816.F32 R16, R92, R82, R16 ;  /* 0x000000525c10723c */ /* 0x000fe20000001810 */
[----:B------:R-:W-:Y:S01]  /*4340*/  PLOP3.LUT P6, PT, PT, PT, UP1, 0x80, 0x8 ;  /* 0x000000000008781c */ /* 0x000fe20003fcf018 */
[----:B------:R-:W1:Y:S01]  /*4350*/  S2R R251, SR_TID.X ;  /* 0x0000000000fb7919 */ /* 0x000e620000002100 */
[C---:B------:R-:W-:Y:S01]  /*4360*/  @P2 VIADD R0, R3.reuse, 0x1 ;  /* 0x0000000103002836 */ /* 0x040fe20000000000 */
[----:B------:R-:W-:Y:S02]  /*4370*/  @P1 ISETP.GE.AND P1, PT, R3, UR33, PT ;  /* 0x0000002103001c0c */ /* 0x000fe4000bf26270 */
[----:B------:R-:W-:Y:S02]  /*4380*/  PLOP3.LUT P2, PT, PT, PT, UP1, 0x80, 0x8 ;  /* 0x000000000008781c */ /* 0x000fe40003f4f018 */
[C---:B------:R-:W-:Y:S01]  /*4390*/  HMMA.16816.F32 R4, R72.reuse, R76, R4 ;  /* 0x0000004c4804723c */ /* 0x040fe20000001804 */
[----:B------:R-:W5:Y:S05]  /*43a0*/  LDL R77, [R1+0x58] ;  /* 0x00005800014d7983 */ /* 0x000f6a0000100800 */
[----:B------:R-:W5:Y:S01]  /*43b0*/  LDL R76, [R1+0x20] ;  /* 0x00002000014c7983 */ /* 0x000f620000100800 */
[----:B------:R-:W-:Y:S01]  /*43c0*/  @P6 ISETP.GE.AND P6, PT, R0, UR33, PT ;  /* 0x0000002100006c0c */ /* 0x000fe2000bfc6270 */
[C---:B------:R-:W-:Y:S03]  /*43d0*/  HMMA.16816.F32 R8, R72.reuse, R78, R8 ;  /* 0x0000004e4808723c */ /* 0x040fe60000001808 */
[----:B------:R-:W5:Y:S01]  /*43e0*/  LDL R78, [R1+0x54] ;  /* 0x00005400014e7983 */ /* 0x000f620000100800 */
[----:B------:R-:W-:Y:S04]  /*43f0*/  LOP3.LUT R79, R250, 0xc00, RZ, 0xc0, !PT ;  /* 0x00000c00fa4f7812 */ /* 0x000fe800078ec0ff */
[----:B------:R-:W-:Y:S01]  /*4400*/  LOP3.LUT R79, R79, 0x6, R249, 0xf8, !PT ;  /* 0x000000064f4f7812 */ /* 0x000fe200078ef8f9 */
[C---:B----4-:R-:W-:Y:S03]  /*4410*/  HMMA.16816.F32 R12, R72.reuse, R88, R12 ;  /* 0x00000058480c723c */ /* 0x050fe6000000180c */
[----:B------:R-:W-:Y:S02]  /*4420*/  LOP3.LUT R79, R79, R80, R248, 0xfe, !PT ;  /* 0x000000504f4f7212 */ /* 0x000fe400078efef8 */
[----:B------:R-:W4:Y:S02]  /*4430*/  LDL R248, [R1+0x24] ;  /* 0x0000240001f87983 */ /* 0x000f240000100800 */
[----:B------:R-:W-:Y:S01]  /*4440*/  LEA R83, R79, UR4, 0x1 ;  /* 0x000000044f537c11 */ /* 0x000fe2000f8e08ff */
[----:B------:R-:W-:Y:S02]  /*4450*/  HMMA.16816.F32 R16, R72, R90, R16 ;  /* 0x0000005a4810723c */ /* 0x000fe40000001810 */
[----:B------:R-:W2:Y:S01]  /*4460*/  LDSM.16.M88.4 R72, [R246+0x10800] ;  /* 0x01080000f648783b */ /* 0x000ea20000000200 */
[----:B-1----:R-:W-:Y:S05]  /*4470*/  SHF.R.U32.HI R249, RZ, 0x1, R251 ;  /* 0x00000001fff97819 */ /* 0x002fea00000116fb */
[C---:B--2---:R-:W-:Y:S08]  /*4480*/  HMMA.16816.F32 R4, R68.reuse, R84, R4 ;  /* 0x000000544404723c */ /* 0x044ff00000001804 */
[C---:B------:R-:W-:Y:S11]  /*4490*/  HMMA.16816.F32 R8, R68.reuse, R86, R8 ;  /* 0x000000564408723c */ /* 0x040ff60000001808 */
[----:B------:R-:W-:Y:S02]  /*44a0*/  @P2 FSEL R5, R5, -INF , !P6 ;  /* 0xff80000005052808 */ /* 0x000fe40007000000 */
[----:B------:R-:W-:Y:S02]  /*44b0*/  @P5 FSEL R4, R4, -INF , !P1 ;  /* 0xff80000004045808 */ /* 0x000fe40004800000 */
[----:B------:R-:W-:Y:S02]  /*44c0*/  PLOP3.LUT P5, PT, PT, PT, UP1, 0x80, 0x8 ;  /* 0x000000000008781c */ /* 0x000fe40003faf018 */
[----:B------:R-:W-:Y:S01]  /*44d0*/  PLOP3.LUT P2, PT, PT, PT, UP1, 0x80, 0x8 ;  /* 0x000000000008781c */ /* 0x000fe20003f4f018 */
[C---:B------:R-:W-:Y:S10]  /*44e0*/  HMMA.16816.F32 R12, R68.reuse, R72, R12 ;  /* 0x00000048440c723c */ /* 0x040ff4000000180c */
[----:B------:R-:W-:Y:S02]  /*44f0*/  @P5 FSEL R7, R7, -INF , !P6 ;  /* 0xff80000007075808 */ /* 0x000fe40007000000 */
[----:B------:R-:W-:Y:S02]  /*4500*/  PLOP3.LUT P6, PT, PT, PT, UP1, 0x80, 0x8 ;  /* 0x000000000008781c */ /* 0x000fe40003fcf018 */
[----:B------:R-:W-:Y:S01]  /*4510*/  PLOP3.LUT P5, PT, PT, PT, UP1, 0x80, 0x8 ;  /* 0x000000000008781c */ /* 0x000fe20003faf018 */
[----:B------:R-:W-:Y:S03]  /*4520*/  HMMA.16816.F32 R16, R68, R74, R16 ;  /* 0x0000004a4410723c */ /* 0x000fe60000001810 */
[C---:B---3--:R-:W-:Y:S01]  /*4530*/  FMUL.FTZ R2, R247.reuse, 1.4426950216293334961 ;  /* 0x3fb8aa3bf7027820 */ /* 0x048fe20000410000 */
[----:B------:R-:W-:Y:S04]  /*4540*/  FSETP.NEU.FTZ.AND P0, PT, R247, -INF , PT ;  /* 0xff800000f700780b */ /* 0x000fe80003f1d000 */
[----:B------:R-:W-:Y:S02]  /*4550*/  FSEL R2, R2, RZ, P0 ;  /* 0x000000ff02027208 */ /* 0x000fe40000000000 */
[----:B------:R-:W-:Y:S03]  /*4560*/  PLOP3.LUT P0, PT, PT, PT, UP1, 0x80, 0x8 ;  /* 0x000000000008781c */ /* 0x000fe60003f0f018 */
[--C-:B------:R-:W-:Y:S01]  /*4570*/  FFMA.FTZ R5, R5, UR14, -R2.reuse ;  /* 0x0000000e05057c23 */ /* 0x100fe20008010802 */
[----:B------:R-:W-:Y:S04]  /*4580*/  FFMA.FTZ R4, R4, UR14, -R2 ;  /* 0x0000000e04047c23 */ /* 0x000fe80008010802 */
[----:B------:R1:W-:Y:S05]  /*4590*/  MUFU.EX2 R97, R4 ;  /* 0x0000000400617308 */ /* 0x0003ea0000000800 */
[----:B------:R-:W-:Y:S02]  /*45a0*/  @P0 FSEL R6, R6, -INF , !P1 ;  /* 0xff80000006060808 */ /* 0x000fe40004800000 */
[----:B------:R-:W-:Y:S02]  /*45b0*/  PLOP3.LUT P0, PT, PT, PT, UP1, 0x80, 0x8 ;  /* 0x000000000008781c */ /* 0x000fe40003f0f018 */
[C---:B-----5:R-:W-:Y:S01]  /*45c0*/  FSETP.NEU.FTZ.AND P1, PT, R96.reuse, -INF , PT ;  /* 0xff8000006000780b */ /* 0x060fe20003f3d000 */
[----:B------:R-:W-:Y:S01]  /*45d0*/  FMUL.FTZ R0, R96, 1.4426950216293334961 ;  /* 0x3fb8aa3b60007820 */ /* 0x000fe20000410000 */
[----:B-1----:R-:W-:Y:S01]  /*45e0*/  @P2 VIADD R4, R3, 0x9 ;  /* 0x0000000903042836 */ /* 0x002fe20000000000 */
[----:B------:R1:W2:Y:S01]  /*45f0*/  MUFU.EX2 R96, R5 ;  /* 0x0000000500607308 */ /* 0x0002a20000000800 */
[----:B------:R-:W-:Y:S02]  /*4600*/  PLOP3.LUT P2, PT, PT, PT, UP1, 0x80, 0x8 ;  /* 0x000000000008781c */ /* 0x000fe40003f4f018 */
[----:B------:R-:W-:Y:S02]  /*4610*/  FSEL R0, R0, RZ, P1 ;  /* 0x000000ff00007208 */ /* 0x000fe40000800000 */
[----:B------:R-:W-:Y:S02]  /*4620*/  PLOP3.LUT P1, PT, PT, PT, UP1, 0x80, 0x8 ;  /* 0x000000000008781c */ /* 0x000fe40003f2f018 */
[----:B------:R-:W-:Y:S01]  /*4630*/  @P5 ISETP.GE.AND P5, PT, R4, UR33, PT ;  /* 0x0000002104005c0c */ /* 0x000fe2000bfa6270 */
[--C-:B------:R-:W-:Y:S01]  /*4640*/  FFMA.FTZ R6, R6, UR14, -R0.reuse ;  /* 0x0000000e06067c23 */ /* 0x100fe20008010800 */
[----:B------:R-:W-:Y:S03]  /*4650*/  FFMA.FTZ R7, R7, UR14, -R0 ;  /* 0x0000000e07077c23 */ /* 0x000fe60008010800 */
[----:B------:R-:W-:Y:S01]  /*4660*/  MUFU.EX2 R247, R6 ;  /* 0x0000000600f77308 */ /* 0x000fe20000000800 */
[----:B-1----:R-:W-:Y:S01]  /*4670*/  @P0 VIADD R5, R3, 0x8 ;  /* 0x0000000803050836 */ /* 0x002fe20000000000 */
[----:B------:R-:W-:Y:S08]  /*4680*/  PLOP3.LUT P0, PT, PT, PT, UP1, 0x80, 0x8 ;  /* 0x000000000008781c */ /* 0x000ff00003f0f018 */
[----:B------:R2:W1:Y:S01]  /*4690*/  MUFU.EX2 R246, R7 ;  /* 0x0000000700f67308 */ /* 0x0004620000000800 */
[----:B------:R-:W-:Y:S04]  /*46a0*/  @P6 ISETP.GE.AND P6, PT, R5, UR33, PT ;  /* 0x0000002105006c0c */ /* 0x000fe8000bfc6270 */
[----:B------:R-:W-:Y:S02]  /*46b0*/  @P1 FSEL R8, R8, -INF , !P6 ;  /* 0xff80000008081808 */ /* 0x000fe40007000000 */
[----:B------:R-:W-:Y:S02]  /*46c0*/  PLOP3.LUT P1, PT, PT, PT, UP1, 0x80, 0x8 ;  /* 0x000000000008781c */ /* 0x000fe40003f2f018 */
[----:B------:R-:W-:Y:S01]  /*46d0*/  @P2 FSEL R10, R10, -INF , !P6 ;  /* 0xff8000000a0a2808 */ /* 0x000fe20007000000 */
[----:B------:R-:W-:Y:S01]  /*46e0*/  FFMA.FTZ R8, R8, UR14, -R2 ;  /* 0x0000000e08087c23 */ /* 0x000fe20008010802 */
[----:B------:R-:W-:Y:S02]  /*46f0*/  @P0 FSEL R9, R9, -INF , !P5 ;  /* 0xff80000009090808 */ /* 0x000fe40006800000 */
[----:B------:R-:W-:Y:S01]  /*4700*/  PLOP3.LUT P0, PT, PT, PT, UP1, 0x80, 0x8 ;  /* 0x000000000008781c */ /* 0x000fe20003f0f018 */
[----:B------:R-:W-:Y:S01]  /*4710*/  FFMA.FTZ R10, R10, UR14, -R0 ;  /* 0x0000000e0a0a7c23 */ /* 0x000fe20008010800 */
[----:B------:R-:W-:Y:S01]  /*4720*/  PLOP3.LUT P6, PT, PT, PT, UP1, 0x80, 0x8 ;  /* 0x000000000008781c */ /* 0x000fe20003fcf018 */
[----:B------:R-:W-:Y:S01]  /*4730*/  FFMA.FTZ R9, R9, UR14, -R2 ;  /* 0x0000000e09097c23 */ /* 0x000fe20008010802 */
[----:B------:R-:W-:Y:S01]  /*4740*/  PLOP3.LUT P2, PT, PT, PT, UP1, 0x80, 0x8 ;  /* 0x000000000008781c */ /* 0x000fe20003f4f018 */
[----:B------:R-:W-:Y:S01]  /*4750*/  MUFU.EX2 R95, R8 ;  /* 0x00000008005f7308 */ /* 0x000fe20000000800 */
[----:B--2---:R-:W-:Y:S02]  /*4760*/  F2FP.F16.F32.PACK_AB R7, R96, R97 ;  /* 0x000000616007723e */ /* 0x004fe400000000ff */
[----:B------:R-:W-:Y:S02]  /*4770*/  @P1 FSEL R11, R11, -INF , !P5 ;  /* 0xff8000000b0b1808 */ /* 0x000fe40006800000 */
[----:B------:R-:W-:Y:S01]  /*4780*/  PLOP3.LUT P1, PT, PT, PT, UP1, 0x80, 0x8 ;  /* 0x000000000008781c */ /* 0x000fe20003f2f018 */
[----:B------:R-:W-:Y:S01]  /*4790*/  STS [R83+0x14000], R7 ;  /* 0x0140000753007388 */ /* 0x000fe20000000800 */
[----:B------:R-:W-:Y:S01]  /*47a0*/  PLOP3.LUT P5, PT, PT, PT, UP1, 0x80, 0x8 ;  /* 0x000000000008781c */ /* 0x000fe20003faf018 */
[----:B------:R-:W-:Y:S01]  /*47b0*/  @P0 VIADD R4, R3, 0x10 ;  /* 0x0000001003040836 */ /* 0x000fe20000000000 */
[----:B------:R-:W-:Y:S01]  /*47c0*/  PLOP3.LUT P0, PT, PT, PT, UP1, 0x80, 0x8 ;  /* 0x000000000008781c */ /* 0x000fe20003f0f018 */
[----:B------:R-:W-:Y:S01]  /*47d0*/  FFMA.FTZ R11, R11, UR14, -R0 ;  /* 0x0000000e0b0b7c23 */ /* 0x000fe20008010800 */
[----:B------:R-:W2:Y:S01]  /*47e0*/  MUFU.EX2 R93, R9 ;  /* 0x00000009005d7308 */ /* 0x000ea20000000800 */
[----:B-1----:R-:W-:Y:S02]  /*47f0*/  F2FP.F16.F32.PACK_AB R6, R246, R247 ;  /* 0x000000f7f606723e */ /* 0x002fe400000000ff */
[----:B------:R-:W-:Y:S01]  /*4800*/  @P6 ISETP.GE.AND P6, PT, R4, UR33, PT ;  /* 0x0000002104006c0c */ /* 0x000fe2000bfc6270 */
[----:B------:R-:W-:Y:S01]  /*4810*/  @P2 VIADD R4, R3, 0x11 ;  /* 0x0000001103042836 */ /* 0x000fe20000000000 */
[----:B------:R-:W-:Y:S01]  /*4820*/  PLOP3.LUT P2, PT, PT, PT, UP1, 0x80, 0x8 ;  /* 0x000000000008781c */ /* 0x000fe20003f4f018 */
[----:B------:R1:W-:Y:S01]  /*4830*/  STS [R83+0x14400], R6 ;  /* 0x0144000653007388 */ /* 0x0003e20000000800 */
[----:B------:R-:W-:Y:S03]  /*4840*/  @P1 FSEL R12, R12, -INF , !P6 ;  /* 0xff8000000c0c1808 */ /* 0x000fe60007000000 */
[----:B------:R-:W-:Y:S01]  /*4850*/  MUFU.EX2 R99, R10 ;  /* 0x0000000a00637308 */ /* 0x000fe20000000800 */
[----:B------:R-:W-:Y:S02]  /*4860*/  PLOP3.LUT P1, PT, PT, PT, UP1, 0x80, 0x8 ;  /* 0x000000000008781c */ /* 0x000fe40003f2f018 */
[----:B------:R-:W-:Y:S01]  /*4870*/  @P0 FSEL R14, R14, -INF , !P6 ;  /* 0xff8000000e0e0808 */ /* 0x000fe20007000000 */
[----:B------:R-:W-:Y:S01]  /*4880*/  FFMA.FTZ R12, R12, UR14, -R2 ;  /* 0x0000000e0c0c7c23 */ /* 0x000fe20008010802 */
[----:B------:R-:W-:Y:S02]  /*4890*/  PLOP3.LUT P0, PT, PT, PT, UP1, 0x80, 0x8 ;  /* 0x000000000008781c */ /* 0x000fe40003f0f018 */
[----:B------:R-:W-:Y:S01]  /*48a0*/  PLOP3.LUT P6, PT, PT, PT, UP1, 0x80, 0x8 ;  /* 0x000000000008781c */ /* 0x000fe20003fcf018 */
[----:B------:R-:W-:Y:S01]  /*48b0*/  FFMA.FTZ R14, R14, UR14, -R0 ;  /* 0x0000000e0e0e7c23 */ /* 0x000fe20008010800 */
[----:B------:R-:W-:Y:S01]  /*48c0*/  @P5 ISETP.GE.AND P5, PT, R4, UR33, PT ;  /* 0x0000002104005c0c */ /* 0x000fe2000bfa6270 */
[----:B------:R-:W-:Y:S01]  /*48d0*/  MUFU.EX2 R98, R11 ;  /* 0x0000000b00627308 */ /* 0x000fe20000000800 */
[----:B------:R-:W-:Y:S02]  /*48e0*/  LEA R252, R77, UR4, 0x1 ;  /* 0x000000044dfc7c11 */ /* 0x000fe4000f8e08ff */
[----:B------:R-:W-:Y:S02]  /*48f0*/  @P2 FSEL R13, R13, -INF , !P5 ;  /* 0xff8000000d0d2808 */ /* 0x000fe40006800000 */
[----:B------:R-:W-:Y:S02]  /*4900*/  @P1 FSEL R15, R15, -INF , !P5 ;  /* 0xff8000000f0f1808 */ /* 0x000fe40006800000 */
[----:B------:R-:W-:Y:S01]  /*4910*/  PLOP3.LUT P5, PT, PT, PT, UP1, 0x80, 0x8 ;  /* 0x000000000008781c */ /* 0x000fe20003faf018 */
[C---:B------:R-:W-:Y:S01]  /*4920*/  @P0 VIADD R4, R3.reuse, 0x18 ;  /* 0x0000001803040836 */ /* 0x040fe20000000000 */
[----:B------:R-:W-:Y:S01]  /*4930*/  PLOP3.LUT P0, PT, PT, PT, UP1, 0x80, 0x8 ;  /* 0x000000000008781c */ /* 0x000fe20003f0f018 */
[----:B------:R-:W-:Y:S01]  /*4940*/  @P6 VIADD R3, R3, 0x19 ;  /* 0x0000001903036836 */ /* 0x000fe20000000000 */
[----:B------:R-:W-:Y:S01]  /*4950*/  PLOP3.LUT P2, PT, PT, PT, UP1, 0x80, 0x8 ;  /* 0x000000000008781c */ /* 0x000fe20003f4f018 */
[----:B------:R-:W-:Y:S01]  /*4960*/  FFMA.FTZ R13, R13, UR14, -R2 ;  /* 0x0000000e0d0d7c23 */ /* 0x000fe20008010802 */
[----:B------:R-:W-:Y:S01]  /*4970*/  PLOP3.LUT P1, PT, PT, PT, UP1, 0x80, 0x8 ;  /* 0x000000000008781c */ /* 0x000fe20003f2f018 */
[----:B------:R-:W-:Y:S01]  /*4980*/  FFMA.FTZ R15, R15, UR14, -R0 ;  /* 0x0000000e0f0f7c23 */ /* 0x000fe20008010800 */
[----:B------:R-:W-:Y:S05]  /*4990*/  MUFU.EX2 R89, R12 ;  /* 0x0000000c00597308 */ /* 0x000fea0000000800 */
[----:B------:R-:W-:Y:S02]  /*49a0*/  @P5 ISETP.GE.AND P6, PT, R3, UR33, PT ;  /* 0x0000002103005c0c */ /* 0x000fe4000bfc6270 */
[----:B------:R-:W-:Y:S03]  /*49b0*/  PLOP3.LUT P5, PT, PT, PT, UP1, 0x80, 0x8 ;  /* 0x000000000008781c */ /* 0x000fe60003faf018 */
[----:B------:R-:W1:Y:S01]  /*49c0*/  MUFU.EX2 R88, R13 ;  /* 0x0000000d00587308 */ /* 0x000e620000000800 */
[----:B------:R-:W-:Y:S02]  /*49d0*/  @P0 FSEL R17, R17, -INF , !P6 ;  /* 0xff80000011110808 */ /* 0x000fe40007000000 */
[----:B------:R-:W-:Y:S02]  /*49e0*/  PLOP3.LUT P0, PT, PT, PT, UP1, 0x80, 0x8 ;  /* 0x000000000008781c */ /* 0x000fe40003f0f018 */
[----:B------:R-:W-:Y:S02]  /*49f0*/  @P2 ISETP.GE.AND P2, PT, R4, UR33, PT ;  /* 0x0000002104002c0c */ /* 0x000fe4000bf46270 */
[----:B--2---:R-:W-:Y:S03]  /*4a00*/  F2FP.F16.F32.PACK_AB R3, R93, R95 ;  /* 0x0000005f5d03723e */ /* 0x004fe600000000ff */
[----:B------:R-:W-:Y:S01]  /*4a10*/  MUFU.EX2 R94, R14 ;  /* 0x0000000e005e7308 */ /* 0x000fe20000000800 */
[----:B------:R-:W-:Y:S02]  /*4a20*/  @P1 FSEL R16, R16, -INF , !P2 ;  /* 0xff80000010101808 */ /* 0x000fe40005000000 */
[----:B------:R-:W-:Y:S03]  /*4a30*/  @P5 FSEL R18, R18, -INF , !P2 ;  /* 0xff80000012125808 */ /* 0x000fe60005000000 */
[--C-:B------:R-:W-:Y:S01]  /*4a40*/  FFMA.FTZ R16, R16, UR14, -R2.reuse ;  /* 0x0000000e10107c23 */ /* 0x100fe20008010802 */
[----:B------:R-:W-:Y:S01]  /*4a50*/  FFMA.FTZ R2, R17, UR14, -R2 ;  /* 0x0000000e11027c23 */ /* 0x000fe20008010802 */
[----:B------:R-:W-:Y:S01]  /*4a60*/  @P0 FSEL R19, R19, -INF , !P6 ;  /* 0xff80000013130808 */ /* 0x000fe20007000000 */
[--C-:B------:R-:W-:Y:S01]  /*4a70*/  FFMA.FTZ R18, R18, UR14, -R0.reuse ;  /* 0x0000000e12127c23 */ /* 0x100fe20008010800 */
[----:B------:R-:W-:Y:S01]  /*4a80*/  LEA R4, P0, R81, R244, 0x2 ;  /* 0x000000f451047211 */ /* 0x000fe200078010ff */
[----:B------:R2:W-:Y:S01]  /*4a90*/  MUFU.EX2 R86, R2 ;  /* 0x0000000200567308 */ /* 0x0005e20000000800 */
[----:B------:R-:W3:Y:S01]  /*4aa0*/  LDL R244, [R1+0x28] ;  /* 0x0000280001f47983 */ /* 0x000ee20000100800 */
[----:B------:R-:W-:Y:S01]  /*4ab0*/  FFMA.FTZ R0, R19, UR14, -R0 ;  /* 0x0000000e13007c23 */ /* 0x000fe20008010800 */
[----:B-1----:R-:W-:Y:S02]  /*4ac0*/  F2FP.F16.F32.PACK_AB R6, R88, R89 ;  /* 0x000000595806723e */ /* 0x002fe400000000ff */
[----:B------:R-:W-:Y:S02]  /*4ad0*/  LEA.HI.X R5, R81, R245, RZ, 0x2, P0 ;  /* 0x000000f551057211 */ /* 0x000fe400000f14ff */
[----:B------:R-:W5:Y:S03]  /*4ae0*/  LDL R245, [R1+0x2c] ;  /* 0x00002c0001f57983 */ /* 0x000f660000100800 */
[----:B------:R1:W-:Y:S02]  /*4af0*/  MUFU.EX2 R90, R0 ;  /* 0x00000000005a7308 */ /* 0x0003e40000000800 */
[----:B------:R-:W4:Y:S05]  /*4b00*/  LDG.E R81, desc[UR34][R4.64] ;  /* 0x0000002204517981 */ /* 0x000f2a000c1e1900 */
[----:B------:R1:W5:Y:S03]  /*4b10*/  LDG.E R80, desc[UR34][R4.64+0x20] ;  /* 0x0000202204507981 */ /* 0x000366000c1e1900 */
[----:B------:R-:W-:Y:S01]  /*4b20*/  MUFU.EX2 R92, R15 ;  /* 0x0000000f005c7308 */ /* 0x000fe20000000800 */
[----:B--2---:R-:W-:Y:S05]  /*4b30*/  LEA R2, R79, UR5, 0x1 ;  /* 0x000000054f027c11 */ /* 0x004fea000f8e08ff */
[----:B------:R-:W-:Y:S04]  /*4b40*/  IMAD.IADD R84, R2, 0x1, R78 ;  /* 0x0000000102547824 */ /* 0x000fe800078e024e */
[----:B------:R-:W2:Y:S01]  /*4b50*/  MUFU.EX2 R87, R16 ;  /* 0x0000001000577308 */ /* 0x000ea20000000800 */
[----:B-1----:R-:W-:Y:S01]  /*4b60*/  F2FP.F16.F32.PACK_AB R0, R98, R99 ;  /* 0x000000636200723e */ /* 0x002fe200000000ff */
[C---:B------:R-:W-:Y:S01]  /*4b70*/  VIADD R82, R2.reuse, 0x20 ;  /* 0x0000002002527836 */ /* 0x040fe20000000000 */
[----:B------:R1:W-:Y:S01]  /*4b80*/  STS [R84], R3 ;  /* 0x0000000354007388 */ /* 0x0003e20000000800 */
[----:B------:R-:W-:Y:S04]  /*4b90*/  @P4 VIADD R82, R2, 0xffffffe0 ;  /* 0xffffffe002524836 */ /* 0x000fe80000000000 */
[----:B------:R1:W-:Y:S02]  /*4ba0*/  STS [R84+0x400], R0 ;  /* 0x0004000054007388 */ /* 0x0003e40000000800 */
[----:B------:R-:W1:Y:S01]  /*4bb0*/  MUFU.EX2 R91, R18 ;  /* 0x00000012005b7308 */ /* 0x000e620000000800 */
[----:B------:R-:W-:Y:S02]  /*4bc0*/  IMAD.IADD R85, R78, 0x1, R82 ;  /* 0x000000014e557824 */ /* 0x000fe400078e0252 */
[----:B------:R-:W-:Y:S01]  /*4bd0*/  STS [R82], R6 ;  /* 0x0000000652007388 */ /* 0x000fe20000000800 */
[----:B--2---:R-:W-:Y:S02]  /*4be0*/  F2FP.F16.F32.PACK_AB R2, R86, R87 ;  /* 0x000000575602723e */ /* 0x004fe400000000ff */
[----:B-1----:R-:W-:Y:S02]  /*4bf0*/  F2FP.F16.F32.PACK_AB R3, R92, R94 ;  /* 0x0000005e5c03723e */ /* 0x002fe400000000ff */
[----:B------:R-:W-:Y:S03]  /*4c00*/  F2FP.F16.F32.PACK_AB R0, R90, R91 ;  /* 0x0000005b5a00723e */ /* 0x000fe600000000ff */
[----:B------:R1:W-:Y:S05]  /*4c10*/  STS [R82+0x400], R3 ;  /* 0x0004000352007388 */ /* 0x0003ea0000000800 */
[----:B------:R-:W-:Y:S05]  /*4c20*/  STS [R85], R2 ;  /* 0x0000000255007388 */ /* 0x000fea0000000800 */
[----:B------:R-:W-:Y:S05]  /*4c30*/  STS [R85+0x400], R0 ;  /* 0x0004000055007388 */ /* 0x000fea0000000800 */
[----:B------:R-:W2:Y:S01]  /*4c40*/  LDSM.16.M88.4 R16, [R252+0x6000] ;  /* 0x00600000fc10783b */ /* 0x000ea20000000200 */
[C---:B-1----:R-:W-:Y:S05]  /*4c50*/  IMAD.IADD R3, R252.reuse, 0x1, R76 ;  /* 0x00000001fc037824 */ /* 0x042fea00078e024c */
[----:B------:R-:W1:Y:S01]  /*4c60*/  LDSM.16.M88.4 R68, [R3+0x6000] ;  /* 0x006000000344783b */ /* 0x000e620000000200 */
[C---:B--2---:R-:W-:Y:S08]  /*4c70*/  HMMA.16816.F32 R4, R16.reuse, R148, RZ ;  /* 0x000000941004723c */ /* 0x044ff000000018ff */
[C---:B------:R-:W-:Y:S08]  /*4c80*/  HMMA.16816.F32 R8, R16.reuse, R150, RZ ;  /* 0x000000961008723c */ /* 0x040ff000000018ff */
[C---:B------:R-:W-:Y:S08]  /*4c90*/  HMMA.16816.F32 R12, R16.reuse, R152, RZ ;  /* 0x00000098100c723c */ /* 0x040ff000000018ff */
[----:B------:R-:W-:Y:S08]  /*4ca0*/  HMMA.16816.F32 R16, R16, R154, RZ ;  /* 0x0000009a1010723c */ /* 0x000ff000000018ff */
[C---:B-1----:R-:W-:Y:S08]  /*4cb0*/  HMMA.16816.F32 R4, R68.reuse, R156, R4 ;  /* 0x0000009c4404723c */ /* 0x042ff00000001804 */
[C---:B------:R-:W-:Y:S08]  /*4cc0*/  HMMA.16816.F32 R8, R68.reuse, R158, R8 ;  /* 0x0000009e4408723c */ /* 0x040ff00000001808 */
[C---:B------:R-:W-:Y:S08]  /*4cd0*/  HMMA.16816.F32 R12, R68.reuse, R160, R12 ;  /* 0x000000a0440c723c */ /* 0x040ff0000000180c */
[----:B------:R-:W-:Y:S01]  /*4ce0*/  HMMA.16816.F32 R16, R68, R162, R16 ;  /* 0x000000a24410723c */ /* 0x000fe20000001810 */
[----:B------:R-:W-:Y:S02]  /*4cf0*/  LDSM.16.M88.4 R68, [R252+0x8000] ;  /* 0x00800000fc44783b */ /* 0x000fe40000000200 */
[----:B---3--:R-:W-:Y:S04]  /*4d00*/  IMAD.IADD R2, R252, 0x1, R244 ;  /* 0x00000001fc027824 */ /* 0x008fe800078e02f4 */
[----:B------:R-:W-:Y:S01]  /*4d10*/  IMAD.IADD R0, R2, 0x1, R76 ;  /* 0x0000000102007824 */ /* 0x000fe200078e024c */
[----:B------:R-:W1:Y:S05]  /*4d20*/  LDSM.16.M88.4 R72, [R2+0x6000] ;  /* 0x006000000248783b */ /* 0x000e6a0000000200 */
[----:B------:R-:W2:Y:S01]  /*4d30*/  LDSM.16.M88.4 R76, [R0+0x6000] ;  /* 0x00600000004c783b */ /* 0x000ea20000000200 */
[C---:B-1----:R-:W-:Y:S08]  /*4d40*/  HMMA.16816.F32 R4, R72.reuse, R164, R4 ;  /* 0x000000a44804723c */ /* 0x042ff00000001804 */
[C---:B------:R-:W-:Y:S08]  /*4d50*/  HMMA.16816.F32 R8, R72.reuse, R166, R8 ;  /* 0x000000a64808723c */ /* 0x040ff00000001808 */
[C---:B------:R-:W-:Y:S08]  /*4d60*/  HMMA.16816.F32 R12, R72.reuse, R168, R12 ;  /* 0x000000a8480c723c */ /* 0x040ff0000000180c */
[----:B------:R-:W-:Y:S01]  /*4d70*/  HMMA.16816.F32 R16, R72, R170, R16 ;  /* 0x000000aa4810723c */ /* 0x000fe20000001810 */
[----:B------:R-:W1:Y:S07]  /*4d80*/  LDSM.16.M88.4 R72, [R3+0x8000] ;  /* 0x008000000348783b */ /* 0x000e6e0000000200 */
[C---:B--2---:R-:W-:Y:S08]  /*4d90*/  HMMA.16816.F32 R4, R76.reuse, R172, R4 ;  /* 0x000000ac4c04723c */ /* 0x044ff00000001804 */
[C---:B------:R-:W-:Y:S08]  /*4da0*/  HMMA.16816.F32 R8, R76.reuse, R174, R8 ;  /* 0x000000ae4c08723c */ /* 0x040ff00000001808 */
[C---:B------:R-:W-:Y:S08]  /*4db0*/  HMMA.16816.F32 R12, R76.reuse, R176, R12 ;  /* 0x000000b04c0c723c */ /* 0x040ff0000000180c */
[----:B------:R-:W-:Y:S01]  /*4dc0*/  HMMA.16816.F32 R16, R76, R178, R16 ;  /* 0x000000b24c10723c */ /* 0x000fe20000001810 */
[----:B------:R-:W2:Y:S07]  /*4dd0*/  LDSM.16.M88.4 R76, [R2+0x8000] ;  /* 0x00800000024c783b */ /* 0x000eae0000000200 */
[C---:B------:R-:W-:Y:S08]  /*4de0*/  HMMA.16816.F32 R4, R68.reuse, R180, R4 ;  /* 0x000000b44404723c */ /* 0x040ff00000001804 */
[C---:B------:R-:W-:Y:S08]  /*4df0*/  HMMA.16816.F32 R8, R68.reuse, R182, R8 ;  /* 0x000000b64408723c */ /* 0x040ff00000001808 */
[C---:B------:R-:W-:Y:S08]  /*4e00*/  HMMA.16816.F32 R12, R68.reuse, R184, R12 ;  /* 0x000000b8440c723c */ /* 0x040ff0000000180c */
[----:B------:R-:W-:Y:S01]  /*4e10*/  HMMA.16816.F32 R16, R68, R186, R16 ;  /* 0x000000ba4410723c */ /* 0x000fe20000001810 */
[----:B------:R-:W3:Y:S07]  /*4e20*/  LDSM.16.M88.4 R68, [R0+0x8000] ;  /* 0x008000000044783b */ /* 0x000eee0000000200 */
        /* <DEDUP_REMOVED lines=10> */
[C---:B---3--:R-:W-:Y:S08]  /*4ed0*/  HMMA.16816.F32 R4, R68.reuse, R204, R4 ;  /* 0x000000cc4404723c */ /* 0x048ff00000001804 */
        /* <DEDUP_REMOVED lines=12> */
[----:B------:R-:W-:Y:S08]  /*4fa0*/  HMMA.16816.F32 R16, R76, R226, R16 ;  /* 0x000000e24c10723c */ /* 0x000ff00000001810 */
[C---:B---3--:R-:W-:Y:S08]  /*4fb0*/  HMMA.16816.F32 R4, R68.reuse, R228, R4 ;  /* 0x000000e44404723c */ /* 0x048ff00000001804 */
[C---:B------:R-:W-:Y:S08]  /*4fc0*/  HMMA.16816.F32 R8, R68.reuse, R230, R8 ;  /* 0x000000e64408723c */ /* 0x040ff00000001808 */
[C---:B------:R-:W-:Y:S08]  /*4fd0*/  HMMA.16816.F32 R12, R68.reuse, R232, R12 ;  /* 0x000000e8440c723c */ /* 0x040ff0000000180c */
[----:B------:R-:W-:Y:S08]  /*4fe0*/  HMMA.16816.F32 R16, R68, R234, R16 ;  /* 0x000000ea4410723c */ /* 0x000ff00000001810 */
[C---:B-1----:R-:W-:Y:S08]  /*4ff0*/  HMMA.16816.F32 R4, R72.reuse, R236, R4 ;  /* 0x000000ec4804723c */ /* 0x042ff00000001804 */
[C---:B------:R-:W-:Y:S08]  /*5000*/  HMMA.16816.F32 R8, R72.reuse, R238, R8 ;  /* 0x000000ee4808723c */ /* 0x040ff00000001808 */
[C---:B------:R-:W-:Y:S03]  /*5010*/  HMMA.16816.F32 R12, R72.reuse, R240, R12 ;  /* 0x000000f0480c723c */ /* 0x040fe6000000180c */
[C---:B----4-:R-:W-:Y:S01]  /*5020*/  FADD.FTZ R2, -R81.reuse, R4 ;  /* 0x0000000451027221 */ /* 0x050fe20000010100 */
[----:B------:R-:W-:Y:S01]  /*5030*/  FADD.FTZ R0, -R81, R5 ;  /* 0x0000000551007221 */ /* 0x000fe20000010100 */
[----:B-----5:R-:W-:Y:S02]  /*5040*/  FADD.FTZ R7, -R80, R7 ;  /* 0x0000000750077221 */ /* 0x020fe40000010100 */
[----:B------:R-:W-:Y:S01]  /*5050*/  FMUL.FTZ R2, R97, R2 ;  /* 0x0000000261027220 */ /* 0x000fe20000410000 */
[----:B------:R-:W-:Y:S03]  /*5060*/  HMMA.16816.F32 R16, R72, R242, R16 ;  /* 0x000000f24810723c */ /* 0x000fe60000001810 */
[----:B------:R-:W-:Y:S01]  /*5070*/  FMUL.FTZ R0, R96, R0 ;  /* 0x0000000060007220 */ /* 0x000fe20000410000 */
[----:B------:R-:W-:Y:S01]  /*5080*/  FADD.FTZ R11, -R80, R11 ;  /* 0x0000000b500b7221 */ /* 0x000fe20000010100 */
[C---:B------:R-:W-:Y:S01]  /*5090*/  FADD.FTZ R4, -R81.reuse, R8 ;  /* 0x0000000851047221 */ /* 0x040fe20000010100 */
[C---:B------:R-:W-:Y:S02]  /*50a0*/  FADD.FTZ R5, -R81.reuse, R9 ;  /* 0x0000000951057221 */ /* 0x040fe40000010100 */
[----:B------:R-:W-:Y:S01]  /*50b0*/  F2FP.F16.F32.PACK_AB R0, R0, R2 ;  /* 0x000000020000723e */ /* 0x000fe200000000ff */
[C---:B------:R-:W-:Y:S01]  /*50c0*/  FADD.FTZ R2, -R80.reuse, R6 ;  /* 0x0000000650027221 */ /* 0x040fe20000010100 */
[----:B------:R-:W-:Y:S01]  /*50d0*/  FADD.FTZ R6, -R80, R10 ;  /* 0x0000000a50067221 */ /* 0x000fe20000010100 */
[C---:B------:R-:W-:Y:S01]  /*50e0*/  FADD.FTZ R8, -R81.reuse, R12 ;  /* 0x0000000c51087221 */ /* 0x040fe20000010100 */
[----:B------:R-:W-:Y:S01]  /*50f0*/  FADD.FTZ R3, -R81, R13 ;  /* 0x0000000d51037221 */ /* 0x000fe20000010100 */
[----:B------:R1:W-:Y:S01]  /*5100*/  STS [R83+0x12000], R0 ;  /* 0x0120000053007388 */ /* 0x0003e20000000800 */
[----:B------:R-:W-:Y:S01]  /*5110*/  FMUL.FTZ R2, R247, R2 ;  /* 0x00000002f7027220 */ /* 0x000fe20000410000 */
[----:B------:R-:W-:Y:S01]  /*5120*/  FMUL.FTZ R6, R99, R6 ;  /* 0x0000000663067220 */ /* 0x000fe20000410000 */
[----:B------:R-:W-:Y:S01]  /*5130*/  FMUL.FTZ R8, R89, R8 ;  /* 0x0000000859087220 */ /* 0x000fe20000410000 */
[----:B------:R-:W-:Y:S01]  /*5140*/  FMUL.FTZ R3, R88, R3 ;  /* 0x0000000358037220 */ /* 0x000fe20000410000 */
[----:B------:R-:W-:Y:S01]  /*5150*/  FMUL.FTZ R4, R95, R4 ;  /* 0x000000045f047220 */ /* 0x000fe20000410000 */
[----:B------:R-:W-:Y:S01]  /*5160*/  FMUL.FTZ R5, R93, R5 ;  /* 0x000000055d057220 */ /* 0x000fe20000410000 */
[C---:B------:R-:W-:Y:S01]  /*5170*/  FADD.FTZ R9, -R81.reuse, R16 ;  /* 0x0000001051097221 */ /* 0x040fe20000010100 */
[----:B------:R-:W-:Y:S01]  /*5180*/  FADD.FTZ R17, -R81, R17 ;  /* 0x0000001151117221 */ /* 0x000fe20000010100 */
[----:B------:R-:W-:Y:S01]  /*5190*/  F2FP.F16.F32.PACK_AB R3, R3, R8 ;  /* 0x000000080303723e */ /* 0x000fe200000000ff */
[C---:B------:R-:W-:Y:S01]  /*51a0*/  FADD.FTZ R8, -R80.reuse, R14 ;  /* 0x0000000e50087221 */ /* 0x040fe20000010100 */
[C---:B------:R-:W-:Y:S01]  /*51b0*/  FADD.FTZ R18, -R80.reuse, R18 ;  /* 0x0000001250127221 */ /* 0x040fe20000010100 */
[----:B------:R-:W-:Y:S01]  /*51c0*/  FADD.FTZ R19, -R80, R19 ;  /* 0x0000001350137221 */ /* 0x000fe20000010100 */
[----:B------:R-:W-:Y:S01]  /*51d0*/  F2FP.F16.F32.PACK_AB R5, R5, R4 ;  /* 0x000000040505723e */ /* 0x000fe200000000ff */
[----:B------:R-:W-:Y:S01]  /*51e0*/  FMUL.FTZ R8, R94, R8 ;  /* 0x000000085e087220 */ /* 0x000fe20000410000 */
[----:B------:R-:W-:Y:S01]  /*51f0*/  FMUL.FTZ R9, R87, R9 ;  /* 0x0000000957097220 */ /* 0x000fe20000410000 */
[----:B------:R-:W-:Y:S05]  /*5200*/  FMUL.FTZ R4, R86, R17 ;  /* 0x0000001156047220 */ /* 0x000fea0000410000 */
[----:B------:R-:W-:Y:S01]  /*5210*/  F2FP.F16.F32.PACK_AB R4, R4, R9 ;  /* 0x000000090404723e */ /* 0x000fe200000000ff */
[----:B-1----:R-:W-:Y:S01]  /*5220*/  FMUL.FTZ R0, R246, R7 ;  /* 0x00000007f6007220 */ /* 0x002fe20000410000 */
[----:B------:R-:W-:Y:S04]  /*5230*/  FADD.FTZ R7, -R80, R15 ;  /* 0x0000000f50077221 */ /* 0x000fe80000010100 */
[----:B------:R-:W-:Y:S01]  /*5240*/  F2FP.F16.F32.PACK_AB R0, R0, R2 ;  /* 0x000000020000723e */ /* 0x000fe200000000ff */
[----:B------:R-:W-:Y:S01]  /*5250*/  FMUL.FTZ R2, R98, R11 ;  /* 0x0000000b62027220 */ /* 0x000fe20000410000 */
[----:B------:R-:W-:Y:S01]  /*5260*/  FMUL.FTZ R7, R92, R7 ;  /* 0x000000075c077220 */ /* 0x000fe20000410000 */
[----:B------:R-:W-:Y:S02]  /*5270*/  LEA R92, R248, UR5, 0x1 ;  /* 0x00000005f85c7c11 */ /* 0x000fe4000f8e08ff */
[----:B------:R1:W-:Y:S01]  /*5280*/  STS [R83+0x12400], R0 ;  /* 0x0124000053007388 */ /* 0x0003e20000000800 */
[----:B------:R-:W-:Y:S01]  /*5290*/  F2FP.F16.F32.PACK_AB R2, R2, R6 ;  /* 0x000000060202723e */ /* 0x000fe200000000ff */
[----:B------:R-:W-:Y:S01]  /*52a0*/  FMUL.FTZ R6, R90, R19 ;  /* 0x000000135a067220 */ /* 0x000fe20000410000 */
[----:B------:R-:W-:Y:S02]  /*52b0*/  IMAD.IADD R92, R244, 0x1, R92 ;  /* 0x00000001f45c7824 */ /* 0x000fe400078e025c */
[----:B------:R-:W-:Y:S05]  /*52c0*/  STS [R84+-0x2000], R5 ;  /* 0xffe0000554007388 */ /* 0x000fea0000000800 */
[----:B------:R2:W-:Y:S05]  /*52d0*/  STS [R84+-0x1c00], R2 ;  /* 0xffe4000254007388 */ /* 0x0005ea0000000800 */
[----:B------:R3:W-:Y:S01]  /*52e0*/  STS [R82+-0x2000], R3 ;  /* 0xffe0000352007388 */ /* 0x0007e20000000800 */
[----:B-1----:R-:W-:Y:S01]  /*52f0*/  F2FP.F16.F32.PACK_AB R0, R7, R8 ;  /* 0x000000080700723e */ /* 0x002fe200000000ff */
[----:B------:R-:W-:Y:S04]  /*5300*/  FMUL.FTZ R7, R91, R18 ;  /* 0x000000125b077220 */ /* 0x000fe80000410000 */
[----:B------:R1:W-:Y:S01]  /*5310*/  STS [R82+-0x1c00], R0 ;  /* 0xffe4000052007388 */ /* 0x0003e20000000800 */
[----:B--2---:R-:W-:Y:S04]  /*5320*/  F2FP.F16.F32.PACK_AB R2, R6, R7 ;  /* 0x000000070602723e */ /* 0x004fe800000000ff */
[----:B------:R-:W-:Y:S01]  /*5330*/  STS [R85+-0x2000], R4 ;  /* 0xffe0000455007388 */ /* 0x000fe20000000800 */
[----:B---3--:R-:W-:Y:S04]  /*5340*/  LEA R3, R248, UR4, 0x1 ;  /* 0x00000004f8037c11 */ /* 0x008fe8000f8e08ff */
[----:B------:R-:W-:Y:S01]  /*5350*/  STS [R85+-0x1c00], R2 ;  /* 0xffe4000255007388 */ /* 0x000fe20000000800 */
[----:B------:R-:W-:Y:S01]  /*5360*/  BAR.SYNC.DEFER_BLOCKING 0x0 ;  /* 0x0000000000007b1d */ /* 0x000fe20000010000 */
[----:B-1----:R-:W-:Y:S05]  /*5370*/  LEA R0, R245, UR4, 0x1 ;  /* 0x00000004f5007c11 */ /* 0x002fea000f8e08ff */
[----:B------:R-:W-:Y:S05]  /*5380*/  LDSM.16.MT88.4 R4, [R3+0x14000] ;  /* 0x014000000304783b */ /* 0x000fea0000004200 */
[----:B------:R-:W1:Y:S05]  /*5390*/  LDSM.16.MT88.4 R8, [R0+0x6000] ;  /* 0x006000000008783b */ /* 0x000e6a0000004200 */
[----:B------:R-:W2:Y:S05]  /*53a0*/  LDSM.16.MT88.4 R12, [R92] ;  /* 0x000000005c0c783b */ /* 0x000eaa0000004200 */
[----:B------:R-:W3:Y:S05]  /*53b0*/  LDSM.16.MT88.4 R16, [R0+0x8000] ;  /* 0x008000000010783b */ /* 0x000eea0000004200 */
[----:B------:R-:W4:Y:S05]  /*53c0*/  LDSM.16.MT88.4 R68, [R0+0xa000] ;  /* 0x00a000000044783b */ /* 0x000f2a0000004200 */
[----:B------:R-:W-:Y:S05]  /*53d0*/  LDSM.16.MT88.4 R72, [R3+0x14800] ;  /* 0x014800000348783b */ /* 0x000fea0000004200 */
[----:B------:R-:W5:Y:S05]  /*53e0*/  LDSM.16.MT88.4 R76, [R0+0x6800] ;  /* 0x00680000004c783b */ /* 0x000f6a0000004200 */
[----:B------:R-:W5:Y:S05]  /*53f0*/  LDSM.16.MT88.4 R80, [R92+0x800] ;  /* 0x000800005c50783b */ /* 0x000f6a0000004200 */
[----:B------:R-:W5:Y:S01]  /*5400*/  LDSM.16.MT88.4 R84, [R0+0x8800] ;  /* 0x008800000054783b */ /* 0x000f620000004200 */
[-C--:B-1----:R-:W-:Y:S04]  /*5410*/  HMMA.16816.F32 R20, R4, R8.reuse, R20 ;  /* 0x000000080414723c */ /* 0x082fe80000001814 */
[----:B------:R-:W-:Y:S05]  /*5420*/  LDSM.16.MT88.4 R88, [R0+0x7800] ;  /* 0x007800000058783b */ /* 0x000fea0000004200 */
[----:B------:R-:W-:Y:S01]  /*5430*/  LDSM.16.MT88.4 R96, [R0+0x9800] ;  /* 0x009800000060783b */ /* 0x000fe20000004200 */
[C---:B--2---:R-:W-:Y:S04]  /*5440*/  HMMA.16816.F32 R24, R12.reuse, R8, R24 ;  /* 0x000000080c18723c */ /* 0x044fe80000001818 */
[----:B------:R-:W-:Y:S04]  /*5450*/  LDSM.16.MT88.4 R244, [R0+0xb800] ;  /* 0x00b8000000f4783b */ /* 0x000fe80000004200 */
[-C--:B------:R-:W-:Y:S01]  /*5460*/  HMMA.16816.F32 R28, R12, R10.reuse, R28 ;  /* 0x0000000a0c1c723c */ /* 0x080fe2000000181c */
[----:B------:R-:W1:Y:S07]  /*5470*/  S2R R248, SR_TID.X ;  /* 0x0000000000f87919 */ /* 0x000e6e0000002100 */
[C---:B------:R-:W-:Y:S01]  /*5480*/  HMMA.16816.F32 R32, R4.reuse, R10, R32 ;  /* 0x0000000a0420723c */ /* 0x040fe20000001820 */
[----:B------:R-:W2:Y:S07]  /*5490*/  LDSM.16.MT88.4 R8, [R0+0xa800] ;  /* 0x00a800000008783b */ /* 0x000eae0000004200 */
[-C--:B---3--:R-:W-:Y:S08]  /*54a0*/  HMMA.16816.F32 R36, R4, R16.reuse, R36 ;  /* 0x000000100424723c */ /* 0x088ff00000001824 */
[C---:B------:R-:W-:Y:S08]  /*54b0*/  HMMA.16816.F32 R40, R12.reuse, R16, R40 ;  /* 0x000000100c28723c */ /* 0x040ff00000001828 */
[-C--:B------:R-:W-:Y:S03]  /*54c0*/  HMMA.16816.F32 R44, R12, R18.reuse, R44 ;  /* 0x000000120c2c723c */ /* 0x080fe6000000182c */
[----:B-1----:R-:W-:Y:S02]  /*54d0*/  IMAD.SHL.U32 R250, R248, 0x8, RZ ;  /* 0x00000008f8fa7824 */ /* 0x002fe400078e00ff */
[C---:B------:R-:W-:Y:S03]  /*54e0*/  IMAD.SHL.U32 R248, R251.reuse, 0x40, RZ ;  /* 0x00000040fbf87824 */ /* 0x040fe600078e00ff */
[C---:B------:R-:W-:Y:S01]  /*54f0*/  HMMA.16816.F32 R48, R4.reuse, R18, R48 ;  /* 0x000000120430723c */ /* 0x040fe20000001830 */
[----:B------:R-:W-:Y:S03]  /*5500*/  LDSM.16.MT88.4 R16, [R92+0x1000] ;  /* 0x001000005c10783b */ /* 0x000fe60000004200 */
[----:B------:R-:W-:Y:S02]  /*5510*/  LOP3.LUT R248, R248, 0x1c0, RZ, 0xc0, !PT ;  /* 0x000001c0f8f87812 */ /* 0x000fe400078ec0ff */
[----:B------:R-:W-:Y:S02]  /*5520*/  LDSM.16.MT88.4 R92, [R92+0x1800] ;  /* 0x001800005c5c783b */ /* 0x000fe40000004200 */
[-C--:B----4-:R-:W-:Y:S03]  /*5530*/  HMMA.16816.F32 R52, R4, R68.reuse, R52 ;  /* 0x000000440434723c */ /* 0x090fe60000001834 */
[----:B------:R-:W-:Y:S01]  /*5540*/  LOP3.LUT R248, R248, 0x38, R250, 0xf8, !PT ;  /* 0x00000038f8f87812 */ /* 0x000fe200078ef8fa */
[C---:B------:R-:W-:Y:S02]  /*5550*/  IMAD.SHL.U32 R250, R251.reuse, 0x40, RZ ;  /* 0x00000040fbfa7824 */ /* 0x040fe400078e00ff */
[----:B------:R-:W-:Y:S01]  /*5560*/  IMAD.SHL.U32 R251, R251, 0x20, RZ ;  /* 0x00000020fbfb7824 */ /* 0x000fe200078e00ff */
[----:B------:R-:W-:Y:S01]  /*5570*/  LOP3.LUT R248, R248, 0x8, R249, 0x78, !PT ;  /* 0x00000008f8f87812 */ /* 0x000fe200078e78f9 */
[C---:B------:R-:W-:Y:S04]  /*5580*/  HMMA.16816.F32 R56, R12.reuse, R68, R56 ;  /* 0x000000440c38723c */ /* 0x040fe80000001838 */
[----:B------:R-:W-:Y:S04]  /*5590*/  LOP3.LUT R250, R250, 0x200, RZ, 0xc0, !PT ;  /* 0x00000200fafa7812 */ /* 0x000fe800078ec0ff */
[-C--:B------:R-:W-:Y:S01]  /*55a0*/  HMMA.16816.F32 R60, R12, R70.reuse, R60 ;  /* 0x000000460c3c723c */ /* 0x080fe2000000183c */
[----:B------:R-:W-:Y:S02]  /*55b0*/  LDSM.16.MT88.4 R12, [R0+0x7000] ;  /* 0x00700000000c783b */ /* 0x000fe40000004200 */
[----:B------:R-:W-:Y:S04]  /*55c0*/  LOP3.LUT R2, R250, 0x400, R251, 0xf8, !PT ;  /* 0x00000400fa027812 */ /* 0x000fe800078ef8fb */
[----:B------:R-:W-:Y:S01]  /*55d0*/  LOP3.LUT R2, R2, R248, RZ, 0xfc, !PT ;  /* 0x000000f802027212 */ /* 0x000fe200078efcff */
[----:B------:R-:W-:Y:S01]  /*55e0*/  HMMA.16816.F32 R64, R4, R70, R64 ;  /* 0x000000460440723c */ /* 0x000fe20000001840 */
[----:B------:R-:W1:Y:S03]  /*55f0*/  LDSM.16.MT88.4 R4, [R3+0x15000] ;  /* 0x015000000304783b */ /* 0x000e660000004200 */
[----:B------:R-:W-:Y:S02]  /*5600*/  LEA R2, R2, UR4, 0x1 ;  /* 0x0000000402027c11 */ /* 0x000fe4000f8e08ff */
[----:B------:R-:W3:Y:S02]  /*5610*/  LDSM.16.MT88.4 R68, [R0+0x9000] ;  /* 0x009000000044783b */ /* 0x000ee40000004200 */
[-C--:B-----5:R-:W-:Y:S08]  /*5620*/  HMMA.16816.F32 R20, R72, R76.reuse, R20 ;  /* 0x0000004c4814723c */ /* 0x0a0ff00000001814 */
[C---:B------:R-:W-:Y:S08]  /*5630*/  HMMA.16816.F32 R24, R80.reuse, R76, R24 ;  /* 0x0000004c5018723c */ /* 0x040ff00000001818 */
[-C--:B------:R-:W-:Y:S08]  /*5640*/  HMMA.16816.F32 R28, R80, R78.reuse, R28 ;  /* 0x0000004e501c723c */ /* 0x080ff0000000181c */
[C---:B------:R-:W-:Y:S01]  /*5650*/  HMMA.16816.F32 R32, R72.reuse, R78, R32 ;  /* 0x0000004e4820723c */ /* 0x040fe20000001820 */
[----:B------:R-:W4:Y:S07]  /*5660*/  LDSM.16.MT88.4 R76, [R0+0xb000] ;  /* 0x00b00000004c783b */ /* 0x000f2e0000004200 */
[-C--:B------:R-:W-:Y:S08]  /*5670*/  HMMA.16816.F32 R36, R72, R84.reuse, R36 ;  /* 0x000000544824723c */ /* 0x080ff00000001824 */
[C---:B------:R-:W-:Y:S08]  /*5680*/  HMMA.16816.F32 R40, R80.reuse, R84, R40 ;  /* 0x000000545028723c */ /* 0x040ff00000001828 */
[-C--:B------:R-:W-:Y:S08]  /*5690*/  HMMA.16816.F32 R44, R80, R86.reuse, R44 ;  /* 0x00000056502c723c */ /* 0x080ff0000000182c */
[C---:B------:R-:W-:Y:S01]  /*56a0*/  HMMA.16816.F32 R48, R72.reuse, R86, R48 ;  /* 0x000000564830723c */ /* 0x040fe20000001830 */
[----:B------:R-:W5:Y:S01]  /*56b0*/  LDSM.16.MT88.4 R84, [R3+0x15800] ;  /* 0x015800000354783b */ /* 0x000f620000004200 */
[----:B------:R-:W-:Y:S06]  /*56c0*/  BAR.SYNC.DEFER_BLOCKING 0x0 ;  /* 0x0000000000007b1d */ /* 0x000fec0000010000 */
[-C--:B--2---:R-:W-:Y:S08]  /*56d0*/  HMMA.16816.F32 R52, R72, R8.reuse, R52 ;  /* 0x000000084834723c */ /* 0x084ff00000001834 */
[C---:B------:R-:W-:Y:S08]  /*56e0*/  HMMA.16816.F32 R56, R80.reuse, R8, R56 ;  /* 0x000000085038723c */ /* 0x040ff00000001838 */
[-C--:B------:R-:W-:Y:S08]  /*56f0*/  HMMA.16816.F32 R60, R80, R10.reuse, R60 ;  /* 0x0000000a503c723c */ /* 0x080ff0000000183c */
[----:B------:R-:W-:Y:S08]  /*5700*/  HMMA.16816.F32 R64, R72, R10, R64 ;  /* 0x0000000a4840723c */ /* 0x000ff00000001840 */
[-C--:B-1----:R-:W-:Y:S08]  /*5710*/  HMMA.16816.F32 R20, R4, R12.reuse, R20 ;  /* 0x0000000c0414723c */ /* 0x082ff00000001814 */
[C---:B------:R-:W-:Y:S08]  /*5720*/  HMMA.16816.F32 R24, R16.reuse, R12, R24 ;  /* 0x0000000c1018723c */ /* 0x040ff00000001818 */
[-C--:B------:R-:W-:Y:S08]  /*5730*/  HMMA.16816.F32 R28, R16, R14.reuse, R28 ;  /* 0x0000000e101c723c */ /* 0x080ff0000000181c */
[C---:B------:R-:W-:Y:S08]  /*5740*/  HMMA.16816.F32 R32, R4.reuse, R14, R32 ;  /* 0x0000000e0420723c */ /* 0x040ff00000001820 */
[-C--:B---3--:R-:W-:Y:S08]  /*5750*/  HMMA.16816.F32 R36, R4, R68.reuse, R36 ;  /* 0x000000440424723c */ /* 0x088ff00000001824 */
[C---:B------:R-:W-:Y:S08]  /*5760*/  HMMA.16816.F32 R40, R16.reuse, R68, R40 ;  /* 0x000000441028723c */ /* 0x040ff00000001828 */
[-C--:B------:R-:W-:Y:S08]  /*5770*/  HMMA.16816.F32 R44, R16, R70.reuse, R44 ;  /* 0x00000046102c723c */ /* 0x080ff0000000182c */
[C---:B------:R-:W-:Y:S08]  /*5780*/  HMMA.16816.F32 R48, R4.reuse, R70, R48 ;  /* 0x000000460430723c */ /* 0x040ff00000001830 */
[-C--:B----4-:R-:W-:Y:S08]  /*5790*/  HMMA.16816.F32 R52, R4, R76.reuse, R52 ;  /* 0x0000004c0434723c */ /* 0x090ff00000001834 */
[C---:B------:R-:W-:Y:S08]  /*57a0*/  HMMA.16816.F32 R56, R16.reuse, R76, R56 ;  /* 0x0000004c1038723c */ /* 0x040ff00000001838 */
[-C--:B------:R-:W-:Y:S08]  /*57b0*/  HMMA.16816.F32 R60, R16, R78.reuse, R60 ;  /* 0x0000004e103c723c */ /* 0x080ff0000000183c */
[----:B------:R-:W-:Y:S08]  /*57c0*/  HMMA.16816.F32 R64, R4, R78, R64 ;  /* 0x0000004e0440723c */ /* 0x000ff00000001840 */
[-C--:B-----5:R-:W-:Y:S08]  /*57d0*/  HMMA.16816.F32 R20, R84, R88.reuse, R20 ;  /* 0x000000585414723c */ /* 0x0a0ff00000001814 */
[C---:B------:R-:W-:Y:S08]  /*57e0*/  HMMA.16816.F32 R24, R92.reuse, R88, R24 ;  /* 0x000000585c18723c */ /* 0x040ff00000001818 */
[-C--:B------:R-:W-:Y:S08]  /*57f0*/  HMMA.16816.F32 R28, R92, R90.reuse, R28 ;  /* 0x0000005a5c1c723c */ /* 0x080ff0000000181c */
        /* <DEDUP_REMOVED lines=8> */
[----:B------:R-:W-:Y:S01]  /*5880*/  HMMA.16816.F32 R64, R84, R246, R64 ;  /* 0x000000f65440723c */ /* 0x000fe20000001840 */
[----:B------:R-:W-:Y:S08]  /*5890*/  @!UPT UIADD3 URZ, UPT, UPT, URZ, URZ, URZ ;  /* 0x000000fffffff290 */ /* 0x000ff0000fffe0ff */
[----:B------:R-:W-:Y:S11]  /*58a0*/  BRA.U !UP2, `(.L_x_52) ;  /* 0x000000050a2c7547 */ /* 0x000ff6000b800000 */
[----:B------:R-:W1:Y:S01]  /*58b0*/  S2R R248, SR_TID.X ;  /* 0x0000000000f87919 */ /* 0x000e620000002100 */
[----:B------:R-:W-:Y:S01]  /*58c0*/  IADD3 R5, P0, PT, RZ, -UR31, RZ ;  /* 0x8000001fff057c10 */ /* 0x000fe2000ff1e0ff */
[----:B------:R-:W-:Y:S01]  /*58d0*/  IMAD.U32 R10, RZ, RZ, UR46 ;  /* 0x0000002eff0a7e24 */ /* 0x000fe2000f8e00ff */
[----:B------:R-:W2:Y:S01]  /*58e0*/  LDL.LU R249, [R1+0x40] ;  /* 0x0000400001f97983 */ /* 0x000ea20000300800 */
[----:B------:R-:W-:Y:S02]  /*58f0*/  IMAD.U32 R8, RZ, RZ, UR46 ;  /* 0x0000002eff087e24 */ /* 0x000fe4000f8e00ff */
[----:B------:R-:W-:Y:S01]  /*5900*/  IMAD.X R4, RZ, RZ, ~UR15, P0 ;  /* 0x8000000fff047e24 */ /* 0x000fe200080e06ff */
[----:B------:R-:W3:Y:S01]  /*5910*/  S2R R251, SR_TID.X ;  /* 0x0000000000fb7919 */ /* 0x000ee20000002100 */
[----:B------:R-:W-:Y:S02]  /*5920*/  IMAD.U32 R12, RZ, RZ, UR46 ;  /* 0x0000002eff0c7e24 */ /* 0x000fe4000f8e00ff */
[----:B------:R-:W-:Y:S01]  /*5930*/  IMAD.U32 R9, RZ, RZ, UR45 ;  /* 0x0000002dff097e24 */ /* 0x000fe2000f8e00ff */
[----:B------:R-:W-:Y:S01]  /*5940*/  SHF.R.S64 R5, R5, 0x1f, R4 ;  /* 0x0000001f05057819 */ /* 0x000fe20000001004 */
[----:B-1----:R-:W-:Y:S05]  /*5950*/  IMAD.SHL.U32 R248, R248, 0x8, RZ ;  /* 0x00000008f8f87824 */ /* 0x002fea00078e00ff */
[----:B------:R-:W-:Y:S02]  /*5960*/  LOP3.LUT R250, R248, 0x38, RZ, 0xc0, !PT ;  /* 0x00000038f8fa7812 */ /* 0x000fe400078ec0ff */
[----:B------:R-:W4:Y:S02]  /*5970*/  LDL.LU R248, [R1+0x44] ;  /* 0x0000440001f87983 */ /* 0x000f240000300800 */
[C---:B------:R-:W-:Y:S02]  /*5980*/  ISETP.GE.AND P6, PT, R250.reuse, UR8, PT ;  /* 0x00000008fa007c0c */ /* 0x040fe4000bfc6270 */
[----:B------:R-:W-:Y:S04]  /*5990*/  LOP3.LUT R6, R250, 0x40, RZ, 0xfc, !PT ;  /* 0x00000040fa067812 */ /* 0x000fe800078efcff */
[----:B------:R-:W-:Y:S02]  /*59a0*/  ISETP.GE.AND P5, PT, R6, UR8, PT ;  /* 0x0000000806007c0c */ /* 0x000fe4000bfa6270 */
[----:B------:R-:W-:Y:S01]  /*59b0*/  LOP3.LUT R6, R250, 0x80, RZ, 0xfc, !PT ;  /* 0x00000080fa067812 */ /* 0x000fe200078efcff */
[----:B---3--:R-:W-:Y:S03]  /*59c0*/  IMAD.SHL.U32 R250, R251, 0x8, RZ ;  /* 0x00000008fbfa7824 */ /* 0x008fe600078e00ff */
[----:B------:R-:W-:Y:S01]  /*59d0*/  ISETP.GE.AND P2, PT, R6, UR8, PT ;  /* 0x0000000806007c0c */ /* 0x000fe2000bf46270 */
[----:B------:R-:W-:Y:S01]  /*59e0*/  IMAD.U32 R6, RZ, RZ, UR46 ;  /* 0x0000002eff067e24 */ /* 0x000fe2000f8e00ff */
[----:B------:R-:W-:Y:S02]  /*59f0*/  LOP3.LUT R7, R250, 0x1f8, RZ, 0xc0, !PT ;  /* 0x000001f8fa077812 */ /* 0x000fe400078ec0ff */
[----:B----4-:R-:W-:Y:S01]  /*5a00*/  IADD3 R248, P0, PT, R5, R248, RZ ;  /* 0x000000f805f87210 */ /* 0x010fe20007f1e0ff */
[----:B------:R-:W-:Y:S03]  /*5a10*/  IMAD.U32 R5, RZ, RZ, UR46 ;  /* 0x0000002eff057e24 */ /* 0x000fe6000f8e00ff */
[----:B--2---:R-:W-:Y:S01]  /*5a20*/  LEA.HI.X.SX32 R249, R4, R249, 0x1, P0 ;  /* 0x000000f904f97211 */ /* 0x004fe200000f0eff */
[----:B------:R1:W-:Y:S01]  /*5a30*/  STL [R1+0x44], R248 ;  /* 0x000044f801007387 */ /* 0x0003e20000100800 */
[----:B------:R-:W-:Y:S01]  /*5a40*/  IMAD.U32 R4, RZ, RZ, UR45 ;  /* 0x0000002dff047e24 */ /* 0x000fe2000f8e00ff */
[-C--:B------:R-:W-:Y:S02]  /*5a50*/  @!P6 LEA R10, P0, R10, R248.reuse, 0x1 ;  /* 0x000000f80a0ae211 */ /* 0x080fe400078008ff */
[----:B------:R1:W-:Y:S01]  /*5a60*/  STL [R1+0x40], R249 ;  /* 0x000040f901007387 */ /* 0x0003e20000100800 */
[-C--:B------:R-:W-:Y:S01]  /*5a70*/  @!P5 LEA R8, P1, R8, R248.reuse, 0x1 ;  /* 0x000000f80808d211 */ /* 0x080fe200078208ff */
[----:B------:R-:W-:Y:S01]  /*5a80*/  @!P6 IMAD.MOV.U32 R13, RZ, RZ, R249 ;  /* 0x000000ffff0de224 */ /* 0x000fe200078e00f9 */
[-C--:B------:R-:W-:Y:S01]  /*5a90*/  @!P6 LEA.HI.X R11, R5, R249.reuse, R4, 0x1, P0 ;  /* 0x000000f9050be211 */ /* 0x080fe200000f0c04 */
[----:B------:R-:W-:Y:S01]  /*5aa0*/  IMAD.U32 R5, RZ, RZ, UR45 ;  /* 0x0000002dff057e24 */ /* 0x000fe2000f8e00ff */
[----:B------:R-:W-:Y:S01]  /*5ab0*/  LOP3.LUT R4, R7, 0x38, R251, 0x78, !PT ;  /* 0x0000003807047812 */ /* 0x000fe200078e78fb */
[----:B------:R-:W-:Y:S01]  /*5ac0*/  IMAD.U32 R7, RZ, RZ, UR46 ;  /* 0x0000002eff077e24 */ /* 0x000fe2000f8e00ff */
[-C--:B------:R-:W-:Y:S01]  /*5ad0*/  @!P5 LEA.HI.X R9, R12, R249.reuse, R9, 0x1, P1 ;  /* 0x000000f90c09d211 */ /* 0x080fe200008f0c09 */
[----:B------:R-:W-:Y:S01]  /*5ae0*/  @!P6 IMAD.MOV.U32 R12, RZ, RZ, R248 ;  /* 0x000000ffff0ce224 */ /* 0x000fe200078e00f8 */
[----:B------:R-:W-:Y:S02]  /*5af0*/  LOP3.LUT R4, R4, 0x1e00, R250, 0xf8, !PT ;  /* 0x00001e0004047812 */ /* 0x000fe400078ef8fa */
[----:B------:R-:W-:Y:S02]  /*5b00*/  @!P2 LEA R6, P0, R6, R248, 0x1 ;  /* 0x000000f80606a211 */ /* 0x000fe400078008ff */
[----:B------:R-:W-:Y:S02]  /*5b10*/  LEA R4, R4, UR4, 0x1 ;  /* 0x0000000404047c11 */ /* 0x000fe4000f8e08ff */
[----:B------:R-:W-:Y:S03]  /*5b20*/  @!P2 LEA.HI.X R7, R7, R249, R5, 0x1, P0 ;  /* 0x000000f90707a211 */ /* 0x000fe600000f0c05 */
[----:B------:R-:W-:Y:S01]  /*5b30*/  @!PT LDS RZ, [RZ] ;  /* 0x00000000fffff984 */ /* 0x000fe20000000800 */
[----:B------:R-:W-:Y:S01]  /*5b40*/  @!PT LDS RZ, [RZ] ;  /* 0x00000000fffff984 */ /* 0x000fe20000000800 */
[----:B------:R-:W-:Y:S01]  /*5b50*/  @!PT LDS RZ, [RZ] ;  /* 0x00000000fffff984 */ /* 0x000fe20000000800 */
[----:B------:R2:W-:Y:S04]  /*5b60*/  @!P6 LDGSTS.E.BYPASS.LTC128B.128 [R4+0x6000], desc[UR34][R12.64] ;  /* 0x060000000c04efae */ /* 0x0005e8000b981a22 */
[----:B------:R1:W-:Y:S01]  /*5b70*/  @P6 STS.128 [R4+0x6000], RZ ;  /* 0x006000ff04006388 */ /* 0x0003e20000000c00 */
[--C-:B--2---:R-:W-:Y:S02]  /*5b80*/  @!P5 IMAD.MOV.U32 R12, RZ, RZ, R248.reuse ;  /* 0x000000ffff0cd224 */ /* 0x104fe400078e00f8 */
[--C-:B------:R-:W-:Y:S05]  /*5b90*/  @!P5 IMAD.MOV.U32 R13, RZ, RZ, R249.reuse ;  /* 0x000000ffff0dd224 */ /* 0x100fea00078e00f9 */
[----:B------:R-:W-:Y:S01]  /*5ba0*/  @!PT LDS RZ, [RZ] ;  /* 0x00000000fffff984 */ /* 0x000fe20000000800 */
[----:B------:R-:W-:Y:S01]  /*5bb0*/  @!PT LDS RZ, [RZ] ;  /* 0x00000000fffff984 */ /* 0x000fe20000000800 */
[----:B------:R-:W-:Y:S01]  /*5bc0*/  @!PT LDS RZ, [RZ] ;  /* 0x00000000fffff984 */ /* 0x000fe20000000800 */
[----:B------:R2:W-:Y:S04]  /*5bd0*/  @!P5 LDGSTS.E.BYPASS.LTC128B.128 [R4+0x8000], desc[UR34][R12.64+0x80] ;  /* 0x080000800c04dfae */ /* 0x0005e8000b981a22 */
[----:B------:R1:W-:Y:S01]  /*5be0*/  @P5 STS.128 [R4+0x8000], RZ ;  /* 0x008000ff04005388 */ /* 0x0003e20000000c00 */
[----:B--2---:R-:W-:Y:S02]  /*5bf0*/  @!P2 IMAD.MOV.U32 R12, RZ, RZ, R248 ;  /* 0x000000ffff0ca224 */ /* 0x004fe400078e00f8 */
[----:B------:R-:W-:Y:S05]  /*5c00*/  @!P2 IMAD.MOV.U32 R13, RZ, RZ, R249 ;  /* 0x000000ffff0da224 */ /* 0x000fea00078e00f9 */
        /* <DEDUP_REMOVED lines=20> */
[----:B------:R-:W0:Y:S02]  /*5d50*/  LDGDEPBAR ;  /* 0x00000000000079af */ /* 0x000e240000000000 */
.L_x_52:
[----:B------:R2:W-:Y:S01]  /*5d60*/  STL.64 [R1+0xb8], R42 ;  /* 0x0000b82a01007387 */ /* 0x0005e20000100a00 */
[----:B------:R-:W-:Y:S03]  /*5d70*/  PLOP3.LUT P1, PT, PT, PT, UP2, 0x80, 0x8 ;  /* 0x000000000008781c */ /* 0x000fe60003f2f028 */
[----:B------:R-:W-:Y:S04]  /*5d80*/  LDSM.16.M88.4 R96, [R2+0x12000] ;  /* 0x012000000260783b */ /* 0x000fe80000000200 */
[----:B------:R-:W1:Y:S04]  /*5d90*/  LDSM.16.MT88.4 R16, [R0+0xc000] ;  /* 0x00c000000010783b */ /* 0x000e680000004200 */
[----:B------:R-:W3:Y:S04]  /*5da0*/  LDSM.16.M88.4 R92, [R2+0x13000] ;  /* 0x01300000025c783b */ /* 0x000ee80000000200 */
[----:B------:R-:W4:Y:S04]  /*5db0*/  LDSM.16.MT88.4 R80, [R0+0xe000] ;  /* 0x00e000000050783b */ /* 0x000f280000004200 */
[----:B------:R-:W4:Y:S04]  /*5dc0*/  LDSM.16.MT88.4 R244, [R0+0x10000] ;  /* 0x0100000000f4783b */ /* 0x000f280000004200 */
[----:B--2---:R-:W2:Y:S04]  /*5dd0*/  LDL R43, [R1+0x1c] ;  /* 0x00001c00012b7983 */ /* 0x004ea80000100800 */
[----:B------:R4:W-:Y:S04]  /*5de0*/  STL.64 [R1+0xb0], R40 ;  /* 0x0000b02801007387 */ /* 0x0009e80000100a00 */
[----:B------:R-:W-:Y:S04]  /*5df0*/  STL.64 [R1+0xa8], R38 ;  /* 0x0000a82601007387 */ /* 0x000fe80000100a00 */
[----:B------:R-:W-:Y:S04]  /*5e00*/  STL.64 [R1+0xa0], R36 ;  /* 0x0000a02401007387 */ /* 0x000fe80000100a00 */
[----:B------:R-:W-:Y:S04]  /*5e10*/  STL.64 [R1+0x98], R34 ;  /* 0x0000982201007387 */ /* 0x000fe80000100a00 */
[----:B------:R-:W-:Y:S01]  /*5e20*/  STL.64 [R1+0x90], R32 ;  /* 0x0000902001007387 */ /* 0x000fe20000100a00 */
[-C--:B-1----:R-:W-:Y:S03]  /*5e30*/  HMMA.16816.F32 R4, R96, R16.reuse, RZ ;  /* 0x000000106004723c */ /* 0x082fe600000018ff */
[----:B------:R-:W-:Y:S04]  /*5e40*/  LDSM.16.MT88.4 R32, [R0+0xe800] ;  /* 0x00e800000020783b */ /* 0x000fe80000004200 */
[----:B------:R-:W-:Y:S01]  /*5e50*/  STL.64 [R1+0x88], R30 ;  /* 0x0000881e01007387 */ /* 0x000fe20000100a00 */
[C---:B---3--:R-:W-:Y:S03]  /*5e60*/  HMMA.16816.F32 R8, R92.reuse, R16, RZ ;  /* 0x000000105c08723c */ /* 0x048fe600000018ff */
[----:B------:R-:W-:Y:S04]  /*5e70*/  STL.64 [R1+0x80], R28 ;  /* 0x0000801c01007387 */ /* 0x000fe80000100a00 */
[----:B------:R-:W-:Y:S01]  /*5e80*/  LDSM.16.MT88.4 R28, [R0+0xc800] ;  /* 0x00c80000001c783b */ /* 0x000fe20000004200 */
[-C--:B------:R-:W-:Y:S03]  /*5e90*/  HMMA.16816.F32 R12, R92, R18.reuse, RZ ;  /* 0x000000125c0c723c */ /* 0x080fe600000018ff */
[----:B------:R-:W-:Y:S04]  /*5ea0*/  STL.64 [R1+0x78], R26 ;  /* 0x0000781a01007387 */ /* 0x000fe80000100a00 */
[----:B------:R-:W-:Y:S01]  /*5eb0*/  STL.64 [R1+0x70], R24 ;  /* 0x0000701801007387 */ /* 0x000fe20000100a00 */
[C---:B------:R-:W-:Y:S03]  /*5ec0*/  HMMA.16816.F32 R16, R96.reuse, R18, RZ ;  /* 0x000000126010723c */ /* 0x040fe600000018ff */
[----:B------:R1:W-:Y:S04]  /*5ed0*/  STL.64 [R1+0x68], R22 ;  /* 0x0000681601007387 */ /* 0x0003e80000100a00 */
[----:B------:R3:W-:Y:S01]  /*5ee0*/  STL.64 [R1+0x60], R20 ;  /* 0x0000601401007387 */ /* 0x0007e20000100a00 */
[-C--:B----4-:R-:W-:Y:S01]  /*5ef0*/  HMMA.16816.F32 R68, R96, R80.reuse, RZ ;  /* 0x000000506044723c */ /* 0x090fe200000018ff */
[----:B------:R-:W4:Y:S07]  /*5f00*/  S2R R40, SR_TID.X ;  /* 0x0000000000287919 */ /* 0x000f2e0000002100 */
[C---:B------:R-:W-:Y:S08]  /*5f10*/  HMMA.16816.F32 R72, R92.reuse, R80, RZ ;  /* 0x000000505c48723c */ /* 0x040ff000000018ff */
[-C--:B------:R-:W-:Y:S01]  /*5f20*/  HMMA.16816.F32 R76, R92, R82.reuse, RZ ;  /* 0x000000525c4c723c */ /* 0x080fe200000018ff */
[----:B-1----:R-:W4:Y:S07]  /*5f30*/  LDL.LU.64 R22, [R1+0x30] ;  /* 0x0000300001167983 */ /* 0x002f2e0000300a00 */
[C---:B------:R-:W-:Y:S01]  /*5f40*/  HMMA.16816.F32 R80, R96.reuse, R82, RZ ;  /* 0x000000526050723c */ /* 0x040fe200000018ff */
[----:B---3--:R-:W1:Y:S01]  /*5f50*/  LDC R20, c[0x0][0x44c] ;  /* 0x00011300ff147b82 */ /* 0x008e620000000800 */
[----:B------:R-:W3:Y:S06]  /*5f60*/  LDL R41, [R1+0x48] ;  /* 0x0000480001297983 */ /* 0x000eec0000100800 */
[-C--:B------:R-:W-:Y:S08]  /*5f70*/  HMMA.16816.F32 R84, R96, R244.reuse, RZ ;  /* 0x000000f46054723c */ /* 0x080ff000000018ff */
[C---:B------:R-:W-:Y:S08]  /*5f80*/  HMMA.16816.F32 R88, R92.reuse, R244, RZ ;  /* 0x000000f45c58723c */ /* 0x040ff000000018ff */
[-C--:B------:R-:W-:Y:S08]  /*5f90*/  HMMA.16816.F32 R92, R92, R246.reuse, RZ ;  /* 0x000000f65c5c723c */ /* 0x080ff000000018ff */
[----:B------:R-:W-:Y:S02]  /*5fa0*/  HMMA.16816.F32 R96, R96, R246, RZ ;  /* 0x000000f66060723c */ /* 0x000fe400000018ff */
[C---:B--2---:R-:W-:Y:S05]  /*5fb0*/  IMAD.IADD R244, R43.reuse, 0x1, R2 ;  /* 0x000000012bf47824 */ /* 0x044fea00078e0202 */
[----:B------:R-:W2:Y:S04]  /*5fc0*/  LDSM.16.M88.4 R248, [R244+0x12000] ;  /* 0x01200000f4f8783b */ /* 0x000ea80000000200 */
[----:B------:R-:W1:Y:S04]  /*5fd0*/  LDSM.16.M88.4 R36, [R244+0x13000] ;  /* 0x01300000f424783b */ /* 0x000e680000000200 */
[----:B------:R-:W4:Y:S01]  /*5fe0*/  LDSM.16.MT88.4 R244, [R0+0x10800] ;  /* 0x0108000000f4783b */ /* 0x000f220000004200 */
[-C--:B--2---:R-:W-:Y:S08]  /*5ff0*/  HMMA.16816.F32 R4, R248, R28.reuse, R4 ;  /* 0x0000001cf804723c */ /* 0x084ff00000001804 */
[C---:B-1----:R-:W-:Y:S08]  /*6000*/  HMMA.16816.F32 R8, R36.reuse, R28, R8 ;  /* 0x0000001c2408723c */ /* 0x042ff00000001808 */
[-C--:B------:R-:W-:Y:S08]  /*6010*/  HMMA.16816.F32 R12, R36, R30.reuse, R12 ;  /* 0x0000001e240c723c */ /* 0x080ff0000000180c */
[C---:B------:R-:W-:Y:S01]  /*6020*/  HMMA.16816.F32 R16, R248.reuse, R30, R16 ;  /* 0x0000001ef810723c */ /* 0x040fe20000001810 */
[----:B------:R-:W-:Y:S07]  /*6030*/  LDSM.16.MT88.4 R28, [R0+0xd000] ;  /* 0x00d00000001c783b */ /* 0x000fee0000004200 */
[-C--:B------:R-:W-:Y:S08]  /*6040*/  HMMA.16816.F32 R68, R248, R32.reuse, R68 ;  /* 0x00000020f844723c */ /* 0x080ff00000001844 */
[C---:B------:R-:W-:Y:S08]  /*6050*/  HMMA.16816.F32 R72, R36.reuse, R32, R72 ;  /* 0x000000202448723c */ /* 0x040ff00000001848 */
[-C--:B------:R-:W-:Y:S08]  /*6060*/  HMMA.16816.F32 R76, R36, R34.reuse, R76 ;  /* 0x00000022244c723c */ /* 0x080ff0000000184c */
[C---:B------:R-:W-:Y:S08]  /*6070*/  HMMA.16816.F32 R80, R248.reuse, R34, R80 ;  /* 0x00000022f850723c */ /* 0x040ff00000001850 */
[-C--:B----4-:R-:W-:Y:S08]  /*6080*/  HMMA.16816.F32 R84, R248, R244.reuse, R84 ;  /* 0x000000f4f854723c */ /* 0x090ff00000001854 */
[C---:B------:R-:W-:Y:S04]  /*6090*/  HMMA.16816.F32 R88, R36.reuse, R244, R88 ;  /* 0x000000f42458723c */ /* 0x040fe80000001858 */
[C---:B------:R-:W-:Y:S02]  /*60a0*/  VIADD R244, R2.reuse, 0x12000 ;  /* 0x0001200002f47836 */ /* 0x040fe40000000000 */
[----:B------:R-:W-:Y:S02]  /*60b0*/  VIADD R2, R2, 0x12040 ;  /* 0x0001204002027836 */ /* 0x000fe40000000000 */
[-C--:B------:R-:W-:Y:S01]  /*60c0*/  HMMA.16816.F32 R92, R36, R246.reuse, R92 ;  /* 0x000000f6245c723c */ /* 0x080fe2000000185c */
[----:B------:R-:W-:Y:S02]  /*60d0*/  LDSM.16.MT88.4 R36, [R0+0x11800] ;  /* 0x011800000024783b */ /* 0x000fe40000004200 */
[----:B------:R-:W-:Y:S05]  /*60e0*/  @P3 VIADD R2, R244, 0xffffffc0 ;  /* 0xffffffc0f4023836 */ /* 0x000fea0000000000 */
[----:B------:R-:W-:Y:S01]  /*60f0*/  HMMA.16816.F32 R96, R248, R246, R96 ;  /* 0x000000f6f860723c */ /* 0x000fe20000001860 */
[----:B------:R-:W1:Y:S04]  /*6100*/  LDSM.16.M88.4 R32, [R2] ;  /* 0x000000000220783b */ /* 0x000e680000000200 */
[----:B------:R2:W4:Y:S04]  /*6110*/  LDSM.16.M88.4 R24, [R2+0x1000] ;  /* 0x001000000218783b */ /* 0x0005280000000200 */
[----:B------:R-:W3:Y:S04]  /*6120*/  LDSM.16.MT88.4 R244, [R0+0xf000] ;  /* 0x00f0000000f4783b */ /* 0x000ee80000004200 */
[----:B------:R-:W3:Y:S01]  /*6130*/  LDSM.16.MT88.4 R248, [R0+0x11000] ;  /* 0x0110000000f8783b */ /* 0x000ee20000004200 */
[----:B--2---:R-:W-:Y:S01]  /*6140*/  IMAD.IADD R2, R43, 0x1, R2 ;  /* 0x000000012b027824 */ /* 0x004fe200078e0202 */
[-C--:B-1----:R-:W-:Y:S08]  /*6150*/  HMMA.16816.F32 R4, R32, R28.reuse, R4 ;  /* 0x0000001c2004723c */ /* 0x082ff00000001804 */
[C---:B----4-:R-:W-:Y:S08]  /*6160*/  HMMA.16816.F32 R8, R24.reuse, R28, R8 ;  /* 0x0000001c1808723c */ /* 0x050ff00000001808 */
[-C--:B------:R-:W-:Y:S08]  /*6170*/  HMMA.16816.F32 R12, R24, R30.reuse, R12 ;  /* 0x0000001e180c723c */ /* 0x080ff0000000180c */
[C---:B------:R-:W-:Y:S01]  /*6180*/  HMMA.16816.F32 R16, R32.reuse, R30, R16 ;  /* 0x0000001e2010723c */ /* 0x040fe20000001810 */
[----:B------:R-:W-:Y:S07]  /*6190*/  LDSM.16.MT88.4 R28, [R0+0xd800] ;  /* 0x00d80000001c783b */ /* 0x000fee0000004200 */
[-C--:B---3--:R-:W-:Y:S08]  /*61a0*/  HMMA.16816.F32 R68, R32, R244.reuse, R68 ;  /* 0x000000f42044723c */ /* 0x088ff00000001844 */
[C---:B------:R-:W-:Y:S08]  /*61b0*/  HMMA.16816.F32 R72, R24.reuse, R244, R72 ;  /* 0x000000f41848723c */ /* 0x040ff00000001848 */
[-C--:B------:R-:W-:Y:S08]  /*61c0*/  HMMA.16816.F32 R76, R24, R246.reuse, R76 ;  /* 0x000000f6184c723c */ /* 0x080ff0000000184c */
[C---:B------:R-:W-:Y:S01]  /*61d0*/  HMMA.16816.F32 R80, R32.reuse, R246, R80 ;  /* 0x000000f62050723c */ /* 0x040fe20000001850 */
[----:B------:R-:W1:Y:S07]  /*61e0*/  LDSM.16.M88.4 R244, [R2] ;  /* 0x0000000002f4783b */ /* 0x000e6e0000000200 */
[-C--:B------:R-:W-:Y:S08]  /*61f0*/  HMMA.16816.F32 R84, R32, R248.reuse, R84 ;  /* 0x000000f82054723c */ /* 0x080ff00000001854 */
[C---:B------:R-:W-:Y:S08]  /*6200*/  HMMA.16816.F32 R88, R24.reuse, R248, R88 ;  /* 0x000000f81858723c */ /* 0x040ff00000001858 */
[-C--:B------:R-:W-:Y:S01]  /*6210*/  HMMA.16816.F32 R92, R24, R250.reuse, R92 ;  /* 0x000000fa185c723c */ /* 0x080fe2000000185c */
[----:B------:R2:W3:Y:S07]  /*6220*/  LDSM.16.M88.4 R24, [R2+0x1000] ;  /* 0x001000000218783b */ /* 0x0004ee0000000200 */
[----:B------:R-:W-:Y:S01]  /*6230*/  HMMA.16816.F32 R96, R32, R250, R96 ;  /* 0x000000fa2060723c */ /* 0x000fe20000001860 */
[----:B------:R-:W4:Y:S07]  /*6240*/  LDSM.16.MT88.4 R248, [R0+0xf800] ;  /* 0x00f8000000f8783b */ /* 0x000f2e0000004200 */
[-C--:B-1----:R-:W-:Y:S05]  /*6250*/  HMMA.16816.F32 R4, R244, R28.reuse, R4 ;  /* 0x0000001cf404723c */ /* 0x082fea0000001804 */
[----:B--2---:R-:W-:Y:S04]  /*6260*/  IMAD R2, R20, UR9, RZ ;  /* 0x0000000914027c24 */ /* 0x004fe8000f8e02ff */
[C---:B------:R-:W-:Y:S02]  /*6270*/  IMAD.U32 R21, R2.reuse, -0x40, RZ ;  /* 0xffffffc002157824 */ /* 0x040fe400078e00ff */
[----:B------:R-:W-:Y:S03]  /*6280*/  IMAD.SHL.U32 R32, R2, 0x8, RZ ;  /* 0x0000000802207824 */ /* 0x000fe600078e00ff */
[C---:B------:R-:W-:Y:S04]  /*6290*/  LEA R20, P0, R21.reuse, R22, 0x2 ;  /* 0x0000001615147211 */ /* 0x040fe800078010ff */
[----:B------:R-:W-:Y:S02]  /*62a0*/  LEA.HI.X.SX32 R21, R21, R23, 0x2, P0 ;  /* 0x0000001715157211 */ /* 0x000fe400000f16ff */
[C---:B------:R-:W-:Y:S01]  /*62b0*/  LEA R22, P0, R32.reuse, R20, 0x2 ;  /* 0x0000001420167211 */ /* 0x040fe200078010ff */
[C---:B---3--:R-:W-:Y:S02]  /*62c0*/  HMMA.16816.F32 R8, R24.reuse, R28, R8 ;  /* 0x0000001c1808723c */ /* 0x048fe40000001808 */
[----:B------:R-:W-:Y:S02]  /*62d0*/  STL.64 [R1+0x30], R20 ;  /* 0x0000301401007387 */ /* 0x000fe40000100a00 */
[----:B------:R-:W-:Y:S02]  /*62e0*/  LEA.HI.X.SX32 R23, R32, R21, 0x2, P0 ;  /* 0x0000001520177211 */ /* 0x000fe400000f16ff */
[----:B------:R-:W2:Y:S01]  /*62f0*/  LDL R43, [R1+0x4c] ;  /* 0x00004c00012b7983 */ /* 0x000ea20000100800 */
[C---:B------:R-:W-:Y:S01]  /*6300*/  LEA R34, P0, R2.reuse, R22, 0x5 ;  /* 0x0000001602227211 */ /* 0x040fe200078028ff */
[-C--:B------:R-:W-:Y:S02]  /*6310*/  HMMA.16816.F32 R12, R24, R30.reuse, R12 ;  /* 0x0000001e180c723c */ /* 0x080fe4000000180c */
[----:B------:R-:W3:Y:S01]  /*6320*/  LDL R42, [R1+0x50] ;  /* 0x00005000012a7983 */ /* 0x000ee20000100800 */
[C---:B------:R-:W-:Y:S02]  /*6330*/  LEA.HI.X.SX32 R35, R2.reuse, R23, 0x5, P0 ;  /* 0x0000001702237211 */ /* 0x040fe400000f2eff */
[C---:B------:R-:W-:Y:S03]  /*6340*/  LEA R32, P0, R2.reuse, R34, 0x5 ;  /* 0x0000002202207211 */ /* 0x040fe600078028ff */
[C---:B------:R-:W-:Y:S04]  /*6350*/  HMMA.16816.F32 R16, R244.reuse, R30, R16 ;  /* 0x0000001ef410723c */ /* 0x040fe80000001810 */
[C---:B------:R-:W-:Y:S02]  /*6360*/  LEA.HI.X.SX32 R33, R2.reuse, R35, 0x5, P0 ;  /* 0x0000002302217211 */ /* 0x040fe400000f2eff */
[C---:B------:R-:W-:Y:S02]  /*6370*/  LEA R30, P0, R2.reuse, R32, 0x5 ;  /* 0x00000020021e7211 */ /* 0x040fe400078028ff */
[-C--:B----4-:R-:W-:Y:S03]  /*6380*/  HMMA.16816.F32 R68, R244, R248.reuse, R68 ;  /* 0x000000f8f444723c */ /* 0x090fe60000001844 */
[C---:B------:R-:W-:Y:S02]  /*6390*/  LEA.HI.X.SX32 R31, R2.reuse, R33, 0x5, P0 ;  /* 0x00000021021f7211 */ /* 0x040fe400000f2eff */
[C---:B------:R-:W-:Y:S03]  /*63a0*/  LEA R28, P0, R2.reuse, R30, 0x5 ;  /* 0x0000001e021c7211 */ /* 0x040fe600078028ff */
[C---:B------:R-:W-:Y:S04]  /*63b0*/  HMMA.16816.F32 R72, R24.reuse, R248, R72 ;  /* 0x000000f81848723c */ /* 0x040fe80000001848 */
[C---:B------:R-:W-:Y:S04]  /*63c0*/  LEA.HI.X.SX32 R29, R2.reuse, R31, 0x5, P0 ;  /* 0x0000001f021d7211 */ /* 0x040fe800000f2eff */
[-C--:B------:R-:W-:Y:S08]  /*63d0*/  HMMA.16816.F32 R76, R24, R250.reuse, R76 ;  /* 0x000000fa184c723c */ /* 0x080ff0000000184c */
[C---:B------:R-:W-:Y:S04]  /*63e0*/  HMMA.16816.F32 R80, R244.reuse, R250, R80 ;  /* 0x000000faf450723c */ /* 0x040fe80000001850 */
[C---:B------:R-:W-:Y:S04]  /*63f0*/  LEA R250, P0, R2.reuse, R28, 0x5 ;  /* 0x0000001c02fa7211 */ /* 0x040fe800078028ff */
[-C--:B------:R-:W-:Y:S03]  /*6400*/  HMMA.16816.F32 R84, R244, R36.reuse, R84 ;  /* 0x00000024f454723c */ /* 0x080fe60000001854 */
[C---:B------:R-:W-:Y:S05]  /*6410*/  LEA.HI.X.SX32 R251, R2.reuse, R29, 0x5, P0 ;  /* 0x0000001d02fb7211 */ /* 0x040fea00000f2eff */
[C---:B------:R-:W-:Y:S08]  /*6420*/  HMMA.16816.F32 R88, R24.reuse, R36, R88 ;  /* 0x000000241858723c */ /* 0x040ff00000001858 */
[-C--:B------:R-:W-:Y:S03]  /*6430*/  HMMA.16816.F32 R92, R24, R38.reuse, R92 ;  /* 0x00000026185c723c */ /* 0x080fe6000000185c */
[C---:B------:R-:W-:Y:S04]  /*6440*/  LEA R26, P0, R2.reuse, R250, 0x5 ;  /* 0x000000fa021a7211 */ /* 0x040fe800078028ff */
[C---:B------:R-:W-:Y:S01]  /*6450*/  LEA.HI.X.SX32 R27, R2.reuse, R251, 0x5, P0 ;  /* 0x000000fb021b7211 */ /* 0x040fe200000f2eff */
[----:B------:R-:W-:Y:S01]  /*6460*/  HMMA.16816.F32 R96, R244, R38, R96 ;  /* 0x00000026f460723c */ /* 0x000fe20000001860 */
[----:B------:R-:W-:Y:S03]  /*6470*/  IMAD.MOV.U32 R246, RZ, RZ, 0x4 ;  /* 0x00000004fff67424 */ /* 0x000fe600078e00ff */
[----:B------:R-:W-:Y:S01]  /*6480*/  SHF.R.U32.HI R244, RZ, 0x1, R40 ;  /* 0x00000001fff47819 */ /* 0x000fe20000011628 */
[----:B------:R-:W-:Y:S01]  /*6490*/  IMAD.WIDE R24, R2, -0xc0, R26 ;  /* 0xffffff4002187825 */ /* 0x000fe200078e021a */
[----:B------:R-:W-:Y:S02]  /*64a0*/  SHF.R.U32.HI R245, RZ, 0x2, R40 ;  /* 0x00000002fff57819 */ /* 0x000fe40000011628 */
[----:B------:R-:W-:Y:S04]  /*64b0*/  @P1 LOP3.LUT R244, R244, 0x30, RZ, 0xc0, !PT ;  /* 0x00000030f4f41812 */ /* 0x000fe800078ec0ff */
[----:B------:R-:W-:Y:S02]  /*64c0*/  @P1 LOP3.LUT R41, R244, 0x7, R245, 0xf8, !PT ;  /* 0x00000007f4291812 */ /* 0x000fe400078ef8f5 */
[C---:B------:R-:W-:Y:S03]  /*64d0*/  LEA R244, P0, R2.reuse, R24, 0x5 ;  /* 0x0000001802f47211 */ /* 0x040fe600078028ff */
[----:B------:R-:W-:Y:S01]  /*64e0*/  @P1 IMAD.WIDE.U32 R246, R41, R246, UR18 ;  /* 0x0000001229f61e25 */ /* 0x000fe2000f8e00f6 */
[----:B------:R-:W-:Y:S01]  /*64f0*/  @P1 STL [R1+0x48], R41 ;  /* 0x0000482901001387 */ /* 0x000fe20000100800 */
[----:B------:R-:W-:Y:S01]  /*6500*/  @UP2 UMOV UR18, UR17 ;  /* 0x0000001100122c82 */ /* 0x000fe20008000000 */
[C---:B------:R-:W-:Y:S01]  /*6510*/  LEA.HI.X.SX32 R245, R2.reuse, R25, 0x5, P0 ;  /* 0x0000001902f57211 */ /* 0x040fe200000f2eff */
[----:B------:R-:W-:Y:S01]  /*6520*/  @UP2 UMOV UR19, UR16 ;  /* 0x0000001000132c82 */ /* 0x000fe20008000000 */
[C---:B------:R-:W-:Y:S04]  /*6530*/  LEA R248, P0, R2.reuse, R244, 0x5 ;  /* 0x000000f402f87211 */ /* 0x040fe800078028ff */
[C---:B------:R-:W-:Y:S01]  /*6540*/  LEA.HI.X.SX32 R249, R2.reuse, R245, 0x5, P0 ;  /* 0x000000f502f97211 */ /* 0x040fe200000f2eff */
[----:B--2---:R-:W2:Y:S04]  /*6550*/  @P1 LDG.E R43, desc[UR34][R246.64+-0xe0] ;  /* 0xffff2022f62b1981 */ /* 0x004ea8000c1e1900 */
[----:B---3--:R1:W3:Y:S04]  /*6560*/  @P1 LDG.E R42, desc[UR34][R246.64+-0x100] ;  /* 0xffff0022f62a1981 */ /* 0x0082e8000c1e1900 */
[----:B------:R4:W-:Y:S04]  /*6570*/  REDG.E.ADD.F32.FTZ.RN.STRONG.GPU desc[UR34][R20.64], R4 ;  /* 0x00000004140079a6 */ /* 0x0009e8000c12f322 */
[----:B------:R1:W-:Y:S04]  /*6580*/  REDG.E.ADD.F32.FTZ.RN.STRONG.GPU desc[UR34][R22.64], R5 ;  /* 0x00000005160079a6 */ /* 0x0003e8000c12f322 */
[----:B------:R-:W-:Y:S04]  /*6590*/  REDG.E.ADD.F32.FTZ.RN.STRONG.GPU desc[UR34][R34.64], R6 ;  /* 0x00000006220079a6 */ /* 0x000fe8000c12f322 */
[----:B------:R-:W-:Y:S04]  /*65a0*/  REDG.E.ADD.F32.FTZ.RN.STRONG.GPU desc[UR34][R32.64], R7 ;  /* 0x00000007200079a6 */ /* 0x000fe8000c12f322 */
[----:B------:R-:W-:Y:S04]  /*65b0*/  REDG.E.ADD.F32.FTZ.RN.STRONG.GPU desc[UR34][R30.64], R8 ;  /* 0x000000081e0079a6 */ /* 0x000fe8000c12f322 */
[----:B------:R-:W-:Y:S04]  /*65c0*/  REDG.E.ADD.F32.FTZ.RN.STRONG.GPU desc[UR34][R28.64], R9 ;  /* 0x000000091c0079a6 */ /* 0x000fe8000c12f322 */
[----:B------:R-:W-:Y:S01]  /*65d0*/  REDG.E.ADD.F32.FTZ.RN.STRONG.GPU desc[UR34][R250.64], R10 ;  /* 0x0000000afa0079a6 */ /* 0x000fe2000c12f322 */
[C---:B----4-:R-:W-:Y:S03]  /*65e0*/  LEA R4, P0, R2.reuse, R248, 0x5 ;  /* 0x000000f802047211 */ /* 0x050fe600078028ff */
[----:B------:R-:W-:Y:S01]  /*65f0*/  REDG.E.ADD.F32.FTZ.RN.STRONG.GPU desc[UR34][R26.64], R11 ;  /* 0x0000000b1a0079a6 */ /* 0x000fe2000c12f322 */
[C---:B-1----:R-:W-:Y:S03]  /*6600*/  LEA.HI.X.SX32 R5, R2.reuse, R249, 0x5, P0 ;  /* 0x000000f902057211 */ /* 0x042fe600000f2eff */
[----:B------:R-:W-:Y:S01]  /*6610*/  REDG.E.ADD.F32.FTZ.RN.STRONG.GPU desc[UR34][R20.64+0x80], R16 ;  /* 0x00008010140079a6 */ /* 0x000fe2000c12f322 */
[C---:B------:R-:W-:Y:S03]  /*6620*/  LEA R22, P0, R2.reuse, R4, 0x5 ;  /* 0x0000000402167211 */ /* 0x040fe600078028ff */
[----:B------:R-:W-:Y:S01]  /*6630*/  REDG.E.ADD.F32.FTZ.RN.STRONG.GPU desc[UR34][R24.64+0x80], R17 ;  /* 0x00008011180079a6 */ /* 0x000fe2000c12f322 */
[C---:B------:R-:W-:Y:S02]  /*6640*/  LEA.HI.X.SX32 R23, R2.reuse, R5, 0x5, P0 ;  /* 0x0000000502177211 */ /* 0x040fe400000f2eff */
[C---:B------:R-:W-:Y:S01]  /*6650*/  LEA R246, P0, R2.reuse, R22, 0x5 ;  /* 0x0000001602f67211 */ /* 0x040fe200078028ff */
[----:B------:R-:W-:Y:S03]  /*6660*/  REDG.E.ADD.F32.FTZ.RN.STRONG.GPU desc[UR34][R244.64+0x80], R18 ;  /* 0x00008012f40079a6 */ /* 0x000fe6000c12f322 */
[C---:B------:R-:W-:Y:S01]  /*6670*/  LEA.HI.X.SX32 R247, R2.reuse, R23, 0x5, P0 ;  /* 0x0000001702f77211 */ /* 0x040fe200000f2eff */
[----:B------:R-:W-:Y:S04]  /*6680*/  REDG.E.ADD.F32.FTZ.RN.STRONG.GPU desc[UR34][R248.64+0x80], R19 ;  /* 0x00008013f80079a6 */ /* 0x000fe8000c12f322 */
[----:B------:R-:W-:Y:S04]  /*6690*/  REDG.E.ADD.F32.FTZ.RN.STRONG.GPU desc[UR34][R4.64+0x80], R12 ;  /* 0x0000800c040079a6 */ /* 0x000fe8000c12f322 */
[----:B------:R-:W-:Y:S04]  /*66a0*/  REDG.E.ADD.F32.FTZ.RN.STRONG.GPU desc[UR34][R22.64+0x80], R13 ;  /* 0x0000800d160079a6 */ /* 0x000fe8000c12f322 */
[----:B------:R-:W-:Y:S04]  /*66b0*/  REDG.E.ADD.F32.FTZ.RN.STRONG.GPU desc[UR34][R246.64+0x80], R14 ;  /* 0x0000800ef60079a6 */ /* 0x000fe8000c12f322 */
[----:B--2---:R-:W-:Y:S04]  /*66c0*/  @P1 STL [R1+0x4c], R43 ;  /* 0x00004c2b01001387 */ /* 0x004fe80000100800 */
[----:B---3--:R1:W-:Y:S02]  /*66d0*/  @P1 STL [R1+0x50], R42 ;  /* 0x0000502a01001387 */ /* 0x0083e40000100800 */
[C---:B-1----:R-:W-:Y:S04]  /*66e0*/  LEA R42, P0, R2.reuse, R246, 0x5 ;  /* 0x000000f6022a7211 */ /* 0x042fe800078028ff */
[C---:B------:R-:W-:Y:S03]  /*66f0*/  LEA.HI.X.SX32 R43, R2.reuse, R247, 0x5, P0 ;  /* 0x000000f7022b7211 */ /* 0x040fe600000f2eff */
[C---:B------:R-:W-:Y:S02]  /*6700*/  IMAD.WIDE R40, R2.reuse, -0xc0, R42 ;  /* 0xffffff4002287825 */ /* 0x040fe400078e022a */
[----:B------:R1:W-:Y:S01]  /*6710*/  REDG.E.ADD.F32.FTZ.RN.STRONG.GPU desc[UR34][R42.64+0x80], R15 ;  /* 0x0000800f2a0079a6 */ /* 0x0003e2000c12f322 */
[C---:B------:R-:W-:Y:S03]  /*6720*/  LEA R38, P0, R2.reuse, R40, 0x5 ;  /* 0x0000002802267211 */ /* 0x040fe600078028ff */
[----:B------:R-:W-:Y:S01]  /*6730*/  REDG.E.ADD.F32.FTZ.RN.STRONG.GPU desc[UR34][R20.64+0x100], R68 ;  /* 0x00010044140079a6 */ /* 0x000fe2000c12f322 */
[C---:B------:R-:W-:Y:S03]  /*6740*/  LEA.HI.X.SX32 R39, R2.reuse, R41, 0x5, P0 ;  /* 0x0000002902277211 */ /* 0x040fe600000f2eff */
[----:B------:R2:W-:Y:S01]  /*6750*/  REDG.E.ADD.F32.FTZ.RN.STRONG.GPU desc[UR34][R40.64+0x100], R69 ;  /* 0x00010045280079a6 */ /* 0x0005e2000c12f322 */
[C---:B------:R-:W-:Y:S03]  /*6760*/  LEA R8, P0, R2.reuse, R38, 0x5 ;  /* 0x0000002602087211 */ /* 0x040fe600078028ff */
[----:B------:R3:W-:Y:S01]  /*6770*/  REDG.E.ADD.F32.FTZ.RN.STRONG.GPU desc[UR34][R38.64+0x100], R70 ;  /* 0x00010046260079a6 */ /* 0x0007e2000c12f322 */
[C---:B------:R-:W-:Y:S02]  /*6780*/  LEA.HI.X.SX32 R9, R2.reuse, R39, 0x5, P0 ;  /* 0x0000002702097211 */ /* 0x040fe400000f2eff */
[C---:B------:R-:W-:Y:S03]  /*6790*/  LEA R6, P0, R2.reuse, R8, 0x5 ;  /* 0x0000000802067211 */ /* 0x040fe600078028ff */
[----:B------:R-:W-:Y:S01]  /*67a0*/  REDG.E.ADD.F32.FTZ.RN.STRONG.GPU desc[UR34][R8.64+0x100], R71 ;  /* 0x00010047080079a6 */ /* 0x000fe2000c12f322 */
[C---:B------:R-:W-:Y:S02]  /*67b0*/  LEA.HI.X.SX32 R7, R2.reuse, R9, 0x5, P0 ;  /* 0x0000000902077211 */ /* 0x040fe400000f2eff */
[C---:B------:R-:W-:Y:S03]  /*67c0*/  LEA R36, P0, R2.reuse, R6, 0x5 ;  /* 0x0000000602247211 */ /* 0x040fe600078028ff */
[----:B------:R-:W-:Y:S01]  /*67d0*/  REDG.E.ADD.F32.FTZ.RN.STRONG.GPU desc[UR34][R6.64+0x100], R72 ;  /* 0x00010048060079a6 */ /* 0x000fe2000c12f322 */
[C---:B------:R-:W-:Y:S02]  /*67e0*/  LEA.HI.X.SX32 R37, R2.reuse, R7, 0x5, P0 ;  /* 0x0000000702257211 */ /* 0x040fe400000f2eff */
[C---:B------:R-:W-:Y:S01]  /*67f0*/  LEA R34, P0, R2.reuse, R36, 0x5 ;  /* 0x0000002402227211 */ /* 0x040fe200078028ff */
[----:B-1----:R1:W5:Y:S03]  /*6800*/  LDL.LU.64 R42, [R1+0xb8] ;  /* 0x0000b800012a7983 */ /* 0x0023660000300a00 */
[C---:B------:R-:W-:Y:S01]  /*6810*/  LEA.HI.X.SX32 R35, R2.reuse, R37, 0x5, P0 ;  /* 0x0000002502237211 */ /* 0x040fe200000f2eff */
[----:B------:R4:W-:Y:S01]  /*6820*/  REDG.E.ADD.F32.FTZ.RN.STRONG.GPU desc[UR34][R36.64+0x100], R73 ;  /* 0x00010049240079a6 */ /* 0x0009e2000c12f322 */
[C---:B------:R-:W-:Y:S03]  /*6830*/  LEA R32, P0, R2.reuse, R34, 0x5 ;  /* 0x0000002202207211 */ /* 0x040fe600078028ff */
[----:B------:R-:W-:Y:S01]  /*6840*/  REDG.E.ADD.F32.FTZ.RN.STRONG.GPU desc[UR34][R34.64+0x100], R74 ;  /* 0x0001004a220079a6 */ /* 0x000fe2000c12f322 */
[C---:B------:R-:W-:Y:S03]  /*6850*/  LEA.HI.X.SX32 R33, R2.reuse, R35, 0x5, P0 ;  /* 0x0000002302217211 */ /* 0x040fe600000f2eff */
[----:B--2---:R1:W5:Y:S01]  /*6860*/  LDL.LU.64 R40, [R1+0xb0] ;  /* 0x0000b00001287983 */ /* 0x0043620000300a00 */
[C---:B------:R-:W-:Y:S03]  /*6870*/  IMAD.WIDE R30, R2.reuse, -0xc0, R32 ;  /* 0xffffff40021e7825 */ /* 0x040fe600078e0220 */
[----:B------:R-:W-:Y:S01]  /*6880*/  REDG.E.ADD.F32.FTZ.RN.STRONG.GPU desc[UR34][R32.64+0x100], R75 ;  /* 0x0001004b200079a6 */ /* 0x000fe2000c12f322 */
[C---:B------:R-:W-:Y:S03]  /*6890*/  LEA R28, P0, R2.reuse, R30, 0x5 ;  /* 0x0000001e021c7211 */ /* 0x040fe600078028ff */
[----:B------:R-:W-:Y:S01]  /*68a0*/  REDG.E.ADD.F32.FTZ.RN.STRONG.GPU desc[UR34][R20.64+0x180], R80 ;  /* 0x00018050140079a6 */ /* 0x000fe2000c12f322 */
[C---:B------:R-:W-:Y:S03]  /*68b0*/  LEA.HI.X.SX32 R29, R2.reuse, R31, 0x5, P0 ;  /* 0x0000001f021d7211 */ /* 0x040fe600000f2eff */
[----:B------:R-:W-:Y:S01]  /*68c0*/  REDG.E.ADD.F32.FTZ.RN.STRONG.GPU desc[UR34][R30.64+0x180], R81 ;  /* 0x000180511e0079a6 */ /* 0x000fe2000c12f322 */
[C---:B------:R-:W-:Y:S03]  /*68d0*/  LEA R26, P0, R2.reuse, R28, 0x5 ;  /* 0x0000001c021a7211 */ /* 0x040fe600078028ff */
[----:B------:R-:W-:Y:S01]  /*68e0*/  REDG.E.ADD.F32.FTZ.RN.STRONG.GPU desc[UR34][R28.64+0x180], R82 ;  /* 0x000180521c0079a6 */ /* 0x000fe2000c12f322 */
[C---:B------:R-:W-:Y:S02]  /*68f0*/  LEA.HI.X.SX32 R27, R2.reuse, R29, 0x5, P0 ;  /* 0x0000001d021b7211 */ /* 0x040fe400000f2eff */
[C---:B------:R-:W-:Y:S01]  /*6900*/  LEA R250, P0, R2.reuse, R26, 0x5 ;  /* 0x0000001a02fa7211 */ /* 0x040fe200078028ff */
[----:B------:R-:W-:Y:S03]  /*6910*/  LDSM.16.MT88.4 R72, [R3+0x12800] ;  /* 0x012800000348783b */ /* 0x000fe60000004200 */
[C---:B------:R-:W-:Y:S01]  /*6920*/  LEA.HI.X.SX32 R251, R2.reuse, R27, 0x5, P0 ;  /* 0x0000001b02fb7211 */ /* 0x040fe200000f2eff */
[----:B------:R-:W-:Y:S01]  /*6930*/  REDG.E.ADD.F32.FTZ.RN.STRONG.GPU desc[UR34][R26.64+0x180], R83 ;  /* 0x000180531a0079a6 */ /* 0x000fe2000c12f322 */
[C---:B------:R-:W-:Y:S03]  /*6940*/  LEA R248, P0, R2.reuse, R250, 0x5 ;  /* 0x000000fa02f87211 */ /* 0x040fe600078028ff */
[----:B------:R-:W-:Y:S01]  /*6950*/  REDG.E.ADD.F32.FTZ.RN.STRONG.GPU desc[UR34][R250.64+0x180], R76 ;  /* 0x0001804cfa0079a6 */ /* 0x000fe2000c12f322 */
[C---:B------:R-:W-:Y:S02]  /*6960*/  LEA.HI.X.SX32 R249, R2.reuse, R251, 0x5, P0 ;  /* 0x000000fb02f97211 */ /* 0x040fe400000f2eff */
[C---:B------:R-:W-:Y:S01]  /*6970*/  LEA R4, P0, R2.reuse, R248, 0x5 ;  /* 0x000000f802047211 */ /* 0x040fe200078028ff */
[----:B---3--:R1:W5:Y:S03]  /*6980*/  LDL.LU.64 R38, [R1+0xa8] ;  /* 0x0000a80001267983 */ /* 0x0083660000300a00 */
[C---:B------:R-:W-:Y:S01]  /*6990*/  LEA.HI.X.SX32 R5, R2.reuse, R249, 0x5, P0 ;  /* 0x000000f902057211 */ /* 0x040fe200000f2eff */
[----:B------:R2:W-:Y:S01]  /*69a0*/  REDG.E.ADD.F32.FTZ.RN.STRONG.GPU desc[UR34][R248.64+0x180], R77 ;  /* 0x0001804df80079a6 */ /* 0x0005e2000c12f322 */
[C---:B------:R-:W-:Y:S03]  /*69b0*/  LEA R24, P0, R2.reuse, R4, 0x5 ;  /* 0x0000000402187211 */ /* 0x040fe600078028ff */
[----:B------:R3:W-:Y:S01]  /*69c0*/  REDG.E.ADD.F32.FTZ.RN.STRONG.GPU desc[UR34][R4.64+0x180], R78 ;  /* 0x0001804e040079a6 */ /* 0x0007e2000c12f322 */
[C---:B------:R-:W-:Y:S03]  /*69d0*/  LEA.HI.X.SX32 R25, R2.reuse, R5, 0x5, P0 ;  /* 0x0000000502197211 */ /* 0x040fe600000f2eff */
[----:B----4-:R1:W5:Y:S01]  /*69e0*/  LDL.LU.64 R36, [R1+0xa0] ;  /* 0x0000a00001247983 */ /* 0x0103620000300a00 */
        /* <DEDUP_REMOVED lines=10> */
[----:B--2---:R-:W2:Y:S03]  /*6a90*/  S2R R249, SR_TID.X ;  /* 0x0000000000f97919 */ /* 0x004ea60000002100 */
[C---:B------:R-:W-:Y:S01]  /*6aa0*/  LEA.HI.X.SX32 R19, R2.reuse, R245, 0x5, P0 ;  /* 0x000000f502137211 */ /* 0x040fe200000f2eff */
        /* <DEDUP_REMOVED lines=9> */
[----:B------:R4:W-:Y:S01]  /*6b40*/  REDG.E.ADD.F32.FTZ.RN.STRONG.GPU desc[UR34][R14.64+0x200], R90 ;  /* 0x0002005a0e0079a6 */ /* 0x0009e2000c12f322 */
[C---:B------:R-:W-:Y:S03]  /*6b50*/  LEA.HI.X.SX32 R69, R2.reuse, R15, 0x5, P0 ;  /* 0x0000000f02457211 */ /* 0x040fe600000f2eff */
[----:B------:R-:W-:Y:S01]  /*6b60*/  LDSM.16.MT88.4 R16, [R0+0x2000] ;  /* 0x002000000010783b */ /* 0x000fe20000004200 */
[C---:B------:R-:W-:Y:S03]  /*6b70*/  IMAD.WIDE R70, R2.reuse, -0xc0, R68 ;  /* 0xffffff4002467825 */ /* 0x040fe600078e0244 */
[----:B------:R-:W-:Y:S01]  /*6b80*/  REDG.E.ADD.F32.FTZ.RN.STRONG.GPU desc[UR34][R68.64+0x200], R91 ;  /* 0x0002005b440079a6 */ /* 0x000fe2000c12f322 */
[C---:B------:R-:W-:Y:S03]  /*6b90*/  LEA R12, P0, R2.reuse, R70, 0x5 ;  /* 0x00000046020c7211 */ /* 0x040fe600078028ff */
[----:B------:R-:W-:Y:S01]  /*6ba0*/  REDG.E.ADD.F32.FTZ.RN.STRONG.GPU desc[UR34][R20.64+0x280], R96 ;  /* 0x00028060140079a6 */ /* 0x000fe2000c12f322 */
[C---:B--2---:R-:W-:Y:S01]  /*6bb0*/  IMAD.SHL.U32 R250, R249.reuse, 0x8, RZ ;  /* 0x00000008f9fa7824 */ /* 0x044fe200078e00ff */
[C---:B------:R-:W-:Y:S02]  /*6bc0*/  LEA.HI.X.SX32 R13, R2.reuse, R71, 0x5, P0 ;  /* 0x00000047020d7211 */ /* 0x040fe400000f2eff */
[----:B------:R-:W-:Y:S01]  /*6bd0*/  REDG.E.ADD.F32.FTZ.RN.STRONG.GPU desc[UR34][R70.64+0x280], R97 ;  /* 0x00028061460079a6 */ /* 0x000fe2000c12f322 */
[----:B------:R-:W-:Y:S02]  /*6be0*/  LEA R10, P0, R2, R12, 0x5 ;  /* 0x0000000c020a7211 */ /* 0x000fe400078028ff */
[----:B------:R-:W-:Y:S01]  /*6bf0*/  LOP3.LUT R251, R250, 0x38, RZ, 0xc0, !PT ;  /* 0x00000038fafb7812 */ /* 0x000fe200078ec0ff */
        /* <DEDUP_REMOVED lines=8> */
[C---:B------:R-:W-:Y:S02]  /*6c80*/  LEA.HI.X.SX32 R7, R2.reuse, R9, 0x5, P0 ;  /* 0x0000000902077211 */ /* 0x040fe400000f2eff */
[C---:B---3--:R-:W-:Y:S01]  /*6c90*/  LEA R4, P0, R2.reuse, R6, 0x5 ;  /* 0x0000000602047211 */ /* 0x048fe200078028ff */
[----:B------:R-:W-:Y:S03]  /*6ca0*/  LDSM.16.MT88.4 R8, [R0] ;  /* 0x000000000008783b */ /* 0x000fe60000004200 */
[C---:B------:R-:W-:Y:S01]  /*6cb0*/  LEA.HI.X.SX32 R5, R2.reuse, R7, 0x5, P0 ;  /* 0x0000000702057211 */ /* 0x040fe200000f2eff */
[----:B------:R-:W-:Y:S01]  /*6cc0*/  REDG.E.ADD.F32.FTZ.RN.STRONG.GPU desc[UR34][R6.64+0x280], R93 ;  /* 0x0002805d060079a6 */ /* 0x000fe2000c12f322 */
[C---:B----4-:R-:W-:Y:S03]  /*6cd0*/  LEA R14, P0, R2.reuse, R4, 0x5 ;  /* 0x00000004020e7211 */ /* 0x050fe600078028ff */
[----:B------:R-:W-:Y:S01]  /*6ce0*/  REDG.E.ADD.F32.FTZ.RN.STRONG.GPU desc[UR34][R4.64+0x280], R94 ;  /* 0x0002805e040079a6 */ /* 0x000fe2000c12f322 */
[----:B------:R-:W-:Y:S02]  /*6cf0*/  LEA.HI.X.SX32 R15, R2, R5, 0x5, P0 ;  /* 0x00000005020f7211 */ /* 0x000fe400000f2eff */
[----:B------:R-:W-:Y:S01]  /*6d00*/  LOP3.LUT P0, RZ, R249, 0x4, RZ, 0xc0, !PT ;  /* 0x00000004f9ff7812 */ /* 0x000fe2000780c0ff */
[----:B------:R-:W3:Y:S04]  /*6d10*/  LDSM.16.MT88.4 R4, [R3+0x12000] ;  /* 0x012000000304783b */ /* 0x000ee80000004200 */
[----:B------:R-:W-:Y:S04]  /*6d20*/  REDG.E.ADD.F32.FTZ.RN.STRONG.GPU desc[UR34][R14.64+0x280], R95 ;  /* 0x0002805f0e0079a6 */ /* 0x000fe8000c12f322 */
[----:B------:R-:W-:Y:S01]  /*6d30*/  LDSM.16.MT88.4 R84, [R0+0x2800] ;  /* 0x002800000054783b */ /* 0x000fe20000004200 */
[C---:B--2---:R-:W-:Y:S03]  /*6d40*/  VIADD R92, R3.reuse, 0x40 ;  /* 0x00000040035c7836 */ /* 0x044fe60000000000 */
[----:B------:R-:W-:Y:S01]  /*6d50*/  LDSM.16.MT88.4 R88, [R0+0x1800] ;  /* 0x001800000058783b */ /* 0x000fe20000004200 */
[----:B------:R-:W-:Y:S03]  /*6d60*/  @P0 VIADD R92, R3, 0xffffffc0 ;  /* 0xffffffc0035c0836 */ /* 0x000fe60000000000 */
[----:B------:R-:W-:Y:S04]  /*6d70*/  LDSM.16.MT88.4 R96, [R0+0x5800] ;  /* 0x005800000060783b */ /* 0x000fe80000004200 */
[----:B------:R-:W2:Y:S04]  /*6d80*/  LDSM.16.MT88.4 R12, [R92+0x12000] ;  /* 0x012000005c0c783b */ /* 0x000ea80000004200 */
[----:B------:R-:W4:Y:S04]  /*6d90*/  LDSM.16.MT88.4 R80, [R92+0x12800] ;  /* 0x012800005c50783b */ /* 0x000f280000004200 */
[----:B------:R1:W5:Y:S04]  /*6da0*/  LDL.LU.64 R34, [R1+0x98] ;  /* 0x0000980001227983 */ /* 0x0003680000300a00 */
[----:B------:R1:W5:Y:S04]  /*6db0*/  LDL.LU.64 R32, [R1+0x90] ;  /* 0x0000900001207983 */ /* 0x0003680000300a00 */
[----:B------:R1:W5:Y:S01]  /*6dc0*/  LDL.LU.64 R30, [R1+0x88] ;  /* 0x00008800011e7983 */ /* 0x0003620000300a00 */
[-C--:B---3--:R-:W-:Y:S03]  /*6dd0*/  HMMA.16816.F32 R100, R4, R8.reuse, R100 ;  /* 0x000000080464723c */ /* 0x088fe60000001864 */
[----:B------:R1:W5:Y:S04]  /*6de0*/  LDL.LU.64 R28, [R1+0x80] ;  /* 0x00008000011c7983 */ /* 0x0003680000300a00 */
[----:B------:R1:W5:Y:S04]  /*6df0*/  LDL.LU.64 R26, [R1+0x78] ;  /* 0x00007800011a7983 */ /* 0x0003680000300a00 */
[----:B------:R1:W5:Y:S04]  /*6e00*/  LDL.LU.64 R24, [R1+0x70] ;  /* 0x0000700001187983 */ /* 0x0003680000300a00 */
[----:B------:R1:W5:Y:S04]  /*6e10*/  LDL.LU.64 R22, [R1+0x68] ;  /* 0x0000680001167983 */ /* 0x0003680000300a00 */
[----:B------:R1:W5:Y:S01]  /*6e20*/  LDL.LU.64 R20, [R1+0x60] ;  /* 0x0000600001147983 */ /* 0x0003620000300a00 */
[C---:B--2---:R-:W-:Y:S08]  /*6e30*/  HMMA.16816.F32 R104, R12.reuse, R8, R104 ;  /* 0x000000080c68723c */ /* 0x044ff00000001868 */
[-C--:B------:R-:W-:Y:S08]  /*6e40*/  HMMA.16816.F32 R108, R12, R10.reuse, R108 ;  /* 0x0000000a0c6c723c */ /* 0x080ff0000000186c */
[C---:B------:R-:W-:Y:S01]  /*6e50*/  HMMA.16816.F32 R112, R4.reuse, R10, R112 ;  /* 0x0000000a0470723c */ /* 0x040fe20000001870 */
[----:B------:R-:W2:Y:S07]  /*6e60*/  LDSM.16.MT88.4 R8, [R0+0x4800] ;  /* 0x004800000008783b */ /* 0x000eae0000004200 */
[-C--:B------:R-:W-:Y:S08]  /*6e70*/  HMMA.16816.F32 R116, R4, R16.reuse, R116 ;  /* 0x000000100474723c */ /* 0x080ff00000001874 */
[C---:B------:R-:W-:Y:S08]  /*6e80*/  HMMA.16816.F32 R120, R12.reuse, R16, R120 ;  /* 0x000000100c78723c */ /* 0x040ff00000001878 */
[-C--:B------:R-:W-:Y:S08]  /*6e90*/  HMMA.16816.F32 R124, R12, R18.reuse, R124 ;  /* 0x000000120c7c723c */ /* 0x080ff0000000187c */
[C---:B------:R-:W-:Y:S01]  /*6ea0*/  HMMA.16816.F32 R128, R4.reuse, R18, R128 ;  /* 0x000000120480723c */ /* 0x040fe20000001880 */
[----:B------:R-:W-:Y:S04]  /*6eb0*/  LDSM.16.MT88.4 R16, [R92+0x13000] ;  /* 0x013000005c10783b */ /* 0x000fe80000004200 */
[----:B------:R-:W-:Y:S03]  /*6ec0*/  LDSM.16.MT88.4 R92, [R92+0x13800] ;  /* 0x013800005c5c783b */ /* 0x000fe60000004200 */
[-C--:B------:R-:W-:Y:S08]  /*6ed0*/  HMMA.16816.F32 R132, R4, R68.reuse, R132 ;  /* 0x000000440484723c */ /* 0x080ff00000001884 */
[C---:B------:R-:W-:Y:S08]  /*6ee0*/  HMMA.16816.F32 R136, R12.reuse, R68, R136 ;  /* 0x000000440c88723c */ /* 0x040ff00000001888 */
[-C--:B------:R-:W-:Y:S01]  /*6ef0*/  HMMA.16816.F32 R140, R12, R70.reuse, R140 ;  /* 0x000000460c8c723c */ /* 0x080fe2000000188c */
[----:B------:R-:W-:Y:S07]  /*6f00*/  LDSM.16.MT88.4 R12, [R0+0x1000] ;  /* 0x00100000000c783b */ /* 0x000fee0000004200 */
[----:B------:R-:W-:Y:S01]  /*6f10*/  HMMA.16816.F32 R144, R4, R70, R144 ;  /* 0x000000460490723c */ /* 0x000fe20000001890 */
[----:B------:R-:W3:Y:S04]  /*6f20*/  LDSM.16.MT88.4 R4, [R3+0x13000] ;  /* 0x013000000304783b */ /* 0x000ee80000004200 */
[----:B------:R-:W1:Y:S03]  /*6f30*/  LDSM.16.MT88.4 R68, [R0+0x3000] ;  /* 0x003000000044783b */ /* 0x000e660000004200 */
[-C--:B------:R-:W-:Y:S08]  /*6f40*/  HMMA.16816.F32 R100, R72, R76.reuse, R100 ;  /* 0x0000004c4864723c */ /* 0x080ff00000001864 */
[C---:B----4-:R-:W-:Y:S08]  /*6f50*/  HMMA.16816.F32 R104, R80.reuse, R76, R104 ;  /* 0x0000004c5068723c */ /* 0x050ff00000001868 */
[-C--:B------:R-:W-:Y:S08]  /*6f60*/  HMMA.16816.F32 R108, R80, R78.reuse, R108 ;  /* 0x0000004e506c723c */ /* 0x080ff0000000186c */
[C---:B------:R-:W-:Y:S01]  /*6f70*/  HMMA.16816.F32 R112, R72.reuse, R78, R112 ;  /* 0x0000004e4870723c */ /* 0x040fe20000001870 */
[----:B------:R-:W4:Y:S07]  /*6f80*/  LDSM.16.MT88.4 R76, [R0+0x5000] ;  /* 0x00500000004c783b */ /* 0x000f2e0000004200 */
[-C--:B------:R-:W-:Y:S08]  /*6f90*/  HMMA.16816.F32 R116, R72, R84.reuse, R116 ;  /* 0x000000544874723c */ /* 0x080ff00000001874 */
[C---:B------:R-:W-:Y:S08]  /*6fa0*/  HMMA.16816.F32 R120, R80.reuse, R84, R120 ;  /* 0x000000545078723c */ /* 0x040ff00000001878 */
[-C--:B------:R-:W-:Y:S08]  /*6fb0*/  HMMA.16816.F32 R124, R80, R86.reuse, R124 ;  /* 0x00000056507c723c */ /* 0x080ff0000000187c */
[C---:B------:R-:W-:Y:S01]  /*6fc0*/  HMMA.16816.F32 R128, R72.reuse, R86, R128 ;  /* 0x000000564880723c */ /* 0x040fe20000001880 */
[----:B------:R-:W4:Y:S07]  /*6fd0*/  LDSM.16.MT88.4 R84, [R3+0x13800] ;  /* 0x013800000354783b */ /* 0x000f2e0000004200 */
[-C--:B--2---:R-:W-:Y:S08]  /*6fe0*/  HMMA.16816.F32 R132, R72, R8.reuse, R132 ;  /* 0x000000084884723c */ /* 0x084ff00000001884 */
[C---:B------:R-:W-:Y:S04]  /*6ff0*/  HMMA.16816.F32 R136, R80.reuse, R8, R136 ;  /* 0x000000085088723c */ /* 0x040fe80000001888 */
[----:B------:R-:W-:Y:S04]  /*7000*/  LOP3.LUT R8, R250, 0x1f8, RZ, 0xc0, !PT ;  /* 0x000001f8fa087812 */ /* 0x000fe800078ec0ff */
[-C--:B------:R-:W-:Y:S01]  /*7010*/  HMMA.16816.F32 R140, R80, R10.reuse, R140 ;  /* 0x0000000a508c723c */ /* 0x080fe2000000188c */
[----:B------:R-:W2:Y:S02]  /*7020*/  LDSM.16.MT88.4 R80, [R0+0x3800] ;  /* 0x003800000050783b */ /* 0x000ea40000004200 */
[----:B------:R-:W-:Y:S04]  /*7030*/  LOP3.LUT R8, R8, 0x38, R249, 0x78, !PT ;  /* 0x0000003808087812 */ /* 0x000fe800078e78f9 */
[----:B------:R-:W-:Y:S01]  /*7040*/  LOP3.LUT R8, R8, 0x1e00, R250, 0xf8, !PT ;  /* 0x00001e0008087812 */ /* 0x000fe200078ef8fa */
[----:B------:R-:W-:Y:S04]  /*7050*/  HMMA.16816.F32 R144, R72, R10, R144 ;  /* 0x0000000a4890723c */ /* 0x000fe80000001890 */
[----:B------:R-:W-:Y:S04]  /*7060*/  LEA R8, R8, UR4, 0x1 ;  /* 0x0000000408087c11 */ /* 0x000fe8000f8e08ff */
[-C--:B---3--:R-:W-:Y:S08]  /*7070*/  HMMA.16816.F32 R100, R4, R12.reuse, R100 ;  /* 0x0000000c0464723c */ /* 0x088ff00000001864 */
[C---:B------:R-:W-:Y:S08]  /*7080*/  HMMA.16816.F32 R104, R16.reuse, R12, R104 ;  /* 0x0000000c1068723c */ /* 0x040ff00000001868 */
[-C--:B------:R-:W-:Y:S08]  /*7090*/  HMMA.16816.F32 R108, R16, R14.reuse, R108 ;  /* 0x0000000e106c723c */ /* 0x080ff0000000186c */
[C---:B------:R-:W-:Y:S08]  /*70a0*/  HMMA.16816.F32 R112, R4.reuse, R14, R112 ;  /* 0x0000000e0470723c */ /* 0x040ff00000001870 */
[-C--:B-1----:R-:W-:Y:S08]  /*70b0*/  HMMA.16816.F32 R116, R4, R68.reuse, R116 ;  /* 0x000000440474723c */ /* 0x082ff00000001874 */
[C---:B------:R-:W-:Y:S04]  /*70c0*/  HMMA.16816.F32 R120, R16.reuse, R68, R120 ;  /* 0x000000441078723c */ /* 0x040fe80000001878 */
[C---:B------:R-:W-:Y:S02]  /*70d0*/  LOP3.LUT R69, R251.reuse, 0x40, RZ, 0xfc, !PT ;  /* 0x00000040fb457812 */ /* 0x040fe400078efcff */
[----:B------:R-:W-:Y:S02]  /*70e0*/  LOP3.LUT R68, R251, 0x80, RZ, 0xfc, !PT ;  /* 0x00000080fb447812 */ /* 0x000fe400078efcff */
[-C--:B------:R-:W-:Y:S08]  /*70f0*/  HMMA.16816.F32 R124, R16, R70.reuse, R124 ;  /* 0x00000046107c723c */ /* 0x080ff0000000187c */
[C---:B------:R-:W-:Y:S08]  /*7100*/  HMMA.16816.F32 R128, R4.reuse, R70, R128 ;  /* 0x000000460480723c */ /* 0x040ff00000001880 */
[-C--:B----4-:R-:W-:Y:S08]  /*7110*/  HMMA.16816.F32 R132, R4, R76.reuse, R132 ;  /* 0x0000004c0484723c */ /* 0x090ff00000001884 */
[C---:B------:R-:W-:Y:S08]  /*7120*/  HMMA.16816.F32 R136, R16.reuse, R76, R136 ;  /* 0x0000004c1088723c */ /* 0x040ff00000001888 */
[-C--:B------:R-:W-:Y:S08]  /*7130*/  HMMA.16816.F32 R140, R16, R78.reuse, R140 ;  /* 0x0000004e108c723c */ /* 0x080ff0000000188c */
[----:B------:R-:W-:Y:S08]  /*7140*/  HMMA.16816.F32 R144, R4, R78, R144 ;  /* 0x0000004e0490723c */ /* 0x000ff00000001890 */
[-C--:B------:R-:W-:Y:S08]  /*7150*/  HMMA.16816.F32 R100, R84, R88.reuse, R100 ;  /* 0x000000585464723c */ /* 0x080ff00000001864 */
[C---:B------:R-:W-:Y:S08]  /*7160*/  HMMA.16816.F32 R104, R92.reuse, R88, R104 ;  /* 0x000000585c68723c */ /* 0x040ff00000001868 */
[-C--:B------:R-:W-:Y:S08]  /*7170*/  HMMA.16816.F32 R108, R92, R90.reuse, R108 ;  /* 0x0000005a5c6c723c */ /* 0x080ff0000000186c */
[C---:B------:R-:W-:Y:S08]  /*7180*/  HMMA.16816.F32 R112, R84.reuse, R90, R112 ;  /* 0x0000005a5470723c */ /* 0x040ff00000001870 */
[-C--:B--2---:R-:W-:Y:S08]  /*7190*/  HMMA.16816.F32 R116, R84, R80.reuse, R116 ;  /* 0x000000505474723c */ /* 0x084ff00000001874 */
        /* <DEDUP_REMOVED lines=9> */
[----:B------:R-:W2:Y:S01]  /*7230*/  LDL.LU R245, [R1+0x38] ;  /* 0x0000380001f57983 */ /* 0x000ea20000300800 */
[----:B------:R-:W1:Y:S08]  /*7240*/  LDC R9, c[0x0][0x3b0] ;  /* 0x0000ec00ff097b82 */ /* 0x000e700000000800 */
[----:B------:R-:W-:Y:S01]  /*7250*/  BAR.SYNC.DEFER_BLOCKING 0x0 ;  /* 0x0000000000007b1d */ /* 0x000fe20000010000 */
[----:B------:R-:W-:Y:S02]  /*7260*/  ISETP.GE.AND P5, PT, R251, UR8, PT ;  /* 0x00000008fb007c0c */ /* 0x000fe4000bfa6270 */
[----:B------:R-:W-:Y:S02]  /*7270*/  ISETP.GE.AND P2, PT, R69, UR8, PT ;  /* 0x0000000845007c0c */ /* 0x000fe4000bf46270 */
[----:B------:R-:W-:Y:S02]  /*7280*/  ISETP.GE.AND P1, PT, R68, UR8, PT ;  /* 0x0000000844007c0c */ /* 0x000fe4000bf26270 */
[----:B------:R-:W-:Y:S01]  /*7290*/  IADD3 R2, P0, PT, RZ, -UR32, RZ ;  /* 0x80000020ff027c10 */ /* 0x000fe2000ff1e0ff */
[----:B------:R-:W3:Y:S01]  /*72a0*/  LDL.LU R244, [R1+0x3c] ;  /* 0x00003c0001f47983 */ /* 0x000ee20000300800 */
[----:B------:R-:W4:Y:S01]  /*72b0*/  LDC R12, c[0x0][0x3b4] ;  /* 0x0000ed00ff0c7b82 */ /* 0x000f220000000800 */
[C---:B-1----:R-:W-:Y:S04]  /*72c0*/  IMAD.SHL.U32 R0, R9.reuse, 0x40, RZ ;  /* 0x0000004009007824 */ /* 0x042fe800078e00ff */
[----:B------:R-:W-:Y:S05]  /*72d0*/  IMAD.X R0, RZ, RZ, ~R0, P0 ;  /* 0x000000ffff007224 */ /* 0x000fea00000e0e00 */
[----:B------:R-:W-:Y:S02]  /*72e0*/  SHF.R.S64 R3, R2, 0x1f, R0 ;  /* 0x0000001f02037819 */ /* 0x000fe40000001000 */
[----:B------:R-:W-:Y:S02]  /*72f0*/  LEA R2, P0, R9, RZ, 0x6 ;  /* 0x000000ff09027211 */ /* 0x000fe400078030ff */
[----:B---3--:R-:W-:Y:S02]  /*7300*/  IADD3 R244, P6, PT, R3, R244, RZ ;  /* 0x000000f403f47210 */ /* 0x008fe40007fde0ff */
[----:B------:R-:W-:Y:S02]  /*7310*/  LEA.HI.X R3, R9, RZ, RZ, 0x6, P0 ;  /* 0x000000ff09037211 */ /* 0x000fe400000f34ff */
[----:B--2---:R-:W-:Y:S01]  /*7320*/  LEA.HI.X.SX32 R245, R0, R245, 0x1, P6 ;  /* 0x000000f500f57211 */ /* 0x004fe200030f0eff */
[----:B------:R1:W-:Y:S01]  /*7330*/  STL [R1+0x3c], R244 ;  /* 0x00003cf401007387 */ /* 0x0003e20000100800 */
[--C-:B------:R-:W-:Y:S01]  /*7340*/  @!P5 IMAD.MOV.U32 R4, RZ, RZ, R244.reuse ;  /* 0x000000ffff04d224 */ /* 0x100fe200078e00f4 */
[----:B------:R-:W-:Y:S01]  /*7350*/  @!P5 IADD3 R6, P0, PT, R244, R2, RZ ;  /* 0x00000002f406d210 */ /* 0x000fe20007f1e0ff */
[----:B------:R-:W-:Y:S01]  /*7360*/  @!P2 IMAD.MOV.U32 R10, RZ, RZ, R244 ;  /* 0x000000ffff0aa224 */ /* 0x000fe200078e00f4 */
[----:B------:R1:W-:Y:S01]  /*7370*/  STL [R1+0x38], R245 ;  /* 0x000038f501007387 */ /* 0x0003e20000100800 */
[--C-:B------:R-:W-:Y:S02]  /*7380*/  @!P5 IMAD.MOV.U32 R5, RZ, RZ, R245.reuse ;  /* 0x000000ffff05d224 */ /* 0x100fe400078e00f5 */
[--C-:B------:R-:W-:Y:S02]  /*7390*/  @!P2 IMAD.MOV.U32 R11, RZ, RZ, R245.reuse ;  /* 0x000000ffff0ba224 */ /* 0x100fe400078e00f5 */
[----:B----4-:R-:W-:Y:S01]  /*73a0*/  IMAD.SHL.U32 R0, R12, 0x40, RZ ;  /* 0x000000400c007824 */ /* 0x010fe200078e00ff */
[----:B------:R-:W-:Y:S01]  /*73b0*/  @!PT LDS RZ, [RZ] ;  /* 0x00000000fffff984 */ /* 0x000fe20000000800 */
[----:B------:R-:W-:Y:S01]  /*73c0*/  @!PT LDS RZ, [RZ] ;  /* 0x00000000fffff984 */ /* 0x000fe20000000800 */
[----:B------:R-:W-:Y:S01]  /*73d0*/  @!PT LDS RZ, [RZ] ;  /* 0x00000000fffff984 */ /* 0x000fe20000000800 */
[----:B------:R2:W-:Y:S04]  /*73e0*/  @!P5 LDGSTS.E.BYPASS.LTC128B.128 [R8], desc[UR34][R4.64] ;  /* 0x000000000408dfae */ /* 0x0005e8000b981a22 */
[----:B------:R1:W-:Y:S01]  /*73f0*/  @P5 STS.128 [R8], RZ ;  /* 0x000000ff08005388 */ /* 0x0003e20000000c00 */
[----:B------:R-:W-:Y:S02]  /*7400*/  @!P5 IADD3.X R7, PT, PT, R245, R3, R0, P0, !PT ;  /* 0x00000003f507d210 */ /* 0x000fe400007fe400 */
[CC--:B------:R-:W-:Y:S01]  /*7410*/  @!P1 LEA R2, P0, R9.reuse, R244.reuse, 0x6 ;  /* 0x000000f409029211 */ /* 0x0c0fe200078030ff */
[----:B------:R-:W-:Y:S01]  /*7420*/  @!PT LDS RZ, [RZ] ;  /* 0x00000000fffff984 */ /* 0x000fe20000000800 */
[----:B------:R-:W-:Y:S01]  /*7430*/  @!PT LDS RZ, [RZ] ;  /* 0x00000000fffff984 */ /* 0x000fe20000000800 */
[----:B------:R-:W-:Y:S01]  /*7440*/  @!PT LDS RZ, [RZ] ;  /* 0x00000000fffff984 */ /* 0x000fe20000000800 */
[----:B------:R3:W-:Y:S03]  /*7450*/  @!P2 LDGSTS.E.BYPASS.LTC128B.128 [R8+0x2000], desc[UR34][R10.64+0x80] ;  /* 0x020000800a08afae */ /* 0x0007e6000b981a22 */
[CCC-:B------:R-:W-:Y:S01]  /*7460*/  @!P1 LEA.HI.X R3, R9.reuse, R245.reuse, R12.reuse, 0x6, P0 ;  /* 0x000000f509039211 */ /* 0x1c0fe200000f340c */
[----:B------:R1:W-:Y:S01]  /*7470*/  @P2 STS.128 [R8+0x2000], RZ ;  /* 0x002000ff08002388 */ /* 0x0003e20000000c00 */
[C---:B--2---:R-:W-:Y:S04]  /*7480*/  @!P2 LEA R4, P6, R9.reuse, R244, 0x6 ;  /* 0x000000f40904a211 */ /* 0x044fe800078c30ff */
[----:B------:R-:W-:Y:S01]  /*7490*/  @!P2 LEA.HI.X R5, R9, R245, R12, 0x6, P6 ;  /* 0x000000f50905a211 */ /* 0x000fe200030f340c */
[----:B---3--:R-:W-:Y:S02]  /*74a0*/  @!P1 IMAD.MOV.U32 R10, RZ, RZ, R244 ;  /* 0x000000ffff0a9224 */ /* 0x008fe400078e00f4 */
        /* <DEDUP_REMOVED lines=22> */
.L_x_53:
[----:B------:R-:W-:Y:S02]  /*7610*/  UISETP.GT.AND UP0, UPT, UR43, URZ, UPT ;  /* 0x000000ff2b00728c */ /* 0x000fe4000bf04270 */
[----:B------:R-:W-:Y:S07]  /*7620*/  UIADD3 UR16, UPT, UPT, UR43, -0x1, URZ ;  /* 0xffffffff2b107890 */ /* 0x000fee000fffe0ff */
[----:B------:R-:W-:Y:S01]  /*7630*/  UMOV UR43, UR16 ;  /* 0x00000010002b7c82 */ /* 0x000fe20008000000 */
[----:B------:R-:W-:Y:S05]  /*7640*/  BRA.U UP0, `(.L_x_54) ;  /* 0xffffffc500787547 */ /* 0x000fea000b83ffff */
[----:B------:R-:W-:Y:S01]  /*7650*/  F2FP.F16.F32.PACK_AB R60, R61, R60 ;  /* 0x0000003c3d3c723e */ /* 0x000fe200000000ff */
[C---:B------:R-:W-:Y:S01]  /*7660*/  IMAD.SHL.U32 R0, R249.reuse, 0x10, RZ ;  /* 0x00000010f9007824 */ /* 0x040fe200078e00ff */
[----:B------:R-:W2:Y:S01]  /*7670*/  S2R R61, SR_TID.X ;  /* 0x00000000003d7919 */ /* 0x000ea20000002100 */
[C---:B-1----:R-:W-:Y:S01]  /*7680*/  IMAD.SHL.U32 R2, R249.reuse, 0x20, RZ ;  /* 0x00000020f9027824 */ /* 0x042fe200078e00ff */
[----:B------:R-:W1:Y:S01]  /*7690*/  LDCU UR8, c[0x0][0x500] ;  /* 0x0000a000ff0877ac */ /* 0x000e620008000800 */
[C---:B------:R-:W-:Y:S01]  /*76a0*/  IMAD.SHL.U32 R3, R249.reuse, 0x2, RZ ;  /* 0x00000002f9037824 */ /* 0x040fe200078e00ff */
[----:B------:R-:W-:Y:S02]  /*76b0*/  LOP3.LUT R0, R0, 0x1c0, RZ, 0xc0, !PT ;  /* 0x000001c000007812 */ /* 0x000fe400078ec0ff */
[----:B------:R-:W-:Y:S01]  /*76c0*/  LOP3.LUT R2, R2, 0x400, RZ, 0xc0, !PT ;  /* 0x0000040002027812 */ /* 0x000fe200078ec0ff */
[----:B------:R-:W-:Y:S01]  /*76d0*/  UISETP.NE.AND UP0, UPT, UR41, -0x1, UPT ;  /* 0xffffffff2900788c */ /* 0x000fe2000bf05270 */
[----:B------:R-:W-:Y:S01]  /*76e0*/  LOP3.LUT P0, RZ, R249, 0x10, RZ, 0xc0, !PT ;  /* 0x00000010f9ff7812 */ /* 0x000fe2000780c0ff */
[----:B------:R-:W-:Y:S01]  /*76f0*/  UMOV UR40, UR7 ;  /* 0x0000000700287c82 */ /* 0x000fe20008000000 */
[----:B------:R-:W-:-:S02]  /*7700*/  LOP3.LUT R2, R2, 0x6, R3, 0xf8, !PT ;  /* 0x0000000602027812 */ /* 0x000fc400078ef803 */
[----:B-----5:R-:W-:Y:S02]  /*7710*/  F2FP.F16.F32.PACK_AB R70, R27, R26 ;  /* 0x0000001a1b46723e */ /* 0x020fe400000000ff */
[----:B------:R-:W-:Y:S02]  /*7720*/  F2FP.F16.F32.PACK_AB R72, R23, R22 ;  /* 0x000000161748723e */ /* 0x000fe400000000ff */
[----:B------:R-:W-:Y:S02]  /*7730*/  F2FP.F16.F32.PACK_AB R71, R25, R24 ;  /* 0x000000181947723e */ /* 0x000fe400000000ff */
[----:B------:R-:W-:Y:S01]  /*7740*/  F2FP.F16.F32.PACK_AB R73, R21, R20 ;  /* 0x000000141549723e */ /* 0x000fe200000000ff */
[----:B-1----:R-:W-:Y:S01]  /*7750*/  FMUL.FTZ R100, R100, UR8 ;  /* 0x0000000864647c20 */ /* 0x002fe20008410000 */
[----:B------:R-:W-:Y:S01]  /*7760*/  FMUL.FTZ R27, R101, UR8 ;  /* 0x00000008651b7c20 */ /* 0x000fe20008410000 */
        /* <DEDUP_REMOVED lines=10> */
[----:B--2---:R-:W-:Y:S01]  /*7810*/  SHF.R.U32.HI R61, RZ, 0x3, R61 ;  /* 0x00000003ff3d7819 */ /* 0x004fe2000001163d */
[----:B------:R-:W-:Y:S01]  /*7820*/  FMUL.FTZ R108, R108, UR8 ;  /* 0x000000086c6c7c20 */ /* 0x000fe20008410000 */
[----:B------:R-:W-:Y:S01]  /*7830*/  FMUL.FTZ R21, R109, UR8 ;  /* 0x000000086d157c20 */ /* 0x000fe20008410000 */
[----:B------:R-:W-:Y:S01]  /*7840*/  FMUL.FTZ R110, R110, UR8 ;  /* 0x000000086e6e7c20 */ /* 0x000fe20008410000 */
[----:B------:R-:W-:Y:S01]  /*7850*/  LOP3.LUT R0, R0, 0x18, R61, 0xf8, !PT ;  /* 0x0000001800007812 */ /* 0x000fe200078ef83d */
[----:B------:R-:W-:Y:S01]  /*7860*/  FMUL.FTZ R20, R111, UR8 ;  /* 0x000000086f147c20 */ /* 0x000fe20008410000 */
[----:B------:R-:W-:Y:S01]  /*7870*/  FMUL.FTZ R116, R116, UR8 ;  /* 0x0000000874747c20 */ /* 0x000fe20008410000 */
[----:B------:R-:W-:Y:S01]  /*7880*/  FMUL.FTZ R19, R117, UR8 ;  /* 0x0000000875137c20 */ /* 0x000fe20008410000 */
[----:B------:R-:W-:Y:S01]  /*7890*/  LOP3.LUT R0, R0, 0x38, R3, 0x78, !PT ;  /* 0x0000003800007812 */ /* 0x000fe200078e7803 */
[----:B------:R-:W-:Y:S01]  /*78a0*/  FMUL.FTZ R118, R118, UR8 ;  /* 0x0000000876767c20 */ /* 0x000fe20008410000 */
[----:B------:R-:W-:Y:S01]  /*78b0*/  FMUL.FTZ R18, R119, UR8 ;  /* 0x0000000877127c20 */ /* 0x000fe20008410000 */
[----:B------:R-:W-:Y:S01]  /*78c0*/  FMUL.FTZ R128, R128, UR8 ;  /* 0x0000000880807c20 */ /* 0x000fe20008410000 */
[----:B------:R-:W-:Y:S01]  /*78d0*/  LOP3.LUT R0, R2, R0, RZ, 0xfc, !PT ;  /* 0x0000000002007212 */ /* 0x000fe200078efcff */
[----:B------:R-:W-:Y:S01]  /*78e0*/  FMUL.FTZ R15, R129, UR8 ;  /* 0x00000008810f7c20 */ /* 0x000fe20008410000 */
[----:B------:R-:W-:Y:S01]  /*78f0*/  FMUL.FTZ R130, R130, UR8 ;  /* 0x0000000882827c20 */ /* 0x000fe20008410000 */
[----:B------:R-:W-:Y:S01]  /*7900*/  FMUL.FTZ R14, R131, UR8 ;  /* 0x00000008830e7c20 */ /* 0x000fe20008410000 */
[----:B------:R-:W-:Y:S01]  /*7910*/  LEA R0, R0, UR4, 0x1 ;  /* 0x0000000400007c11 */ /* 0x000fe2000f8e08ff */
[----:B------:R-:W-:Y:S01]  /*7920*/  FMUL.FTZ R120, R120, UR8 ;  /* 0x0000000878787c20 */ /* 0x000fe20008410000 */
[----:B------:R-:W-:Y:S01]  /*7930*/  F2FP.F16.F32.PACK_AB R27, R27, R100 ;  /* 0x000000641b1b723e */ /* 0x000fe200000000ff */
[----:B------:R-:W-:Y:S01]  /*7940*/  BAR.SYNC.DEFER_BLOCKING 0x0 ;  /* 0x0000000000007b1d */ /* 0x000fe20000010000 */
[----:B------:R-:W-:Y:S01]  /*7950*/  F2FP.F16.F32.PACK_AB R26, R26, R102 ;  /* 0x000000661a1a723e */ /* 0x000fe200000000ff */
[----:B------:R-:W-:-:S02]  /*7960*/  VIADD R3, R0, 0xc000 ;  /* 0x0000c00000037836 */ /* 0x000fc40000000000 */
[----:B------:R-:W-:Y:S01]  /*7970*/  FMUL.FTZ R17, R121, UR8 ;  /* 0x0000000879117c20 */ /* 0x000fe20008410000 */
[----:B------:R-:W-:Y:S02]  /*7980*/  VIADD R2, R0, 0xc040 ;  /* 0x0000c04000027836 */ /* 0x000fe40000000000 */
[----:B------:R-:W-:Y:S01]  /*7990*/  FMUL.FTZ R122, R122, UR8 ;  /* 0x000000087a7a7c20 */ /* 0x000fe20008410000 */
[----:B------:R-:W-:Y:S01]  /*79a0*/  FMUL.FTZ R16, R123, UR8 ;  /* 0x000000087b107c20 */ /* 0x000fe20008410000 */
[----:B------:R-:W-:Y:S01]  /*79b0*/  F2FP.F16.F32.PACK_AB R23, R23, R112 ;  /* 0x000000701717723e */ /* 0x000fe200000000ff */
[----:B------:R-:W-:Y:S01]  /*79c0*/  @P0 VIADD R2, R3, 0xffffffc0 ;  /* 0xffffffc003020836 */ /* 0x000fe20000000000 */
[----:B------:R-:W-:Y:S01]  /*79d0*/  F2FP.F16.F32.PACK_AB R22, R22, R114 ;  /* 0x000000721616723e */ /* 0x000fe200000000ff */
[----:B------:R-:W-:Y:S01]  /*79e0*/  FMUL.FTZ R124, R124, UR8 ;  /* 0x000000087c7c7c20 */ /* 0x000fe20008410000 */
[----:B------:R-:W-:Y:S01]  /*79f0*/  FMUL.FTZ R13, R125, UR8 ;  /* 0x000000087d0d7c20 */ /* 0x000fe20008410000 */
[----:B------:R-:W-:Y:S01]  /*7a00*/  FMUL.FTZ R126, R126, UR8 ;  /* 0x000000087e7e7c20 */ /* 0x000fe20008410000 */
[----:B------:R-:W-:Y:S01]  /*7a10*/  FMUL.FTZ R12, R127, UR8 ;  /* 0x000000087f0c7c20 */ /* 0x000fe20008410000 */
[----:B------:R-:W-:Y:S01]  /*7a20*/  F2FP.F16.F32.PACK_AB R25, R25, R104 ;  /* 0x000000681919723e */ /* 0x000fe200000000ff */
[----:B------:R-:W-:Y:S01]  /*7a30*/  FMUL.FTZ R132, R132, UR8 ;  /* 0x0000000884847c20 */ /* 0x000fe20008410000 */
[----:B------:R-:W-:Y:S01]  /*7a40*/  F2FP.F16.F32.PACK_AB R24, R24, R106 ;  /* 0x0000006a1818723e */ /* 0x000fe200000000ff */
        /* <DEDUP_REMOVED lines=16> */
[----:B------:R1:W-:Y:S01]  /*7b50*/  STS [R0+0xc000], R27 ;  /* 0x00c0001b00007388 */ /* 0x0003e20000000800 */
[----:B------:R-:W-:Y:S01]  /*7b60*/  F2FP.F16.F32.PACK_AB R14, R14, R130 ;  /* 0x000000820e0e723e */ /* 0x000fe200000000ff */
[----:B------:R-:W-:Y:S01]  /*7b70*/  FMUL.FTZ R140, R140, UR8 ;  /* 0x000000088c8c7c20 */ /* 0x000fe20008410000 */
[----:B------:R-:W-:Y:S01]  /*7b80*/  FMUL.FTZ R4, R141, UR8 ;  /* 0x000000088d047c20 */ /* 0x000fe20008410000 */
[----:B------:R1:W-:Y:S01]  /*7b90*/  STS [R0+0xc400], R26 ;  /* 0x00c4001a00007388 */ /* 0x0003e20000000800 */
[----:B------:R-:W-:Y:S01]  /*7ba0*/  FMUL.FTZ R142, R142, UR8 ;  /* 0x000000088e8e7c20 */ /* 0x000fe20008410000 */
[----:B------:R-:W-:Y:S01]  /*7bb0*/  FMUL.FTZ R143, R143, UR8 ;  /* 0x000000088f8f7c20 */ /* 0x000fe20008410000 */
[----:B------:R-:W-:Y:S01]  /*7bc0*/  F2FP.F16.F32.PACK_AB R17, R17, R120 ;  /* 0x000000781111723e */ /* 0x000fe200000000ff */
[----:B------:R1:W-:Y:S01]  /*7bd0*/  STS [R2], R23 ;  /* 0x0000001702007388 */ /* 0x0003e20000000800 */
[----:B------:R-:W-:-:S02]  /*7be0*/  F2FP.F16.F32.PACK_AB R16, R16, R122 ;  /* 0x0000007a1010723e */ /* 0x000fc400000000ff */
[----:B------:R-:W-:Y:S01]  /*7bf0*/  F2FP.F16.F32.PACK_AB R13, R13, R124 ;  /* 0x0000007c0d0d723e */ /* 0x000fe200000000ff */
[----:B------:R1:W-:Y:S01]  /*7c00*/  STS [R2+0x400], R22 ;  /* 0x0004001602007388 */ /* 0x0003e20000000800 */
[----:B------:R-:W-:Y:S02]  /*7c10*/  F2FP.F16.F32.PACK_AB R12, R12, R126 ;  /* 0x0000007e0c0c723e */ /* 0x000fe400000000ff */
[----:B------:R-:W-:Y:S01]  /*7c20*/  F2FP.F16.F32.PACK_AB R11, R11, R132 ;  /* 0x000000840b0b723e */ /* 0x000fe200000000ff */
[----:B------:R1:W-:Y:S01]  /*7c30*/  STS [R0+0xd000], R25 ;  /* 0x00d0001900007388 */ /* 0x0003e20000000800 */
[----:B------:R-:W-:Y:S02]  /*7c40*/  F2FP.F16.F32.PACK_AB R10, R10, R134 ;  /* 0x000000860a0a723e */ /* 0x000fe400000000ff */
[----:B------:R-:W-:Y:S01]  /*7c50*/  F2FP.F16.F32.PACK_AB R6, R6, R144 ;  /* 0x000000900606723e */ /* 0x000fe200000000ff */
[----:B------:R1:W-:Y:S01]  /*7c60*/  STS [R0+0xd400], R24 ;  /* 0x00d4001800007388 */ /* 0x0003e20000000800 */
        /* <DEDUP_REMOVED lines=35> */
[----:B------:R1:W-:Y:S04]  /*7ea0*/  STS [R0+0x10400], R10 ;  /* 0x0104000a00007388 */ /* 0x0003e80000000800 */
        /* <DEDUP_REMOVED lines=29> */
[----:B------:R1:W-:Y:S01]  /*8080*/  STS [R2+0xb400], R62 ;  /* 0x00b4003e02007388 */ /* 0x0003e20000000800 */
[----:B------:R-:W-:Y:S05]  /*8090*/  BRA.U UP0, `(.L_x_55) ;  /* 0x0000000100307547 */ /* 0x000fea000b800000 */
[----:B------:R-:W2:Y:S01]  /*80a0*/  LDCU.64 UR10, c[0x0][0x5c0] ;  /* 0x0000b800ff0a77ac */ /* 0x000ea20008000a00 */
[----:B------:R-:W3:Y:S01]  /*80b0*/  LDCU.64 UR8, c[0x0][0x5a8] ;  /* 0x0000b500ff0877ac */ /* 0x000ee20008000a00 */
[----:B------:R-:W-:-:S04]  /*80c0*/  USHF.R.S32.HI UR14, URZ, 0x1f, UR37 ;  /* 0x0000001fff0e7899 */ /* 0x000fc80008011425 */
[----:B--2---:R-:W-:Y:S02]  /*80d0*/  UIMAD UR14, UR14, UR10, URZ ;  /* 0x0000000a0e0e72a4 */ /* 0x004fe4000f8e02ff */
[----:B------:R-:W-:Y:S02]  /*80e0*/  UIMAD.WIDE.U32 UR16, UR37, UR10, URZ ;  /* 0x0000000a251072a5 */ /* 0x000fe4000f8e00ff */
[----:B------:R-:W-:-:S04]  /*80f0*/  UIMAD UR14, UR37, UR11, UR14 ;  /* 0x0000000b250e72a4 */ /* 0x000fc8000f8e020e */
[----:B------:R-:W-:-:S03]  /*8100*/  UIADD3 UR15, UPT, UPT, UR17, UR14, URZ ;  /* 0x0000000e110f7290 */ /* 0x000fc6000fffe0ff */
[----:B------:R-:W-:Y:S02]  /*8110*/  UMOV UR14, UR16 ;  /* 0x00000010000e7c82 */ /* 0x000fe40008000000 */
[----:B---3--:R-:W-:-:S04]  /*8120*/  UIMAD.WIDE.U32 UR18, UR40, UR8, UR14 ;  /* 0x00000008281272a5 */ /* 0x008fc8000f8e000e */
[----:B------:R-:W-:-:S06]  /*8130*/  UIMAD UR9, UR40, UR9, UR19 ;  /* 0x00000009280972a4 */ /* 0x000fcc000f8e0213 */
[----:B-1----:R-:W-:Y:S01]  /*8140*/  MOV R0, UR9 ;  /* 0x0000000900007c02 */ /* 0x002fe20008000f00 */
[----:B------:R-:W-:Y:S05]  /*8150*/  BRA `(.L_x_56) ;  /* 0x0000000000187947 */ /* 0x000fea0003800000 */
.L_x_55:
[----:B------:R-:W2:Y:S01]  /*8160*/  LDCU.64 UR10, c[0x0][0x5c0] ;  /* 0x0000b800ff0a77ac */ /* 0x000ea20008000a00 */
[----:B------:R-:W-:-:S04]  /*8170*/  UIADD3 UR8, UPT, UPT, UR37, UR41, URZ ;  /* 0x0000002925087290 */ /* 0x000fc8000fffe0ff */
[----:B--2---:R-:W-:Y:S02]  /*8180*/  UIMAD.WIDE.U32 UR18, UR8, UR10, URZ ;  /* 0x0000000a081272a5 */ /* 0x004fe4000f8e00ff */
[----:B------:R-:W-:-:S04]  /*8190*/  UIMAD UR8, UR8, UR11, URZ ;  /* 0x0000000b080872a4 */ /* 0x000fc8000f8e02ff */
[----:B------:R-:W-:-:S06]  /*81a0*/  UIADD3 UR8, UPT, UPT, UR19, UR8, URZ ;  /* 0x0000000813087290 */ /* 0x000fcc000fffe0ff */
[----:B-1----:R-:W-:Y:S02]  /*81b0*/  MOV R0, UR8 ;  /* 0x0000000800007c02 */ /* 0x002fe40008000f00 */
.L_x_56:
        /* <DEDUP_REMOVED lines=14> */
.L_x_57:
[----:B------:R-:W1:Y:S01]  /*82a0*/  LDCU.64 UR8, c[0x0][0x5c8] ;  /* 0x0000b900ff0877ac */ /* 0x000e620008000a00 */
[----:B------:R-:W-:-:S04]  /*82b0*/  UIADD3 UR14, UPT, UPT, UR37, UR41, URZ ;  /* 0x00000029250e7290 */ /* 0x000fc8000fffe0ff */
[----:B-1----:R-:W-:Y:S02]  /*82c0*/  UIMAD.WIDE.U32 UR16, UR14, UR8, URZ ;  /* 0x000000080e1072a5 */ /* 0x002fe4000f8e00ff */
[----:B------:R-:W-:-:S04]  /*82d0*/  UIMAD UR14, UR14, UR9, URZ ;  /* 0x000000090e0e72a4 */ /* 0x000fc8000f8e02ff */
[----:B------:R-:W-:Y:S01]  /*82e0*/  UIADD3 UR14, UPT, UPT, UR17, UR14, URZ ;  /* 0x0000000e110e7290 */ /* 0x000fe2000fffe0ff */
[----:B------:R-:W-:-:S05]  /*82f0*/  UMOV UR30, UR16 ;  /* 0x00000010001e7c82 */ /* 0x000fca0008000000 */
[----:B------:R-:W-:-:S07]  /*8300*/  MOV R26, UR14 ;  /* 0x0000000e001a7c02 */ /* 0x000fce0008000f00 */
.L_x_58:
[----:B------:R-:W-:Y:S01]  /*8310*/  BAR.SYNC.DEFER_BLOCKING 0x0 ;  /* 0x0000000000007b1d */ /* 0x000fe20000010000 */
[----:B------:R-:W-:Y:S01]  /*8320*/  USHF.L.U32 UR16, UR36, 0x6, URZ ;  /* 0x0000000624107899 */ /* 0x000fe200080006ff */
[----:B------:R-:W-:Y:S01]  /*8330*/  IADD3 R4, PT, PT, R61, 0x20, RZ ;  /* 0x000000203d047810 */ /* 0x000fe20007ffe0ff */
[----:B------:R-:W-:Y:S01]  /*8340*/  USHF.L.U32 UR15, UR36, 0x6, URZ ;  /* 0x00000006240f7899 */ /* 0x000fe200080006ff */
[----:B------:R-:W-:Y:S01]  /*8350*/  IMAD.U32 R60, RZ, RZ, UR8 ;  /* 0x00000008ff3c7e24 */ /* 0x000fe2000f8e00ff */
[----:B------:R-:W-:-:S03]  /*8360*/  UIMAD.WIDE.U32 UR42, UR16, UR10, URZ ;  /* 0x0000000a102a72a5 */ /* 0x000fc6000f8e00ff */
[----:B------:R-:W1:Y:S01]  /*8370*/  LDC.64 R6, c[0x0][0x5d8] ;  /* 0x00017600ff067b82 */ /* 0x000e620000000a00 */
[----:B------:R-:W-:Y:S01]  /*8380*/  USHF.R.S32.HI UR17, URZ, 0x1f, UR16 ;  /* 0x0000001fff117899 */ /* 0x000fe20008011410 */
[----:B------:R-:W-:Y:S01]  /*8390*/  BSSY.RECONVERGENT B0, `(.L_x_59) ;  /* 0x000002b000007945 */ /* 0x000fe20003800200 */
[----:B------:R-:W-:Y:S02]  /*83a0*/  UIADD3 UR33, UPT, UPT, -UR15, UR33, URZ ;  /* 0x000000210f217290 */ /* 0x000fe4000fffe1ff */
[----:B------:R-:W-:Y:S01]  /*83b0*/  UIMAD UR14, UR17, UR10, URZ ;  /* 0x0000000a110e72a4 */ /* 0x000fe2000f8e02ff */
[----:B------:R-:W-:Y:S02]  /*83c0*/  IMAD.U32 R2, RZ, RZ, UR42 ;  /* 0x0000002aff027e24 */ /* 0x000fe4000f8e00ff */
[----:B------:R-:W2:Y:S01]  /*83d0*/  LDC.64 R62, c[0x0][0x5e0] ;  /* 0x00017800ff3e7b82 */ /* 0x000ea20000000a00 */
[----:B------:R-:W-:Y:S01]  /*83e0*/  UIMAD UR14, UR16, UR11, UR14 ;  /* 0x0000000b100e72a4 */ /* 0x000fe2000f8e020e */
[----:B------:R-:W-:Y:S01]  /*83f0*/  IMAD.U32 R3, RZ, RZ, UR43 ;  /* 0x0000002bff037e24 */ /* 0x000fe2000f8e00ff */
[----:B------:R-:W-:-:S02]  /*8400*/  LOP3.LUT R2, R2, 0x38, R250, 0xf8, !PT ;  /* 0x0000003802027812 */ /* 0x000fc400078ef8fa */
[C---:B------:R-:W-:Y:S02]  /*8410*/  ISETP.GE.AND P3, PT, R61.reuse, UR33, PT ;  /* 0x000000213d007c0c */ /* 0x040fe4000bf66270 */
[----:B------:R-:W-:Y:S01]  /*8420*/  IMAD.U32 R3, RZ, RZ, UR14 ;  /* 0x0000000eff037e24 */ /* 0x000fe2000f8e00ff */
[----:B------:R-:W-:Y:S01]  /*8430*/  IADD3 R2, P0, PT, R2, UR18, RZ ;  /* 0x0000001202027c10 */ /* 0x000fe2000ff1e0ff */
[----:B------:R3:W4:Y:S01]  /*8440*/  LDS.128 R32, [R8+0xd000] ;  /* 0x00d0000008207984 */ /* 0x0007220000000c00 */
[----:B------:R-:W-:Y:S02]  /*8450*/  ISETP.GE.AND P5, PT, R4, UR33, PT ;  /* 0x0000002104007c0c */ /* 0x000fe4000bfa6270 */
[----:B------:R-:W-:Y:S01]  /*8460*/  IADD3.X R3, PT, PT, R0, UR43, R3, P0, !PT ;  /* 0x0000002b00037c10 */ /* 0x000fe200087fe403 */
[----:B------:R3:W2:Y:S01]  /*8470*/  LDS.128 R28, [R8+0xf000] ;  /* 0x00f00000081c7984 */ /* 0x0006a20000000c00 */
[----:B------:R-:W-:-:S03]  /*8480*/  IADD3 R25, P0, PT, R61, 0x20, RZ ;  /* 0x000000203d197810 */ /* 0x000fc60007f1e0ff */
[----:B------:R3:W2:Y:S01]  /*8490*/  LDS.128 R44, [R8+0x12000] ;  /* 0x01200000082c7984 */ /* 0x0006a20000000c00 */
[----:B-1----:R-:W-:Y:S01]  /*84a0*/  IMAD.WIDE.U32 R4, R6, UR21, R2 ;  /* 0x0000001506047c25 */ /* 0x002fe2000f8e0002 */
[----:B------:R-:W-:Y:S02]  /*84b0*/  IADD3.X R27, PT, PT, RZ, RZ, RZ, P0, !PT ;  /* 0x000000ffff1b7210 */ /* 0x000fe400007fe4ff */
[----:B------:R3:W1:Y:S01]  /*84c0*/  LDS.128 R56, [R8+0x13000] ;  /* 0x0130000008387984 */ /* 0x0006620000000c00 */
[----:B------:R-:W-:-:S03]  /*84d0*/  IMAD R24, R7, UR21, R5 ;  /* 0x0000001507187c24 */ /* 0x000fc6000f8e0205 */
[----:B------:R3:W1:Y:S04]  /*84e0*/  LDS.128 R40, [R8+0x14000] ;  /* 0x0140000008287984 */ /* 0x0006680000000c00 */
[----:B------:R3:W1:Y:S04]  /*84f0*/  LDS.128 R52, [R8+0x15000] ;  /* 0x0150000008347984 */ /* 0x0006680000000c00 */
[----:B------:R3:W1:Y:S04]  /*8500*/  LDS.128 R36, [R8+0x16000] ;  /* 0x0160000008247984 */ /* 0x0006680000000c00 */
[----:B------:R3:W1:Y:S01]  /*8510*/  LDS.128 R48, [R8+0x17000] ;  /* 0x0170000008307984 */ /* 0x0006620000000c00 */
[----:B--2-4-:R-:W-:Y:S05]  /*8520*/  @P3 BRA `(.L_x_60) ;  /* 0x0000000000443947 */ /* 0x014fea0003800000 */
[----:B------:R-:W2:Y:S01]  /*8530*/  LDCU UR18, c[0x0][0x440] ;  /* 0x00008800ff1277ac */ /* 0x000ea20008000800 */
[----:B------:R-:W4:Y:S01]  /*8540*/  LDS.128 R20, [R8+0xe000] ;  /* 0x00e0000008147984 */ /* 0x000f220000000c00 */
[----:B------:R-:W-:Y:S01]  /*8550*/  IMAD.MOV.U32 R2, RZ, RZ, R4 ;  /* 0x000000ffff027224 */ /* 0x000fe200078e0004 */
[----:B------:R-:W5:Y:S02]  /*8560*/  LDCU.64 UR14, c[0x0][0x560] ;  /* 0x0000ac00ff0e77ac */ /* 0x000f640008000a00 */
[----:B------:R-:W3:Y:S01]  /*8570*/  LDS.128 R16, [R8+0x10000] ;  /* 0x0100000008107984 */ /* 0x000ee20000000c00 */
[----:B------:R-:W-:Y:S02]  /*8580*/  IMAD.MOV.U32 R3, RZ, RZ, R24 ;  /* 0x000000ffff037224 */ /* 0x000fe400078e0018 */
[----:B------:R-:W-:-:S04]  /*8590*/  IMAD.WIDE.U32 R6, R61, UR10, R2 ;  /* 0x0000000a3d067c25 */ /* 0x000fc8000f8e0002 */
[----:B------:R-:W-:Y:S01]  /*85a0*/  IMAD R0, R61, UR11, R7 ;  /* 0x0000000b3d007c24 */ /* 0x000fe2000f8e0207 */
[----:B--2---:R-:W-:Y:S02]  /*85b0*/  ISETP.GE.AND P2, PT, R251, UR18, PT ;  /* 0x00000012fb007c0c */ /* 0x004fe4000bf46270 */
[----:B------:R-:W-:Y:S02]  /*85c0*/  ISETP.GE.AND P1, PT, R69, UR18, PT ;  /* 0x0000001245007c0c */ /* 0x000fe4000bf26270 */
[----:B------:R-:W-:Y:S02]  /*85d0*/  ISETP.GE.AND P0, PT, R68, UR18, PT ;  /* 0x0000001244007c0c */ /* 0x000fe4000bf06270 */
[----:B-----5:R-:W-:-:S04]  /*85e0*/  LEA R2, P4, R6, UR14, 0x1 ;  /* 0x0000000e06027c11 */ /* 0x020fc8000f8808ff */
[----:B------:R-:W-:-:S03]  /*85f0*/  LEA.HI.X R3, R6, UR15, R0, 0x1, P4 ;  /* 0x0000000f06037c11 */ /* 0x000fc6000a0f0c00 */
[----:B------:R-:W2:Y:S04]  /*8600*/  @!P2 LDS.128 R12, [R8+0xc000] ;  /* 0x00c00000080ca984 */ /* 0x000ea80000000c00 */
[----:B----4-:R4:W-:Y:S04]  /*8610*/  @!P1 STG.E.128 desc[UR34][R2.64+0x80], R20 ;  /* 0x0000801402009986 */ /* 0x0109e8000c101d22 */
[----:B---3--:R4:W-:Y:S04]  /*8620*/  @!P0 STG.E.128 desc[UR34][R2.64+0x100], R16 ;  /* 0x0001001002008986 */ /* 0x0089e8000c101d22 */
[----:B--2---:R4:W-:Y:S02]  /*8630*/  @!P2 STG.E.128 desc[UR34][R2.64], R12 ;  /* 0x0000000c0200a986 */ /* 0x0049e4000c101d22 */
.L_x_60:
[----:B------:R-:W-:Y:S05]  /*8640*/  BSYNC.RECONVERGENT B0 ;  /* 0x0000000000007941 */ /* 0x000fea0003800200 */
.L_x_59:
[----:B---3--:R-:W2:Y:S01]  /*8650*/  LDS.128 R8, [R8+0x11000] ;  /* 0x0110000008087984 */ /* 0x008ea20000000c00 */
[----:B------:R-:W-:Y:S04]  /*8660*/  BSSY.RECONVERGENT B0, `(.L_x_61) ;  /* 0x0000012000007945 */ /* 0x000fe80003800200 */
[----:B------:R-:W-:Y:S05]  /*8670*/  @P5 BRA `(.L_x_62) ;  /* 0x0000000000405947 */ /* 0x000fea0003800000 */
[----:B------:R-:W3:Y:S01]  /*8680*/  LDCU UR18, c[0x0][0x440] ;  /* 0x00008800ff1277ac */ /* 0x000ee20008000800 */
[----:B----4-:R-:W-:Y:S01]  /*8690*/  MOV R3, R24 ;  /* 0x0000001800037202 */ /* 0x010fe20000000f00 */
[----:B------:R-:W-:Y:S01]  /*86a0*/  IMAD R0, R27, UR10, RZ ;  /* 0x0000000a1b007c24 */ /* 0x000fe2000f8e02ff */
[----:B------:R-:W4:Y:S01]  /*86b0*/  LDCU.64 UR14, c[0x0][0x560] ;  /* 0x0000ac00ff0e77ac */ /* 0x000f220008000a00 */
[----:B------:R-:W-:Y:S02]  /*86c0*/  IMAD.MOV.U32 R2, RZ, RZ, R4 ;  /* 0x000000ffff027224 */ /* 0x000fe400078e0004 */
[C---:B------:R-:W-:Y:S02]  /*86d0*/  IMAD R0, R25.reuse, UR11, R0 ;  /* 0x0000000b19007c24 */ /* 0x040fe4000f8e0200 */
[----:B------:R-:W-:-:S04]  /*86e0*/  IMAD.WIDE.U32 R4, R25, UR10, R2 ;  /* 0x0000000a19047c25 */ /* 0x000fc8000f8e0002 */
[----:B------:R-:W-:Y:S01]  /*86f0*/  IMAD.IADD R0, R0, 0x1, R5 ;  /* 0x0000000100007824 */ /* 0x000fe200078e0205 */
[----:B---3--:R-:W-:Y:S02]  /*8700*/  ISETP.GE.AND P2, PT, R251, UR18, PT ;  /* 0x00000012fb007c0c */ /* 0x008fe4000bf46270 */
[----:B------:R-:W-:Y:S02]  /*8710*/  ISETP.GE.AND P1, PT, R69, UR18, PT ;  /* 0x0000001245007c0c */ /* 0x000fe4000bf26270 */
[----:B------:R-:W-:Y:S02]  /*8720*/  ISETP.GE.AND P0, PT, R68, UR18, PT ;  /* 0x0000001244007c0c */ /* 0x000fe4000bf06270 */
[----:B----4-:R-:W-:-:S04]  /*8730*/  LEA R2, P4, R4, UR14, 0x1 ;  /* 0x0000000e04027c11 */ /* 0x010fc8000f8808ff */
[----:B------:R-:W-:-:S05]  /*8740*/  LEA.HI.X R3, R4, UR15, R0, 0x1, P4 ;  /* 0x0000000f04037c11 */ /* 0x000fca000a0f0c00 */
[----:B------:R3:W-:Y:S04]  /*8750*/  @!P2 STG.E.128 desc[UR34][R2.64], R32 ;  /* 0x000000200200a986 */ /* 0x0007e8000c101d22 */
[----:B------:R3:W-:Y:S04]  /*8760*/  @!P1 STG.E.128 desc[UR34][R2.64+0x80], R28 ;  /* 0x0000801c02009986 */ /* 0x0007e8000c101d22 */
[----:B--2---:R3:W-:Y:S02]  /*8770*/  @!P0 STG.E.128 desc[UR34][R2.64+0x100], R8 ;  /* 0x0001000802008986 */ /* 0x0047e4000c101d22 */
.L_x_62:
[----:B------:R-:W-:Y:S05]  /*8780*/  BSYNC.RECONVERGENT B0 ;  /* 0x0000000000007941 */ /* 0x000fea0003800200 */
.L_x_61:
[----:B---34-:R-:W-:Y:S01]  /*8790*/  MOV R2, R251 ;  /* 0x000000fb00027202 */ /* 0x018fe20000000f00 */
[----:B------:R-:W-:Y:S01]  /*87a0*/  UIMAD UR17, UR17, UR8, URZ ;  /* 0x00000008111172a4 */ /* 0x000fe2000f8e02ff */
[----:B------:R-:W-:Y:S01]  /*87b0*/  MOV R3, RZ ;  /* 0x000000ff00037202 */ /* 0x000fe20000000f00 */
[----:B------:R-:W-:Y:S02]  /*87c0*/  BSSY.RECONVERGENT B0, `(.L_x_63) ;  /* 0x0000016000007945 */ /* 0x000fe40003800200 */
[----:B------:R-:W-:Y:S01]  /*87d0*/  UIMAD UR17, UR16, UR9, UR17 ;  /* 0x00000009101172a4 */ /* 0x000fe2000f8e0211 */
[----:B------:R-:W-:-:S03]  /*87e0*/  IMAD.WIDE.U32 R2, R60, UR16, R2 ;  /* 0x000000103c027c25 */ /* 0x000fc6000f8e0002 */
[----:B------:R-:W-:-:S04]  /*87f0*/  IADD3 R2, P0, PT, R2, UR30, RZ ;  /* 0x0000001e02027c10 */ /* 0x000fc8000ff1e0ff */
[----:B------:R-:W-:-:S03]  /*8800*/  IADD3.X R3, PT, PT, R26, UR17, R3, P0, !PT ;  /* 0x000000111a037c10 */ /* 0x000fc600087fe403 */
[----:B------:R-:W-:-:S04]  /*8810*/  IMAD.WIDE.U32 R4, R62, UR21, R2 ;  /* 0x000000153e047c25 */ /* 0x000fc8000f8e0002 */
[----:B------:R-:W-:Y:S01]  /*8820*/  IMAD R0, R63, UR21, R5 ;  /* 0x000000153f007c24 */ /* 0x000fe2000f8e0205 */
[----:B------:R-:W-:Y:S06]  /*8830*/  @P3 BRA `(.L_x_64) ;  /* 0x0000000000383947 */ /* 0x000fec0003800000 */
[----:B------:R-:W3:Y:S01]  /*8840*/  LDCU UR14, c[0x0][0x440] ;  /* 0x00008800ff0e77ac */ /* 0x000ee20008000800 */
[----:B------:R-:W-:Y:S02]  /*8850*/  IMAD.MOV.U32 R2, RZ, RZ, R4 ;  /* 0x000000ffff027224 */ /* 0x000fe400078e0004 */
[----:B------:R-:W-:Y:S01]  /*8860*/  IMAD.MOV.U32 R3, RZ, RZ, R0 ;  /* 0x000000ffff037224 */ /* 0x000fe200078e0000 */
[----:B------:R-:W4:Y:S01]  /*8870*/  LDCU.64 UR10, c[0x0][0x568] ;  /* 0x0000ad00ff0a77ac */ /* 0x000f220008000a00 */
[----:B------:R-:W-:-:S04]  /*8880*/  IMAD.WIDE.U32 R6, R61, UR8, R2 ;  /* 0x000000083d067c25 */ /* 0x000fc8000f8e0002 */
[----:B------:R-:W-:Y:S01]  /*8890*/  IMAD R3, R61, UR9, R7 ;  /* 0x000000093d037c24 */ /* 0x000fe2000f8e0207 */
[----:B---3--:R-:W-:Y:S02]  /*88a0*/  ISETP.GE.AND P2, PT, R251, UR14, PT ;  /* 0x0000000efb007c0c */ /* 0x008fe4000bf46270 */
[----:B------:R-:W-:Y:S02]  /*88b0*/  ISETP.GE.AND P1, PT, R69, UR14, PT ;  /* 0x0000000e45007c0c */ /* 0x000fe4000bf26270 */
[----:B------:R-:W-:Y:S02]  /*88c0*/  ISETP.GE.AND P0, PT, R68, UR14, PT ;  /* 0x0000000e44007c0c */ /* 0x000fe4000bf06270 */
[----:B----4-:R-:W-:-:S04]  /*88d0*/  LEA R2, P3, R6, UR10, 0x1 ;  /* 0x0000000a06027c11 */ /* 0x010fc8000f8608ff */
[----:B------:R-:W-:-:S05]  /*88e0*/  LEA.HI.X R3, R6, UR11, R3, 0x1, P3 ;  /* 0x0000000b06037c11 */ /* 0x000fca00098f0c03 */
[----:B------:R3:W-:Y:S04]  /*88f0*/  @!P2 STG.E.128 desc[UR34][R2.64], R44 ;  /* 0x0000002c0200a986 */ /* 0x0007e8000c101d22 */
[----:B-1----:R3:W-:Y:S04]  /*8900*/  @!P1 STG.E.128 desc[UR34][R2.64+0x80], R40 ;  /* 0x0000802802009986 */ /* 0x0027e8000c101d22 */
[----:B------:R3:W-:Y:S02]  /*8910*/  @!P0 STG.E.128 desc[UR34][R2.64+0x100], R36 ;  /* 0x0001002402008986 */ /* 0x0007e4000c101d22 */
.L_x_64:
[----:B------:R-:W-:Y:S05]  /*8920*/  BSYNC.RECONVERGENT B0 ;  /* 0x0000000000007941 */ /* 0x000fea0003800200 */
.L_x_63:
[----:B------:R-:W-:Y:S05]  /*8930*/  @P5 BRA `(.L_x_23) ;  /* 0x0000000000405947 */ /* 0x000fea0003800000 */
[----:B------:R-:W4:Y:S01]  /*8940*/  LDCU UR14, c[0x0][0x440] ;  /* 0x00008800ff0e77ac */ /* 0x000f220008000800 */
[----:B---3--:R-:W-:Y:S01]  /*8950*/  MOV R3, R0 ;  /* 0x0000000000037202 */ /* 0x008fe20000000f00 */
[----:B------:R-:W-:Y:S01]  /*8960*/  IMAD R6, R27, UR8, RZ ;  /* 0x000000081b067c24 */ /* 0x000fe2000f8e02ff */
[----:B------:R-:W3:Y:S01]  /*8970*/  LDCU.64 UR10, c[0x0][0x568] ;  /* 0x0000ad00ff0a77ac */ /* 0x000ee20008000a00 */
[----:B------:R-:W-:Y:S02]  /*8980*/  IMAD.MOV.U32 R2, RZ, RZ, R4 ;  /* 0x000000ffff027224 */ /* 0x000fe400078e0004 */
[C---:B------:R-:W-:Y:S02]  /*8990*/  IMAD R0, R25.reuse, UR9, R6 ;  /* 0x0000000919007c24 */ /* 0x040fe4000f8e0206 */
[----:B------:R-:W-:-:S04]  /*89a0*/  IMAD.WIDE.U32 R4, R25, UR8, R2 ;  /* 0x0000000819047c25 */ /* 0x000fc8000f8e0002 */
[----:B------:R-:W-:Y:S01]  /*89b0*/  IMAD.IADD R0, R0, 0x1, R5 ;  /* 0x0000000100007824 */ /* 0x000fe200078e0205 */
[----:B----4-:R-:W-:Y:S02]  /*89c0*/  ISETP.GE.AND P2, PT, R251, UR14, PT ;  /* 0x0000000efb007c0c */ /* 0x010fe4000bf46270 */
[----:B------:R-:W-:Y:S02]  /*89d0*/  ISETP.GE.AND P1, PT, R69, UR14, PT ;  /* 0x0000000e45007c0c */ /* 0x000fe4000bf26270 */
[----:B------:R-:W-:Y:S02]  /*89e0*/  ISETP.GE.AND P0, PT, R68, UR14, PT ;  /* 0x0000000e44007c0c */ /* 0x000fe4000bf06270 */
[----:B---3--:R-:W-:-:S04]  /*89f0*/  LEA R2, P3, R4, UR10, 0x1 ;  /* 0x0000000a04027c11 */ /* 0x008fc8000f8608ff */
[----:B------:R-:W-:-:S05]  /*8a00*/  LEA.HI.X R3, R4, UR11, R0, 0x1, P3 ;  /* 0x0000000b04037c11 */ /* 0x000fca00098f0c00 */
[----:B-1----:R4:W-:Y:S04]  /*8a10*/  @!P2 STG.E.128 desc[UR34][R2.64], R56 ;  /* 0x000000380200a986 */ /* 0x0029e8000c101d22 */
[----:B------:R4:W-:Y:S04]  /*8a20*/  @!P1 STG.E.128 desc[UR34][R2.64+0x80], R52 ;  /* 0x0000803402009986 */ /* 0x0009e8000c101d22 */
[----:B------:R4:W-:Y:S02]  /*8a30*/  @!P0 STG.E.128 desc[UR34][R2.64+0x100], R48 ;  /* 0x0001003002008986 */ /* 0x0009e4000c101d22 */
.L_x_23:
[----:B------:R-:W-:Y:S05]  /*8a40*/  BSYNC.RECONVERGENT B1 ;  /* 0x0000000000017941 */ /* 0x000fea0003800200 */
.L_x_1:
[----:B------:R-:W5:Y:S01]  /*8a50*/  LDCU UR9, c[0x0][0x438] ;  /* 0x00008700ff0977ac */ /* 0x000f620008000800 */
[----:B------:R-:W1:Y:S01]  /*8a60*/  LDCU UR10, c[0x0][0x370] ;  /* 0x00006e00ff0a77ac */ /* 0x000e620008000800 */
[----:B-----5:R-:W-:-:S04]  /*8a70*/  UIADD3 UR9, UPT, UPT, UR9, 0x3f, URZ ;  /* 0x0000003f09097890 */ /* 0x020fc8000fffe0ff */
[----:B------:R-:W-:Y:S02]  /*8a80*/  USHF.R.S32.HI UR8, URZ, 0x1f, UR9 ;  /* 0x0000001fff087899 */ /* 0x000fe40008011409 */
[----:B-1----:R-:W-:Y:S02]  /*8a90*/  UIADD3 UR36, UPT, UPT, UR10, UR36, URZ ;  /* 0x000000240a247290 */ /* 0x002fe4000fffe0ff */
[----:B------:R-:W-:Y:S01]  /*8aa0*/  ULEA.HI UR8, UR8, UR9, URZ, 0x6 ;  /* 0x0000000908087291 */ /* 0x000fe2000f8f30ff */
[----:B------:R-:W-:-:S03]  /*8ab0*/  UMOV UR10, UR20 ;  /* 0x00000014000a7c82 */ /* 0x000fc60008000000 */
[----:B------:R-:W-:-:S04]  /*8ac0*/  USHF.R.S32.HI UR8, URZ, 0x6, UR8 ;  /* 0x00000006ff087899 */ /* 0x000fc80008011408 */
[----:B------:R-:W-:-:S09]  /*8ad0*/  UISETP.GE.AND UP0, UPT, UR36, UR8, UPT ;  /* 0x000000082400728c */ /* 0x000fd2000bf06270 */
[----:B------:R-:W-:Y:S05]  /*8ae0*/  BRA.U !UP0, `(.L_x_65) ;  /* 0xffffff7908087547 */ /* 0x000fea000b83ffff */
[----:B------:R-:W-:Y:S05]  /*8af0*/  EXIT ;  /* 0x000000000000794d */ /* 0x000fea0003800000 */
.L_x_66:
[----:B------:R-:W-:-:S00]  /*8b00*/  BRA `(.L_x_66) ;  /* 0xfffffffc00fc7947 */ /* 0x000fc0000383ffff */
[----:B------:R-:W-:-:S00]  /*8b10*/  NOP ;  /* 0x0000000000007918 */ /* 0x000fc00000000000 */
        /* <DEDUP_REMOVED lines=14> */
.L_x_2152:


//--------------------- .text._ZN5flash44flash_bwd_dq_dk_dv_loop_seqk_parallel_kernelI23Flash_bwd_kernel_traitsILi192ELi64ELi64ELi8ELi4ELi2ELi2ELb1ELb1EN7cutlass6half_tE19Flash_kernel_traitsILi192ELi64ELi64ELi8ES3_EELb0ELb0ELb1ELb0ELb0ELb0ELb0EEEvNS_16Flash_bwd_paramsE --------------------------
	.section	.text._ZN5flash44flash_bwd_dq_dk_dv_loop_seqk_parallel_kernelI23Flash_bwd_kernel_traitsILi192ELi64ELi64ELi8ELi4ELi2ELi2ELb1ELb1EN7cutlass6half_tE19Flash_kernel_traitsILi192ELi64ELi64ELi8ES3_EELb0ELb0ELb1ELb0ELb0ELb0ELb0EEEvNS_16Flash_bwd_paramsE,"ax",@progbits
	.align	128
        .global         _ZN5flash44flash_bwd_dq_dk_dv_loop_seqk_parallel_kernelI23Flash_bwd_kernel_traitsILi192ELi64ELi64ELi8ELi4ELi2ELi2ELb1ELb1EN7cutlass6half_tE19Flash_kernel_traitsILi192ELi64ELi64ELi8ES3_EELb0ELb0ELb1ELb0ELb0ELb0ELb0EEEvNS_16Flash_bwd_paramsE
        .type           _ZN5flash44flash_bwd_dq_dk_dv_loop_seqk_parallel_kernelI23Flash_bwd_kernel_traitsILi192ELi64ELi64ELi8ELi4ELi2ELi2ELb1ELb1EN7cutlass6half_tE19Flash_kernel_traitsILi192ELi64ELi64ELi8ES3_EELb0ELb0ELb1ELb0ELb0ELb0ELb0EEEvNS_16Flash_bwd_paramsE,@function
        .size           _ZN5flash44flash_bwd_dq_dk_dv_loop_seqk_parallel_kernelI23Flash_bwd_kernel_traitsILi192ELi64ELi64ELi8ELi4ELi2ELi2ELb1ELb1EN7cutlass6half_tE19Flash_kernel_traitsILi192ELi64ELi64ELi8ES3_EELb0ELb0ELb1ELb0ELb0ELb0ELb0EEEvNS_16Flash_bwd_paramsE,(.L_x_2153 - _ZN5flash44flash_bwd_dq_dk_dv_loop_seqk_parallel_kernelI23Flash_bwd_kernel_traitsILi192ELi64ELi64ELi8ELi4ELi2ELi2ELb1ELb1EN7cutlass6half_tE19Flash_kernel_traitsILi192ELi64ELi64ELi8ES3_EELb0ELb0ELb1ELb0ELb0ELb0ELb0EEEvNS_16Flash_bwd_paramsE)
        .other          _ZN5flash44flash_bwd_dq_dk_dv_loop_seqk_parallel_kernelI23Flash_bwd_kernel_traitsILi192ELi64ELi64ELi8ELi4ELi2ELi2ELb1ELb1EN7cutlass6half_tE19Flash_kernel_traitsILi192ELi64ELi64ELi8ES3_EELb0ELb0ELb1ELb0ELb0ELb0ELb0EEEvNS_16Flash_bwd_paramsE,@"STO_CUDA_ENTRY STV_DEFAULT"
_ZN5flash44flash_bwd_dq_dk_dv_loop_seqk_parallel_kernelI23Flash_bwd_kernel_traitsILi192ELi64ELi64ELi8ELi4ELi2ELi2ELb1ELb1EN7cutlass6half_tE19Flash_kernel_traitsILi192ELi64ELi64ELi8ES3_EELb0ELb0ELb1ELb0ELb0ELb0ELb0EEEvNS_16Flash_bwd_paramsE:
.text._ZN5flash44flash_bwd_dq_dk_dv_loop_seqk_parallel_kernelI23Flash_bwd_kernel_traitsILi192ELi64ELi64ELi8ELi4ELi2ELi2ELb1ELb1EN7cutlass6half_tE19Flash_kernel_traitsILi192ELi64ELi64ELi8ES3_EELb0ELb0ELb1ELb0ELb0ELb0ELb0EEEvNS_16Flash_bwd_paramsE:
        /* <DEDUP_REMOVED lines=49> */
.L_x_133:
        /* <DEDUP_REMOVED lines=52> */
.L_x_67:
[----:B------:R-:W-:Y:S01]  /*0650*/  @!UP0 UIADD3 UR33, UPT, UPT, UR9, UR10, -UR37 ;  /* 0x0000000a09218290 */ /* 0x000fe2000fffe825 */
[----:B------:R-:W-:Y:S01]  /*0660*/  @!UP4 UMOV UR42, UR23 ;  /* 0x00000017002acc82 */ /* 0x000fe20008000000 */
[----:B------:R-:W-:Y:S02]  /*0670*/  @UP4 UIADD3 UR42, UPT, UPT, UR8, -UR43, URZ ;  /* 0x8000002b082a4290 */ /* 0x000fe4000fffe0ff */
[----:B------:R-:W-:-:S09]  /*0680*/  UISETP.GT.AND UP0, UPT, UR33, UR30, UPT ;  /* 0x0000001e2100728c */ /* 0x000fd2000bf04270 */
[----:B------:R-:W-:Y:S05]  /*0690*/  BRA.U !UP0, `(.L_x_68) ;  /* 0x0000008508b07547 */ /* 0x000fea000b800000 */
[----:B------:R-:W1:Y:S01]  /*06a0*/  LDCU UR9, c[0x0][0x504] ;  /* 0x0000a080ff0977ac */ /* 0x000e620008000800 */
[----:B------:R-:W-:Y:S02]  /*06b0*/  UIADD3 UR18, UPT, UPT, UR30, 0x40, UR42 ;  /* 0x000000401e127890 */ /* 0x000fe4000fffe02a */
[----:B------:R-:W-:Y:S02]  /*06c0*/  UIADD3 UR11, UPT, UPT, UR42, 0x3f, URZ ;  /* 0x0000003f2a0b7890 */ /* 0x000fe4000fffe0ff */
[----:B------:R-:W-:Y:S02]  /*06d0*/  UISETP.NE.AND UP1, UPT, UR43, -0x1, UPT ;  /* 0xffffffff2b00788c */ /* 0x000fe4000bf25270 */
[----:B------:R-:W-:Y:S02]  /*06e0*/  USHF.R.S32.HI UR10, URZ, 0x1f, UR11 ;  /* 0x0000001fff0a7899 */ /* 0x000fe4000801140b */
[----:B------:R-:W-:Y:S02]  /*06f0*/  UISETP.NE.AND UP2, UPT, UR41, -0x1, UPT ;  /* 0xffffffff2900788c */ /* 0x000fe4000bf45270 */
[----:B------:R-:W-:-:S02]  /*0700*/  ULEA.HI UR10, UR10, UR11, URZ, 0x6 ;  /* 0x0000000b0a0a7291 */ /* 0x000fc4000f8f30ff */
[----:B-1----:R-:W-:Y:S02]  /*0710*/  UIADD3 UR9, UPT, UPT, UR18, UR9, -UR33 ;  /* 0x0000000912097290 */ /* 0x002fe4000fffe821 */
[----:B------:R-:W-:Y:S02]  /*0720*/  USHF.R.S32.HI UR10, URZ, 0x6, UR10 ;  /* 0x00000006ff0a7899 */ /* 0x000fe4000801140a */
[----:B------:R-:W-:-:S04]  /*0730*/  UIADD3 UR9, UPT, UPT, UR9, 0x3f, URZ ;  /* 0x0000003f09097890 */ /* 0x000fc8000fffe0ff */
[----:B------:R-:W-:-:S04]  /*0740*/  USHF.R.S32.HI UR8, URZ, 0x1f, UR9 ;  /* 0x0000001fff087899 */ /* 0x000fc80008011409 */
[----:B------:R-:W-:-:S04]  /*0750*/  ULEA.HI UR8, UR8, UR9, URZ, 0x6 ;  /* 0x0000000908087291 */ /* 0x000fc8000f8f30ff */
[----:B------:R-:W-:-:S04]  /*0760*/  USHF.R.S32.HI UR8, URZ, 0x6, UR8 ;  /* 0x00000006ff087899 */ /* 0x000fc80008011408 */
[----:B------:R-:W-:-:S04]  /*0770*/  UISETP.LT.AND UP0, UPT, UR10, UR8, UPT ;  /* 0x000000080a00728c */ /* 0x000fc8000bf01270 */
[----:B------:R-:W-:Y:S01]  /*0780*/  USEL UR45, UR10, UR8, UP0 ;  /* 0x000000080a2d7287 */ /* 0x000fe20008000000 */
[----:B------:R-:W1:Y:S02]  /*0790*/  @!UP1 LDCU.64 UR10, c[0x0][0x398] ;  /* 0x00007300ff0a97ac */ /* 0x000e640008000a00 */
[----:B------:R-:W2:Y:S01]  /*07a0*/  @UP1 LDCU.64 UR8, c[0x0][0x3b0] ;  /* 0x00007600ff0817ac */ /* 0x000ea20008000a00 */
[----:B------:R-:W-:Y:S02]  /*07b0*/  ULEA UR49, UR45, 0xffffffc0, 0x6 ;  /* 0xffffffc02d317891 */ /* 0x000fe4000f8e30ff */
[----:B-1----:R-:W-:Y:S02]  /*07c0*/  @!UP1 UIMAD.WIDE.U32 UR52, UR40, UR10, URZ ;  /* 0x0000000a283492a5 */ /* 0x002fe4000f8e00ff */
[----:B--2---:R-:W-:Y:S02]  /*07d0*/  @UP1 UIMAD.WIDE.U32 UR14, UR43, UR8, URZ ;  /* 0x000000082b0e12a5 */ /* 0x004fe4000f8e00ff */
[----:B------:R-:W-:-:S02]  /*07e0*/  @!UP1 UIMAD UR51, UR40, UR11, UR53 ;  /* 0x0000000b283392a4 */ /* 0x000fc4000f8e0235 */
[----:B------:R-:W-:Y:S02]  /*07f0*/  @UP1 UIMAD UR51, UR43, UR9, UR15 ;  /* 0x000000092b3312a4 */ /* 0x000fe4000f8e020f */
[----:B------:R-:W-:Y:S01]  /*0800*/  USHF.R.S32.HI UR53, URZ, 0x1f, UR49 ;  /* 0x0000001fff357899 */ /* 0x000fe20008011431 */
[----:B------:R-:W-:Y:S01]  /*0810*/  @UP1 UMOV UR52, UR14 ;  /* 0x0000000e00341c82 */ /* 0x000fe20008000000 */
[----:B------:R-:W-:Y:S10]  /*0820*/  BRA.U UP2, `(.L_x_69) ;  /* 0x0000000102347547 */ /* 0x000ff4000b800000 */
        /* <DEDUP_REMOVED lines=12> */
[----:B------:R-:W-:Y:S05]  /*08f0*/  BRA `(.L_x_70) ;  /* 0x00000000001c7947 */ /* 0x000fea0003800000 */
.L_x_69:
[----:B------:R-:W1:Y:S01]  /*0900*/  LDCU.64 UR16, c[0x0][0x3b8] ;  /* 0x00007700ff1077ac */ /* 0x000e620008000a00 */
[----:B------:R-:W-:-:S04]  /*0910*/  UIADD3 UR8, UPT, UPT, UR37, UR41, URZ ;  /* 0x0000002925087290 */ /* 0x000fc8000fffe0ff */
[----:B-1----:R-:W-:Y:S02]  /*0920*/  UIMAD.WIDE.U32 UR10, UR8, UR16, URZ ;  /* 0x00000010080a72a5 */ /* 0x002fe4000f8e00ff */
[----:B------:R-:W-:-:S04]  /*0930*/  UIMAD UR8, UR8, UR17, URZ ;  /* 0x00000011080872a4 */ /* 0x000fc8000f8e02ff */
[----:B------:R-:W-:Y:S01]  /*0940*/  UIADD3 UR8, UPT, UPT, UR11, UR8, URZ ;  /* 0x000000080b087290 */ /* 0x000fe2000fffe0ff */
[----:B------:R-:W-:-:S05]  /*0950*/  UMOV UR44, UR10 ;  /* 0x0000000a002c7c82 */ /* 0x000fca0008000000 */
[----:B------:R-:W-:Y:S02]  /*0960*/  MOV R20, UR8 ;  /* 0x0000000800147c02 */ /* 0x000fe40008000f00 */
.L_x_70:
        /* <DEDUP_REMOVED lines=44> */
.L_x_71:
[----:B------:R-:W1:Y:S01]  /*0c30*/  LDCU.64 UR14, c[0x0][0x3c0] ;  /* 0x00007800ff0e77ac */ /* 0x000e620008000a00 */
[----:B------:R-:W-:-:S04]  /*0c40*/  UIADD3 UR8, UPT, UPT, UR37, UR41, URZ ;  /* 0x0000002925087290 */ /* 0x000fc8000fffe0ff */
[----:B-1----:R-:W-:Y:S02]  /*0c50*/  UIMAD.WIDE.U32 UR10, UR8, UR14, URZ ;  /* 0x0000000e080a72a5 */ /* 0x002fe4000f8e00ff */
[----:B------:R-:W-:-:S04]  /*0c60*/  UIMAD UR8, UR8, UR15, URZ ;  /* 0x0000000f080872a4 */ /* 0x000fc8000f8e02ff */
[----:B------:R-:W-:Y:S01]  /*0c70*/  UIADD3 UR8, UPT, UPT, UR11, UR8, URZ ;  /* 0x000000080b087290 */ /* 0x000fe2000fffe0ff */
[----:B------:R-:W-:-:S05]  /*0c80*/  UMOV UR50, UR10 ;  /* 0x0000000a00327c82 */ /* 0x000fca0008000000 */
[----:B------:R-:W-:-:S07]  /*0c90*/  MOV R18, UR8 ;  /* 0x0000000800127c02 */ /* 0x000fce0008000f00 */
.L_x_72:
        /* <DEDUP_REMOVED lines=24> */
[----:B------:R-:W-:-:S03]  /*0e20*/  UIMAD UR8, UR9, UR10, UR8 ;  /* 0x0000000a090872a4 */ /* 0x000fc6000f8e0208 */
[----:B------:R-:W-:Y:S01]  /*0e30*/  UMOV UR10, UR46 ;  /* 0x0000002e000a7c82 */ /* 0x000fe20008000000 */
[----:B------:R-:W-:Y:S01]  /*0e40*/  UIADD3 UR8, UPT, UPT, UR47, UR8, URZ ;  /* 0x000000082f087290 */ /* 0x000fe2000fffe0ff */
[----:B------:R-:W-:Y:S11]  /*0e50*/  BRA `(.L_x_74) ;  /* 0x00000000000c7947 */ /* 0x000ff60003800000 */
.L_x_73:
[----:B------:R-:W-:Y:S02]  /*0e60*/  UIMAD.WIDE.U32 UR10, UR56, UR43, URZ ;  /* 0x0000002b380a72a5 */ /* 0x000fe4000f8e00ff */
[----:B------:R-:W-:-:S04]  /*0e70*/  UIMAD UR8, UR57, UR43, URZ ;  /* 0x0000002b390872a4 */ /* 0x000fc8000f8e02ff */
[----:B------:R-:W-:-:S12]  /*0e80*/  UIADD3 UR8, UPT, UPT, UR11, UR8, URZ ;  /* 0x000000080b087290 */ /* 0x000fd8000fffe0ff */
.L_x_74:
[----:B------:R-:W1:Y:S01]  /*0e90*/  LDCU.U8 UR9, c[0x0][0x548] ;  /* 0x0000a900ff0977ac */ /* 0x000e620008000000 */
[----:B------:R-:W-:Y:S01]  /*0ea0*/  USHF.L.U32 UR46, UR40, 0x7, URZ ;  /* 0x00000007282e7899 */ /* 0x000fe200080006ff */
[----:B------:R-:W2:Y:S03]  /*0eb0*/  LDCU.U8 UR59, c[0x0][0x5f0] ;  /* 0x0000be00ff3b77ac */ /* 0x000ea60008000000 */
[----:B------:R-:W-:Y:S02]  /*0ec0*/  USEL UR11, UR46, URZ, UP5 ;  /* 0x000000ff2e0b7287 */ /* 0x000fe4000a800000 */
[----:B------:R-:W-:Y:S02]  /*0ed0*/  UIMAD UR55, UR24, UR58, URZ ;  /* 0x0000003a183772a4 */ /* 0x000fe4000f8e02ff */
[----:B------:R-:W-:Y:S02]  /*0ee0*/  UIADD3 UR11, UP0, UPT, UR49, UR11, URZ ;  /* 0x0000000b310b7290 */ /* 0x000fe4000ff1e0ff */
[----:B-1----:R-:W-:-:S02]  /*0ef0*/  UISETP.NE.AND UP1, UPT, UR9, URZ, UPT ;  /* 0x000000ff0900728c */ /* 0x002fc4000bf25270 */
[----:B------:R-:W-:Y:S02]  /*0f00*/  UIADD3.X UR54, UPT, UPT, URZ, UR53, URZ, UP0, !UPT ;  /* 0x00000035ff367290 */ /* 0x000fe400087fe4ff */
[----:B------:R-:W-:Y:S02]  /*0f10*/  UIMAD.WIDE.U32 UR62, UR11, UR56, URZ ;  /* 0x000000380b3e72a5 */ /* 0x000fe4000f8e00ff */
[----:B------:R-:W-:-:S04]  /*0f20*/  UIMAD UR54, UR54, UR56, URZ ;  /* 0x00000038363672a4 */ /* 0x000fc8000f8e02ff */
[----:B------:R-:W-:-:S04]  /*0f30*/  UIMAD UR54, UR57, UR11, UR54 ;  /* 0x0000000b393672a4 */ /* 0x000fc8000f8e0236 */
        /* <DEDUP_REMOVED lines=9> */
.L_x_75:
[----:B------:R-:W1:Y:S01]  /*0fd0*/  LDCU UR57, c[0x0][0x434] ;  /* 0x00008680ff3977ac */ /* 0x000e620008000800 */
[----:B------:R-:W-:-:S04]  /*0fe0*/  UIMAD UR9, UR40, UR19, UR24 ;  /* 0x00000013280972a4 */ /* 0x000fc8000f8e0218 */
[----:B-1----:R-:W-:Y:S02]  /*0ff0*/  UIMAD UR57, UR9, UR57, URZ ;  /* 0x00000039093972a4 */ /* 0x002fe4000f8e02ff */
.L_x_76:
        /* <DEDUP_REMOVED lines=11> */
.L_x_77:
[----:B------:R-:W1:Y:S01]  /*10b0*/  LDCU UR56, c[0x0][0x444] ;  /* 0x00008880ff3877ac */ /* 0x000e620008000800 */
[----:B------:R-:W-:-:S04]  /*10c0*/  UIMAD UR9, UR40, UR19, UR24 ;  /* 0x00000013280972a4 */ /* 0x000fc8000f8e0218 */
[----:B-1----:R-:W-:-:S12]  /*10d0*/  UIMAD UR56, UR9, UR56, URZ ;  /* 0x00000038093872a4 */ /* 0x002fd8000f8e02ff */
.L_x_78:
[----:B------:R-:W1:Y:S01]  /*10e0*/  LDCU UR46, c[0x0][0x508] ;  /* 0x0000a100ff2e77ac */ /* 0x000e620008000800 */
[----:B------:R-:W2:Y:S01]  /*10f0*/  S2R R24, SR_TID.X ;  /* 0x0000000000187919 */ /* 0x000ea20000002100 */
[----:B------:R-:W3:Y:S01]  /*1100*/  LDC.64 R12, c[0x0][0x3b0] ;  /* 0x0000ec00ff0c7b82 */ /* 0x000ee20000000a00 */
[----:B------:R-:W-:Y:S01]  /*1110*/  IMAD.MOV.U32 R9, RZ, RZ, RZ ;  /* 0x000000ffff097224 */ /* 0x000fe200078e00ff */
[----:B------:R-:W-:Y:S01]  /*1120*/  USHF.R.S32.HI UR9, URZ, 0x1f, UR55 ;  /* 0x0000001fff097899 */ /* 0x000fe20008011437 */
[----:B------:R-:W-:Y:S01]  /*1130*/  ISETP.NE.AND P3, PT, RZ, UR59, PT ;  /* 0x0000003bff007c0c */ /* 0x000fe2000bf65270 */
[----:B------:R-:W-:Y:S01]  /*1140*/  UIADD3 UR55, UP1, UP0, UR62, UR10, UR55 ;  /* 0x0000000a3e377290 */ /* 0x000fe2000f83e037 */
[----:B------:R-:W-:Y:S01]  /*1150*/  BSSY.RECONVERGENT B1, `(.L_x_68) ;  /* 0x00007c0000017945 */ /* 0x000fe20003800200 */
[----:B------:R-:W-:Y:S02]  /*1160*/  UIMAD UR58, UR19, UR58, URZ ;  /* 0x0000003a133a72a4 */ /* 0x000fe4000f8e02ff */
[----:B------:R-:W-:Y:S01]  /*1170*/  UIADD3.X UR54, UPT, UPT, UR54, UR8, UR9, UP1, UP0 ;  /* 0x0000000836367290 */ /* 0x000fe20008fe0409 */
[----:B------:R-:W4:Y:S01]  /*1180*/  LDC.64 R16, c[0x0][0x5f8] ;  /* 0x00017e00ff107b82 */ /* 0x000f220000000a00 */
[----:B------:R-:W-:-:S02]  /*1190*/  ULEA UR56, UR47, UR56, 0x6 ;  /* 0x000000382f387291 */ /* 0x000fc4000f8e30ff */
[----:B------:R-:W-:Y:S02]  /*11a0*/  ULEA UR57, UR47, UR57, 0x6 ;  /* 0x000000392f397291 */ /* 0x000fe4000f8e30ff */
[----:B-1----:R-:W-:-:S04]  /*11b0*/  UIADD3 UR9, UPT, UPT, UR18, -UR46, -UR33 ;  /* 0x8000002e12097290 */ /* 0x002fc8000fffe821 */
[----:B------:R-:W-:-:S04]  /*11c0*/  UIADD3 UR9, UPT, UPT, UR9, -0x40, URZ ;  /* 0xffffffc009097890 */ /* 0x000fc8000fffe0ff */
[----:B------:R-:W-:-:S04]  /*11d0*/  USHF.R.S32.HI UR8, URZ, 0x1f, UR9 ;  /* 0x0000001fff087899 */ /* 0x000fc80008011409 */
[----:B------:R-:W-:Y:S01]  /*11e0*/  ULEA.HI UR8, UR8, UR9, URZ, 0x6 ;  /* 0x0000000908087291 */ /* 0x000fe2000f8f30ff */
[----:B--2---:R-:W-:-:S03]  /*11f0*/  IMAD.SHL.U32 R23, R24, 0x8, RZ ;  /* 0x0000000818177824 */ /* 0x004fc600078e00ff */
[----:B------:R-:W-:Y:S01]  /*1200*/  USHF.R.S32.HI UR43, URZ, 0x6, UR8 ;  /* 0x00000006ff2b7899 */ /* 0x000fe20008011408 */
[--C-:B------:R-:W-:Y:S02]  /*1210*/  SHF.R.U32.HI R21, RZ, 0x3, R24.reuse ;  /* 0x00000003ff157819 */ /* 0x100fe40000011618 */
[----:B------:R-:W-:Y:S01]  /*1220*/  SHF.R.U32.HI R11, RZ, 0x5, R24 ;  /* 0x00000005ff0b7819 */ /* 0x000fe20000011618 */
[----:B------:R-:W-:Y:S01]  /*1230*/  UISETP.LT.AND UP0, UPT, URZ, UR43, UPT ;  /* 0x0000002bff00728c */ /* 0x000fe2000bf01270 */
[----:B------:R-:W-:Y:S02]  /*1240*/  LOP3.LUT R8, R23, 0x38, RZ, 0xc0, !PT ;  /* 0x0000003817087812 */ /* 0x000fe400078ec0ff */
[----:B------:R-:W1:Y:S01]  /*1250*/  LDCU.128 UR8, c[0x0][0x590] ;  /* 0x0000b200ff0877ac */ /* 0x000e620008000c00 */
[----:B------:R-:W-:Y:S02]  /*1260*/  LOP3.LUT R10, R24, 0x1f, RZ, 0xc0, !PT ;  /* 0x0000001f180a7812 */ /* 0x000fe400078ec0ff */
[----:B------:R-:W-:Y:S01]  /*1270*/  IADD3 R2, P0, PT, R8, UR60, RZ ;  /* 0x0000003c08027c10 */ /* 0x000fe2000ff1e0ff */
[----:B------:R-:W-:Y:S01]  /*1280*/  USEL UR43, URZ, UR43, !UP0 ;  /* 0x0000002bff2b7287 */ /* 0x000fe2000c000000 */
[----:B------:R-:W-:Y:S01]  /*1290*/  IADD3 R22, PT, PT, R21, 0x20, RZ ;  /* 0x0000002015167810 */ /* 0x000fe20007ffe0ff */
[----:B------:R-:W-:Y:S01]  /*12a0*/  IMAD R10, R11, UR58, R10 ;  /* 0x0000003a0b0a7c24 */ /* 0x000fe2000f8e020a */
[----:B------:R-:W-:Y:S01]  /*12b0*/  USHF.L.U32 UR58, UR58, 0x6, URZ ;  /* 0x000000063a3a7899 */ /* 0x000fe200080006ff */
[----:B------:R-:W-:Y:S01]  /*12c0*/  IMAD.X R3, RZ, RZ, UR48, P0 ;  /* 0x00000030ff037e24 */ /* 0x000fe200080e06ff */
[----:B------:R-:W2:Y:S01]  /*12d0*/  LDCU.64 UR60, c[0x0][0x420] ;  /* 0x00008400ff3c77ac */ /* 0x000ea20008000a00 */
[----:B------:R-:W-:-:S02]  /*12e0*/  UISETP.GT.AND UP0, UPT, UR45, UR43, UPT ;  /* 0x0000002b2d00728c */ /* 0x000fc4000bf04270 */
[----:B-1----:R-:W-:Y:S01]  /*12f0*/  UIMAD UR18, UR53, UR8, URZ ;  /* 0x00000008351272a4 */ /* 0x002fe2000f8e02ff */
[----:B------:R-:W-:Y:S01]  /*1300*/  IMAD.U32 R0, RZ, RZ, UR8 ;  /* 0x00000008ff007e24 */ /* 0x000fe2000f8e00ff */
[----:B------:R-:W-:Y:S01]  /*1310*/  MOV R4, UR10 ;  /* 0x0000000a00047c02 */ /* 0x000fe20008000f00 */
[----:B------:R-:W-:Y:S02]  /*1320*/  USHF.L.U64.HI UR48, UR8, 0x5, UR9 ;  /* 0x0000000508307899 */ /* 0x000fe40008010209 */
[----:B------:R-:W-:Y:S01]  /*1330*/  UIMAD UR18, UR49, UR9, UR18 ;  /* 0x00000009311272a4 */ /* 0x000fe2000f8e0212 */
[----:B------:R-:W-:-:S04]  /*1340*/  IMAD.WIDE.U32 R2, R0, UR49, R2 ;  /* 0x0000003100027c25 */ /* 0x000fc8000f8e0002 */
[----:B------:R-:W-:Y:S01]  /*1350*/  IMAD.U32 R0, RZ, RZ, UR11 ;  /* 0x0000000bff007e24 */ /* 0x000fe2000f8e00ff */
[----:B------:R-:W1:Y:S01]  /*1360*/  LDCU.64 UR10, c[0x0][0x550] ;  /* 0x0000aa00ff0a77ac */ /* 0x000e620008000a00 */
[----:B------:R-:W-:-:S04]  /*1370*/  VIADD R3, R3, UR18 ;  /* 0x0000001203037c36 */ /* 0x000fc80008000000 */
[----:B------:R-:W5:Y:S01]  /*1380*/  LDCU.64 UR18, c[0x0][0x3c8] ;  /* 0x00007900ff1277ac */ /* 0x000f620008000a00 */
[----:B------:R-:W-:-:S04]  /*1390*/  IMAD.WIDE.U32 R2, R4, UR24, R2 ;  /* 0x0000001804027c25 */ /* 0x000fc8000f8e0002 */
[----:B------:R-:W-:Y:S02]  /*13a0*/  IMAD R3, R0, UR24, R3 ;  /* 0x0000001800037c24 */ /* 0x000fe4000f8e0203 */
[C---:B---3--:R-:W-:Y:S02]  /*13b0*/  IMAD R0, R12.reuse, UR53, RZ ;  /* 0x000000350c007c24 */ /* 0x048fe4000f8e02ff */
[----:B------:R-:W-:-:S04]  /*13c0*/  IMAD.WIDE.U32 R4, R12, UR49, R8 ;  /* 0x000000310c047c25 */ /* 0x000fc8000f8e0008 */
[----:B------:R-:W-:Y:S01]  /*13d0*/  IMAD R0, R13, UR49, R0 ;  /* 0x000000310d007c24 */ /* 0x000fe2000f8e0200 */
[----:B------:R-:W-:Y:S01]  /*13e0*/  USHF.L.U32 UR49, UR8, 0x5, URZ ;  /* 0x0000000508317899 */ /* 0x000fe200080006ff */
[C---:B------:R-:W-:Y:S01]  /*13f0*/  IMAD.WIDE.U32 R6, R21.reuse, UR8, R2 ;  /* 0x0000000815067c25 */ /* 0x040fe2000f8e0002 */
[----:B------:R-:W-:Y:S01]  /*1400*/  IADD3 R2, P0, PT, R4, UR52, RZ ;  /* 0x0000003404027c10 */ /* 0x000fe2000ff1e0ff */
[----:B------:R-:W3:Y:S02]  /*1410*/  LDCU.64 UR52, c[0x0][0x5e8] ;  /* 0x0000bd00ff3477ac */ /* 0x000ee40008000a00 */
[----:B------:R-:W-:Y:S01]  /*1420*/  IMAD R15, R21, UR9, R7 ;  /* 0x00000009150f7c24 */ /* 0x000fe2000f8e0207 */
[----:B------:R-:W-:Y:S01]  /*1430*/  IADD3.X R3, PT, PT, R5, UR51, R0, P0, !PT ;  /* 0x0000003305037c10 */ /* 0x000fe200087fe400 */
[----:B-----5:R-:W-:Y:S01]  /*1440*/  IMAD.U32 R0, RZ, RZ, UR18 ;  /* 0x00000012ff007e24 */ /* 0x020fe2000f8e00ff */
[----:B------:R-:W5:Y:S01]  /*1450*/  LDCU.64 UR8, c[0x0][0x380] ;  /* 0x00007000ff0877ac */ /* 0x000f620008000a00 */
[----:B----4-:R-:W-:Y:S01]  /*1460*/  IMAD.WIDE.U32 R4, R16, UR22, RZ ;  /* 0x0000001610047c25 */ /* 0x010fe2000f8e00ff */
[----:B-1----:R-:W-:-:S03]  /*1470*/  LEA R28, P2, R6, UR10, 0x1 ;  /* 0x0000000a061c7c11 */ /* 0x002fc6000f8408ff */
[----:B------:R-:W-:Y:S01]  /*1480*/  IMAD.WIDE.U32 R2, R0, UR24, R2 ;  /* 0x0000001800027c25 */ /* 0x000fe2000f8e0002 */
[----:B------:R-:W-:Y:S01]  /*1490*/  MOV R0, UR19 ;  /* 0x0000001300007c02 */ /* 0x000fe20008000f00 */
[----:B------:R-:W1:Y:S01]  /*14a0*/  LDCU.64 UR18, c[0x0][0x570] ;  /* 0x0000ae00ff1277ac */ /* 0x000e620008000a00 */
        /* <DEDUP_REMOVED lines=14> */
[----:B-----5:R-:W-:Y:S01]  /*1590*/  LEA R26, P1, R2, UR8, 0x1 ;  /* 0x00000008021a7c11 */ /* 0x020fe2000f8208ff */
[----:B------:R-:W-:Y:S01]  /*15a0*/  IMAD.SHL.U32 R15, R12, 0x20, RZ ;  /* 0x000000200c0f7824 */ /* 0x000fe200078e00ff */
[----:B------:R-:W-:Y:S01]  /*15b0*/  LEA.HI.X.SX32 R4, R4, R5, 0x1, P0 ;  /* 0x0000000504047211 */ /* 0x000fe200000f0eff */
[----:B---3--:R-:W-:Y:S01]  /*15c0*/  UIMAD.WIDE UR10, UR56, 0x4, UR52 ;  /* 0x00000004380a78a5 */ /* 0x008fe2000f8e0234 */
[----:B-1----:R-:W-:Y:S01]  /*15d0*/  LEA R30, P0, R0, UR18, 0x2 ;  /* 0x00000012001e7c11 */ /* 0x002fe2000f8010ff */
[----:B------:R4:W-:Y:S01]  /*15e0*/  STL [R1+0x38], R26 ;  /* 0x0000381a01007387 */ /* 0x0009e20000100800 */
[----:B------:R-:W-:-:S02]  /*15f0*/  LEA.HI.X R25, R2, UR9, R3, 0x1, P1 ;  /* 0x0000000902197c11 */ /* 0x000fc400088f0c03 */
[----:B------:R-:W-:Y:S01]  /*1600*/  LEA.HI.X R31, R0, UR19, R4, 0x2, P0 ;  /* 0x00000013001f7c11 */ /* 0x000fe200080f1404 */
[----:B--2---:R-:W-:Y:S01]  /*1610*/  UIMAD.WIDE UR18, UR57, 0x4, UR60 ;  /* 0x00000004391278a5 */ /* 0x004fe2000f8e023c */
        /* <DEDUP_REMOVED lines=21> */
.L_x_80:
[----:B------:R-:W1:Y:S01]  /*1770*/  LDCU.64 UR14, c[0x0][0x5c0] ;  /* 0x0000b800ff0e77ac */ /* 0x000e620008000a00 */
[----:B------:R-:W-:-:S04]  /*1780*/  UIADD3 UR8, UPT, UPT, UR37, UR41, URZ ;  /* 0x0000002925087290 */ /* 0x000fc8000fffe0ff */
[----:B-1----:R-:W-:Y:S02]  /*1790*/  UIMAD.WIDE.U32 UR18, UR8, UR14, URZ ;  /* 0x0000000e081272a5 */ /* 0x002fe4000f8e00ff */
[----:B------:R-:W-:-:S04]  /*17a0*/  UIMAD UR8, UR8, UR15, URZ ;  /* 0x0000000f080872a4 */ /* 0x000fc8000f8e02ff */
[----:B------:R-:W-:-:S06]  /*17b0*/  UIADD3 UR8, UPT, UPT, UR19, UR8, URZ ;  /* 0x0000000813087290 */ /* 0x000fcc000fffe0ff */
[----:B------:R-:W-:Y:S02]  /*17c0*/  MOV R0, UR8 ;  /* 0x0000000800007c02 */ /* 0x000fe40008000f00 */
.L_x_81:
        /* <DEDUP_REMOVED lines=13> */
.L_x_82:
[----:B------:R-:W1:Y:S01]  /*18a0*/  LDCU.64 UR10, c[0x0][0x5c8] ;  /* 0x0000b900ff0a77ac */ /* 0x000e620008000a00 */
[----:B------:R-:W-:-:S04]  /*18b0*/  UIADD3 UR37, UPT, UPT, UR37, UR41, URZ ;  /* 0x0000002925257290 */ /* 0x000fc8000fffe0ff */
[----:B-1----:R-:W-:Y:S02]  /*18c0*/  UIMAD.WIDE.U32 UR16, UR37, UR10, URZ ;  /* 0x0000000a251072a5 */ /* 0x002fe4000f8e00ff */
[----:B------:R-:W-:-:S04]  /*18d0*/  UIMAD UR37, UR37, UR11, URZ ;  /* 0x0000000b252572a4 */ /* 0x000fc8000f8e02ff */
[----:B------:R-:W-:-:S06]  /*18e0*/  UIADD3 UR37, UPT, UPT, UR17, UR37, URZ ;  /* 0x0000002511257290 */ /* 0x000fcc000fffe0ff */
[----:B------:R-:W-:-:S07]  /*18f0*/  MOV R10, UR37 ;  /* 0x00000025000a7c02 */ /* 0x000fce0008000f00 */
.L_x_83:
        /* <DEDUP_REMOVED lines=30> */
.L_x_85:
[----:B------:R-:W-:Y:S05]  /*1ae0*/  BSYNC.RECONVERGENT B0 ;  /* 0x0000000000007941 */ /* 0x000fea0003800200 */
.L_x_84:
        /* <DEDUP_REMOVED lines=17> */
.L_x_87:
[----:B------:R-:W-:Y:S05]  /*1c00*/  BSYNC.RECONVERGENT B0 ;  /* 0x0000000000007941 */ /* 0x000fea0003800200 */
.L_x_86:
        /* <DEDUP_REMOVED lines=27> */
.L_x_89:
[----:B------:R-:W-:Y:S05]  /*1dc0*/  BSYNC.RECONVERGENT B0 ;  /* 0x0000000000007941 */ /* 0x000fea0003800200 */
.L_x_88:
        /* <DEDUP_REMOVED lines=18> */
.L_x_79:
        /* <DEDUP_REMOVED lines=47> */
.L_x_93:
[----:B------:R2:W-:Y:S01]  /*21e0*/  STS.128 [R0+0x16000], RZ ;  /* 0x016000ff00007388 */ /* 0x0005e20000000c00 */
[----:B------:R-:W-:Y:S05]  /*21f0*/  BRA `(.L_x_94) ;  /* 0x00000000000c7947 */ /* 0x000fea0003800000 */
.L_x_92:
[----:B------:R1:W-:Y:S04]  /*2200*/  STS.128 [R0+0x12000], RZ ;  /* 0x012000ff00007388 */ /* 0x0003e80000000c00 */
[----:B------:R1:W-:Y:S04]  /*2210*/  STS.128 [R0+0x14000], RZ ;  /* 0x014000ff00007388 */ /* 0x0003e80000000c00 */
[----:B------:R1:W-:Y:S02]  /*2220*/  STS.128 [R0+0x16000], RZ ;  /* 0x016000ff00007388 */ /* 0x0003e40000000c00 */
.L_x_94:
[----:B------:R-:W-:Y:S05]  /*2230*/  BSYNC.RECONVERGENT B0 ;  /* 0x0000000000007941 */ /* 0x000fea0003800200 */
.L_x_91:
        /* <DEDUP_REMOVED lines=34> */
.L_x_97:
[----:B------:R3:W-:Y:S02]  /*2460*/  STS.128 [R0+0x17000], RZ ;  /* 0x017000ff00007388 */ /* 0x0007e40000000c00 */
.L_x_96:
[----:B------:R-:W-:Y:S05]  /*2470*/  BSYNC.RECONVERGENT B0 ;  /* 0x0000000000007941 */ /* 0x000fea0003800200 */
.L_x_95:
        /* <DEDUP_REMOVED lines=31> */
.L_x_100:
[----:B------:R3:W-:Y:S01]  /*2670*/  STS.128 [R0+0xa000], RZ ;  /* 0x00a000ff00007388 */ /* 0x0007e20000000c00 */
[----:B------:R-:W-:Y:S05]  /*2680*/  BRA `(.L_x_101) ;  /* 0x00000000000c7947 */ /* 0x000fea0003800000 */
.L_x_99:
[----:B------:R1:W-:Y:S04]  /*2690*/  STS.128 [R0+0x6000], RZ ;  /* 0x006000ff00007388 */ /* 0x0003e80000000c00 */
[----:B------:R1:W-:Y:S04]  /*26a0*/  STS.128 [R0+0x8000], RZ ;  /* 0x008000ff00007388 */ /* 0x0003e80000000c00 */
[----:B------:R1:W-:Y:S02]  /*26b0*/  STS.128 [R0+0xa000], RZ ;  /* 0x00a000ff00007388 */ /* 0x0003e40000000c00 */
.L_x_101:
[----:B------:R-:W-:Y:S05]  /*26c0*/  BSYNC.RECONVERGENT B0 ;  /* 0x0000000000007941 */ /* 0x000fea0003800200 */
.L_x_98:
        /* <DEDUP_REMOVED lines=31> */
.L_x_104:
[----:B------:R3:W-:Y:S02]  /*28c0*/  STS.128 [R0+0xb000], RZ ;  /* 0x00b000ff00007388 */ /* 0x0007e40000000c00 */
.L_x_103:
[----:B------:R-:W-:Y:S05]  /*28d0*/  BSYNC.RECONVERGENT B0 ;  /* 0x0000000000007941 */ /* 0x000fea0003800200 */
.L_x_102:
        /* <DEDUP_REMOVED lines=28> */
.L_x_107:
[----:B------:R3:W-:Y:S01]  /*2aa0*/  STS.128 [R0+0x4000], RZ ;  /* 0x004000ff00007388 */ /* 0x0007e20000000c00 */
[----:B------:R-:W-:Y:S05]  /*2ab0*/  BRA `(.L_x_108) ;  /* 0x00000000000c7947 */ /* 0x000fea0003800000 */
.L_x_106:
[----:B------:R1:W-:Y:S04]  /*2ac0*/  STS.128 [R0], RZ ;  /* 0x000000ff00007388 */ /* 0x0003e80000000c00 */
[----:B------:R1:W-:Y:S04]  /*2ad0*/  STS.128 [R0+0x2000], RZ ;  /* 0x002000ff00007388 */ /* 0x0003e80000000c00 */
[----:B------:R1:W-:Y:S02]  /*2ae0*/  STS.128 [R0+0x4000], RZ ;  /* 0x004000ff00007388 */ /* 0x0003e40000000c00 */
.L_x_108:
[----:B------:R-:W-:Y:S05]  /*2af0*/  BSYNC.RECONVERGENT B0 ;  /* 0x0000000000007941 */ /* 0x000fea0003800200 */
.L_x_105:
        /* <DEDUP_REMOVED lines=27> */
.L_x_111:
[----:B------:R3:W-:Y:S02]  /*2cb0*/  STS.128 [R0+0x5000], RZ ;  /* 0x005000ff00007388 */ /* 0x0007e40000000c00 */
.L_x_110:
[----:B------:R-:W-:Y:S05]  /*2cc0*/  BSYNC.RECONVERGENT B0 ;  /* 0x0000000000007941 */ /* 0x000fea0003800200 */
.L_x_109:
[--C-:B------:R-:W-:Y:S02]  /*2cd0*/  SHF.R.U32.HI R15, RZ, 0x1, R24.reuse ;  /* 0x00000001ff0f7819 */ /* 0x100fe40000011618 */
[----:B-1-3--:R-:W-:Y:S02]  /*2ce0*/  SHF.R.U32.HI R3, RZ, 0x2, R24 ;  /* 0x00000002ff037819 */ /* 0x00afe40000011618 */
[----:B------:R-:W-:Y:S01]  /*2cf0*/  LOP3.LUT R2, R15, 0x30, RZ, 0xc0, !PT ;  /* 0x000000300f027812 */ /* 0x000fe200078ec0ff */
[----:B------:R-:W-:Y:S01]  /*2d00*/  STL [R1+0x1c], R15 ;  /* 0x00001c0f01007387 */ /* 0x000fe20000100800 */
        /* <DEDUP_REMOVED lines=15> */
[----:B------:R-:W-:Y:S01]  /*2e00*/  IMAD.WIDE.U32 R2, R2, UR30, R8 ;  /* 0x0000001e02027c25 */ /* 0x000fe2000f8e0008 */
[----:B------:R-:W-:Y:S01]  /*2e10*/  BSSY.RECONVERGENT B0, `(.L_x_112) ;  /* 0x000002a000007945 */ /* 0x000fe20003800200 */
[----:B--2---:R1:W-:Y:S04]  /*2e20*/  STL [R1+0x48], R4 ;  /* 0x0000480401007387 */ /* 0x0043e80000100800 */
[----:B-----5:R2:W-:Y:S01]  /*2e30*/  STL [R1+0x4c], R5 ;  /* 0x00004c0501007387 */ /* 0x0205e20000100800 */
[----:B-1----:R-:W-:Y:S01]  /*2e40*/  IADD3 R4, P0, PT, R2, UR44, RZ ;  /* 0x0000002c02047c10 */ /* 0x002fe2000ff1e0ff */
[----:B---3--:R-:W-:-:S03]  /*2e50*/  IMAD R2, R19, UR8, RZ ;  /* 0x0000000813027c24 */ /* 0x008fc6000f8e02ff */
[----:B--2---:R-:W-:Y:S01]  /*2e60*/  IADD3.X R5, PT, PT, R20, UR27, R3, P0, !PT ;  /* 0x0000001b14057c10 */ /* 0x004fe200087fe403 */
[C---:B------:R-:W-:Y:S02]  /*2e70*/  IMAD R2, R14.reuse, UR9, R2 ;  /* 0x000000090e027c24 */ /* 0x040fe4000f8e0202 */
[----:B------:R-:W-:-:S04]  /*2e80*/  IMAD.WIDE.U32 R4, R14, UR8, R4 ;  /* 0x000000080e047c25 */ /* 0x000fc8000f8e0004 */
        /* <DEDUP_REMOVED lines=29> */
.L_x_114:
[----:B------:R3:W-:Y:S01]  /*3060*/  STS.128 [R0+0x10000], RZ ;  /* 0x010000ff00007388 */ /* 0x0007e20000000c00 */
[----:B------:R-:W-:Y:S05]  /*3070*/  BRA `(.L_x_115) ;  /* 0x00000000000c7947 */ /* 0x000fea0003800000 */
.L_x_113:
[----:B------:R1:W-:Y:S04]  /*3080*/  STS.128 [R0+0xc000], RZ ;  /* 0x00c000ff00007388 */ /* 0x0003e80000000c00 */
[----:B------:R1:W-:Y:S04]  /*3090*/  STS.128 [R0+0xe000], RZ ;  /* 0x00e000ff00007388 */ /* 0x0003e80000000c00 */
[----:B------:R1:W-:Y:S02]  /*30a0*/  STS.128 [R0+0x10000], RZ ;  /* 0x010000ff00007388 */ /* 0x0003e40000000c00 */
.L_x_115:
[----:B------:R-:W-:Y:S05]  /*30b0*/  BSYNC.RECONVERGENT B0 ;  /* 0x0000000000007941 */ /* 0x000fea0003800200 */
.L_x_112:
        /* <DEDUP_REMOVED lines=33> */
.L_x_118:
[----:B------:R2:W-:Y:S02]  /*32d0*/  STS.128 [R0+0x11000], RZ ;  /* 0x011000ff00007388 */ /* 0x0005e40000000c00 */
.L_x_117:
[----:B------:R-:W-:Y:S05]  /*32e0*/  BSYNC.RECONVERGENT B0 ;  /* 0x0000000000007941 */ /* 0x000fea0003800200 */
.L_x_116:
[----:B------:R-:W0:Y:S01]  /*32f0*/  LDGDEPBAR ;  /* 0x00000000000079af */ /* 0x000e220000000000 */
[C---:B------:R-:W-:Y:S01]  /*3300*/  IMAD.SHL.U32 R4, R24.reuse, 0x40, RZ ;  /* 0x0000004018047824 */ /* 0x040fe200078e00ff */
[C---:B------:R-:W-:Y:S01]  /*3310*/  R2P PR, R24.reuse, 0x6 ;  /* 0x0000000618007804 */ /* 0x040fe20000000000 */
[C---:B------:R-:W-:Y:S01]  /*3320*/  IMAD.SHL.U32 R5, R24.reuse, 0x20, RZ ;  /* 0x0000002018057824 */ /* 0x040fe200078e00ff */
[----:B------:R-:W5:Y:S01]  /*3330*/  LDCU UR30, c[0x0][0x590] ;  /* 0x0000b200ff1e77ac */ /* 0x000f620008000800 */
[----:B-12---:R-:W-:Y:S01]  /*3340*/  IMAD.SHL.U32 R3, R24, 0x10, RZ ;  /* 0x0000001018037824 */ /* 0x006fe200078e00ff */
[----:B------:R-:W-:Y:S02]  /*3350*/  LOP3.LUT R2, R4, 0x1c0, RZ, 0xc0, !PT ;  /* 0x000001c004027812 */ /* 0x000fe400078ec0ff */
[----:B------:R-:W-:Y:S02]  /*3360*/  CS2R R142, SRZ ;  /* 0x00000000008e7805 */ /* 0x000fe4000001ff00 */
[----:B---3--:R-:W-:Y:S01]  /*3370*/  LOP3.LUT R0, R5, 0x200, RZ, 0xc0, !PT ;  /* 0x0000020005007812 */ /* 0x008fe200078ec0ff */
[----:B------:R-:W-:Y:S01]  /*3380*/  ULEA UR27, UR36, UR42, 0x6 ;  /* 0x0000002a241b7291 */ /* 0x000fe2000f8e30ff */
[----:B------:R-:W-:-:S02]  /*3390*/  LOP3.LUT R2, R2, 0x38, R23, 0xf8, !PT ;  /* 0x0000003802027812 */ /* 0x000fc400078ef817 */
[----:B------:R-:W-:Y:S02]  /*33a0*/  CS2R R140, SRZ ;  /* 0x00000000008c7805 */ /* 0x000fe4000001ff00 */
[----:B------:R-:W-:Y:S01]  /*33b0*/  LOP3.LUT R0, R0, 0x3800, R3, 0xf8, !PT ;  /* 0x0000380000007812 */ /* 0x000fe200078ef803 */
[----:B------:R-:W-:Y:S01]  /*33c0*/  UIADD3 UR27, UPT, UPT, UR27, -UR46, -UR33 ;  /* 0x8000002e1b1b7290 */ /* 0x000fe2000fffe821 */
[C---:B------:R-:W-:Y:S02]  /*33d0*/  LOP3.LUT R3, R2.reuse, 0x8, R24, 0x78, !PT ;  /* 0x0000000802037812 */ /* 0x040fe400078e7818 */
[----:B------:R-:W-:Y:S02]  /*33e0*/  CS2R R146, SRZ ;  /* 0x0000000000927805 */ /* 0x000fe4000001ff00 */
[----:B------:R-:W-:Y:S02]  /*33f0*/  LOP3.LUT R2, R2, 0x8, R15, 0x78, !PT ;  /* 0x0000000802027812 */ /* 0x000fe400078e780f */
[----:B------:R-:W-:-:S02]  /*3400*/  CS2R R144, SRZ ;  /* 0x0000000000907805 */ /* 0x000fc4000001ff00 */
[----:B------:R-:W-:Y:S02]  /*3410*/  LOP3.LUT R0, R0, R3, RZ, 0xfc, !PT ;  /* 0x0000000300007212 */ /* 0x000fe400078efcff */
[----:B------:R-:W-:Y:S02]  /*3420*/  CS2R R138, SRZ ;  /* 0x00000000008a7805 */ /* 0x000fe4000001ff00 */
[----:B------:R-:W-:Y:S02]  /*3430*/  LOP3.LUT R3, R4, 0x200, RZ, 0xc0, !PT ;  /* 0x0000020004037812 */ /* 0x000fe400078ec0ff */
[----:B------:R-:W-:Y:S02]  /*3440*/  CS2R R136, SRZ ;  /* 0x0000000000887805 */ /* 0x000fe4000001ff00 */
[----:B------:R-:W-:Y:S02]  /*3450*/  LEA R6, R0, UR6, 0x1 ;  /* 0x0000000600067c11 */ /* 0x000fe4000f8e08ff */
[----:B------:R-:W-:Y:S01]  /*3460*/  CS2R R134, SRZ ;  /* 0x0000000000867805 */ /* 0x000fe2000001ff00 */
[----:B------:R-:W-:-:S04]  /*3470*/  DEPBAR.LE SB0, 0x1 ;  /* 0x000080400000791a */ /* 0x000fc80000000000 */
[----:B------:R-:W-:Y:S01]  /*3480*/  BAR.SYNC.DEFER_BLOCKING 0x0 ;  /* 0x0000000000007b1d */ /* 0x000fe20000010000 */
[C---:B------:R-:W-:Y:S01]  /*3490*/  VIADD R0, R6.reuse, 0x12000 ;  /* 0x0001200006007836 */ /* 0x040fe20000000000 */
[----:B------:R-:W-:Y:S01]  /*34a0*/  LOP3.LUT R3, R3, 0xc00, R5, 0xf8, !PT ;  /* 0x00000c0003037812 */ /* 0x000fe200078ef805 */
[----:B------:R-:W-:Y:S01]  /*34b0*/  VIADD R232, R6, 0x12040 ;  /* 0x0001204006e87836 */ /* 0x000fe20000000000 */
[----:B------:R-:W-:Y:S01]  /*34c0*/  CS2R R132, SRZ ;  /* 0x0000000000847805 */ /* 0x000fe2000001ff00 */
[----:B------:R-:W-:Y:S01]  /*34d0*/  @P2 VIADD R232, R0, 0xffffffc0 ;  /* 0xffffffc000e82836 */ /* 0x000fe20000000000 */
[----:B------:R-:W-:Y:S01]  /*34e0*/  LOP3.LUT R3, R3, R2, RZ, 0xfc, !PT ;  /* 0x0000000203037212 */ /* 0x000fe200078efcff */
[----:B------:R-:W-:Y:S01]  /*34f0*/  IMAD.MOV.U32 R0, RZ, RZ, 0x20 ;  /* 0x00000020ff007424 */ /* 0x000fe200078e00ff */
[----:B------:R-:W-:Y:S01]  /*3500*/  STL [R1+0xc], R6 ;  /* 0x00000c0601007387 */ /* 0x000fe20000100800 */
[----:B------:R-:W-:Y:S01]  /*3510*/  IMAD.MOV.U32 R2, RZ, RZ, 0x40 ;  /* 0x00000040ff027424 */ /* 0x000fe200078e00ff */
[----:B------:R-:W-:-:S02]  /*3520*/  LEA R5, R3, UR6, 0x1 ;  /* 0x0000000603057c11 */ /* 0x000fc4000f8e08ff */
[----:B------:R-:W-:Y:S02]  /*3530*/  CS2R R126, SRZ ;  /* 0x00000000007e7805 */ /* 0x000fe4000001ff00 */
[----:B------:R-:W-:Y:S02]  /*3540*/  SEL R0, R0, 0xffffffe0, !P1 ;  /* 0xffffffe000007807 */ /* 0x000fe40004800000 */
[----:B------:R-:W-:Y:S02]  /*3550*/  CS2R R124, SRZ ;  /* 0x00000000007c7805 */ /* 0x000fe4000001ff00 */
[----:B------:R-:W-:Y:S02]  /*3560*/  SEL R2, R2, 0xffffffc0, !P2 ;  /* 0xffffffc002027807 */ /* 0x000fe40005000000 */
[----:B------:R-:W-:Y:S02]  /*3570*/  CS2R R130, SRZ ;  /* 0x0000000000827805 */ /* 0x000fe4000001ff00 */
[----:B------:R-:W-:Y:S01]  /*3580*/  CS2R R128, SRZ ;  /* 0x0000000000807805 */ /* 0x000fe2000001ff00 */
[----:B------:R-:W-:Y:S01]  /*3590*/  IMAD.IADD R240, R0, 0x1, R232 ;  /* 0x0000000100f07824 */ /* 0x000fe200078e02e8 */
[----:B------:R-:W-:Y:S01]  /*35a0*/  CS2R R122, SRZ ;  /* 0x00000000007a7805 */ /* 0x000fe2000001ff00 */
[----:B------:R-:W-:Y:S01]  /*35b0*/  IMAD.IADD R4, R6, 0x1, R0 ;  /* 0x0000000106047824 */ /* 0x000fe200078e0200 */
[----:B------:R-:W-:Y:S01]  /*35c0*/  CS2R R120, SRZ ;  /* 0x0000000000787805 */ /* 0x000fe2000001ff00 */
[----:B------:R-:W-:Y:S01]  /*35d0*/  IMAD.IADD R3, R2, 0x1, R5 ;  /* 0x0000000102037824 */ /* 0x000fe200078e0205 */
[----:B------:R-:W-:-:S02]  /*35e0*/  CS2R R118, SRZ ;  /* 0x0000000000767805 */ /* 0x000fc4000001ff00 */
[----:B------:R-:W-:Y:S01]  /*35f0*/  CS2R R116, SRZ ;  /* 0x0000000000747805 */ /* 0x000fe2000001ff00 */
[----:B------:R-:W1:Y:S01]  /*3600*/  LDSM.16.M88.4 R164, [R232] ;  /* 0x00000000e8a4783b */ /* 0x000e620000000200 */
[----:B------:R-:W-:Y:S02]  /*3610*/  CS2R R110, SRZ ;  /* 0x00000000006e7805 */ /* 0x000fe4000001ff00 */
[----:B------:R-:W-:Y:S02]  /*3620*/  CS2R R108, SRZ ;  /* 0x00000000006c7805 */ /* 0x000fe4000001ff00 */
[----:B------:R-:W-:Y:S01]  /*3630*/  CS2R R114, SRZ ;  /* 0x0000000000727805 */ /* 0x000fe2000001ff00 */
[----:B------:R-:W2:Y:S01]  /*3640*/  LDSM.16.M88.4 R168, [R232+0x800] ;  /* 0x00080000e8a8783b */ /* 0x000ea20000000200 */
[----:B------:R-:W-:Y:S02]  /*3650*/  CS2R R112, SRZ ;  /* 0x0000000000707805 */ /* 0x000fe4000001ff00 */
[----:B------:R-:W-:-:S02]  /*3660*/  CS2R R106, SRZ ;  /* 0x00000000006a7805 */ /* 0x000fc4000001ff00 */
[----:B------:R-:W-:Y:S01]  /*3670*/  CS2R R104, SRZ ;  /* 0x0000000000687805 */ /* 0x000fe2000001ff00 */
[----:B------:R-:W3:Y:S01]  /*3680*/  LDSM.16.M88.4 R196, [R232+0x2000] ;  /* 0x00200000e8c4783b */ /* 0x000ee20000000200 */
[----:B------:R-:W-:Y:S02]  /*3690*/  CS2R R102, SRZ ;  /* 0x0000000000667805 */ /* 0x000fe4000001ff00 */
[----:B------:R-:W-:Y:S02]  /*36a0*/  CS2R R100, SRZ ;  /* 0x0000000000647805 */ /* 0x000fe4000001ff00 */
[----:B------:R-:W-:Y:S01]  /*36b0*/  CS2R R62, SRZ ;  /* 0x00000000003e7805 */ /* 0x000fe2000001ff00 */
[----:B------:R-:W1:Y:S01]  /*36c0*/  LDSM.16.M88.4 R200, [R232+0x2800] ;  /* 0x00280000e8c8783b */ /* 0x000e620000000200 */
[----:B------:R-:W-:Y:S02]  /*36d0*/  CS2R R60, SRZ ;  /* 0x00000000003c7805 */ /* 0x000fe4000001ff00 */
[----:B------:R-:W-:-:S02]  /*36e0*/  CS2R R66, SRZ ;  /* 0x0000000000427805 */ /* 0x000fc4000001ff00 */
[----:B------:R-:W-:Y:S01]  /*36f0*/  CS2R R64, SRZ ;  /* 0x0000000000407805 */ /* 0x000fe2000001ff00 */
[----:B------:R-:W1:Y:S01]  /*3700*/  LDSM.16.M88.4 R228, [R232+0x4000] ;  /* 0x00400000e8e4783b */ /* 0x000e620000000200 */
[----:B------:R-:W-:Y:S02]  /*3710*/  CS2R R58, SRZ ;  /* 0x00000000003a7805 */ /* 0x000fe4000001ff00 */
[----:B------:R-:W-:Y:S02]  /*3720*/  CS2R R56, SRZ ;  /* 0x0000000000387805 */ /* 0x000fe4000001ff00 */
[----:B------:R-:W-:Y:S01]  /*3730*/  CS2R R54, SRZ ;  /* 0x0000000000367805 */ /* 0x000fe2000001ff00 */
[----:B------:R-:W1:Y:S01]  /*3740*/  LDSM.16.M88.4 R172, [R240] ;  /* 0x00000000f0ac783b */ /* 0x000e620000000200 */
[----:B------:R-:W-:Y:S02]  /*3750*/  CS2R R52, SRZ ;  /* 0x0000000000347805 */ /* 0x000fe4000001ff00 */
[----:B------:R-:W-:-:S02]  /*3760*/  CS2R R46, SRZ ;  /* 0x00000000002e7805 */ /* 0x000fc4000001ff00 */
[----:B------:R-:W-:Y:S01]  /*3770*/  CS2R R44, SRZ ;  /* 0x00000000002c7805 */ /* 0x000fe2000001ff00 */
[----:B------:R-:W1:Y:S01]  /*3780*/  LDSM.16.M88.4 R176, [R240+0x800] ;  /* 0x00080000f0b0783b */ /* 0x000e620000000200 */
        /* <DEDUP_REMOVED lines=8> */
[----:B----4-:R-:W-:Y:S02]  /*3810*/  CS2R R30, SRZ ;  /* 0x00000000001e7805 */ /* 0x010fe4000001ff00 */
[----:B------:R-:W-:Y:S02]  /*3820*/  CS2R R28, SRZ ;  /* 0x00000000001c7805 */ /* 0x000fe4000001ff00 */
[----:B------:R-:W-:Y:S01]  /*3830*/  CS2R R34, SRZ ;  /* 0x0000000000227805 */ /* 0x000fe2000001ff00 */
[----:B------:R-:W4:Y:S01]  /*3840*/  LDSM.16.M88.4 R236, [R240+0x4000] ;  /* 0x00400000f0ec783b */ /* 0x000f220000000200 */
[----:B------:R-:W-:Y:S02]  /*3850*/  CS2R R32, SRZ ;  /* 0x0000000000207805 */ /* 0x000fe4000001ff00 */
[----:B------:R-:W-:-:S02]  /*3860*/  CS2R R26, SRZ ;  /* 0x00000000001a7805 */ /* 0x000fc4000001ff00 */
[----:B------:R-:W-:Y:S01]  /*3870*/  CS2R R24, SRZ ;  /* 0x0000000000187805 */ /* 0x000fe2000001ff00 */
[----:B------:R-:W1:Y:S01]  /*3880*/  LDSM.16.M88.4 R148, [R6+0x12000] ;  /* 0x012000000694783b */ /* 0x000e620000000200 */
[----:B------:R-:W-:Y:S02]  /*3890*/  CS2R R22, SRZ ;  /* 0x0000000000167805 */ /* 0x000fe4000001ff00 */
[----:B------:R-:W-:Y:S01]  /*38a0*/  CS2R R20, SRZ ;  /* 0x0000000000147805 */ /* 0x000fe2000001ff00 */
[----:B------:R-:W1:Y:S01]  /*38b0*/  LDCU UR8, c[0x0][0x440] ;  /* 0x00008800ff0877ac */ /* 0x000e620008000800 */
[----:B------:R-:W1:Y:S01]  /*38c0*/  LDSM.16.M88.4 R152, [R6+0x12800] ;  /* 0x012800000698783b */ /* 0x000e620000000200 */
[----:B------:R-:W1:Y:S03]  /*38d0*/  LDCU UR15, c[0x0][0x504] ;  /* 0x0000a080ff0f77ac */ /* 0x000e660008000800 */
[----:B------:R-:W1:Y:S01]  /*38e0*/  LDSM.16.M88.4 R180, [R6+0x14000] ;  /* 0x0140000006b4783b */ /* 0x000e620000000200 */
[----:B------:R-:W1:Y:S03]  /*38f0*/  LDCU UR14, c[0x0][0x508] ;  /* 0x0000a100ff0e77ac */ /* 0x000e660008000800 */
[----:B------:R-:W1:Y:S01]  /*3900*/  LDSM.16.M88.4 R184, [R6+0x14800] ;  /* 0x0148000006b8783b */ /* 0x000e620000000200 */
[----:B------:R-:W1:Y:S03]  /*3910*/  LDCU UR9, c[0x0][0x3e0] ;  /* 0x00007c00ff0977ac */ /* 0x000e660008000800 */
[----:B------:R-:W1:Y:S01]  /*3920*/  LDSM.16.M88.4 R212, [R6+0x16000] ;  /* 0x0160000006d4783b */ /* 0x000e620000000200 */
[----:B------:R-:W1:Y:S03]  /*3930*/  LDCU UR16, c[0x0][0x45c] ;  /* 0x00008b80ff1077ac */ /* 0x000e660008000800 */
[----:B------:R-:W1:Y:S01]  /*3940*/  LDSM.16.M88.4 R216, [R6+0x16800] ;  /* 0x0168000006d8783b */ /* 0x000e620000000200 */
[----:B-----5:R-:W-:-:S03]  /*3950*/  USHF.L.U32 UR30, UR30, 0x6, URZ ;  /* 0x000000061e1e7899 */ /* 0x020fc600080006ff */
[----:B------:R-:W1:Y:S01]  /*3960*/  LDSM.16.M88.4 R232, [R232+0x4800] ;  /* 0x00480000e8e8783b */ /* 0x000e620000000200 */
[----:B------:R-:W-:-:S03]  /*3970*/  UIADD3 UR27, UPT, UPT, UR27, 0x40, URZ ;  /* 0x000000401b1b7890 */ /* 0x000fc6000fffe0ff */
[----:B------:R-:W1:Y:S04]  /*3980*/  LDSM.16.M88.4 R240, [R240+0x4800] ;  /* 0x00480000f0f0783b */ /* 0x000e680000000200 */
[----:B------:R-:W-:Y:S04]  /*3990*/  STL [R1+0x10], R4 ;  /* 0x0000100401007387 */ /* 0x000fe80000100800 */
[----:B------:R-:W1:Y:S04]  /*39a0*/  LDSM.16.M88.4 R156, [R4+0x12000] ;  /* 0x01200000049c783b */ /* 0x000e680000000200 */
[----:B------:R-:W1:Y:S04]  /*39b0*/  LDSM.16.M88.4 R160, [R4+0x12800] ;  /* 0x0128000004a0783b */ /* 0x000e680000000200 */
[----:B------:R-:W1:Y:S04]  /*39c0*/  LDSM.16.M88.4 R188, [R4+0x14000] ;  /* 0x0140000004bc783b */ /* 0x000e680000000200 */
[----:B------:R-:W1:Y:S04]  /*39d0*/  LDSM.16.M88.4 R192, [R4+0x14800] ;  /* 0x0148000004c0783b */ /* 0x000e680000000200 */
[----:B------:R-:W1:Y:S04]  /*39e0*/  LDSM.16.M88.4 R220, [R4+0x16000] ;  /* 0x0160000004dc783b */ /* 0x000e680000000200 */
[----:B------:R5:W1:Y:S04]  /*39f0*/  LDSM.16.M88.4 R224, [R4+0x16800] ;  /* 0x0168000004e0783b */ /* 0x000a680000000200 */
[----:B------:R2:W-:Y:S01]  /*3a00*/  STL [R1+0x4], R5 ;  /* 0x0000040501007387 */ /* 0x0005e20000100800 */
[----:B-----5:R-:W-:-:S04]  /*3a10*/  IMAD.IADD R4, R6, 0x1, R2 ;  /* 0x0000000106047824 */ /* 0x020fc800078e0202 */
[C---:B------:R-:W-:Y:S01]  /*3a20*/  IMAD.IADD R2, R0.reuse, 0x1, R4 ;  /* 0x0000000100027824 */ /* 0x040fe200078e0204 */
[----:B------:R1:W-:Y:S01]  /*3a30*/  STL [R1+0x14], R4 ;  /* 0x0000140401007387 */ /* 0x0003e20000100800 */
[C---:B--2---:R-:W-:Y:S02]  /*3a40*/  IMAD.IADD R5, R0.reuse, 0x1, R5 ;  /* 0x0000000100057824 */ /* 0x044fe400078e0205 */
[----:B------:R-:W-:-:S03]  /*3a50*/  IMAD.IADD R0, R0, 0x1, R3 ;  /* 0x0000000100007824 */ /* 0x000fc600078e0203 */
[----:B------:R2:W-:Y:S04]  /*3a60*/  STL [R1+0x8], R5 ;  /* 0x0000080501007387 */ /* 0x0005e80000100800 */
[----:B------:R2:W-:Y:S04]  /*3a70*/  STL [R1+0x20], R3 ;  /* 0x0000200301007387 */ /* 0x0005e80000100800 */
[----:B------:R2:W-:Y:S04]  /*3a80*/  STL [R1+0x18], R2 ;  /* 0x0000180201007387 */ /* 0x0005e80000100800 */
[----:B---34-:R2:W-:Y:S02]  /*3a90*/  STL [R1+0x24], R0 ;  /* 0x0000240001007387 */ /* 0x0185e40000100800 */
.L_x_123:
[----:B------:R-:W3:Y:S01]  /*3aa0*/  LDL R93, [R1+0x44] ;  /* 0x00004400015d7983 */ /* 0x000ee20000100800 */
[----:B-12---:R-:W-:Y:S01]  /*3ab0*/  IMAD.U32 R2, RZ, RZ, UR10 ;  /* 0x0000000aff027e24 */ /* 0x006fe2000f8e00ff */
[----:B------:R-:W-:Y:S01]  /*3ac0*/  USHF.L.U32 UR17, UR47, 0x6, URZ ;  /* 0x000000062f117899 */ /* 0x000fe200080006ff */
[----:B------:R-:W-:Y:S01]  /*3ad0*/  IMAD.U32 R3, RZ, RZ, UR11 ;  /* 0x0000000bff037e24 */ /* 0x000fe2000f8e00ff */
[----:B------:R-:W2:Y:S02]  /*3ae0*/  LDL.LU R244, [R1+0x4] ;  /* 0x0000040001f47983 */ /* 0x000ea40000300800 */
[----:B------:R-:W-:Y:S02]  /*3af0*/  UISETP.GE.AND UP0, UPT, UR17, UR27, UPT ;  /* 0x0000001b1100728c */ /* 0x000fe4000bf06270 */
[----:B------:R-:W4:Y:S04]  /*3b00*/  LDL R99, [R1+0xc] ;  /* 0x00000c0001637983 */ /* 0x000f280000100800 */
[----:B------:R-:W4:Y:S04]  /*3b10*/  LDL.LU R98, [R1+0x8] ;  /* 0x0000080001627983 */ /* 0x000f280000300800 */
[----:B------:R-:W4:Y:S04]  /*3b20*/  LDL R97, [R1+0x10] ;  /* 0x0000100001617983 */ /* 0x000f280000100800 */
[----:B------:R-:W4:Y:S04]  /*3b30*/  LDL R96, [R1+0x20] ;  /* 0x0000200001607983 */ /* 0x000f280000100800 */
[----:B------:R-:W4:Y:S04]  /*3b40*/  LDL R95, [R1+0x14] ;  /* 0x00001400015f7983 */ /* 0x000f280000100800 */
[----:B------:R-:W4:Y:S04]  /*3b50*/  LDL R92, [R1+0x24] ;  /* 0x00002400015c7983 */ /* 0x000f280000100800 */
[----:B------:R-:W4:Y:S04]  /*3b60*/  LDL R0, [R1+0x18] ;  /* 0x0000180001007983 */ /* 0x000f280000100800 */
[----:B------:R-:W0:Y:S01]  /*3b70*/  LDGDEPBAR ;  /* 0x00000000000079af */ /* 0x000e220000000000 */
[----:B------:R-:W-:Y:S04]  /*3b80*/  DEPBAR.LE SB0, 0x0 ;  /* 0x000080000000791a */ /* 0x000fe80000000000 */
[----:B------:R-:W-:Y:S01]  /*3b90*/  BAR.SYNC.DEFER_BLOCKING 0x0 ;  /* 0x0000000000007b1d */ /* 0x000fe20000010000 */
[C---:B---3--:R-:W-:Y:S05]  /*3ba0*/  LEA R2, P0, R93.reuse, R2, 0x2 ;  /* 0x000000025d027211 */ /* 0x048fea00078010ff */
[----:B--2---:R-:W-:Y:S01]  /*3bb0*/  LDSM.16.M88.4 R16, [R244] ;  /* 0x00000000f410783b */ /* 0x004fe20000000200 */
[----:B------:R-:W-:Y:S03]  /*3bc0*/  LEA.HI.X R3, R93, R3, RZ, 0x2, P0 ;  /* 0x000000035d037211 */ /* 0x000fe600000f14ff */
[----:B----4-:R-:W1:Y:S04]  /*3bd0*/  LDSM.16.M88.4 R8, [R99+0xc000] ;  /* 0x00c000006308783b */ /* 0x010e680000000200 */
[----:B------:R-:W2:Y:S04]  /*3be0*/  LDSM.16.M88.4 R68, [R99+0xc800] ;  /* 0x00c800006344783b */ /* 0x000ea80000000200 */
[----:B------:R-:W-:Y:S04]  /*3bf0*/  LDSM.16.M88.4 R72, [R98] ;  /* 0x000000006248783b */ /* 0x000fe80000000200 */
[----:B------:R-:W3:Y:S04]  /*3c00*/  LDSM.16.M88.4 R76, [R97+0xc000] ;  /* 0x00c00000614c783b */ /* 0x000ee80000000200 */
[----:B------:R-:W4:Y:S04]  /*3c10*/  LDSM.16.M88.4 R80, [R97+0xc800] ;  /* 0x00c800006150783b */ /* 0x000f280000000200 */
[----:B------:R-:W-:Y:S04]  /*3c20*/  LDSM.16.M88.4 R84, [R95+0xc000] ;  /* 0x00c000005f54783b */ /* 0x000fe80000000200 */
[----:B------:R-:W-:Y:S04]  /*3c30*/  LDSM.16.M88.4 R88, [R0+0xc800] ;  /* 0x00c800000058783b */ /* 0x000fe80000000200 */
[----:B-----5:R2:W5:Y:S04]  /*3c40*/  LDG.E R94, desc[UR34][R2.64] ;  /* 0x00000022025e7981 */ /* 0x020568000c1e1900 */
[----:B------:R3:W5:Y:S01]  /*3c50*/  LDG.E R93, desc[UR34][R2.64+0x20] ;  /* 0x00002022025d7981 */ /* 0x000762000c1e1900 */
[C---:B-1----:R-:W-:Y:S08]  /*3c60*/  HMMA.16816.F32 R4, R16.reuse, R8, RZ ;  /* 0x000000081004723c */ /* 0x042ff000000018ff */
[C---:B------:R-:W-:Y:S08]  /*3c70*/  HMMA.16816.F32 R8, R16.reuse, R10, RZ ;  /* 0x0000000a1008723c */ /* 0x040ff000000018ff */
[C---:B--2---:R-:W-:Y:S08]  /*3c80*/  HMMA.16816.F32 R12, R16.reuse, R68, RZ ;  /* 0x00000044100c723c */ /* 0x044ff000000018ff */
[----:B------:R-:W-:Y:S01]  /*3c90*/  HMMA.16816.F32 R16, R16, R70, RZ ;  /* 0x000000461010723c */ /* 0x000fe200000018ff */
[----:B------:R-:W1:Y:S07]  /*3ca0*/  LDSM.16.M88.4 R68, [R96] ;  /* 0x000000006044783b */ /* 0x000e6e0000000200 */
[C---:B---3--:R-:W-:Y:S08]  /*3cb0*/  HMMA.16816.F32 R4, R72.reuse, R76, R4 ;  /* 0x0000004c4804723c */ /* 0x048ff00000001804 */
[C---:B------:R-:W-:Y:S01]  /*3cc0*/  HMMA.16816.F32 R8, R72.reuse, R78, R8 ;  /* 0x0000004e4808723c */ /* 0x040fe20000001808 */
[----:B------:R-:W2:Y:S07]  /*3cd0*/  LDSM.16.M88.4 R76, [R95+0xc800] ;  /* 0x00c800005f4c783b */ /* 0x000eae0000000200 */
[C---:B----4-:R-:W-:Y:S08]  /*3ce0*/  HMMA.16816.F32 R12, R72.reuse, R80, R12 ;  /* 0x00000050480c723c */ /* 0x050ff0000000180c */
[----:B------:R-:W-:Y:S01]  /*3cf0*/  HMMA.16816.F32 R16, R72, R82, R16 ;  /* 0x000000524810723c */ /* 0x000fe20000001810 */
[----:B------:R-:W-:Y:S04]  /*3d00*/  LDSM.16.M88.4 R72, [R92] ;  /* 0x000000005c48783b */ /* 0x000fe80000000200 */
[----:B------:R-:W3:Y:S03]  /*3d10*/  LDSM.16.M88.4 R80, [R0+0xc000] ;  /* 0x00c000000050783b */ /* 0x000ee60000000200 */
[C---:B-1----:R-:W-:Y:S08]  /*3d20*/  HMMA.16816.F32 R4, R68.reuse, R84, R4 ;  /* 0x000000544404723c */ /* 0x042ff00000001804 */
[C---:B------:R-:W-:Y:S01]  /*3d30*/  HMMA.16816.F32 R8, R68.reuse, R86, R8 ;  /* 0x000000564408723c */ /* 0x040fe20000001808 */
[----:B------:R-:W-:Y:S07]  /*3d40*/  LDSM.16.M88.4 R84, [R97+0xe000] ;  /* 0x00e000006154783b */ /* 0x000fee0000000200 */
[C---:B--2---:R-:W-:Y:S08]  /*3d50*/  HMMA.16816.F32 R12, R68.reuse, R76, R12 ;  /* 0x0000004c440c723c */ /* 0x044ff0000000180c */
[----:B------:R-:W-:Y:S01]  /*3d60*/  HMMA.16816.F32 R16, R68, R78, R16 ;  /* 0x0000004e4410723c */ /* 0x000fe20000001810 */
[----:B------:R-:W-:Y:S04]  /*3d70*/  LDSM.16.M88.4 R68, [R244+0x2000] ;  /* 0x00200000f444783b */ /* 0x000fe80000000200 */
[----:B------:R-:W1:Y:S03]  /*3d80*/  LDSM.16.M88.4 R76, [R99+0xe000] ;  /* 0x00e00000634c783b */ /* 0x000e660000000200 */
[C---:B---3--:R-:W-:Y:S08]  /*3d90*/  HMMA.16816.F32 R4, R72.reuse, R80, R4 ;  /* 0x000000504804723c */ /* 0x048ff00000001804 */
[C---:B------:R-:W-:Y:S01]  /*3da0*/  HMMA.16816.F32 R8, R72.reuse, R82, R8 ;  /* 0x000000524808723c */ /* 0x040fe20000001808 */
[----:B------:R-:W2:Y:S07]  /*3db0*/  LDSM.16.M88.4 R80, [R99+0xe800] ;  /* 0x00e800006350783b */ /* 0x000eae0000000200 */
[C---:B------:R-:W-:Y:S08]  /*3dc0*/  HMMA.16816.F32 R12, R72.reuse, R88, R12 ;  /* 0x00000058480c723c */ /* 0x040ff0000000180c */
[----:B------:R-:W-:Y:S01]  /*3dd0*/  HMMA.16816.F32 R16, R72, R90, R16 ;  /* 0x0000005a4810723c */ /* 0x000fe20000001810 */
[----:B------:R-:W3:Y:S07]  /*3de0*/  LDSM.16.M88.4 R72, [R98+0x2000] ;  /* 0x002000006248783b */ /* 0x000eee0000000200 */
[C---:B-1----:R-:W-:Y:S08]  /*3df0*/  HMMA.16816.F32 R4, R68.reuse, R76, R4 ;  /* 0x0000004c4404723c */ /* 0x042ff00000001804 */
[C---:B------:R-:W-:Y:S01]  /*3e00*/  HMMA.16816.F32 R8, R68.reuse, R78, R8 ;  /* 0x0000004e4408723c */ /* 0x040fe20000001808 */
[----:B------:R-:W1:Y:S07]  /*3e10*/  LDSM.16.M88.4 R76, [R97+0xe800] ;  /* 0x00e80000614c783b */ /* 0x000e6e0000000200 */
[C---:B--2---:R-:W-:Y:S08]  /*3e20*/  HMMA.16816.F32 R12, R68.reuse, R80, R12 ;  /* 0x00000050440c723c */ /* 0x044ff0000000180c */
[----:B------:R-:W-:Y:S01]  /*3e30*/  HMMA.16816.F32 R16, R68, R82, R16 ;  /* 0x000000524410723c */ /* 0x000fe20000001810 */
[----:B------:R-:W-:Y:S04]  /*3e40*/  LDSM.16.M88.4 R68, [R96+0x2000] ;  /* 0x002000006044783b */ /* 0x000fe80000000200 */
[----:B------:R-:W2:Y:S03]  /*3e50*/  LDSM.16.M88.4 R80, [R95+0xe000] ;  /* 0x00e000005f50783b */ /* 0x000ea60000000200 */
[C---:B---3--:R-:W-:Y:S08]  /*3e60*/  HMMA.16816.F32 R4, R72.reuse, R84, R4 ;  /* 0x000000544804723c */ /* 0x048ff00000001804 */
[C---:B------:R-:W-:Y:S01]  /*3e70*/  HMMA.16816.F32 R8, R72.reuse, R86, R8 ;  /* 0x000000564808723c */ /* 0x040fe20000001808 */
[----:B------:R-:W3:Y:S07]  /*3e80*/  LDSM.16.M88.4 R84, [R95+0xe800] ;  /* 0x00e800005f54783b */ /* 0x000eee0000000200 */
[C---:B-1----:R-:W-:Y:S08]  /*3e90*/  HMMA.16816.F32 R12, R72.reuse, R76, R12 ;  /* 0x0000004c480c723c */ /* 0x042ff0000000180c */
[----:B------:R-:W-:Y:S01]  /*3ea0*/  HMMA.16816.F32 R16, R72, R78, R16 ;  /* 0x0000004e4810723c */ /* 0x000fe20000001810 */
[----:B------:R-:W-:Y:S04]  /*3eb0*/  LDSM.16.M88.4 R72, [R92+0x2000] ;  /* 0x002000005c48783b */ /* 0x000fe80000000200 */
[----:B------:R-:W1:Y:S03]  /*3ec0*/  LDSM.16.M88.4 R76, [R0+0xe000] ;  /* 0x00e00000004c783b */ /* 0x000e660000000200 */
[C---:B--2---:R-:W-:Y:S08]  /*3ed0*/  HMMA.16816.F32 R4, R68.reuse, R80, R4 ;  /* 0x000000504404723c */ /* 0x044ff00000001804 */
[C---:B------:R-:W-:Y:S01]  /*3ee0*/  HMMA.16816.F32 R8, R68.reuse, R82, R8 ;  /* 0x000000524408723c */ /* 0x040fe20000001808 */
[----:B------:R-:W2:Y:S07]  /*3ef0*/  LDSM.16.M88.4 R80, [R0+0xe800] ;  /* 0x00e800000050783b */ /* 0x000eae0000000200 */
[C---:B---3--:R-:W-:Y:S08]  /*3f00*/  HMMA.16816.F32 R12, R68.reuse, R84, R12 ;  /* 0x00000054440c723c */ /* 0x048ff0000000180c */
[----:B------:R-:W-:Y:S01]  /*3f10*/  HMMA.16816.F32 R16, R68, R86, R16 ;  /* 0x000000564410723c */ /* 0x000fe20000001810 */
[----:B------:R-:W-:Y:S04]  /*3f20*/  LDSM.16.M88.4 R68, [R244+0x4000] ;  /* 0x00400000f444783b */ /* 0x000fe80000000200 */
[----:B------:R-:W3:Y:S03]  /*3f30*/  LDSM.16.M88.4 R84, [R99+0x10000] ;  /* 0x010000006354783b */ /* 0x000ee60000000200 */
        /* <DEDUP_REMOVED lines=9> */
[----:B------:R-:W-:Y:S07]  /*3fd0*/  LDSM.16.M88.4 R84, [R95+0x10000] ;  /* 0x010000005f54783b */ /* 0x000fee0000000200 */
[C---:B-1----:R-:W-:Y:S08]  /*3fe0*/  HMMA.16816.F32 R12, R68.reuse, R76, R12 ;  /* 0x0000004c440c723c */ /* 0x042ff0000000180c */
[----:B------:R-:W-:Y:S01]  /*3ff0*/  HMMA.16816.F32 R16, R68, R78, R16 ;  /* 0x0000004e4410723c */ /* 0x000fe20000001810 */
[----:B------:R-:W1:Y:S04]  /*4000*/  LDSM.16.M88.4 R68, [R97+0x10800] ;  /* 0x010800006144783b */ /* 0x000e680000000200 */
[----:B------:R-:W3:Y:S03]  /*4010*/  LDSM.16.M88.4 R76, [R96+0x4000] ;  /* 0x00400000604c783b */ /* 0x000ee60000000200 */
[C---:B--2---:R-:W-:Y:S08]  /*4020*/  HMMA.16816.F32 R4, R72.reuse, R80, R4 ;  /* 0x000000504804723c */ /* 0x044ff00000001804 */
[C---:B------:R-:W-:Y:S01]  /*4030*/  HMMA.16816.F32 R8, R72.reuse, R82, R8 ;  /* 0x000000524808723c */ /* 0x040fe20000001808 */
[----:B------:R-:W2:Y:S07]  /*4040*/  LDSM.16.M88.4 R80, [R95+0x10800] ;  /* 0x010800005f50783b */ /* 0x000eae0000000200 */
[C---:B-1----:R-:W-:Y:S08]  /*4050*/  HMMA.16816.F32 R12, R72.reuse, R68, R12 ;  /* 0x00000044480c723c */ /* 0x042ff0000000180c */
[----:B------:R-:W-:Y:S01]  /*4060*/  HMMA.16816.F32 R16, R72, R70, R16 ;  /* 0x000000464810723c */ /* 0x000fe20000001810 */
[----:B------:R-:W-:Y:S04]  /*4070*/  LDSM.16.M88.4 R68, [R92+0x4000] ;  /* 0x004000005c44783b */ /* 0x000fe80000000200 */
[----:B------:R-:W1:Y:S03]  /*4080*/  LDSM.16.M88.4 R72, [R0+0x10000] ;  /* 0x010000000048783b */ /* 0x000e660000000200 */
[C---:B---3--:R-:W-:Y:S08]  /*4090*/  HMMA.16816.F32 R4, R76.reuse, R84, R4 ;  /* 0x000000544c04723c */ /* 0x048ff00000001804 */
[C---:B------:R-:W-:Y:S01]  /*40a0*/  HMMA.16816.F32 R8, R76.reuse, R86, R8 ;  /* 0x000000564c08723c */ /* 0x040fe20000001808 */
[----:B------:R-:W3:Y:S07]  /*40b0*/  LDSM.16.M88.4 R84, [R0+0x10800] ;  /* 0x010800000054783b */ /* 0x000eee0000000200 */
[C---:B--2---:R-:W-:Y:S08]  /*40c0*/  HMMA.16816.F32 R12, R76.reuse, R80, R12 ;  /* 0x000000504c0c723c */ /* 0x044ff0000000180c */
[----:B------:R-:W-:Y:S08]  /*40d0*/  HMMA.16816.F32 R16, R76, R82, R16 ;  /* 0x000000524c10723c */ /* 0x000ff00000001810 */
[C---:B-1----:R-:W-:Y:S08]  /*40e0*/  HMMA.16816.F32 R4, R68.reuse, R72, R4 ;  /* 0x000000484404723c */ /* 0x042ff00000001804 */
[C---:B------:R-:W-:Y:S08]  /*40f0*/  HMMA.16816.F32 R8, R68.reuse, R74, R8 ;  /* 0x0000004a4408723c */ /* 0x040ff00000001808 */
[C---:B---3--:R-:W-:Y:S08]  /*4100*/  HMMA.16816.F32 R12, R68.reuse, R84, R12 ;  /* 0x00000054440c723c */ /* 0x048ff0000000180c */
[----:B------:R-:W-:Y:S01]  /*4110*/  HMMA.16816.F32 R16, R68, R86, R16 ;  /* 0x000000564410723c */ /* 0x000fe20000001810 */
[----:B------:R-:W-:Y:S08]  /*4120*/  @!UPT UIADD3 URZ, UPT, UPT, URZ, URZ, URZ ;  /* 0x000000fffffff290 */ /* 0x000ff0000fffe0ff */
[----:B------:R-:W-:Y:S11]  /*4130*/  BRA.U !UP0, `(.L_x_119) ;  /* 0x00000001082c7547 */ /* 0x000ff6000b800000 */
[----:B------:R-:W-:Y:S02]  /*4140*/  USHF.L.U32 UR45, UR36, 0x6, URZ ;  /* 0x00000006242d7899 */ /* 0x000fe400080006ff */
[----:B------:R-:W-:Y:S02]  /*4150*/  UIADD3 UR44, UPT, UPT, UR17, 0x40, URZ ;  /* 0x00000040112c7890 */ /* 0x000fe4000fffe0ff */
[----:B------:R-:W-:Y:S04]  /*4160*/  UIADD3 UR45, UPT, UPT, UR45, 0x40, URZ ;  /* 0x000000402d2d7890 */ /* 0x000fe8000fffe0ff */
[----:B------:R-:W-:Y:S02]  /*4170*/  UIADD3 UR40, UPT, UPT, -UR33, UR42, UR45 ;  /* 0x0000002a21287290 */ /* 0x000fe4000fffe12d */
[----:B------:R-:W-:Y:S02]  /*4180*/  IMAD.U32 R0, RZ, RZ, UR45 ;  /* 0x0000002dff007e24 */ /* 0x000fe4000f8e00ff */
[----:B------:R-:W-:Y:S03]  /*4190*/  UIADD3 UR40, UPT, UPT, UR40, -0x40, UR15 ;  /* 0xffffffc028287890 */ /* 0x000fe6000fffe00f */
[----:B------:R-:W-:Y:S01]  /*41a0*/  ISETP.LT.AND P0, PT, R0, UR33, PT ;  /* 0x0000002100007c0c */ /* 0x000fe2000bf01270 */
[----:B------:R-:W-:Y:S06]  /*41b0*/  UISETP.GE.AND UP0, UPT, UR44, UR40, UPT ;  /* 0x000000282c00728c */ /* 0x000fec000bf06270 */
[----:B------:R-:W-:Y:S11]  /*41c0*/  PLOP3.LUT P1, PT, PT, PT, UP0, 0x80, 0x8 ;  /* 0x000000000008781c */ /* 0x000ff60003f2f008 */
[----:B------:R-:W-:Y:S02]  /*41d0*/  @!UPT UIADD3 URZ, UPT, UPT, URZ, URZ, URZ ;  /* 0x000000fffffff290 */ /* 0x000fe4000fffe0ff */
[----:B------:R-:W-:Y:S05]  /*41e0*/  @!P1 BRA P0, `(.L_x_120) ;  /* 0x0000000400749947 */ /* 0x000fea0000000000 */
.L_x_119:
[----:B------:R-:W2:Y:S01]  /*41f0*/  LDL.LU R0, [R1+0x1c] ;  /* 0x00001c0001007983 */ /* 0x000ea20000300800 */
[----:B------:R-:W-:Y:S01]  /*4200*/  UIADD3 UR40, UPT, UPT, UR33, -UR15, -UR42 ;  /* 0x8000000f21287290 */ /* 0x000fe2000fffe82a */
[----:B------:R-:W-:Y:S01]  /*4210*/  IMAD.MOV.U32 R70, RZ, RZ, 0x9 ;  /* 0x00000009ff467424 */ /* 0x000fe200078e00ff */
[----:B------:R-:W1:Y:S01]  /*4220*/  S2R R3, SR_TID.X ;  /* 0x0000000000037919 */ /* 0x000e620000002100 */
[----:B--2---:R-:W-:Y:S01]  /*4230*/  LOP3.LUT R0, R0, 0x30, RZ, 0xc0, !PT ;  /* 0x0000003000007812 */ /* 0x004fe200078ec0ff */
[----:B-1----:R-:W-:Y:S01]  /*4240*/  IMAD.SHL.U32 R2, R3, 0x2, RZ ;  /* 0x0000000203027824 */ /* 0x002fe200078e00ff */
[----:B------:R-:W-:Y:S04]  /*4250*/  SHF.R.U32.HI R3, RZ, 0x2, R3 ;  /* 0x00000002ff037819 */ /* 0x000fe80000011603 */
[--C-:B------:R-:W-:Y:S01]  /*4260*/  LOP3.LUT R68, R0, 0x7, R3.reuse, 0xf8, !PT ;  /* 0x0000000700447812 */ /* 0x100fe200078ef803 */
[----:B------:R-:W-:Y:S01]  /*4270*/  IMAD.U32 R0, RZ, RZ, UR36 ;  /* 0x00000024ff007e24 */ /* 0x000fe2000f8e00ff */
[----:B------:R-:W-:Y:S03]  /*4280*/  LOP3.LUT R2, R2, 0x6, RZ, 0xc0, !PT ;  /* 0x0000000602027812 */ /* 0x000fe600078ec0ff */
[----:B------:R1:W-:Y:S01]  /*4290*/  STL [R1+0x44], R68 ;  /* 0x0000444401007387 */ /* 0x0003e20000100800 */
[----:B------:R-:W-:Y:S02]  /*42a0*/  LOP3.LUT R3, R2, 0xe0, R3, 0xf8, !PT ;  /* 0x000000e002037812 */ /* 0x000fe400078ef803 */
[----:B------:R-:W-:Y:S01]  /*42b0*/  LOP3.LUT R2, R68, UR17, RZ, 0xfc, !PT ;  /* 0x0000001144027c12 */ /* 0x000fe2000f8efcff */
[----:B------:R-:W-:Y:S02]  /*42c0*/  UIADD3 UR17, UPT, UPT, UR33, UR14, -UR42 ;  /* 0x0000000e21117290 */ /* 0x000fe4000fffe82a */
[----:B------:R-:W-:Y:S02]  /*42d0*/  IMAD R0, R0, 0x40, R3 ;  /* 0x0000004000007824 */ /* 0x000fe400078e0203 */
[C---:B------:R-:W-:Y:S02]  /*42e0*/  VIADD R3, R2.reuse, UR40 ;  /* 0x0000002802037c36 */ /* 0x040fe40008000000 */
[----:B------:R-:W-:Y:S02]  /*42f0*/  VIADD R2, R2, UR17 ;  /* 0x0000001102027c36 */ /* 0x000fe40008000000 */
[C---:B------:R-:W-:Y:S01]  /*4300*/  VIADD R74, R0.reuse, 0x1 ;  /* 0x00000001004a7836 */ /* 0x040fe20000000000 */
[----:B------:R-:W-:Y:S01]  /*4310*/  VIMNMX R69, PT, PT, RZ, R3, !PT ;  /* 0x00000003ff457248 */ /* 0x000fe20007fe0100 */
[C---:B------:R-:W-:Y:S01]  /*4320*/  VIADD R71, R0.reuse, 0x9 ;  /* 0x0000000900477836 */ /* 0x040fe20000000000 */
[----:B------:R-:W-:Y:S01]  /*4330*/  VIADDMNMX R3, R3, 0x8, RZ, !PT ;  /* 0x0000000803037846 */ /* 0x000fe200078001ff */
[C---:B------:R-:W-:Y:S01]  /*4340*/  VIADD R72, R0.reuse, 0x8 ;  /* 0x0000000800487836 */ /* 0x040fe20000000000 */
[C---:B------:R-:W-:Y:S01]  /*4350*/  ISETP.GE.AND P3, PT, R0.reuse, R69, PT ;  /* 0x000000450000720c */ /* 0x040fe20003f66270 */
[C---:B------:R-:W-:Y:S01]  /*4360*/  VIADD R73, R0.reuse, 0x19 ;  /* 0x0000001900497836 */ /* 0x040fe20000000000 */
[-C--:B------:R-:W-:Y:S02]  /*4370*/  ISETP.GE.AND P1, PT, R0, R3.reuse, PT ;  /* 0x000000030000720c */ /* 0x080fe40003f26270 */
[-C--:B------:R-:W-:Y:S02]  /*4380*/  ISETP.GE.AND P0, PT, R74, R3.reuse, PT ;  /* 0x000000034a00720c */ /* 0x080fe40003f06270 */
[----:B------:R-:W-:Y:S01]  /*4390*/  FSEL R76, R6, -INF , P1 ;  /* 0xff800000064c7808 */ /* 0x000fe20000800000 */
[C---:B------:R-:W-:Y:S01]  /*43a0*/  VIADD R6, R0.reuse, 0x18 ;  /* 0x0000001800067836 */ /* 0x040fe20000000000 */
[----:B------:R-:W-:Y:S01]  /*43b0*/  ISETP.GE.AND P1, PT, R71, R3, PT ;  /* 0x000000034700720c */ /* 0x000fe20003f26270 */
[----:B-1----:R-:W-:Y:S01]  /*43c0*/  IMAD.MOV.U32 R68, RZ, RZ, 0x1 ;  /* 0x00000001ff447424 */ /* 0x002fe200078e00ff */
[----:B------:R-:W-:Y:S01]  /*43d0*/  FSEL R75, R7, -INF , P0 ;  /* 0xff800000074b7808 */ /* 0x000fe20000000000 */
[----:B------:R-:W-:Y:S01]  /*43e0*/  VIADD R7, R0, 0x11 ;  /* 0x0000001100077836 */ /* 0x000fe20000000000 */
[----:B------:R-:W-:Y:S02]  /*43f0*/  ISETP.GE.AND P2, PT, R74, R69, PT ;  /* 0x000000454a00720c */ /* 0x000fe40003f46270 */
[C---:B------:R-:W-:Y:S02]  /*4400*/  VIADDMNMX R68, R2.reuse, R68, UR33, PT ;  /* 0x0000002102447e46 */ /* 0x040fe4000b800144 */
[----:B------:R-:W-:Y:S01]  /*4410*/  VIADDMNMX R2, R2, R70, UR33, PT ;  /* 0x0000002102027e46 */ /* 0x000fe2000b800146 */
[----:B------:R-:W-:Y:S01]  /*4420*/  VIADD R70, R0, 0x10 ;  /* 0x0000001000467836 */ /* 0x000fe20000000000 */
[----:B------:R-:W-:Y:S02]  /*4430*/  FSEL R11, R11, -INF , P1 ;  /* 0xff8000000b0b7808 */ /* 0x000fe40000800000 */
[----:B------:R-:W-:Y:S02]  /*4440*/  ISETP.GE.AND P1, PT, R6, R3, PT ;  /* 0x000000030600720c */ /* 0x000fe40003f26270 */
[-C--:B------:R-:W-:Y:S02]  /*4450*/  ISETP.GE.AND P0, PT, R70, R69.reuse, PT ;  /* 0x000000454600720c */ /* 0x080fe40003f06270 */
[----:B------:R-:W-:Y:S02]  /*4460*/  FSEL R4, R4, -INF , P3 ;  /* 0xff80000004047808 */ /* 0x000fe40001800000 */
[----:B------:R-:W-:Y:S02]  /*4470*/  FSEL R5, R5, -INF , P2 ;  /* 0xff80000005057808 */ /* 0x000fe40001000000 */
[-C--:B------:R-:W-:Y:S02]  /*4480*/  ISETP.GE.AND P4, PT, R72, R69.reuse, PT ;  /* 0x000000454800720c */ /* 0x080fe40003f86270 */
[----:B------:R-:W-:Y:S02]  /*4490*/  FSEL R12, R12, -INF , P0 ;  /* 0xff8000000c0c7808 */ /* 0x000fe40000000000 */
[----:B------:R-:W-:Y:S02]  /*44a0*/  ISETP.GE.AND P3, PT, R71, R69, PT ;  /* 0x000000454700720c */ /* 0x000fe40003f66270 */
[-C--:B------:R-:W-:Y:S02]  /*44b0*/  ISETP.GE.AND P2, PT, R72, R3.reuse, PT ;  /* 0x000000034800720c */ /* 0x080fe40003f46270 */
[C---:B------:R-:W-:Y:S02]  /*44c0*/  ISETP.GE.AND P0, PT, R73.reuse, R3, PT ;  /* 0x000000034900720c */ /* 0x040fe40003f06270 */
[----:B------:R-:W-:Y:S02]  /*44d0*/  FSEL R18, R18, -INF , P1 ;  /* 0xff80000012127808 */ /* 0x000fe40000800000 */
[----:B------:R-:W-:Y:S02]  /*44e0*/  FSEL R8, R8, -INF , P4 ;  /* 0xff80000008087808 */ /* 0x000fe40002000000 */
[-C--:B------:R-:W-:Y:S02]  /*44f0*/  ISETP.GE.AND P1, PT, R0, R68.reuse, PT ;  /* 0x000000440000720c */ /* 0x080fe40003f26270 */
[-C--:B------:R-:W-:Y:S02]  /*4500*/  ISETP.GE.AND P4, PT, R73, R69.reuse, PT ;  /* 0x000000454900720c */ /* 0x080fe40003f86270 */
[----:B------:R-:W-:Y:S02]  /*4510*/  FSEL R9, R9, -INF , P3 ;  /* 0xff80000009097808 */ /* 0x000fe40001800000 */
[----:B------:R-:W-:Y:S02]  /*4520*/  FSEL R10, R10, -INF , P2 ;  /* 0xff8000000a0a7808 */ /* 0x000fe40001000000 */
[----:B------:R-:W-:Y:S02]  /*4530*/  FSEL R19, R19, -INF , P0 ;  /* 0xff80000013137808 */ /* 0x000fe40000000000 */
[CC--:B------:R-:W-:Y:S02]  /*4540*/  ISETP.GE.AND P6, PT, R7.reuse, R69.reuse, PT ;  /* 0x000000450700720c */ /* 0x0c0fe40003fc6270 */
[----:B------:R-:W-:Y:S02]  /*4550*/  ISETP.GE.AND P5, PT, R6, R69, PT ;  /* 0x000000450600720c */ /* 0x000fe40003fa6270 */
[-C--:B------:R-:W-:Y:S02]  /*4560*/  ISETP.GE.AND P3, PT, R70, R3.reuse, PT ;  /* 0x000000034600720c */ /* 0x080fe40003f66270 */
[----:B------:R-:W-:Y:S02]  /*4570*/  ISETP.GE.AND P2, PT, R7, R3, PT ;  /* 0x000000030700720c */ /* 0x000fe40003f46270 */
[-C--:B------:R-:W-:Y:S02]  /*4580*/  ISETP.GE.AND P0, PT, R74, R68.reuse, PT ;  /* 0x000000444a00720c */ /* 0x080fe40003f06270 */
[----:B------:R-:W-:Y:S02]  /*4590*/  FSEL R4, R4, -INF , !P1 ;  /* 0xff80000004047808 */ /* 0x000fe40004800000 */
[----:B------:R-:W-:Y:S02]  /*45a0*/  FSEL R17, R17, -INF , P4 ;  /* 0xff80000011117808 */ /* 0x000fe40002000000 */
[-C--:B------:R-:W-:Y:S02]  /*45b0*/  ISETP.GE.AND P1, PT, R73, R68.reuse, PT ;  /* 0x000000444900720c */ /* 0x080fe40003f26270 */
[----:B------:R-:W-:Y:S02]  /*45c0*/  FSEL R13, R13, -INF , P6 ;  /* 0xff8000000d0d7808 */ /* 0x000fe40003000000 */
[----:B------:R-:W-:Y:S02]  /*45d0*/  FSEL R14, R14, -INF , P3 ;  /* 0xff8000000e0e7808 */ /* 0x000fe40001800000 */
[----:B------:R-:W-:Y:S02]  /*45e0*/  FSEL R15, R15, -INF , P2 ;  /* 0xff8000000f0f7808 */ /* 0x000fe40001000000 */
[----:B------:R-:W-:Y:S02]  /*45f0*/  FSEL R16, R16, -INF , P5 ;  /* 0xff80000010107808 */ /* 0x000fe40002800000 */
[----:B------:R-:W-:Y:S02]  /*4600*/  FSEL R5, R5, -INF , !P0 ;  /* 0xff80000005057808 */ /* 0x000fe40004000000 */
[-C--:B------:R-:W-:Y:S02]  /*4610*/  ISETP.GE.AND P6, PT, R72, R68.reuse, PT ;  /* 0x000000444800720c */ /* 0x080fe40003fc6270 */
[-C--:B------:R-:W-:Y:S02]  /*4620*/  ISETP.GE.AND P5, PT, R71, R68.reuse, PT ;  /* 0x000000444700720c */ /* 0x080fe40003fa6270 */
[-C--:B------:R-:W-:Y:S02]  /*4630*/  ISETP.GE.AND P4, PT, R70, R68.reuse, PT ;  /* 0x000000444600720c */ /* 0x080fe40003f86270 */
[-C--:B------:R-:W-:Y:S02]  /*4640*/  ISETP.GE.AND P3, PT, R7, R68.reuse, PT ;  /* 0x000000440700720c */ /* 0x080fe40003f66270 */
[----:B------:R-:W-:Y:S02]  /*4650*/  ISETP.GE.AND P2, PT, R6, R68, PT ;  /* 0x000000440600720c */ /* 0x000fe40003f46270 */
[-C--:B------:R-:W-:Y:S02]  /*4660*/  ISETP.GE.AND P0, PT, R0, R2.reuse, PT ;  /* 0x000000020000720c */ /* 0x080fe40003f06270 */
[----:B------:R-:W-:Y:S02]  /*4670*/  FSEL R17, R17, -INF , !P1 ;  /* 0xff80000011117808 */ /* 0x000fe40004800000 */
[-C--:B------:R-:W-:Y:S02]  /*4680*/  ISETP.GE.AND P1, PT, R6, R2.reuse, PT ;  /* 0x000000020600720c */ /* 0x080fe40003f26270 */
[----:B------:R-:W-:Y:S02]  /*4690*/  FSEL R8, R8, -INF , !P6 ;  /* 0xff80000008087808 */ /* 0x000fe40007000000 */
[----:B------:R-:W-:Y:S02]  /*46a0*/  FSEL R9, R9, -INF , !P5 ;  /* 0xff80000009097808 */ /* 0x000fe40006800000 */
[----:B------:R-:W-:Y:S02]  /*46b0*/  FSEL R12, R12, -INF , !P4 ;  /* 0xff8000000c0c7808 */ /* 0x000fe40006000000 */
[----:B------:R-:W-:Y:S02]  /*46c0*/  FSEL R13, R13, -INF , !P3 ;  /* 0xff8000000d0d7808 */ /* 0x000fe40005800000 */
[----:B------:R-:W-:Y:S02]  /*46d0*/  FSEL R16, R16, -INF , !P2 ;  /* 0xff80000010107808 */ /* 0x000fe40005000000 */
[----:B------:R-:W-:Y:S02]  /*46e0*/  FSEL R6, R76, -INF , !P0 ;  /* 0xff8000004c067808 */ /* 0x000fe40004000000 */
[-C--:B------:R-:W-:Y:S02]  /*46f0*/  ISETP.GE.AND P6, PT, R74, R2.reuse, PT ;  /* 0x000000024a00720c */ /* 0x080fe40003fc6270 */
[-C--:B------:R-:W-:Y:S02]  /*4700*/  ISETP.GE.AND P5, PT, R72, R2.reuse, PT ;  /* 0x000000024800720c */ /* 0x080fe40003fa6270 */
[-C--:B------:R-:W-:Y:S02]  /*4710*/  ISETP.GE.AND P4, PT, R71, R2.reuse, PT ;  /* 0x000000024700720c */ /* 0x080fe40003f86270 */
[-C--:B------:R-:W-:Y:S02]  /*4720*/  ISETP.GE.AND P3, PT, R70, R2.reuse, PT ;  /* 0x000000024600720c */ /* 0x080fe40003f66270 */
[-C--:B------:R-:W-:Y:S02]  /*4730*/  ISETP.GE.AND P2, PT, R7, R2.reuse, PT ;  /* 0x000000020700720c */ /* 0x080fe40003f46270 */
[----:B------:R-:W-:Y:S02]  /*4740*/  ISETP.GE.AND P0, PT, R73, R2, PT ;  /* 0x000000024900720c */ /* 0x000fe40003f06270 */
[----:B------:R-:W-:Y:S02]  /*4750*/  FSEL R7, R75, -INF , !P6 ;  /* 0xff8000004b077808 */ /* 0x000fe40007000000 */
[----:B------:R-:W-:Y:S02]  /*4760*/  FSEL R10, R10, -INF , !P5 ;  /* 0xff8000000a0a7808 */ /* 0x000fe40006800000 */
[----:B------:R-:W-:Y:S02]  /*4770*/  FSEL R11, R11, -INF , !P4 ;  /* 0xff8000000b0b7808 */ /* 0x000fe40006000000 */
[----:B------:R-:W-:Y:S02]  /*4780*/  FSEL R14, R14, -INF , !P3 ;  /* 0xff8000000e0e7808 */ /* 0x000fe40005800000 */
[----:B------:R-:W-:Y:S02]  /*4790*/  FSEL R15, R15, -INF , !P2 ;  /* 0xff8000000f0f7808 */ /* 0x000fe40005000000 */
[----:B------:R-:W-:Y:S02]  /*47a0*/  FSEL R18, R18, -INF , !P1 ;  /* 0xff80000012127808 */ /* 0x000fe40004800000 */
[----:B------:R-:W-:Y:S07]  /*47b0*/  FSEL R19, R19, -INF , !P0 ;  /* 0xff80000013137808 */ /* 0x000fee0004000000 */
.L_x_120:
[----:B------:R-:W2:Y:S01]  /*47c0*/  LDL R0, [R1+0x4c] ;  /* 0x00004c0001007983 */ /* 0x000ea20000100800 */
[----:B------:R-:W-:Y:S01]  /*47d0*/  MOV R85, 0x10 ;  /* 0x0000001000557802 */ /* 0x000fe20000000f00 */
[----:B------:R-:W-:Y:S01]  /*47e0*/  IMAD.MOV.U32 R80, RZ, RZ, 0x40 ;  /* 0x00000040ff507424 */ /* 0x000fe200078e00ff */
[----:B------:R-:W-:Y:S01]  /*47f0*/  UISETP.GT.AND UP0, UPT, UR47, UR43, UPT ;  /* 0x0000002b2f00728c */ /* 0x000fe2000bf04270 */
[----:B------:R-:W3:Y:S01]  /*4800*/  LDL R3, [R1+0x48] ;  /* 0x0000480001037983 */ /* 0x000ee20000100800 */
[----:B------:R-:W1:Y:S03]  /*4810*/  S2R R251, SR_TID.X ;  /* 0x0000000000fb7919 */ /* 0x000e660000002100 */
[----:B------:R-:W-:Y:S06]  /*4820*/  STL [R1+0x58], R101 ;  /* 0x0000586501007387 */ /* 0x000fec0000100800 */
[----:B------:R-:W-:Y:S01]  /*4830*/  @UP0 UIADD3 UR40, UP1, UPT, UR18, -0x100, URZ ;  /* 0xffffff0012280890 */ /* 0x000fe2000ff3e0ff */
[----:B------:R4:W-:Y:S03]  /*4840*/  STL [R1+0x50], R100 ;  /* 0x0000506401007387 */ /* 0x0009e60000100800 */
[----:B------:R-:W-:Y:S02]  /*4850*/  @UP0 UIADD3.X UR17, UPT, UPT, UR19, -0x1, URZ, UP1, !UPT ;  /* 0xffffffff13110890 */ /* 0x000fe40008ffe4ff */
[----:B------:R-:W-:Y:S04]  /*4860*/  @UP0 UIADD3 UR10, UP1, UPT, UR10, -0x100, URZ ;  /* 0xffffff000a0a0890 */ /* 0x000fe8000ff3e0ff */
[----:B------:R-:W-:Y:S01]  /*4870*/  @UP0 UIADD3.X UR11, UPT, UPT, UR11, -0x1, URZ, UP1, !UPT ;  /* 0xffffffff0b0b0890 */ /* 0x000fe20008ffe4ff */
[C---:B-1----:R-:W-:Y:S01]  /*4880*/  IMAD.SHL.U32 R70, R251.reuse, 0x2, RZ ;  /* 0x00000002fb467824 */ /* 0x042fe200078e00ff */
[--C-:B------:R-:W-:Y:S01]  /*4890*/  SHF.R.U32.HI R69, RZ, 0x2, R251.reuse ;  /* 0x00000002ff457819 */ /* 0x100fe200000116fb */
[C---:B------:R-:W-:Y:S01]  /*48a0*/  IMAD.SHL.U32 R252, R251.reuse, 0x20, RZ ;  /* 0x00000020fbfc7824 */ /* 0x040fe200078e00ff */
[----:B----4-:R-:W-:Y:S01]  /*48b0*/  SHF.R.U32.HI R100, RZ, 0x1, R251 ;  /* 0x00000001ff647819 */ /* 0x010fe200000116fb */
[C---:B------:R-:W-:Y:S02]  /*48c0*/  IMAD.SHL.U32 R81, R251.reuse, 0x40, RZ ;  /* 0x00000040fb517824 */ /* 0x040fe400078e00ff */
[----:B------:R-:W-:Y:S03]  /*48d0*/  IMAD.SHL.U32 R92, R251, 0x8, RZ ;  /* 0x00000008fb5c7824 */ /* 0x000fe600078e00ff */
[----:B------:R-:W-:Y:S01]  /*48e0*/  LOP3.LUT R249, R81, 0x200, RZ, 0xc0, !PT ;  /* 0x0000020051f97812 */ /* 0x000fe200078ec0ff */
[C---:B--2---:R-:W-:Y:S01]  /*48f0*/  FMUL.FTZ R2, R0.reuse, 1.4426950216293334961 ;  /* 0x3fb8aa3b00027820 */ /* 0x044fe20000410000 */
[----:B------:R-:W-:Y:S01]  /*4900*/  FSETP.NEU.FTZ.AND P0, PT, R0, -INF , PT ;  /* 0xff8000000000780b */ /* 0x000fe20003f1d000 */
[C---:B---3--:R-:W-:Y:S03]  /*4910*/  FMUL.FTZ R0, R3.reuse, 1.4426950216293334961 ;  /* 0x3fb8aa3b03007820 */ /* 0x048fe60000410000 */
[----:B------:R-:W-:Y:S02]  /*4920*/  FSEL R2, R2, RZ, P0 ;  /* 0x000000ff02027208 */ /* 0x000fe40000000000 */
[----:B------:R-:W-:Y:S02]  /*4930*/  FSETP.NEU.FTZ.AND P0, PT, R3, -INF , PT ;  /* 0xff8000000300780b */ /* 0x000fe40003f1d000 */
[----:B------:R-:W-:Y:S01]  /*4940*/  LOP3.LUT R3, R252, 0xc00, RZ, 0xc0, !PT ;  /* 0x00000c00fc037812 */ /* 0x000fe200078ec0ff */
[--C-:B------:R-:W-:Y:S01]  /*4950*/  FFMA.FTZ R4, R4, UR16, -R2.reuse ;  /* 0x0000001004047c23 */ /* 0x100fe20008010802 */
[--C-:B------:R-:W-:Y:S01]  /*4960*/  FFMA.FTZ R5, R5, UR16, -R2.reuse ;  /* 0x0000001005057c23 */ /* 0x100fe20008010802 */
[--C-:B------:R-:W-:Y:S01]  /*4970*/  FFMA.FTZ R16, R16, UR16, -R2.reuse ;  /* 0x0000001010107c23 */ /* 0x100fe20008010802 */
[--C-:B------:R-:W-:Y:S01]  /*4980*/  FFMA.FTZ R8, R8, UR16, -R2.reuse ;  /* 0x0000001008087c23 */ /* 0x100fe20008010802 */
[----:B------:R1:W-:Y:S01]  /*4990*/  MUFU.EX2 R90, R4 ;  /* 0x00000004005a7308 */ /* 0x0003e20000000800 */
[--C-:B------:R-:W-:Y:S01]  /*49a0*/  FFMA.FTZ R9, R9, UR16, -R2.reuse ;  /* 0x0000001009097c23 */ /* 0x100fe20008010802 */
[--C-:B------:R-:W-:Y:S01]  /*49b0*/  FFMA.FTZ R12, R12, UR16, -R2.reuse ;  /* 0x000000100c0c7c23 */ /* 0x100fe20008010802 */
[--C-:B------:R-:W-:Y:S01]  /*49c0*/  FFMA.FTZ R13, R13, UR16, -R2.reuse ;  /* 0x000000100d0d7c23 */ /* 0x100fe20008010802 */
[----:B------:R-:W-:Y:S01]  /*49d0*/  FFMA.FTZ R2, R17, UR16, -R2 ;  /* 0x0000001011027c23 */ /* 0x000fe20008010802 */
[----:B------:R-:W-:Y:S02]  /*49e0*/  LOP3.LUT R3, R3, 0x6, R70, 0xf8, !PT ;  /* 0x0000000603037812 */ /* 0x000fe400078ef846 */
[----:B------:R-:W-:Y:S03]  /*49f0*/  FSEL R0, R0, RZ, P0 ;  /* 0x000000ff00007208 */ /* 0x000fe60000000000 */
[----:B------:R2:W3:Y:S01]  /*4a00*/  MUFU.EX2 R88, R5 ;  /* 0x0000000500587308 */ /* 0x0004e20000000800 */
[----:B------:R-:W-:Y:S01]  /*4a10*/  LOP3.LUT P0, RZ, R251, 0x8, RZ, 0xc0, !PT ;  /* 0x00000008fbff7812 */ /* 0x000fe2000780c0ff */
[--C-:B------:R-:W-:Y:S01]  /*4a20*/  FFMA.FTZ R6, R6, UR16, -R0.reuse ;  /* 0x0000001006067c23 */ /* 0x100fe20008010800 */
[--C-:B------:R-:W-:Y:S01]  /*4a30*/  FFMA.FTZ R7, R7, UR16, -R0.reuse ;  /* 0x0000001007077c23 */ /* 0x100fe20008010800 */
[--C-:B------:R-:W-:Y:S01]  /*4a40*/  FFMA.FTZ R10, R10, UR16, -R0.reuse ;  /* 0x000000100a0a7c23 */ /* 0x100fe20008010800 */
[--C-:B------:R-:W-:Y:S05]  /*4a50*/  FFMA.FTZ R11, R11, UR16, -R0.reuse ;  /* 0x000000100b0b7c23 */ /* 0x100fea0008010800 */
[----:B------:R4:W-:Y:S01]  /*4a60*/  MUFU.EX2 R97, R2 ;  /* 0x0000000200617308 */ /* 0x0009e20000000800 */
[----:B-1----:R-:W-:Y:S02]  /*4a70*/  IMAD.SHL.U32 R4, R251, 0x10, RZ ;  /* 0x00000010fb047824 */ /* 0x002fe400078e00ff */
[--C-:B------:R-:W-:Y:S01]  /*4a80*/  FFMA.FTZ R18, R18, UR16, -R0.reuse ;  /* 0x0000001012127c23 */ /* 0x100fe20008010800 */
[--C-:B------:R-:W-:Y:S01]  /*4a90*/  FFMA.FTZ R14, R14, UR16, -R0.reuse ;  /* 0x000000100e0e7c23 */ /* 0x100fe20008010800 */
[--C-:B------:R-:W-:Y:S01]  /*4aa0*/  FFMA.FTZ R15, R15, UR16, -R0.reuse ;  /* 0x000000100f0f7c23 */ /* 0x100fe20008010800 */
[----:B------:R-:W-:Y:S01]  /*4ab0*/  FFMA.FTZ R0, R19, UR16, -R0 ;  /* 0x0000001013007c23 */ /* 0x000fe20008010800 */
[----:B------:R-:W-:Y:S03]  /*4ac0*/  LOP3.LUT R68, R4, 0x1c0, RZ, 0xc0, !PT ;  /* 0x000001c004447812 */ /* 0x000fe600078ec0ff */
[----:B------:R1:W-:Y:S01]  /*4ad0*/  MUFU.EX2 R91, R6 ;  /* 0x00000006005b7308 */ /* 0x0003e20000000800 */
[----:B--2---:R-:W-:Y:S02]  /*4ae0*/  LOP3.LUT R5, R70, 0x38, RZ, 0xc0, !PT ;  /* 0x0000003846057812 */ /* 0x004fe400078ec0ff */
[----:B---3--:R-:W-:Y:S02]  /*4af0*/  F2FP.F16.F32.PACK_AB R4, R88, R90 ;  /* 0x0000005a5804723e */ /* 0x008fe400000000ff */
[----:B------:R-:W-:Y:S05]  /*4b00*/  LOP3.LUT R5, R5, 0x20, R69, 0x78, !PT ;  /* 0x0000002005057812 */ /* 0x000fea00078e7845 */
[----:B------:R-:W2:Y:S01]  /*4b10*/  MUFU.EX2 R89, R7 ;  /* 0x0000000700597308 */ /* 0x000ea20000000800 */
[----:B------:R-:W-:Y:S02]  /*4b20*/  LOP3.LUT R5, R3, R5, R68, 0xfe, !PT ;  /* 0x0000000503057212 */ /* 0x000fe400078efe44 */
[----:B----4-:R-:W-:Y:S02]  /*4b30*/  LOP3.LUT P1, R2, R251, 0x4, RZ, 0xc0, !PT ;  /* 0x00000004fb027812 */ /* 0x010fe4000782c0ff */
[----:B------:R-:W-:Y:S02]  /*4b40*/  LEA R84, R5, UR4, 0x1 ;  /* 0x0000000405547c11 */ /* 0x000fe4000f8e08ff */
[----:B------:R-:W-:Y:S01]  /*4b50*/  SEL R85, R85, 0xfffffff0, !P1 ;  /* 0xfffffff055557807 */ /* 0x000fe20004800000 */
[----:B------:R3:W-:Y:S02]  /*4b60*/  STL [R1], R2 ;  /* 0x0000000201007387 */ /* 0x0007e40000100800 */
[----:B------:R-:W-:Y:S01]  /*4b70*/  MUFU.EX2 R99, R8 ;  /* 0x0000000800637308 */ /* 0x000fe20000000800 */
[----:B-1----:R-:W-:Y:S01]  /*4b80*/  LOP3.LUT R6, R249, 0xc00, R252, 0xf8, !PT ;  /* 0x00000c00f9067812 */ /* 0x002fe200078ef8fc */
[----:B------:R-:W-:Y:S01]  /*4b90*/  STS [R84+0x14000], R4 ;  /* 0x0140000454007388 */ /* 0x000fe20000000800 */
[----:B------:R-:W-:Y:S03]  /*4ba0*/  SEL R80, R80, 0xffffffc0, !P1 ;  /* 0xffffffc050507807 */ /* 0x000fe60004800000 */
[----:B------:R-:W-:Y:S04]  /*4bb0*/  STL [R1+0x1c], R100 ;  /* 0x00001c6401007387 */ /* 0x000fe80000100800 */
[----:B------:R-:W1:Y:S01]  /*4bc0*/  MUFU.EX2 R98, R9 ;  /* 0x0000000900627308 */ /* 0x000e620000000800 */
[----:B--2---:R-:W-:Y:S05]  /*4bd0*/  F2FP.F16.F32.PACK_AB R3, R89, R91 ;  /* 0x0000005b5903723e */ /* 0x004fea00000000ff */
[----:B------:R2:W-:Y:S04]  /*4be0*/  STS [R84+0x14400], R3 ;  /* 0x0144000354007388 */ /* 0x0005e80000000800 */
[----:B------:R-:W-:Y:S10]  /*4bf0*/  MUFU.EX2 R96, R10 ;  /* 0x0000000a00607308 */ /* 0x000ff40000000800 */
[----:B------:R-:W4:Y:S01]  /*4c00*/  MUFU.EX2 R95, R11 ;  /* 0x0000000b005f7308 */ /* 0x000f220000000800 */
[----:B---3--:R-:W-:Y:S02]  /*4c10*/  LEA R2, R5, UR5, 0x1 ;  /* 0x0000000505027c11 */ /* 0x008fe4000f8e08ff */
[----:B-1----:R-:W-:Y:S02]  /*4c20*/  F2FP.F16.F32.PACK_AB R5, R98, R99 ;  /* 0x000000636205723e */ /* 0x002fe400000000ff */
[C---:B------:R-:W-:Y:S01]  /*4c30*/  IADD3 R83, PT, PT, R2.reuse, R85, RZ ;  /* 0x0000005502537210 */ /* 0x040fe20007ffe0ff */
[C---:B------:R-:W-:Y:S04]  /*4c40*/  VIADD R82, R2.reuse, 0x20 ;  /* 0x0000002002527836 */ /* 0x040fe80000000000 */
[----:B------:R1:W-:Y:S01]  /*4c50*/  MUFU.EX2 R86, R0 ;  /* 0x0000000000567308 */ /* 0x0003e20000000800 */
[----:B------:R-:W-:Y:S01]  /*4c60*/  @P0 VIADD R82, R2, 0xffffffe0 ;  /* 0xffffffe002520836 */ /* 0x000fe20000000000 */
[----:B------:R-:W-:Y:S01]  /*4c70*/  STS [R83], R5 ;  /* 0x0000000553007388 */ /* 0x000fe20000000800 */
[----:B------:R-:W-:Y:S02]  /*4c80*/  LOP3.LUT P0, RZ, R251, 0x2, RZ, 0xc0, !PT ;  /* 0x00000002fbff7812 */ /* 0x000fe4000780c0ff */
[----:B------:R-:W-:Y:S01]  /*4c90*/  IMAD.IADD R85, R85, 0x1, R82 ;  /* 0x0000000155557824 */ /* 0x000fe200078e0252 */
[----:B--2---:R-:W-:Y:S04]  /*4ca0*/  LOP3.LUT R3, R81, 0x1c0, RZ, 0xc0, !PT ;  /* 0x000001c051037812 */ /* 0x004fe800078ec0ff */
[----:B------:R-:W-:Y:S01]  /*4cb0*/  MUFU.EX2 R247, R13 ;  /* 0x0000000d00f77308 */ /* 0x000fe20000000800 */
[----:B----4-:R-:W-:Y:S02]  /*4cc0*/  F2FP.F16.F32.PACK_AB R4, R95, R96 ;  /* 0x000000605f04723e */ /* 0x010fe400000000ff */
[----:B------:R-:W-:Y:S03]  /*4cd0*/  LOP3.LUT R3, R3, 0x38, R92, 0xf8, !PT ;  /* 0x0000003803037812 */ /* 0x000fe600078ef85c */
[----:B------:R2:W-:Y:S04]  /*4ce0*/  STS [R83+0x400], R4 ;  /* 0x0004000453007388 */ /* 0x0005e80000000800 */
[----:B------:R-:W-:Y:S01]  /*4cf0*/  MUFU.EX2 R245, R14 ;  /* 0x0000000e00f57308 */ /* 0x000fe20000000800 */
[----:B-1----:R-:W-:Y:S04]  /*4d00*/  LOP3.LUT R0, R100, 0x8, RZ, 0xc0, !PT ;  /* 0x0000000864007812 */ /* 0x002fe800078ec0ff */
[----:B------:R-:W-:Y:S05]  /*4d10*/  LOP3.LUT R248, R3, R0, RZ, 0x3c, !PT ;  /* 0x0000000003f87212 */ /* 0x000fea00078e3cff */
[----:B------:R-:W2:Y:S01]  /*4d20*/  MUFU.EX2 R244, R15 ;  /* 0x0000000f00f47308 */ /* 0x000ea20000000800 */
[----:B------:R-:W-:Y:S04]  /*4d30*/  LOP3.LUT R6, R6, R248, RZ, 0xfc, !PT ;  /* 0x000000f806067212 */ /* 0x000fe800078efcff */
[----:B------:R-:W-:Y:S05]  /*4d40*/  LEA R101, R6, UR4, 0x1 ;  /* 0x0000000406657c11 */ /* 0x000fea000f8e08ff */
[----:B------:R-:W1:Y:S01]  /*4d50*/  MUFU.EX2 R250, R12 ;  /* 0x0000000c00fa7308 */ /* 0x000e620000000800 */
[----:B------:R-:W-:Y:S09]  /*4d60*/  STL [R1+0x4], R101 ;  /* 0x0000046501007387 */ /* 0x000ff20000100800 */
[----:B------:R-:W3:Y:S01]  /*4d70*/  MUFU.EX2 R87, R18 ;  /* 0x0000001200577308 */ /* 0x000ee20000000800 */
[----:B--2---:R-:W-:Y:S05]  /*4d80*/  F2FP.F16.F32.PACK_AB R4, R244, R245 ;  /* 0x000000f5f404723e */ /* 0x004fea00000000ff */
[----:B------:R-:W-:Y:S04]  /*4d90*/  STS [R82+0x400], R4 ;  /* 0x0004000452007388 */ /* 0x000fe80000000800 */
[----:B------:R-:W2:Y:S01]  /*4da0*/  MUFU.EX2 R246, R16 ;  /* 0x0000001000f67308 */ /* 0x000ea20000000800 */
[----:B-1----:R-:W-:Y:S05]  /*4db0*/  F2FP.F16.F32.PACK_AB R5, R247, R250 ;  /* 0x000000faf705723e */ /* 0x002fea00000000ff */
[----:B------:R-:W-:Y:S01]  /*4dc0*/  STS [R82], R5 ;  /* 0x0000000552007388 */ /* 0x000fe20000000800 */
[----:B---3--:R-:W-:Y:S05]  /*4dd0*/  F2FP.F16.F32.PACK_AB R0, R86, R87 ;  /* 0x000000575600723e */ /* 0x008fea00000000ff */
[----:B------:R1:W-:Y:S01]  /*4de0*/  STS [R85+0x400], R0 ;  /* 0x0004000055007388 */ /* 0x0003e20000000800 */
[----:B--2---:R-:W-:Y:S05]  /*4df0*/  F2FP.F16.F32.PACK_AB R2, R97, R246 ;  /* 0x000000f66102723e */ /* 0x004fea00000000ff */
[----:B------:R2:W-:Y:S04]  /*4e00*/  STS [R85], R2 ;  /* 0x0000000255007388 */ /* 0x0005e80000000800 */
[----:B------:R-:W3:Y:S01]  /*4e10*/  LDSM.16.M88.4 R16, [R101+0x6000] ;  /* 0x006000006510783b */ /* 0x000ee20000000200 */
[----:B-1----:R-:W-:Y:S05]  /*4e20*/  IMAD.MOV.U32 R0, RZ, RZ, 0x20 ;  /* 0x00000020ff007424 */ /* 0x002fea00078e00ff */
[----:B------:R-:W-:Y:S01]  /*4e30*/  SEL R76, R0, 0xffffffe0, !P0 ;  /* 0xffffffe0004c7807 */ /* 0x000fe20004000000 */
[----:B--2---:R-:W-:Y:S03]  /*4e40*/  IMAD.IADD R2, R101, 0x1, R80 ;  /* 0x0000000165027824 */ /* 0x004fe600078e0250 */
[C---:B------:R-:W-:Y:S02]  /*4e50*/  IADD3 R249, PT, PT, R76.reuse, R101, RZ ;  /* 0x000000654cf97210 */ /* 0x040fe40007ffe0ff */
[----:B------:R-:W-:Y:S01]  /*4e60*/  LDSM.16.M88.4 R72, [R2+0x6000] ;  /* 0x006000000248783b */ /* 0x000fe20000000200 */
[----:B------:R-:W-:Y:S07]  /*4e70*/  IADD3 R0, PT, PT, R76, R2, RZ ;  /* 0x000000024c007210 */ /* 0x000fee0007ffe0ff */
[----:B------:R-:W1:Y:S01]  /*4e80*/  LDSM.16.M88.4 R68, [R249+0x6000] ;  /* 0x00600000f944783b */ /* 0x000e620000000200 */
[C---:B---3--:R-:W-:Y:S07]  /*4e90*/  HMMA.16816.F32 R4, R16.reuse, R148, RZ ;  /* 0x000000941004723c */ /* 0x048fee00000018ff */
[----:B------:R-:W2:Y:S01]  /*4ea0*/  LDSM.16.M88.4 R76, [R0+0x6000] ;  /* 0x00600000004c783b */ /* 0x000ea20000000200 */
[C---:B------:R-:W-:Y:S07]  /*4eb0*/  HMMA.16816.F32 R8, R16.reuse, R150, RZ ;  /* 0x000000961008723c */ /* 0x040fee00000018ff */
[----:B------:R-:W-:Y:S01]  /*4ec0*/  STL [R1+0x8], R249 ;  /* 0x000008f901007387 */ /* 0x000fe20000100800 */
[C---:B------:R-:W-:Y:S08]  /*4ed0*/  HMMA.16816.F32 R12, R16.reuse, R152, RZ ;  /* 0x00000098100c723c */ /* 0x040ff000000018ff */
[----:B------:R-:W-:Y:S08]  /*4ee0*/  HMMA.16816.F32 R16, R16, R154, RZ ;  /* 0x0000009a1010723c */ /* 0x000ff000000018ff */
[C---:B-1----:R-:W-:Y:S08]  /*4ef0*/  HMMA.16816.F32 R4, R68.reuse, R156, R4 ;  /* 0x0000009c4404723c */ /* 0x042ff00000001804 */
[C---:B------:R-:W-:Y:S08]  /*4f00*/  HMMA.16816.F32 R8, R68.reuse, R158, R8 ;  /* 0x0000009e4408723c */ /* 0x040ff00000001808 */
[C---:B------:R-:W-:Y:S08]  /*4f10*/  HMMA.16816.F32 R12, R68.reuse, R160, R12 ;  /* 0x000000a0440c723c */ /* 0x040ff0000000180c */
[----:B------:R-:W-:Y:S01]  /*4f20*/  HMMA.16816.F32 R16, R68, R162, R16 ;  /* 0x000000a24410723c */ /* 0x000fe20000001810 */
[----:B------:R-:W1:Y:S07]  /*4f30*/  LDSM.16.M88.4 R68, [R101+0x8000] ;  /* 0x008000006544783b */ /* 0x000e6e0000000200 */
[C---:B------:R-:W-:Y:S08]  /*4f40*/  HMMA.16816.F32 R4, R72.reuse, R164, R4 ;  /* 0x000000a44804723c */ /* 0x040ff00000001804 */
[C---:B------:R-:W-:Y:S08]  /*4f50*/  HMMA.16816.F32 R8, R72.reuse, R166, R8 ;  /* 0x000000a64808723c */ /* 0x040ff00000001808 */
[C---:B------:R-:W-:Y:S08]  /*4f60*/  HMMA.16816.F32 R12, R72.reuse, R168, R12 ;  /* 0x000000a8480c723c */ /* 0x040ff0000000180c */
[----:B------:R-:W-:Y:S01]  /*4f70*/  HMMA.16816.F32 R16, R72, R170, R16 ;  /* 0x000000aa4810723c */ /* 0x000fe20000001810 */
[----:B------:R-:W3:Y:S07]  /*4f80*/  LDSM.16.M88.4 R72, [R249+0x8000] ;  /* 0x00800000f948783b */ /* 0x000eee0000000200 */
[C---:B--2---:R-:W-:Y:S08]  /*4f90*/  HMMA.16816.F32 R4, R76.reuse, R172, R4 ;  /* 0x000000ac4c04723c */ /* 0x044ff00000001804 */
[C---:B------:R-:W-:Y:S08]  /*4fa0*/  HMMA.16816.F32 R8, R76.reuse, R174, R8 ;  /* 0x000000ae4c08723c */ /* 0x040ff00000001808 */
[C---:B------:R-:W-:Y:S08]  /*4fb0*/  HMMA.16816.F32 R12, R76.reuse, R176, R12 ;  /* 0x000000b04c0c723c */ /* 0x040ff0000000180c */
[----:B------:R-:W-:Y:S01]  /*4fc0*/  HMMA.16816.F32 R16, R76, R178, R16 ;  /* 0x000000b24c10723c */ /* 0x000fe20000001810 */
[----:B------:R-:W2:Y:S07]  /*4fd0*/  LDSM.16.M88.4 R76, [R2+0x8000] ;  /* 0x00800000024c783b */ /* 0x000eae0000000200 */
[C---:B-1----:R-:W-:Y:S08]  /*4fe0*/  HMMA.16816.F32 R4, R68.reuse, R180, R4 ;  /* 0x000000b44404723c */ /* 0x042ff00000001804 */
[C---:B------:R-:W-:Y:S08]  /*4ff0*/  HMMA.16816.F32 R8, R68.reuse, R182, R8 ;  /* 0x000000b64408723c */ /* 0x040ff00000001808 */
[C---:B------:R-:W-:Y:S08]  /*5000*/  HMMA.16816.F32 R12, R68.reuse, R184, R12 ;  /* 0x000000b8440c723c */ /* 0x040ff0000000180c */
[----:B------:R-:W-:Y:S01]  /*5010*/  HMMA.16816.F32 R16, R68, R186, R16 ;  /* 0x000000ba4410723c */ /* 0x000fe20000001810 */
[----:B------:R-:W1:Y:S07]  /*5020*/  LDSM.16.M88.4 R68, [R0+0x8000] ;  /* 0x008000000044783b */ /* 0x000e6e0000000200 */
[C---:B---3--:R-:W-:Y:S08]  /*5030*/  HMMA.16816.F32 R4, R72.reuse, R188, R4 ;  /* 0x000000bc4804723c */ /* 0x048ff00000001804 */
[C---:B------:R-:W-:Y:S08]  /*5040*/  HMMA.16816.F32 R8, R72.reuse, R190, R8 ;  /* 0x000000be4808723c */ /* 0x040ff00000001808 */
[C---:B------:R-:W-:Y:S08]  /*5050*/  HMMA.16816.F32 R12, R72.reuse, R192, R12 ;  /* 0x000000c0480c723c */ /* 0x040ff0000000180c */
[----:B------:R-:W-:Y:S01]  /*5060*/  HMMA.16816.F32 R16, R72, R194, R16 ;  /* 0x000000c24810723c */ /* 0x000fe20000001810 */
[----:B------:R3:W4:Y:S07]  /*5070*/  LDSM.16.M88.4 R72, [R101+0xa000] ;  /* 0x00a000006548783b */ /* 0x00072e0000000200 */
[C---:B--2---:R-:W-:Y:S08]  /*5080*/  HMMA.16816.F32 R4, R76.reuse, R196, R4 ;  /* 0x000000c44c04723c */ /* 0x044ff00000001804 */
[C---:B------:R-:W-:Y:S08]  /*5090*/  HMMA.16816.F32 R8, R76.reuse, R198, R8 ;  /* 0x000000c64c08723c */ /* 0x040ff00000001808 */
[C---:B------:R-:W-:Y:S01]  /*50a0*/  HMMA.16816.F32 R12, R76.reuse, R200, R12 ;  /* 0x000000c84c0c723c */ /* 0x040fe2000000180c */
[----:B---3--:R2:W5:Y:S07]  /*50b0*/  LDL.LU R101, [R1+0x58] ;  /* 0x0000580001657983 */ /* 0x00856e0000300800 */
[----:B------:R-:W-:Y:S01]  /*50c0*/  HMMA.16816.F32 R16, R76, R202, R16 ;  /* 0x000000ca4c10723c */ /* 0x000fe20000001810 */
[----:B------:R3:W2:Y:S07]  /*50d0*/  LDSM.16.M88.4 R76, [R249+0xa000] ;  /* 0x00a00000f94c783b */ /* 0x0006ae0000000200 */
[C---:B-1----:R-:W-:Y:S08]  /*50e0*/  HMMA.16816.F32 R4, R68.reuse, R204, R4 ;  /* 0x000000cc4404723c */ /* 0x042ff00000001804 */
[C---:B------:R-:W-:Y:S08]  /*50f0*/  HMMA.16816.F32 R8, R68.reuse, R206, R8 ;  /* 0x000000ce4408723c */ /* 0x040ff00000001808 */
[C---:B------:R-:W-:Y:S03]  /*5100*/  HMMA.16816.F32 R12, R68.reuse, R208, R12 ;  /* 0x000000d0440c723c */ /* 0x040fe6000000180c */
[----:B---3--:R-:W-:Y:S05]  /*5110*/  LOP3.LUT R249, R81, 0x200, RZ, 0xc0, !PT ;  /* 0x0000020051f97812 */ /* 0x008fea00078ec0ff */
[----:B------:R-:W-:Y:S01]  /*5120*/  HMMA.16816.F32 R16, R68, R210, R16 ;  /* 0x000000d24410723c */ /* 0x000fe20000001810 */
[----:B------:R1:W3:Y:S07]  /*5130*/  LDSM.16.M88.4 R68, [R2+0xa000] ;  /* 0x00a000000244783b */ /* 0x0002ee0000000200 */
[C---:B----4-:R-:W-:Y:S08]  /*5140*/  HMMA.16816.F32 R4, R72.reuse, R212, R4 ;  /* 0x000000d44804723c */ /* 0x050ff00000001804 */
[C---:B------:R-:W-:Y:S08]  /*5150*/  HMMA.16816.F32 R8, R72.reuse, R214, R8 ;  /* 0x000000d64808723c */ /* 0x040ff00000001808 */
[C---:B------:R-:W-:Y:S03]  /*5160*/  HMMA.16816.F32 R12, R72.reuse, R216, R12 ;  /* 0x000000d8480c723c */ /* 0x040fe6000000180c */
[C---:B-1----:R-:W-:Y:S05]  /*5170*/  IMAD.SHL.U32 R2, R251.reuse, 0x2, RZ ;  /* 0x00000002fb027824 */ /* 0x042fea00078e00ff */
[----:B------:R-:W-:Y:S01]  /*5180*/  HMMA.16816.F32 R16, R72, R218, R16 ;  /* 0x000000da4810723c */ /* 0x000fe20000001810 */
[----:B------:R1:W4:Y:S02]  /*5190*/  LDSM.16.M88.4 R72, [R0+0xa000] ;  /* 0x00a000000048783b */ /* 0x0003240000000200 */
[----:B------:R-:W-:Y:S05]  /*51a0*/  LOP3.LUT R2, R2, 0x20, RZ, 0xc0, !PT ;  /* 0x0000002002027812 */ /* 0x000fea00078ec0ff */
[C---:B--2---:R-:W-:Y:S08]  /*51b0*/  HMMA.16816.F32 R4, R76.reuse, R220, R4 ;  /* 0x000000dc4c04723c */ /* 0x044ff00000001804 */
[C---:B------:R-:W-:Y:S08]  /*51c0*/  HMMA.16816.F32 R8, R76.reuse, R222, R8 ;  /* 0x000000de4c08723c */ /* 0x040ff00000001808 */
[C---:B------:R-:W-:Y:S03]  /*51d0*/  HMMA.16816.F32 R12, R76.reuse, R224, R12 ;  /* 0x000000e04c0c723c */ /* 0x040fe6000000180c */
[----:B-1----:R-:W-:Y:S02]  /*51e0*/  LOP3.LUT R0, R100, 0x10, RZ, 0xc0, !PT ;  /* 0x0000001064007812 */ /* 0x002fe400078ec0ff */
[----:B------:R1:W5:Y:S03]  /*51f0*/  LDL.LU R100, [R1+0x50] ;  /* 0x0000500001647983 */ /* 0x0003660000300800 */
[----:B------:R-:W-:Y:S03]  /*5200*/  HMMA.16816.F32 R16, R76, R226, R16 ;  /* 0x000000e24c10723c */ /* 0x000fe60000001810 */
[----:B------:R-:W-:Y:S04]  /*5210*/  SHF.R.U32.HI R79, RZ, 0x3, R251 ;  /* 0x00000003ff4f7819 */ /* 0x000fe800000116fb */
[----:B------:R-:W-:Y:S01]  /*5220*/  LOP3.LUT R2, R2, 0x18, R79, 0xf8, !PT ;  /* 0x0000001802027812 */ /* 0x000fe200078ef84f */
[C---:B---3--:R-:W-:Y:S05]  /*5230*/  HMMA.16816.F32 R4, R68.reuse, R228, R4 ;  /* 0x000000e44404723c */ /* 0x048fea0000001804 */
[--C-:B------:R-:W-:Y:S03]  /*5240*/  LOP3.LUT R2, R2, 0x1c0, R81.reuse, 0xf8, !PT ;  /* 0x000001c002027812 */ /* 0x100fe600078ef851 */
[C---:B------:R-:W-:Y:S03]  /*5250*/  HMMA.16816.F32 R8, R68.reuse, R230, R8 ;  /* 0x000000e64408723c */ /* 0x040fe60000001808 */
[----:B------:R-:W-:Y:S04]  /*5260*/  LOP3.LUT R2, R2, 0x38, R92, 0x78, !PT ;  /* 0x0000003802027812 */ /* 0x000fe800078e785c */
[----:B------:R-:W-:Y:S01]  /*5270*/  LOP3.LUT R2, R2, 0x200, R81, 0xf8, !PT ;  /* 0x0000020002027812 */ /* 0x000fe200078ef851 */
[C---:B------:R-:W-:Y:S08]  /*5280*/  HMMA.16816.F32 R12, R68.reuse, R232, R12 ;  /* 0x000000e8440c723c */ /* 0x040ff0000000180c */
[----:B------:R-:W-:Y:S03]  /*5290*/  HMMA.16816.F32 R16, R68, R234, R16 ;  /* 0x000000ea4410723c */ /* 0x000fe60000001810 */
[----:B------:R-:W-:Y:S04]  /*52a0*/  LOP3.LUT R68, R251, 0x8, RZ, 0xc0, !PT ;  /* 0x00000008fb447812 */ /* 0x000fe800078ec0ff */
[----:B------:R-:W-:Y:S01]  /*52b0*/  LOP3.LUT R0, R3, R0, R68, 0x1e, !PT ;  /* 0x0000000003007212 */ /* 0x000fe200078e1e44 */
[C---:B----4-:R-:W-:Y:S05]  /*52c0*/  HMMA.16816.F32 R4, R72.reuse, R236, R4 ;  /* 0x000000ec4804723c */ /* 0x050fea0000001804 */
[----:B------:R-:W-:Y:S03]  /*52d0*/  LOP3.LUT R0, R0, 0x200, R252, 0xf8, !PT ;  /* 0x0000020000007812 */ /* 0x000fe600078ef8fc */
[C---:B------:R-:W-:Y:S03]  /*52e0*/  HMMA.16816.F32 R8, R72.reuse, R238, R8 ;  /* 0x000000ee4808723c */ /* 0x040fe60000001808 */
[C---:B------:R-:W-:Y:S02]  /*52f0*/  LEA R252, R0.reuse, UR4, 0x1 ;  /* 0x0000000400fc7c11 */ /* 0x040fe4000f8e08ff */
[----:B------:R-:W-:Y:S02]  /*5300*/  LEA R92, R0, UR5, 0x1 ;  /* 0x00000005005c7c11 */ /* 0x000fe4000f8e08ff */
[----:B------:R-:W-:Y:S01]  /*5310*/  LEA R0, R2, UR4, 0x1 ;  /* 0x0000000402007c11 */ /* 0x000fe2000f8e08ff */
[C---:B------:R-:W-:Y:S03]  /*5320*/  HMMA.16816.F32 R12, R72.reuse, R240, R12 ;  /* 0x000000f0480c723c */ /* 0x040fe6000000180c */
[C---:B-----5:R-:W-:Y:S01]  /*5330*/  FADD.FTZ R4, -R94.reuse, R4 ;  /* 0x000000045e047221 */ /* 0x060fe20000010100 */
[----:B------:R-:W-:Y:S01]  /*5340*/  FADD.FTZ R5, -R94, R5 ;  /* 0x000000055e057221 */ /* 0x000fe20000010100 */
[C---:B------:R-:W-:Y:S01]  /*5350*/  FADD.FTZ R6, -R93.reuse, R6 ;  /* 0x000000065d067221 */ /* 0x040fe20000010100 */
[----:B------:R-:W-:Y:S01]  /*5360*/  FADD.FTZ R7, -R93, R7 ;  /* 0x000000075d077221 */ /* 0x000fe20000010100 */
[----:B------:R-:W-:Y:S01]  /*5370*/  FMUL.FTZ R68, R90, R4 ;  /* 0x000000045a447220 */ /* 0x000fe20000410000 */
[----:B------:R-:W-:Y:S03]  /*5380*/  HMMA.16816.F32 R16, R72, R242, R16 ;  /* 0x000000f24810723c */ /* 0x000fe60000001810 */
[----:B------:R-:W-:Y:S01]  /*5390*/  FMUL.FTZ R4, R88, R5 ;  /* 0x0000000558047220 */ /* 0x000fe20000410000 */
[----:B------:R-:W-:Y:S01]  /*53a0*/  FMUL.FTZ R6, R91, R6 ;  /* 0x000000065b067220 */ /* 0x000fe20000410000 */
[----:B------:R-:W-:Y:S01]  /*53b0*/  FMUL.FTZ R3, R89, R7 ;  /* 0x0000000759037220 */ /* 0x000fe20000410000 */
[C---:B------:R-:W-:Y:S01]  /*53c0*/  FADD.FTZ R8, -R94.reuse, R8 ;  /* 0x000000085e087221 */ /* 0x040fe20000010100 */
[----:B------:R-:W-:Y:S01]  /*53d0*/  FADD.FTZ R9, -R94, R9 ;  /* 0x000000095e097221 */ /* 0x000fe20000010100 */
[----:B------:R-:W-:Y:S01]  /*53e0*/  F2FP.F16.F32.PACK_AB R4, R4, R68 ;  /* 0x000000440404723e */ /* 0x000fe200000000ff */
[----:B------:R-:W-:Y:S01]  /*53f0*/  FADD.FTZ R10, -R93, R10 ;  /* 0x0000000a5d0a7221 */ /* 0x000fe20000010100 */
[----:B------:R-:W-:Y:S01]  /*5400*/  F2FP.F16.F32.PACK_AB R3, R3, R6 ;  /* 0x000000060303723e */ /* 0x000fe200000000ff */
[----:B------:R-:W-:Y:S01]  /*5410*/  FADD.FTZ R11, -R93, R11 ;  /* 0x0000000b5d0b7221 */ /* 0x000fe20000010100 */
[----:B------:R-:W-:Y:S01]  /*5420*/  FMUL.FTZ R8, R99, R8 ;  /* 0x0000000863087220 */ /* 0x000fe20000410000 */
[----:B------:R2:W-:Y:S01]  /*5430*/  STS [R84+0x12000], R4 ;  /* 0x0120000454007388 */ /* 0x0005e20000000800 */
[----:B------:R-:W-:Y:S01]  /*5440*/  FMUL.FTZ R9, R98, R9 ;  /* 0x0000000962097220 */ /* 0x000fe20000410000 */
[----:B------:R-:W-:Y:S01]  /*5450*/  FMUL.FTZ R10, R96, R10 ;  /* 0x0000000a600a7220 */ /* 0x000fe20000410000 */
[----:B------:R-:W-:Y:S01]  /*5460*/  FMUL.FTZ R11, R95, R11 ;  /* 0x0000000b5f0b7220 */ /* 0x000fe20000410000 */
[----:B------:R3:W-:Y:S01]  /*5470*/  STS [R84+0x12400], R3 ;  /* 0x0124000354007388 */ /* 0x0007e20000000800 */
[C---:B------:R-:W-:Y:S01]  /*5480*/  FADD.FTZ R12, -R94.reuse, R12 ;  /* 0x0000000c5e0c7221 */ /* 0x040fe20000010100 */
[C---:B------:R-:W-:Y:S01]  /*5490*/  FADD.FTZ R13, -R94.reuse, R13 ;  /* 0x0000000d5e0d7221 */ /* 0x040fe20000010100 */
[C---:B------:R-:W-:Y:S01]  /*54a0*/  FADD.FTZ R14, -R93.reuse, R14 ;  /* 0x0000000e5d0e7221 */ /* 0x040fe20000010100 */
[C---:B------:R-:W-:Y:S01]  /*54b0*/  FADD.FTZ R15, -R93.reuse, R15 ;  /* 0x0000000f5d0f7221 */ /* 0x040fe20000010100 */
[C---:B------:R-:W-:Y:S01]  /*54c0*/  FADD.FTZ R16, -R94.reuse, R16 ;  /* 0x000000105e107221 */ /* 0x040fe20000010100 */
[----:B------:R-:W-:Y:S01]  /*54d0*/  FADD.FTZ R17, -R94, R17 ;  /* 0x000000115e117221 */ /* 0x000fe20000010100 */
[C---:B------:R-:W-:Y:S01]  /*54e0*/  FADD.FTZ R18, -R93.reuse, R18 ;  /* 0x000000125d127221 */ /* 0x040fe20000010100 */
[----:B------:R-:W-:Y:S01]  /*54f0*/  FADD.FTZ R19, -R93, R19 ;  /* 0x000000135d137221 */ /* 0x000fe20000010100 */
[----:B------:R-:W-:Y:S01]  /*5500*/  FMUL.FTZ R12, R250, R12 ;  /* 0x0000000cfa0c7220 */ /* 0x000fe20000410000 */
[----:B------:R-:W-:Y:S01]  /*5510*/  FMUL.FTZ R6, R247, R13 ;  /* 0x0000000df7067220 */ /* 0x000fe20000410000 */
[----:B------:R-:W-:Y:S01]  /*5520*/  FMUL.FTZ R14, R245, R14 ;  /* 0x0000000ef50e7220 */ /* 0x000fe20000410000 */
[----:B------:R-:W-:Y:S01]  /*5530*/  FMUL.FTZ R5, R244, R15 ;  /* 0x0000000ff4057220 */ /* 0x000fe20000410000 */
[----:B------:R-:W-:Y:S01]  /*5540*/  FMUL.FTZ R16, R246, R16 ;  /* 0x00000010f6107220 */ /* 0x000fe20000410000 */
[----:B------:R-:W-:Y:S01]  /*5550*/  FMUL.FTZ R17, R97, R17 ;  /* 0x0000001161117220 */ /* 0x000fe20000410000 */
[----:B------:R-:W-:Y:S01]  /*5560*/  FMUL.FTZ R18, R87, R18 ;  /* 0x0000001257127220 */ /* 0x000fe20000410000 */
[----:B------:R-:W-:Y:S01]  /*5570*/  FMUL.FTZ R19, R86, R19 ;  /* 0x0000001356137220 */ /* 0x000fe20000410000 */
[----:B------:R-:W-:Y:S01]  /*5580*/  F2FP.F16.F32.PACK_AB R6, R6, R12 ;  /* 0x0000000c0606723e */ /* 0x000fe200000000ff */
[----:B------:R-:W-:Y:S01]  /*5590*/  IMAD.IADD R92, R80, 0x1, R92 ;  /* 0x00000001505c7824 */ /* 0x000fe200078e025c */
[----:B------:R-:W-:Y:S02]  /*55a0*/  F2FP.F16.F32.PACK_AB R5, R5, R14 ;  /* 0x0000000e0505723e */ /* 0x000fe400000000ff */
[----:B--2---:R-:W-:Y:S02]  /*55b0*/  F2FP.F16.F32.PACK_AB R4, R9, R8 ;  /* 0x000000080904723e */ /* 0x004fe400000000ff */
[----:B------:R-:W-:Y:S02]  /*55c0*/  SHF.L.U32 R250, R251, 0x5, RZ ;  /* 0x00000005fbfa7819 */ /* 0x000fe400000006ff */
[----:B---3--:R-:W-:Y:S01]  /*55d0*/  F2FP.F16.F32.PACK_AB R3, R11, R10 ;  /* 0x0000000a0b03723e */ /* 0x008fe200000000ff */
[----:B------:R2:W-:Y:S01]  /*55e0*/  STS [R83+-0x2000], R4 ;  /* 0xffe0000453007388 */ /* 0x0005e20000000800 */
[----:B------:R-:W-:Y:S03]  /*55f0*/  LOP3.LUT R2, R249, 0x400, R250, 0xf8, !PT ;  /* 0x00000400f9027812 */ /* 0x000fe600078ef8fa */
[----:B------:R3:W-:Y:S01]  /*5600*/  STS [R83+-0x1c00], R3 ;  /* 0xffe4000353007388 */ /* 0x0007e20000000800 */
[----:B------:R-:W-:Y:S03]  /*5610*/  LOP3.LUT R2, R2, R248, RZ, 0xfc, !PT ;  /* 0x000000f802027212 */ /* 0x000fe600078efcff */
[----:B------:R-:W-:Y:S01]  /*5620*/  STS [R82+-0x2000], R6 ;  /* 0xffe0000652007388 */ /* 0x000fe20000000800 */
[----:B------:R-:W-:Y:S03]  /*5630*/  LEA R2, R2, UR4, 0x1 ;  /* 0x0000000402027c11 */ /* 0x000fe6000f8e08ff */
[----:B------:R-:W-:Y:S01]  /*5640*/  STS [R82+-0x1c00], R5 ;  /* 0xffe4000552007388 */ /* 0x000fe20000000800 */
[----:B--2---:R-:W-:Y:S02]  /*5650*/  F2FP.F16.F32.PACK_AB R4, R17, R16 ;  /* 0x000000101104723e */ /* 0x004fe400000000ff */
[----:B---3--:R-:W-:Y:S03]  /*5660*/  F2FP.F16.F32.PACK_AB R3, R19, R18 ;  /* 0x000000121303723e */ /* 0x008fe600000000ff */
[----:B------:R-:W-:Y:S04]  /*5670*/  STS [R85+-0x2000], R4 ;  /* 0xffe0000455007388 */ /* 0x000fe80000000800 */
[----:B------:R-:W-:Y:S01]  /*5680*/  STS [R85+-0x1c00], R3 ;  /* 0xffe4000355007388 */ /* 0x000fe20000000800 */
[----:B------:R-:W-:Y:S06]  /*5690*/  BAR.SYNC.DEFER_BLOCKING 0x0 ;  /* 0x0000000000007b1d */ /* 0x000fec0000010000 */
[----:B------:R-:W-:Y:S08]  /*56a0*/  LDSM.16.MT88.4 R4, [R252+0x14000] ;  /* 0x01400000fc04783b */ /* 0x000ff00000004200 */
[----:B------:R-:W2:Y:S08]  /*56b0*/  LDSM.16.MT88.4 R8, [R0+0x6000] ;  /* 0x006000000008783b */ /* 0x000eb00000004200 */
[----:B------:R-:W3:Y:S08]  /*56c0*/  LDSM.16.MT88.4 R12, [R92] ;  /* 0x000000005c0c783b */ /* 0x000ef00000004200 */
[----:B------:R-:W4:Y:S08]  /*56d0*/  LDSM.16.MT88.4 R16, [R0+0x8000] ;  /* 0x008000000010783b */ /* 0x000f300000004200 */
[----:B------:R-:W1:Y:S08]  /*56e0*/  LDSM.16.MT88.4 R68, [R0+0xa000] ;  /* 0x00a000000044783b */ /* 0x000e700000004200 */
[----:B------:R-:W-:Y:S01]  /*56f0*/  LDSM.16.MT88.4 R72, [R252+0x14800] ;  /* 0x01480000fc48783b */ /* 0x000fe20000004200 */
[-C--:B--2---:R-:W-:Y:S07]  /*5700*/  HMMA.16816.F32 R20, R4, R8.reuse, R20 ;  /* 0x000000080414723c */ /* 0x084fee0000001814 */
[----:B------:R-:W2:Y:S01]  /*5710*/  LDSM.16.MT88.4 R76, [R0+0x6800] ;  /* 0x00680000004c783b */ /* 0x000ea20000004200 */
[C---:B---3--:R-:W-:Y:S07]  /*5720*/  HMMA.16816.F32 R24, R12.reuse, R8, R24 ;  /* 0x000000080c18723c */ /* 0x048fee0000001818 */
[----:B------:R-:W3:Y:S01]  /*5730*/  LDSM.16.MT88.4 R80, [R92+0x800] ;  /* 0x000800005c50783b */ /* 0x000ee20000004200 */
[-C--:B------:R-:W-:Y:S07]  /*5740*/  HMMA.16816.F32 R28, R12, R10.reuse, R28 ;  /* 0x0000000a0c1c723c */ /* 0x080fee000000181c */
[----:B------:R-:W3:Y:S01]  /*5750*/  LDSM.16.MT88.4 R84, [R0+0x8800] ;  /* 0x008800000054783b */ /* 0x000ee20000004200 */
[C---:B------:R-:W-:Y:S07]  /*5760*/  HMMA.16816.F32 R32, R4.reuse, R10, R32 ;  /* 0x0000000a0420723c */ /* 0x040fee0000001820 */
[----:B------:R-:W3:Y:S01]  /*5770*/  LDSM.16.MT88.4 R8, [R0+0xa800] ;  /* 0x00a800000008783b */ /* 0x000ee20000004200 */
[-C--:B----4-:R-:W-:Y:S07]  /*5780*/  HMMA.16816.F32 R36, R4, R16.reuse, R36 ;  /* 0x000000100424723c */ /* 0x090fee0000001824 */
[----:B------:R-:W-:Y:S01]  /*5790*/  LDSM.16.MT88.4 R88, [R0+0x7800] ;  /* 0x007800000058783b */ /* 0x000fe20000004200 */
[C---:B------:R-:W-:Y:S07]  /*57a0*/  HMMA.16816.F32 R40, R12.reuse, R16, R40 ;  /* 0x000000100c28723c */ /* 0x040fee0000001828 */
[----:B------:R-:W-:Y:S01]  /*57b0*/  LDSM.16.MT88.4 R96, [R0+0x9800] ;  /* 0x009800000060783b */ /* 0x000fe20000004200 */
[-C--:B------:R-:W-:Y:S07]  /*57c0*/  HMMA.16816.F32 R44, R12, R18.reuse, R44 ;  /* 0x000000120c2c723c */ /* 0x080fee000000182c */
[----:B------:R-:W-:Y:S01]  /*57d0*/  LDSM.16.MT88.4 R244, [R0+0xb800] ;  /* 0x00b8000000f4783b */ /* 0x000fe20000004200 */
[C---:B------:R-:W-:Y:S07]  /*57e0*/  HMMA.16816.F32 R48, R4.reuse, R18, R48 ;  /* 0x000000120430723c */ /* 0x040fee0000001830 */
[----:B------:R-:W-:Y:S01]  /*57f0*/  LDSM.16.MT88.4 R16, [R92+0x1000] ;  /* 0x001000005c10783b */ /* 0x000fe20000004200 */
[-C--:B-1----:R-:W-:Y:S07]  /*5800*/  HMMA.16816.F32 R52, R4, R68.reuse, R52 ;  /* 0x000000440434723c */ /* 0x082fee0000001834 */
[----:B------:R-:W-:Y:S01]  /*5810*/  LDSM.16.MT88.4 R92, [R92+0x1800] ;  /* 0x001800005c5c783b */ /* 0x000fe20000004200 */
[C---:B------:R-:W-:Y:S08]  /*5820*/  HMMA.16816.F32 R56, R12.reuse, R68, R56 ;  /* 0x000000440c38723c */ /* 0x040ff00000001838 */
[-C--:B------:R-:W-:Y:S01]  /*5830*/  HMMA.16816.F32 R60, R12, R70.reuse, R60 ;  /* 0x000000460c3c723c */ /* 0x080fe2000000183c */
[----:B------:R-:W-:Y:S07]  /*5840*/  LDSM.16.MT88.4 R12, [R0+0x7000] ;  /* 0x00700000000c783b */ /* 0x000fee0000004200 */
[----:B------:R-:W-:Y:S01]  /*5850*/  HMMA.16816.F32 R64, R4, R70, R64 ;  /* 0x000000460440723c */ /* 0x000fe20000001840 */
[----:B------:R-:W1:Y:S07]  /*5860*/  LDSM.16.MT88.4 R4, [R252+0x15000] ;  /* 0x01500000fc04783b */ /* 0x000e6e0000004200 */
[-C--:B--2---:R-:W-:Y:S01]  /*5870*/  HMMA.16816.F32 R20, R72, R76.reuse, R20 ;  /* 0x0000004c4814723c */ /* 0x084fe20000001814 */
[----:B------:R-:W2:Y:S07]  /*5880*/  LDSM.16.MT88.4 R68, [R0+0x9000] ;  /* 0x009000000044783b */ /* 0x000eae0000004200 */
[C---:B---3--:R-:W-:Y:S08]  /*5890*/  HMMA.16816.F32 R24, R80.reuse, R76, R24 ;  /* 0x0000004c5018723c */ /* 0x048ff00000001818 */
[-C--:B------:R-:W-:Y:S08]  /*58a0*/  HMMA.16816.F32 R28, R80, R78.reuse, R28 ;  /* 0x0000004e501c723c */ /* 0x080ff0000000181c */
[C---:B------:R-:W-:Y:S01]  /*58b0*/  HMMA.16816.F32 R32, R72.reuse, R78, R32 ;  /* 0x0000004e4820723c */ /* 0x040fe20000001820 */
[----:B------:R-:W3:Y:S07]  /*58c0*/  LDSM.16.MT88.4 R76, [R0+0xb000] ;  /* 0x00b00000004c783b */ /* 0x000eee0000004200 */
[-C--:B------:R-:W-:Y:S08]  /*58d0*/  HMMA.16816.F32 R36, R72, R84.reuse, R36 ;  /* 0x000000544824723c */ /* 0x080ff00000001824 */
[C---:B------:R-:W-:Y:S08]  /*58e0*/  HMMA.16816.F32 R40, R80.reuse, R84, R40 ;  /* 0x000000545028723c */ /* 0x040ff00000001828 */
[-C--:B------:R-:W-:Y:S08]  /*58f0*/  HMMA.16816.F32 R44, R80, R86.reuse, R44 ;  /* 0x00000056502c723c */ /* 0x080ff0000000182c */
[C---:B------:R-:W-:Y:S01]  /*5900*/  HMMA.16816.F32 R48, R72.reuse, R86, R48 ;  /* 0x000000564830723c */ /* 0x040fe20000001830 */
[----:B------:R-:W4:Y:S07]  /*5910*/  LDSM.16.MT88.4 R84, [R252+0x15800] ;  /* 0x01580000fc54783b */ /* 0x000f2e0000004200 */
[-C--:B------:R-:W-:Y:S01]  /*5920*/  HMMA.16816.F32 R52, R72, R8.reuse, R52 ;  /* 0x000000084834723c */ /* 0x080fe20000001834 */
[----:B------:R-:W-:Y:S07]  /*5930*/  BAR.SYNC.DEFER_BLOCKING 0x0 ;  /* 0x0000000000007b1d */ /* 0x000fee0000010000 */
[C---:B------:R-:W-:Y:S08]  /*5940*/  HMMA.16816.F32 R56, R80.reuse, R8, R56 ;  /* 0x000000085038723c */ /* 0x040ff00000001838 */
[-C--:B------:R-:W-:Y:S03]  /*5950*/  HMMA.16816.F32 R60, R80, R10.reuse, R60 ;  /* 0x0000000a503c723c */ /* 0x080fe6000000183c */
[----:B------:R-:W-:Y:S05]  /*5960*/  IMAD.SHL.U32 R82, R251, 0x8, RZ ;  /* 0x00000008fb527824 */ /* 0x000fea00078e00ff */
[----:B------:R-:W-:Y:S08]  /*5970*/  HMMA.16816.F32 R64, R72, R10, R64 ;  /* 0x0000000a4840723c */ /* 0x000ff00000001840 */
[-C--:B-1----:R-:W-:Y:S08]  /*5980*/  HMMA.16816.F32 R20, R4, R12.reuse, R20 ;  /* 0x0000000c0414723c */ /* 0x082ff00000001814 */
[C---:B------:R-:W-:Y:S08]  /*5990*/  HMMA.16816.F32 R24, R16.reuse, R12, R24 ;  /* 0x0000000c1018723c */ /* 0x040ff00000001818 */
[-C--:B------:R-:W-:Y:S08]  /*59a0*/  HMMA.16816.F32 R28, R16, R14.reuse, R28 ;  /* 0x0000000e101c723c */ /* 0x080ff0000000181c */
[C---:B------:R-:W-:Y:S08]  /*59b0*/  HMMA.16816.F32 R32, R4.reuse, R14, R32 ;  /* 0x0000000e0420723c */ /* 0x040ff00000001820 */
[-C--:B--2---:R-:W-:Y:S08]  /*59c0*/  HMMA.16816.F32 R36, R4, R68.reuse, R36 ;  /* 0x000000440424723c */ /* 0x084ff00000001824 */
[C---:B------:R-:W-:Y:S08]  /*59d0*/  HMMA.16816.F32 R40, R16.reuse, R68, R40 ;  /* 0x000000441028723c */ /* 0x040ff00000001828 */
[-C--:B------:R-:W-:Y:S08]  /*59e0*/  HMMA.16816.F32 R44, R16, R70.reuse, R44 ;  /* 0x00000046102c723c */ /* 0x080ff0000000182c */
[C---:B------:R-:W-:Y:S08]  /*59f0*/  HMMA.16816.F32 R48, R4.reuse, R70, R48 ;  /* 0x000000460430723c */ /* 0x040ff00000001830 */
[-C--:B---3--:R-:W-:Y:S08]  /*5a00*/  HMMA.16816.F32 R52, R4, R76.reuse, R52 ;  /* 0x0000004c0434723c */ /* 0x088ff00000001834 */
[C---:B------:R-:W-:Y:S08]  /*5a10*/  HMMA.16816.F32 R56, R16.reuse, R76, R56 ;  /* 0x0000004c1038723c */ /* 0x040ff00000001838 */
[-C--:B------:R-:W-:Y:S08]  /*5a20*/  HMMA.16816.F32 R60, R16, R78.reuse, R60 ;  /* 0x0000004e103c723c */ /* 0x080ff0000000183c */
[----:B------:R-:W-:Y:S04]  /*5a30*/  HMMA.16816.F32 R64, R4, R78, R64 ;  /* 0x0000004e0440723c */ /* 0x000fe80000001840 */
[----:B------:R-:W-:Y:S04]  /*5a40*/  LOP3.LUT R7, R82, 0x38, RZ, 0xc0, !PT ;  /* 0x0000003852077812 */ /* 0x000fe800078ec0ff */
[-C--:B----4-:R-:W-:Y:S08]  /*5a50*/  HMMA.16816.F32 R20, R84, R88.reuse, R20 ;  /* 0x000000585414723c */ /* 0x090ff00000001814 */
        /* <DEDUP_REMOVED lines=14> */
[C---:B------:R-:W-:Y:S01]  /*5b40*/  ISETP.GE.AND P5, PT, R7.reuse, UR8, PT ;  /* 0x0000000807007c0c */ /* 0x040fe2000bfa6270 */
[----:B------:R-:W-:Y:S01]  /*5b50*/  IMAD.U32 R11, RZ, RZ, UR49 ;  /* 0x00000031ff0b7e24 */ /* 0x000fe2000f8e00ff */
[----:B------:R-:W-:Y:S01]  /*5b60*/  IADD3 R4, P0, PT, RZ, -UR31, RZ ;  /* 0x8000001fff047c10 */ /* 0x000fe2000ff1e0ff */
[----:B------:R-:W3:Y:S01]  /*5b70*/  LDL.LU R250, [R1+0x40] ;  /* 0x0000400001fa7983 */ /* 0x000ee20000300800 */
[C---:B------:R-:W-:Y:S01]  /*5b80*/  LOP3.LUT R6, R7.reuse, 0x40, RZ, 0xfc, !PT ;  /* 0x0000004007067812 */ /* 0x040fe200078efcff */
[----:B------:R-:W-:Y:S01]  /*5b90*/  IMAD.U32 R10, RZ, RZ, UR49 ;  /* 0x00000031ff0a7e24 */ /* 0x000fe2000f8e00ff */
[----:B------:R-:W-:Y:S01]  /*5ba0*/  LOP3.LUT R5, R7, 0x80, RZ, 0xfc, !PT ;  /* 0x0000008007057812 */ /* 0x000fe200078efcff */
[----:B------:R-:W-:Y:S01]  /*5bb0*/  IMAD.X R3, RZ, RZ, ~UR30, P0 ;  /* 0x8000001eff037e24 */ /* 0x000fe200080e06ff */
[----:B------:R-:W-:Y:S01]  /*5bc0*/  ISETP.GE.AND P4, PT, R6, UR8, PT ;  /* 0x0000000806007c0c */ /* 0x000fe2000bf86270 */
[----:B------:R-:W-:Y:S01]  /*5bd0*/  IMAD.U32 R6, RZ, RZ, UR49 ;  /* 0x00000031ff067e24 */ /* 0x000fe2000f8e00ff */
[----:B------:R-:W-:Y:S01]  /*5be0*/  ISETP.GE.AND P3, PT, R5, UR8, PT ;  /* 0x0000000805007c0c */ /* 0x000fe2000bf66270 */
[----:B------:R-:W-:Y:S01]  /*5bf0*/  IMAD.U32 R7, RZ, RZ, UR48 ;  /* 0x00000030ff077e24 */ /* 0x000fe2000f8e00ff */
[----:B------:R-:W-:Y:S01]  /*5c00*/  SHF.R.S64 R4, R4, 0x1f, R3 ;  /* 0x0000001f04047819 */ /* 0x000fe20000001003 */
[----:B------:R-:W-:Y:S02]  /*5c10*/  IMAD.U32 R5, RZ, RZ, UR48 ;  /* 0x00000030ff057e24 */ /* 0x000fe4000f8e00ff */
[----:B------:R-:W-:Y:S02]  /*5c20*/  IMAD.U32 R8, RZ, RZ, UR49 ;  /* 0x00000031ff087e24 */ /* 0x000fe4000f8e00ff */
[----:B------:R-:W-:Y:S02]  /*5c30*/  IMAD.U32 R12, RZ, RZ, UR49 ;  /* 0x00000031ff0c7e24 */ /* 0x000fe4000f8e00ff */
[----:B------:R-:W-:Y:S01]  /*5c40*/  IMAD.U32 R9, RZ, RZ, UR48 ;  /* 0x00000030ff097e24 */ /* 0x000fe2000f8e00ff */
[----:B---3--:R-:W-:Y:S01]  /*5c50*/  IADD3 R250, P0, PT, R4, R250, RZ ;  /* 0x000000fa04fa7210 */ /* 0x008fe20007f1e0ff */
[----:B------:R-:W-:Y:S03]  /*5c60*/  IMAD.U32 R4, RZ, RZ, UR49 ;  /* 0x00000031ff047e24 */ /* 0x000fe6000f8e00ff */
[----:B--2---:R-:W-:Y:S01]  /*5c70*/  LEA.HI.X.SX32 R83, R3, R83, 0x1, P0 ;  /* 0x0000005303537211 */ /* 0x004fe200000f0eff */
[----:B------:R1:W-:Y:S01]  /*5c80*/  STL [R1+0x40], R250 ;  /* 0x000040fa01007387 */ /* 0x0003e20000100800 */
[----:B------:R-:W-:Y:S02]  /*5c90*/  LOP3.LUT R3, R82, 0x1f8, RZ, 0xc0, !PT ;  /* 0x000001f852037812 */ /* 0x000fe400078ec0ff */
[-C--:B------:R-:W-:Y:S01]  /*5ca0*/  @!P4 LEA R6, P1, R6, R250.reuse, 0x1 ;  /* 0x000000fa0606c211 */ /* 0x080fe200078208ff */
[----:B------:R1:W-:Y:S01]  /*5cb0*/  STL [R1+0x3c], R83 ;  /* 0x00003c5301007387 */ /* 0x0003e20000100800 */
[----:B------:R-:W-:Y:S02]  /*5cc0*/  LOP3.LUT R3, R3, 0x38, R251, 0x78, !PT ;  /* 0x0000003803037812 */ /* 0x000fe400078e78fb */
[-C--:B------:R-:W-:Y:S02]  /*5cd0*/  @!P3 LEA R4, P0, R4, R250.reuse, 0x1 ;  /* 0x000000fa0404b211 */ /* 0x080fe400078008ff */
[----:B------:R-:W-:Y:S02]  /*5ce0*/  LOP3.LUT R3, R3, 0x1e00, R82, 0xf8, !PT ;  /* 0x00001e0003037812 */ /* 0x000fe400078ef852 */
[-C--:B------:R-:W-:Y:S01]  /*5cf0*/  @!P4 LEA.HI.X R7, R11, R83.reuse, R7, 0x1, P1 ;  /* 0x000000530b07c211 */ /* 0x080fe200008f0c07 */
[----:B------:R-:W-:Y:S01]  /*5d00*/  @!P5 IMAD.MOV.U32 R11, RZ, RZ, R83 ;  /* 0x000000ffff0bd224 */ /* 0x000fe200078e0053 */
[-C--:B------:R-:W-:Y:S01]  /*5d10*/  @!P3 LEA.HI.X R5, R10, R83.reuse, R5, 0x1, P0 ;  /* 0x000000530a05b211 */ /* 0x080fe200000f0c05 */
[--C-:B------:R-:W-:Y:S01]  /*5d20*/  @!P5 IMAD.MOV.U32 R10, RZ, RZ, R250.reuse ;  /* 0x000000ffff0ad224 */ /* 0x100fe200078e00fa */
[----:B------:R-:W-:Y:S02]  /*5d30*/  LEA R3, R3, UR4, 0x1 ;  /* 0x0000000403037c11 */ /* 0x000fe4000f8e08ff */
[----:B------:R-:W-:Y:S03]  /*5d40*/  @!P5 LEA R8, P2, R8, R250, 0x1 ;  /* 0x000000fa0808d211 */ /* 0x000fe600078408ff */
[----:B------:R-:W-:Y:S01]  /*5d50*/  @!PT LDS RZ, [RZ] ;  /* 0x00000000fffff984 */ /* 0x000fe20000000800 */
[----:B------:R-:W-:Y:S01]  /*5d60*/  @!PT LDS RZ, [RZ] ;  /* 0x00000000fffff984 */ /* 0x000fe20000000800 */
[----:B------:R-:W-:Y:S01]  /*5d70*/  @!PT LDS RZ, [RZ] ;  /* 0x00000000fffff984 */ /* 0x000fe20000000800 */
[----:B------:R2:W-:Y:S01]  /*5d80*/  @!P5 LDGSTS.E.BYPASS.LTC128B.128 [R3+0x6000], desc[UR34][R10.64] ;  /* 0x060000000a03dfae */ /* 0x0005e2000b981a22 */
[----:B------:R-:W-:Y:S03]  /*5d90*/  @!P5 LEA.HI.X R9, R12, R83, R9, 0x1, P2 ;  /* 0x000000530c09d211 */ /* 0x000fe600010f0c09 */
        /* <DEDUP_REMOVED lines=31> */
.L_x_121:
[----:B------:R2:W-:Y:S01]  /*5f90*/  STL.64 [R1+0xc0], R46 ;  /* 0x0000c02e01007387 */ /* 0x0005e20000100a00 */
[----:B------:R-:W-:Y:S03]  /*5fa0*/  LOP3.LUT P1, RZ, R251, 0x2, RZ, 0xc0, !PT ;  /* 0x00000002fbff7812 */ /* 0x000fe6000782c0ff */
[----:B------:R-:W-:Y:S04]  /*5fb0*/  STL.64 [R1+0xb8], R44 ;  /* 0x0000b82c01007387 */ /* 0x000fe80000100a00 */
[----:B------:R-:W-:Y:S04]  /*5fc0*/  STL.64 [R1+0xb0], R42 ;  /* 0x0000b02a01007387 */ /* 0x000fe80000100a00 */
[----:B------:R-:W-:Y:S04]  /*5fd0*/  LDSM.16.M88.4 R96, [R2+0x12000] ;  /* 0x012000000260783b */ /* 0x000fe80000000200 */
[----:B------:R-:W3:Y:S04]  /*5fe0*/  LDSM.16.MT88.4 R16, [R0+0xc000] ;  /* 0x00c000000010783b */ /* 0x000ee80000004200 */
[----:B------:R-:W-:Y:S04]  /*5ff0*/  STL.64 [R1+0xa8], R40 ;  /* 0x0000a82801007387 */ /* 0x000fe80000100a00 */
[----:B------:R-:W-:Y:S01]  /*6000*/  STL.64 [R1+0xa0], R38 ;  /* 0x0000a02601007387 */ /* 0x000fe20000100a00 */
[----:B--2---:R-:W-:Y:S03]  /*6010*/  IMAD.MOV.U32 R47, RZ, RZ, 0x20 ;  /* 0x00000020ff2f7424 */ /* 0x004fe600078e00ff */
[----:B------:R-:W2:Y:S04]  /*6020*/  LDSM.16.M88.4 R92, [R2+0x13000] ;  /* 0x01300000025c783b */ /* 0x000ea80000000200 */
[----:B------:R-:W-:Y:S01]  /*6030*/  STL.64 [R1+0x98], R36 ;  /* 0x0000982401007387 */ /* 0x000fe20000100a00 */
[----:B------:R-:W-:Y:S02]  /*6040*/  SEL R47, R47, 0xffffffe0, !P1 ;  /* 0xffffffe02f2f7807 */ /* 0x000fe40004800000 */
[----:B------:R-:W-:Y:S01]  /*6050*/  PLOP3.LUT P1, PT, PT, PT, UP0, 0x80, 0x8 ;  /* 0x000000000008781c */ /* 0x000fe20003f2f008 */
[----:B------:R-:W-:Y:S02]  /*6060*/  STL.64 [R1+0x90], R34 ;  /* 0x0000902201007387 */ /* 0x000fe40000100a00 */
[----:B-1----:R-:W-:Y:S02]  /*6070*/  IMAD.IADD R3, R47, 0x1, R2 ;  /* 0x000000012f037824 */ /* 0x002fe400078e0202 */
[----:B------:R-:W-:Y:S04]  /*6080*/  STL.64 [R1+0x88], R32 ;  /* 0x0000882001007387 */ /* 0x000fe80000100a00 */
[----:B------:R-:W-:Y:S04]  /*6090*/  STL.64 [R1+0x80], R30 ;  /* 0x0000801e01007387 */ /* 0x000fe80000100a00 */
[----:B------:R-:W-:Y:S04]  /*60a0*/  STL.64 [R1+0x78], R28 ;  /* 0x0000781c01007387 */ /* 0x000fe80000100a00 */
[----:B------:R-:W-:Y:S01]  /*60b0*/  STL.64 [R1+0x70], R26 ;  /* 0x0000701a01007387 */ /* 0x000fe20000100a00 */
[-C--:B---3--:R-:W-:Y:S03]  /*60c0*/  HMMA.16816.F32 R4, R96, R16.reuse, RZ ;  /* 0x000000106004723c */ /* 0x088fe600000018ff */
[----:B------:R-:W1:Y:S04]  /*60d0*/  LDSM.16.MT88.4 R80, [R0+0xe000] ;  /* 0x00e000000050783b */ /* 0x000e680000004200 */
[----:B------:R-:W-:Y:S04]  /*60e0*/  STL.64 [R1+0x68], R24 ;  /* 0x0000681801007387 */ /* 0x000fe80000100a00 */
[----:B------:R-:W-:Y:S01]  /*60f0*/  STL.64 [R1+0x60], R22 ;  /* 0x0000601601007387 */ /* 0x000fe20000100a00 */
[C---:B--2---:R-:W-:Y:S03]  /*6100*/  HMMA.16816.F32 R8, R92.reuse, R16, RZ ;  /* 0x000000105c08723c */ /* 0x044fe600000018ff */
[----:B------:R-:W-:Y:S04]  /*6110*/  STL.64 [R1+0x58], R20 ;  /* 0x0000581401007387 */ /* 0x000fe80000100a00 */
[----:B------:R-:W2:Y:S01]  /*6120*/  LDL.LU R46, [R1] ;  /* 0x00000000012e7983 */ /* 0x000ea20000300800 */
[-C--:B------:R-:W-:Y:S03]  /*6130*/  HMMA.16816.F32 R12, R92, R18.reuse, RZ ;  /* 0x000000125c0c723c */ /* 0x080fe600000018ff */
[----:B------:R-:W3:Y:S04]  /*6140*/  LDSM.16.MT88.4 R244, [R0+0x10000] ;  /* 0x0100000000f4783b */ /* 0x000ee80000004200 */
[----:B------:R-:W-:Y:S01]  /*6150*/  LDSM.16.M88.4 R248, [R3+0x12000] ;  /* 0x0120000003f8783b */ /* 0x000fe20000000200 */
[C---:B------:R-:W-:Y:S03]  /*6160*/  HMMA.16816.F32 R16, R96.reuse, R18, RZ ;  /* 0x000000126010723c */ /* 0x040fe600000018ff */
[----:B------:R-:W4:Y:S04]  /*6170*/  LDSM.16.MT88.4 R28, [R0+0xc800] ;  /* 0x00c80000001c783b */ /* 0x000f280000004200 */
[----:B------:R3:W4:Y:S04]  /*6180*/  LDSM.16.M88.4 R20, [R3+0x13000] ;  /* 0x013000000314783b */ /* 0x0007280000000200 */
[----:B------:R-:W-:Y:S01]  /*6190*/  LDSM.16.MT88.4 R24, [R0+0x10800] ;  /* 0x010800000018783b */ /* 0x000fe20000004200 */
[-C--:B-1----:R-:W-:Y:S01]  /*61a0*/  HMMA.16816.F32 R68, R96, R80.reuse, RZ ;  /* 0x000000506044723c */ /* 0x082fe200000018ff */
[----:B------:R-:W1:Y:S07]  /*61b0*/  S2R R40, SR_TID.X ;  /* 0x0000000000287919 */ /* 0x000e6e0000002100 */
[C---:B------:R-:W-:Y:S02]  /*61c0*/  HMMA.16816.F32 R72, R92.reuse, R80, RZ ;  /* 0x000000505c48723c */ /* 0x040fe400000018ff */
[C---:B---3--:R-:W-:Y:S06]  /*61d0*/  VIADD R3, R2.reuse, 0x12000 ;  /* 0x0001200002037836 */ /* 0x048fec0000000000 */
[-C--:B------:R-:W-:Y:S01]  /*61e0*/  HMMA.16816.F32 R76, R92, R82.reuse, RZ ;  /* 0x000000525c4c723c */ /* 0x080fe200000018ff */
[----:B------:R-:W-:Y:S07]  /*61f0*/  VIADD R2, R2, 0x12040 ;  /* 0x0001204002027836 */ /* 0x000fee0000000000 */
[C---:B------:R-:W-:Y:S08]  /*6200*/  HMMA.16816.F32 R80, R96.reuse, R82, RZ ;  /* 0x000000526050723c */ /* 0x040ff000000018ff */
[-C--:B------:R-:W-:Y:S01]  /*6210*/  HMMA.16816.F32 R84, R96, R244.reuse, RZ ;  /* 0x000000f46054723c */ /* 0x080fe200000018ff */
[----:B-1----:R-:W-:Y:S07]  /*6220*/  SHF.R.U32.HI R40, RZ, 0x2, R40 ;  /* 0x00000002ff287819 */ /* 0x002fee0000011628 */
[C---:B------:R-:W-:Y:S08]  /*6230*/  HMMA.16816.F32 R88, R92.reuse, R244, RZ ;  /* 0x000000f45c58723c */ /* 0x040ff000000018ff */
[-C--:B------:R-:W-:Y:S08]  /*6240*/  HMMA.16816.F32 R92, R92, R246.reuse, RZ ;  /* 0x000000f65c5c723c */ /* 0x080ff000000018ff */
[----:B------:R-:W-:Y:S01]  /*6250*/  HMMA.16816.F32 R96, R96, R246, RZ ;  /* 0x000000f66060723c */ /* 0x000fe200000018ff */
[----:B------:R-:W1:Y:S07]  /*6260*/  LDSM.16.MT88.4 R244, [R0+0xe800] ;  /* 0x00e8000000f4783b */ /* 0x000e6e0000004200 */
[-C--:B----4-:R-:W-:Y:S08]  /*6270*/  HMMA.16816.F32 R4, R248, R28.reuse, R4 ;  /* 0x0000001cf804723c */ /* 0x090ff00000001804 */
[C---:B------:R-:W-:Y:S08]  /*6280*/  HMMA.16816.F32 R8, R20.reuse, R28, R8 ;  /* 0x0000001c1408723c */ /* 0x040ff00000001808 */
[-C--:B------:R-:W-:Y:S08]  /*6290*/  HMMA.16816.F32 R12, R20, R30.reuse, R12 ;  /* 0x0000001e140c723c */ /* 0x080ff0000000180c */
[C---:B------:R-:W-:Y:S01]  /*62a0*/  HMMA.16816.F32 R16, R248.reuse, R30, R16 ;  /* 0x0000001ef810723c */ /* 0x040fe20000001810 */
[----:B------:R-:W-:Y:S07]  /*62b0*/  LDSM.16.MT88.4 R28, [R0+0xd000] ;  /* 0x00d00000001c783b */ /* 0x000fee0000004200 */
[-C--:B-1----:R-:W-:Y:S08]  /*62c0*/  HMMA.16816.F32 R68, R248, R244.reuse, R68 ;  /* 0x000000f4f844723c */ /* 0x082ff00000001844 */
[C---:B------:R-:W-:Y:S08]  /*62d0*/  HMMA.16816.F32 R72, R20.reuse, R244, R72 ;  /* 0x000000f41448723c */ /* 0x040ff00000001848 */
[-C--:B------:R-:W-:Y:S08]  /*62e0*/  HMMA.16816.F32 R76, R20, R246.reuse, R76 ;  /* 0x000000f6144c723c */ /* 0x080ff0000000184c */
[C---:B------:R-:W-:Y:S08]  /*62f0*/  HMMA.16816.F32 R80, R248.reuse, R246, R80 ;  /* 0x000000f6f850723c */ /* 0x040ff00000001850 */
[-C--:B------:R-:W-:Y:S08]  /*6300*/  HMMA.16816.F32 R84, R248, R24.reuse, R84 ;  /* 0x00000018f854723c */ /* 0x080ff00000001854 */
[C---:B------:R-:W-:Y:S08]  /*6310*/  HMMA.16816.F32 R88, R20.reuse, R24, R88 ;  /* 0x000000181458723c */ /* 0x040ff00000001858 */
[-C--:B------:R-:W-:Y:S01]  /*6320*/  HMMA.16816.F32 R92, R20, R26.reuse, R92 ;  /* 0x0000001a145c723c */ /* 0x080fe2000000185c */
[----:B------:R-:W3:Y:S04]  /*6330*/  LDL.LU.64 R20, [R1+0x30] ;  /* 0x0000300001147983 */ /* 0x000ee80000300a00 */
[----:B------:R-:W4:Y:S03]  /*6340*/  LDL R41, [R1+0x44] ;  /* 0x0000440001297983 */ /* 0x000f260000100800 */
[----:B------:R-:W-:Y:S01]  /*6350*/  HMMA.16816.F32 R96, R248, R26, R96 ;  /* 0x0000001af860723c */ /* 0x000fe20000001860 */
[----:B------:R-:W-:Y:S04]  /*6360*/  LDSM.16.MT88.4 R248, [R0+0xf000] ;  /* 0x00f0000000f8783b */ /* 0x000fe80000004200 */
[----:B------:R-:W-:Y:S01]  /*6370*/  LDSM.16.MT88.4 R24, [R0+0x11000] ;  /* 0x011000000018783b */ /* 0x000fe20000004200 */
[----:B--2---:R-:W-:Y:S11]  /*6380*/  ISETP.NE.AND P0, PT, R46, RZ, PT ;  /* 0x000000ff2e00720c */ /* 0x004ff60003f05270 */
[----:B------:R-:W-:Y:S02]  /*6390*/  @!UPT UIADD3 URZ, UPT, UPT, URZ, URZ, URZ ;  /* 0x000000fffffff290 */ /* 0x000fe4000fffe0ff */
[----:B------:R-:W-:Y:S05]  /*63a0*/  @P0 VIADD R2, R3, 0xffffffc0 ;  /* 0xffffffc003020836 */ /* 0x000fea0000000000 */
[----:B------:R-:W1:Y:S04]  /*63b0*/  LDSM.16.M88.4 R244, [R2] ;  /* 0x0000000002f4783b */ /* 0x000e680000000200 */
[----:B------:R2:W1:Y:S02]  /*63c0*/  LDSM.16.M88.4 R32, [R2+0x1000] ;  /* 0x001000000220783b */ /* 0x0004640000000200 */
[----:B--2---:R-:W-:Y:S05]  /*63d0*/  IMAD.IADD R2, R47, 0x1, R2 ;  /* 0x000000012f027824 */ /* 0x004fea00078e0202 */
[----:B------:R-:W-:Y:S01]  /*63e0*/  LDSM.16.M88.4 R44, [R2+0x1000] ;  /* 0x00100000022c783b */ /* 0x000fe20000000200 */
[-C--:B-1----:R-:W-:Y:S08]  /*63f0*/  HMMA.16816.F32 R4, R244, R28.reuse, R4 ;  /* 0x0000001cf404723c */ /* 0x082ff00000001804 */
[C---:B------:R-:W-:Y:S08]  /*6400*/  HMMA.16816.F32 R8, R32.reuse, R28, R8 ;  /* 0x0000001c2008723c */ /* 0x040ff00000001808 */
[-C--:B------:R-:W-:Y:S08]  /*6410*/  HMMA.16816.F32 R12, R32, R30.reuse, R12 ;  /* 0x0000001e200c723c */ /* 0x080ff0000000180c */
[C---:B------:R-:W-:Y:S01]  /*6420*/  HMMA.16816.F32 R16, R244.reuse, R30, R16 ;  /* 0x0000001ef410723c */ /* 0x040fe20000001810 */
[----:B------:R-:W-:Y:S07]  /*6430*/  LDSM.16.MT88.4 R28, [R0+0xd800] ;  /* 0x00d80000001c783b */ /* 0x000fee0000004200 */
[-C--:B------:R-:W-:Y:S08]  /*6440*/  HMMA.16816.F32 R68, R244, R248.reuse, R68 ;  /* 0x000000f8f444723c */ /* 0x080ff00000001844 */
[C---:B------:R-:W-:Y:S08]  /*6450*/  HMMA.16816.F32 R72, R32.reuse, R248, R72 ;  /* 0x000000f82048723c */ /* 0x040ff00000001848 */
[-C--:B------:R-:W-:Y:S08]  /*6460*/  HMMA.16816.F32 R76, R32, R250.reuse, R76 ;  /* 0x000000fa204c723c */ /* 0x080ff0000000184c */
[C---:B------:R-:W-:Y:S01]  /*6470*/  HMMA.16816.F32 R80, R244.reuse, R250, R80 ;  /* 0x000000faf450723c */ /* 0x040fe20000001850 */
[----:B------:R1:W2:Y:S07]  /*6480*/  LDSM.16.M88.4 R248, [R2] ;  /* 0x0000000002f8783b */ /* 0x0002ae0000000200 */
[-C--:B------:R-:W-:Y:S08]  /*6490*/  HMMA.16816.F32 R84, R244, R24.reuse, R84 ;  /* 0x00000018f454723c */ /* 0x080ff00000001854 */
[C---:B------:R-:W-:Y:S08]  /*64a0*/  HMMA.16816.F32 R88, R32.reuse, R24, R88 ;  /* 0x000000182058723c */ /* 0x040ff00000001858 */
[-C--:B------:R-:W-:Y:S01]  /*64b0*/  HMMA.16816.F32 R92, R32, R26.reuse, R92 ;  /* 0x0000001a205c723c */ /* 0x080fe2000000185c */
[----:B-1----:R-:W1:Y:S01]  /*64c0*/  LDC R2, c[0x0][0x44c] ;  /* 0x00011300ff027b82 */ /* 0x002e620000000800 */
[----:B------:R-:W4:Y:S06]  /*64d0*/  LDL R35, [R1+0x1c] ;  /* 0x00001c0001237983 */ /* 0x000f2c0000100800 */
[----:B------:R-:W-:Y:S01]  /*64e0*/  HMMA.16816.F32 R96, R244, R26, R96 ;  /* 0x0000001af460723c */ /* 0x000fe20000001860 */
[----:B------:R-:W3:Y:S04]  /*64f0*/  LDSM.16.MT88.4 R244, [R0+0xf800] ;  /* 0x00f8000000f4783b */ /* 0x000ee80000004200 */
[----:B------:R-:W3:Y:S03]  /*6500*/  LDSM.16.MT88.4 R24, [R0+0x11800] ;  /* 0x011800000018783b */ /* 0x000ee60000004200 */
[-C--:B--2---:R-:W-:Y:S08]  /*6510*/  HMMA.16816.F32 R4, R248, R28.reuse, R4 ;  /* 0x0000001cf804723c */ /* 0x084ff00000001804 */
[C---:B------:R-:W-:Y:S04]  /*6520*/  HMMA.16816.F32 R8, R44.reuse, R28, R8 ;  /* 0x0000001c2c08723c */ /* 0x040fe80000001808 */
[----:B-1----:R-:W-:Y:S04]  /*6530*/  IMAD R34, R2, UR9, RZ ;  /* 0x0000000902227c24 */ /* 0x002fe8000f8e02ff */
[-C--:B------:R-:W-:Y:S03]  /*6540*/  HMMA.16816.F32 R12, R44, R30.reuse, R12 ;  /* 0x0000001e2c0c723c */ /* 0x080fe6000000180c */
[----:B------:R-:W-:Y:S05]  /*6550*/  IMAD.U32 R2, R34, -0x40, RZ ;  /* 0xffffffc022027824 */ /* 0x000fea00078e00ff */
[C---:B------:R-:W-:Y:S04]  /*6560*/  HMMA.16816.F32 R16, R248.reuse, R30, R16 ;  /* 0x0000001ef810723c */ /* 0x040fe80000001810 */
[----:B---3--:R-:W-:Y:S01]  /*6570*/  LEA R3, P0, R2, R20, 0x2 ;  /* 0x0000001402037211 */ /* 0x008fe200078010ff */
[----:B------:R-:W-:Y:S03]  /*6580*/  IMAD.SHL.U32 R20, R34, 0x8, RZ ;  /* 0x0000000822147824 */ /* 0x000fe600078e00ff */
[-C--:B------:R-:W-:Y:S03]  /*6590*/  HMMA.16816.F32 R68, R248, R244.reuse, R68 ;  /* 0x000000f4f844723c */ /* 0x080fe60000001844 */
[----:B------:R-:W-:Y:S01]  /*65a0*/  LEA.HI.X.SX32 R2, R2, R21, 0x2, P0 ;  /* 0x0000001502027211 */ /* 0x000fe200000f16ff */
[----:B------:R-:W-:Y:S04]  /*65b0*/  IMAD.MOV.U32 R22, RZ, RZ, R3 ;  /* 0x000000ffff167224 */ /* 0x000fe800078e0003 */
[C---:B------:R-:W-:Y:S04]  /*65c0*/  HMMA.16816.F32 R72, R44.reuse, R244, R72 ;  /* 0x000000f42c48723c */ /* 0x040fe80000001848 */
[----:B------:R-:W-:Y:S01]  /*65d0*/  IMAD.MOV.U32 R23, RZ, RZ, R2 ;  /* 0x000000ffff177224 */ /* 0x000fe200078e0002 */
[C---:B------:R-:W-:Y:S03]  /*65e0*/  LEA R38, P0, R20.reuse, R22, 0x2 ;  /* 0x0000001614267211 */ /* 0x040fe600078010ff */
[-C--:B------:R-:W-:Y:S01]  /*65f0*/  HMMA.16816.F32 R76, R44, R246.reuse, R76 ;  /* 0x000000f62c4c723c */ /* 0x080fe2000000184c */
[----:B------:R-:W-:Y:S02]  /*6600*/  STL.64 [R1+0x30], R22 ;  /* 0x0000301601007387 */ /* 0x000fe40000100a00 */
[----:B------:R-:W-:Y:S02]  /*6610*/  LEA.HI.X.SX32 R39, R20, R23, 0x2, P0 ;  /* 0x0000001714277211 */ /* 0x000fe400000f16ff */
[----:B------:R-:W2:Y:S01]  /*6620*/  LDL R43, [R1+0x48] ;  /* 0x00004800012b7983 */ /* 0x000ea20000100800 */
[C---:B------:R-:W-:Y:S02]  /*6630*/  LEA R36, P0, R34.reuse, R38, 0x5 ;  /* 0x0000002622247211 */ /* 0x040fe400078028ff */
[C---:B------:R-:W-:Y:S01]  /*6640*/  HMMA.16816.F32 R80, R248.reuse, R246, R80 ;  /* 0x000000f6f850723c */ /* 0x040fe20000001850 */
[----:B------:R-:W3:Y:S03]  /*6650*/  LDL R42, [R1+0x4c] ;  /* 0x00004c00012a7983 */ /* 0x000ee60000100800 */
[C---:B------:R-:W-:Y:S02]  /*6660*/  LEA.HI.X.SX32 R37, R34.reuse, R39, 0x5, P0 ;  /* 0x0000002722257211 */ /* 0x040fe400000f2eff */
[C---:B------:R-:W-:Y:S02]  /*6670*/  LEA R20, P0, R34.reuse, R36, 0x5 ;  /* 0x0000002422147211 */ /* 0x040fe400078028ff */
[-C--:B------:R-:W-:Y:S03]  /*6680*/  HMMA.16816.F32 R84, R248, R24.reuse, R84 ;  /* 0x00000018f854723c */ /* 0x080fe60000001854 */
[C---:B------:R-:W-:Y:S02]  /*6690*/  LEA.HI.X.SX32 R21, R34.reuse, R37, 0x5, P0 ;  /* 0x0000002522157211 */ /* 0x040fe400000f2eff */
[C---:B------:R-:W-:Y:S03]  /*66a0*/  LEA R32, P0, R34.reuse, R20, 0x5 ;  /* 0x0000001422207211 */ /* 0x040fe600078028ff */
[C---:B------:R-:W-:Y:S04]  /*66b0*/  HMMA.16816.F32 R88, R44.reuse, R24, R88 ;  /* 0x000000182c58723c */ /* 0x040fe80000001858 */
[C---:B------:R-:W-:Y:S02]  /*66c0*/  LEA.HI.X.SX32 R33, R34.reuse, R21, 0x5, P0 ;  /* 0x0000001522217211 */ /* 0x040fe400000f2eff */
[C---:B------:R-:W-:Y:S02]  /*66d0*/  LEA R30, P0, R34.reuse, R32, 0x5 ;  /* 0x00000020221e7211 */ /* 0x040fe400078028ff */
[-C--:B------:R-:W-:Y:S01]  /*66e0*/  HMMA.16816.F32 R92, R44, R26.reuse, R92 ;  /* 0x0000001a2c5c723c */ /* 0x080fe2000000185c */
[----:B------:R-:W5:Y:S02]  /*66f0*/  LDL.LU.64 R46, [R1+0xc0] ;  /* 0x0000c000012e7983 */ /* 0x000f640000300a00 */
[C---:B------:R-:W-:Y:S02]  /*6700*/  LEA.HI.X.SX32 R31, R34.reuse, R33, 0x5, P0 ;  /* 0x00000021221f7211 */ /* 0x040fe400000f2eff */
[C---:B------:R-:W-:Y:S01]  /*6710*/  LEA R246, P0, R34.reuse, R30, 0x5 ;  /* 0x0000001e22f67211 */ /* 0x040fe200078028ff */
[----:B------:R-:W5:Y:S02]  /*6720*/  LDL.LU.64 R44, [R1+0xb8] ;  /* 0x0000b800012c7983 */ /* 0x000f640000300a00 */
[----:B------:R-:W-:Y:S04]  /*6730*/  HMMA.16816.F32 R96, R248, R26, R96 ;  /* 0x0000001af860723c */ /* 0x000fe80000001860 */
[C---:B------:R-:W-:Y:S02]  /*6740*/  LEA.HI.X.SX32 R247, R34.reuse, R31, 0x5, P0 ;  /* 0x0000001f22f77211 */ /* 0x040fe400000f2eff */
[C---:B------:R-:W-:Y:S04]  /*6750*/  LEA R28, P0, R34.reuse, R246, 0x5 ;  /* 0x000000f6221c7211 */ /* 0x040fe800078028ff */
[C---:B------:R-:W-:Y:S03]  /*6760*/  LEA.HI.X.SX32 R29, R34.reuse, R247, 0x5, P0 ;  /* 0x000000f7221d7211 */ /* 0x040fe600000f2eff */
[C---:B------:R-:W-:Y:S03]  /*6770*/  IMAD.WIDE R248, R34.reuse, -0xc0, R28 ;  /* 0xffffff4022f87825 */ /* 0x040fe600078e021c */
[C---:B------:R-:W-:Y:S04]  /*6780*/  LEA R2, P0, R34.reuse, R248, 0x5 ;  /* 0x000000f822027211 */ /* 0x040fe800078028ff */
[C---:B------:R-:W-:Y:S02]  /*6790*/  LEA.HI.X.SX32 R3, R34.reuse, R249, 0x5, P0 ;  /* 0x000000f922037211 */ /* 0x040fe400000f2eff */
[C---:B------:R-:W-:Y:S04]  /*67a0*/  LEA R26, P0, R34.reuse, R2, 0x5 ;  /* 0x00000002221a7211 */ /* 0x040fe800078028ff */
[C---:B------:R-:W-:Y:S02]  /*67b0*/  LEA.HI.X.SX32 R27, R34.reuse, R3, 0x5, P0 ;  /* 0x00000003221b7211 */ /* 0x040fe400000f2eff */
[C---:B------:R-:W-:Y:S04]  /*67c0*/  LEA R24, P0, R34.reuse, R26, 0x5 ;  /* 0x0000001a22187211 */ /* 0x040fe800078028ff */
[----:B------:R-:W-:Y:S02]  /*67d0*/  LEA.HI.X.SX32 R25, R34, R27, 0x5, P0 ;  /* 0x0000001b22197211 */ /* 0x000fe400000f2eff */
[----:B----4-:R-:W-:Y:S04]  /*67e0*/  @P1 LOP3.LUT R244, R35, 0x30, RZ, 0xc0, !PT ;  /* 0x0000003023f41812 */ /* 0x010fe800078ec0ff */
[----:B------:R-:W-:Y:S01]  /*67f0*/  @P1 LOP3.LUT R41, R244, 0x7, R40, 0xf8, !PT ;  /* 0x00000007f4291812 */ /* 0x000fe200078ef828 */
[----:B------:R-:W-:Y:S04]  /*6800*/  IMAD.MOV.U32 R244, RZ, RZ, 0x4 ;  /* 0x00000004fff47424 */ /* 0x000fe800078e00ff */
[----:B------:R-:W-:Y:S01]  /*6810*/  @P1 IMAD.WIDE.U32 R244, R41, R244, UR18 ;  /* 0x0000001229f41e25 */ /* 0x000fe2000f8e00f4 */
[----:B------:R-:W-:Y:S01]  /*6820*/  @P1 STL [R1+0x44], R41 ;  /* 0x0000442901001387 */ /* 0x000fe20000100800 */
[----:B------:R-:W-:Y:S01]  /*6830*/  @UP0 UMOV UR18, UR40 ;  /* 0x0000002800120c82 */ /* 0x000fe20008000000 */
[----:B------:R-:W-:Y:S02]  /*6840*/  @UP0 UMOV UR19, UR17 ;  /* 0x0000001100130c82 */ /* 0x000fe40008000000 */
[----:B--2---:R-:W2:Y:S04]  /*6850*/  @P1 LDG.E R43, desc[UR34][R244.64+-0xe0] ;  /* 0xffff2022f42b1981 */ /* 0x004ea8000c1e1900 */
[----:B---3--:R1:W3:Y:S04]  /*6860*/  @P1 LDG.E R42, desc[UR34][R244.64+-0x100] ;  /* 0xffff0022f42a1981 */ /* 0x0082e8000c1e1900 */
[----:B------:R4:W-:Y:S04]  /*6870*/  REDG.E.ADD.F32.FTZ.RN.STRONG.GPU desc[UR34][R22.64], R4 ;  /* 0x00000004160079a6 */ /* 0x0009e8000c12f322 */
[----:B------:R4:W-:Y:S04]  /*6880*/  REDG.E.ADD.F32.FTZ.RN.STRONG.GPU desc[UR34][R38.64], R5 ;  /* 0x00000005260079a6 */ /* 0x0009e8000c12f322 */
[----:B------:R-:W-:Y:S04]  /*6890*/  REDG.E.ADD.F32.FTZ.RN.STRONG.GPU desc[UR34][R36.64], R6 ;  /* 0x00000006240079a6 */ /* 0x000fe8000c12f322 */
[----:B------:R-:W-:Y:S04]  /*68a0*/  REDG.E.ADD.F32.FTZ.RN.STRONG.GPU desc[UR34][R20.64], R7 ;  /* 0x00000007140079a6 */ /* 0x000fe8000c12f322 */
[----:B------:R4:W-:Y:S04]  /*68b0*/  REDG.E.ADD.F32.FTZ.RN.STRONG.GPU desc[UR34][R32.64], R8 ;  /* 0x00000008200079a6 */ /* 0x0009e8000c12f322 */
[----:B------:R-:W-:Y:S01]  /*68c0*/  REDG.E.ADD.F32.FTZ.RN.STRONG.GPU desc[UR34][R30.64], R9 ;  /* 0x000000091e0079a6 */ /* 0x000fe2000c12f322 */
[C---:B-1----:R-:W-:Y:S03]  /*68d0*/  LEA R244, P0, R34.reuse, R24, 0x5 ;  /* 0x0000001822f47211 */ /* 0x042fe600078028ff */
[----:B------:R-:W-:Y:S01]  /*68e0*/  REDG.E.ADD.F32.FTZ.RN.STRONG.GPU desc[UR34][R246.64], R10 ;  /* 0x0000000af60079a6 */ /* 0x000fe2000c12f322 */
[C---:B------:R-:W-:Y:S02]  /*68f0*/  LEA.HI.X.SX32 R245, R34.reuse, R25, 0x5, P0 ;  /* 0x0000001922f57211 */ /* 0x040fe400000f2eff */
[C---:B----4-:R-:W-:Y:S01]  /*6900*/  LEA R4, P0, R34.reuse, R244, 0x5 ;  /* 0x000000f422047211 */ /* 0x050fe200078028ff */
[----:B------:R-:W-:Y:S03]  /*6910*/  REDG.E.ADD.F32.FTZ.RN.STRONG.GPU desc[UR34][R28.64], R11 ;  /* 0x0000000b1c0079a6 */ /* 0x000fe6000c12f322 */
[----:B------:R-:W-:Y:S01]  /*6920*/  LEA.HI.X.SX32 R5, R34, R245, 0x5, P0 ;  /* 0x000000f522057211 */ /* 0x000fe200000f2eff */
[----:B------:R-:W-:Y:S04]  /*6930*/  REDG.E.ADD.F32.FTZ.RN.STRONG.GPU desc[UR34][R22.64+0x80], R16 ;  /* 0x00008010160079a6 */ /* 0x000fe8000c12f322 */
[----:B------:R-:W-:Y:S04]  /*6940*/  REDG.E.ADD.F32.FTZ.RN.STRONG.GPU desc[UR34][R248.64+0x80], R17 ;  /* 0x00008011f80079a6 */ /* 0x000fe8000c12f322 */
[----:B------:R-:W-:Y:S01]  /*6950*/  REDG.E.ADD.F32.FTZ.RN.STRONG.GPU desc[UR34][R2.64+0x80], R18 ;  /* 0x00008012020079a6 */ /* 0x000fe2000c12f322 */
[----:B------:R-:W1:Y:S03]  /*6960*/  LDC R8, c[0x0][0x44c] ;  /* 0x00011300ff087b82 */ /* 0x000e660000000800 */
[----:B------:R-:W-:Y:S04]  /*6970*/  REDG.E.ADD.F32.FTZ.RN.STRONG.GPU desc[UR34][R26.64+0x80], R19 ;  /* 0x000080131a0079a6 */ /* 0x000fe8000c12f322 */
[----:B------:R-:W-:Y:S04]  /*6980*/  REDG.E.ADD.F32.FTZ.RN.STRONG.GPU desc[UR34][R24.64+0x80], R12 ;  /* 0x0000800c180079a6 */ /* 0x000fe8000c12f322 */
[----:B------:R-:W-:Y:S04]  /*6990*/  REDG.E.ADD.F32.FTZ.RN.STRONG.GPU desc[UR34][R244.64+0x80], R13 ;  /* 0x0000800df40079a6 */ /* 0x000fe8000c12f322 */
[----:B------:R-:W-:Y:S01]  /*69a0*/  REDG.E.ADD.F32.FTZ.RN.STRONG.GPU desc[UR34][R4.64+0x80], R14 ;  /* 0x0000800e040079a6 */ /* 0x000fe2000c12f322 */
[----:B-1----:R-:W-:Y:S03]  /*69b0*/  IMAD R8, R8, UR9, RZ ;  /* 0x0000000908087c24 */ /* 0x002fe6000f8e02ff */
        /* <DEDUP_REMOVED lines=8> */
[----:B------:R-:W-:Y:S03]  /*6a40*/  LEA.HI.X.SX32 R21, R34, R41, 0x5, P0 ;  /* 0x0000002922157211 */ /* 0x000fe600000f2eff */
[----:B------:R-:W-:Y:S01]  /*6a50*/  REDG.E.ADD.F32.FTZ.RN.STRONG.GPU desc[UR34][R40.64+0x100], R69 ;  /* 0x00010045280079a6 */ /* 0x000fe2000c12f322 */
[C---:B------:R-:W-:Y:S03]  /*6a60*/  LEA R6, P0, R8.reuse, R20, 0x5 ;  /* 0x0000001408067211 */ /* 0x040fe600078028ff */
[----:B------:R2:W-:Y:S01]  /*6a70*/  REDG.E.ADD.F32.FTZ.RN.STRONG.GPU desc[UR34][R20.64+0x100], R70 ;  /* 0x00010046140079a6 */ /* 0x0005e2000c12f322 */
[C---:B------:R-:W-:Y:S02]  /*6a80*/  LEA.HI.X.SX32 R7, R8.reuse, R21, 0x5, P0 ;  /* 0x0000001508077211 */ /* 0x040fe400000f2eff */
[C---:B------:R-:W-:Y:S03]  /*6a90*/  LEA R38, P0, R8.reuse, R6, 0x5 ;  /* 0x0000000608267211 */ /* 0x040fe600078028ff */
[----:B------:R-:W-:Y:S01]  /*6aa0*/  REDG.E.ADD.F32.FTZ.RN.STRONG.GPU desc[UR34][R6.64+0x100], R71 ;  /* 0x00010047060079a6 */ /* 0x000fe2000c12f322 */
[C---:B------:R-:W-:Y:S02]  /*6ab0*/  LEA.HI.X.SX32 R39, R8.reuse, R7, 0x5, P0 ;  /* 0x0000000708277211 */ /* 0x040fe400000f2eff */
[C---:B------:R-:W-:Y:S03]  /*6ac0*/  LEA R36, P0, R8.reuse, R38, 0x5 ;  /* 0x0000002608247211 */ /* 0x040fe600078028ff */
[----:B------:R3:W-:Y:S01]  /*6ad0*/  REDG.E.ADD.F32.FTZ.RN.STRONG.GPU desc[UR34][R38.64+0x100], R72 ;  /* 0x00010048260079a6 */ /* 0x0007e2000c12f322 */
[C---:B------:R-:W-:Y:S02]  /*6ae0*/  LEA.HI.X.SX32 R37, R8.reuse, R39, 0x5, P0 ;  /* 0x0000002708257211 */ /* 0x040fe400000f2eff */
[C---:B------:R-:W-:Y:S01]  /*6af0*/  LEA R34, P0, R8.reuse, R36, 0x5 ;  /* 0x0000002408227211 */ /* 0x040fe200078028ff */
[----:B-1----:R1:W5:Y:S03]  /*6b00*/  LDL.LU.64 R42, [R1+0xb0] ;  /* 0x0000b000012a7983 */ /* 0x0023660000300a00 */
[C---:B------:R-:W-:Y:S01]  /*6b10*/  LEA.HI.X.SX32 R35, R8.reuse, R37, 0x5, P0 ;  /* 0x0000002508237211 */ /* 0x040fe200000f2eff */
[----:B------:R4:W-:Y:S01]  /*6b20*/  REDG.E.ADD.F32.FTZ.RN.STRONG.GPU desc[UR34][R36.64+0x100], R73 ;  /* 0x00010049240079a6 */ /* 0x0009e2000c12f322 */
[C---:B------:R-:W-:Y:S03]  /*6b30*/  LEA R32, P0, R8.reuse, R34, 0x5 ;  /* 0x0000002208207211 */ /* 0x040fe600078028ff */
[----:B------:R-:W-:Y:S01]  /*6b40*/  REDG.E.ADD.F32.FTZ.RN.STRONG.GPU desc[UR34][R34.64+0x100], R74 ;  /* 0x0001004a220079a6 */ /* 0x000fe2000c12f322 */
[C---:B------:R-:W-:Y:S01]  /*6b50*/  LEA.HI.X.SX32 R33, R8.reuse, R35, 0x5, P0 ;  /* 0x0000002308217211 */ /* 0x040fe200000f2eff */
[----:B--2---:R-:W2:Y:S02]  /*6b60*/  LDC R70, c[0x0][0x44c] ;  /* 0x00011300ff467b82 */ /* 0x004ea40000000800 */
[----:B------:R1:W5:Y:S01]  /*6b70*/  LDL.LU.64 R40, [R1+0xa8] ;  /* 0x0000a80001287983 */ /* 0x0003620000300a00 */
        /* <DEDUP_REMOVED lines=12> */
[----:B------:R1:W-:Y:S01]  /*6c40*/  REDG.E.ADD.F32.FTZ.RN.STRONG.GPU desc[UR34][R250.64+0x180], R83 ;  /* 0x00018053fa0079a6 */ /* 0x0003e2000c12f322 */
[----:B------:R-:W-:Y:S01]  /*6c50*/  LEA R246, P0, R8, R248, 0x5 ;  /* 0x000000f808f67211 */ /* 0x000fe200078028ff */
[----:B--2---:R-:W-:Y:S02]  /*6c60*/  IMAD R70, R70, UR9, RZ ;  /* 0x0000000946467c24 */ /* 0x004fe4000f8e02ff */
[----:B------:R-:W-:Y:S01]  /*6c70*/  REDG.E.ADD.F32.FTZ.RN.STRONG.GPU desc[UR34][R248.64+0x180], R76 ;  /* 0x0001804cf80079a6 */ /* 0x000fe2000c12f322 */
[C---:B------:R-:W-:Y:S02]  /*6c80*/  LEA.HI.X.SX32 R247, R8.reuse, R249, 0x5, P0 ;  /* 0x000000f908f77211 */ /* 0x040fe400000f2eff */
[C---:B------:R-:W-:Y:S01]  /*6c90*/  LEA R2, P0, R8.reuse, R246, 0x5 ;  /* 0x000000f608027211 */ /* 0x040fe200078028ff */
[----:B---3--:R2:W5:Y:S03]  /*6ca0*/  LDL.LU.64 R38, [R1+0xa0] ;  /* 0x0000a00001267983 */ /* 0x0085660000300a00 */
[C---:B------:R-:W-:Y:S01]  /*6cb0*/  LEA.HI.X.SX32 R3, R8.reuse, R247, 0x5, P0 ;  /* 0x000000f708037211 */ /* 0x040fe200000f2eff */
[----:B------:R-:W-:Y:S01]  /*6cc0*/  REDG.E.ADD.F32.FTZ.RN.STRONG.GPU desc[UR34][R246.64+0x180], R77 ;  /* 0x0001804df60079a6 */ /* 0x000fe2000c12f322 */
        /* <DEDUP_REMOVED lines=14> */
[----:B-1----:R-:W1:Y:S03]  /*6db0*/  S2R R250, SR_TID.X ;  /* 0x0000000000fa7919 */ /* 0x002e660000002100 */
        /* <DEDUP_REMOVED lines=11> */
[----:B------:R-:W-:Y:S03]  /*6e70*/  LEA.HI.X.SX32 R69, R8, R13, 0x5, P0 ;  /* 0x0000000d08457211 */ /* 0x000fe600000f2eff */
[----:B------:R-:W-:Y:S01]  /*6e80*/  LDSM.16.MT88.4 R76, [R0+0x800] ;  /* 0x00080000004c783b */ /* 0x000fe20000004200 */
[C---:B------:R-:W-:Y:S03]  /*6e90*/  IMAD.WIDE R20, R70.reuse, -0xc0, R68 ;  /* 0xffffff4046147825 */ /* 0x040fe600078e0244 */
[----:B------:R-:W-:Y:S01]  /*6ea0*/  REDG.E.ADD.F32.FTZ.RN.STRONG.GPU desc[UR34][R68.64+0x200], R91 ;  /* 0x0002005b440079a6 */ /* 0x000fe2000c12f322 */
[----:B------:R-:W-:Y:S03]  /*6eb0*/  LEA R10, P0, R70, R20, 0x5 ;  /* 0x00000014460a7211 */ /* 0x000fe600078028ff */
[----:B------:R-:W-:Y:S01]  /*6ec0*/  REDG.E.ADD.F32.FTZ.RN.STRONG.GPU desc[UR34][R22.64+0x280], R96 ;  /* 0x00028060160079a6 */ /* 0x000fe2000c12f322 */
[----:B-1----:R-:W-:Y:S01]  /*6ed0*/  IMAD.SHL.U32 R251, R250, 0x8, RZ ;  /* 0x00000008fafb7824 */ /* 0x002fe200078e00ff */
[C---:B------:R-:W-:Y:S02]  /*6ee0*/  LEA.HI.X.SX32 R11, R70.reuse, R21, 0x5, P0 ;  /* 0x00000015460b7211 */ /* 0x040fe400000f2eff */
        /* <DEDUP_REMOVED lines=16> */
[----:B------:R-:W3:Y:S01]  /*6ff0*/  LDSM.16.MT88.4 R4, [R252+0x12000] ;  /* 0x01200000fc04783b */ /* 0x000ee20000004200 */
[----:B------:R-:W-:Y:S02]  /*7000*/  LEA.HI.X.SX32 R13, R70, R3, 0x5, P0 ;  /* 0x00000003460d7211 */ /* 0x000fe400000f2eff */
[----:B------:R-:W-:Y:S01]  /*7010*/  LOP3.LUT P0, RZ, R250, 0x4, RZ, 0xc0, !PT ;  /* 0x00000004faff7812 */ /* 0x000fe2000780c0ff */
[----:B------:R-:W-:Y:S04]  /*7020*/  REDG.E.ADD.F32.FTZ.RN.STRONG.GPU desc[UR34][R2.64+0x280], R94 ;  /* 0x0002805e020079a6 */ /* 0x000fe8000c12f322 */
[----:B------:R-:W-:Y:S04]  /*7030*/  REDG.E.ADD.F32.FTZ.RN.STRONG.GPU desc[UR34][R12.64+0x280], R95 ;  /* 0x0002805f0c0079a6 */ /* 0x000fe8000c12f322 */
[----:B------:R-:W-:Y:S01]  /*7040*/  LDSM.16.MT88.4 R68, [R0+0x4000] ;  /* 0x004000000044783b */ /* 0x000fe20000004200 */
[C---:B-1----:R-:W-:Y:S03]  /*7050*/  VIADD R92, R252.reuse, 0x40 ;  /* 0x00000040fc5c7836 */ /* 0x042fe60000000000 */
[----:B------:R-:W-:Y:S01]  /*7060*/  LDSM.16.MT88.4 R88, [R0+0x1800] ;  /* 0x001800000058783b */ /* 0x000fe20000004200 */
[----:B------:R-:W-:Y:S03]  /*7070*/  @P0 VIADD R92, R252, 0xffffffc0 ;  /* 0xffffffc0fc5c0836 */ /* 0x000fe60000000000 */
[----:B------:R-:W-:Y:S04]  /*7080*/  LDSM.16.MT88.4 R96, [R0+0x5800] ;  /* 0x005800000060783b */ /* 0x000fe80000004200 */
[----:B------:R-:W1:Y:S04]  /*7090*/  LDSM.16.MT88.4 R12, [R92+0x12000] ;  /* 0x012000005c0c783b */ /* 0x000e680000004200 */
[----:B------:R-:W4:Y:S04]  /*70a0*/  LDSM.16.MT88.4 R80, [R92+0x12800] ;  /* 0x012800005c50783b */ /* 0x000f280000004200 */
[----:B------:R2:W5:Y:S04]  /*70b0*/  LDL.LU.64 R34, [R1+0x90] ;  /* 0x0000900001227983 */ /* 0x0005680000300a00 */
[----:B------:R2:W5:Y:S01]  /*70c0*/  LDL.LU.64 R32, [R1+0x88] ;  /* 0x0000880001207983 */ /* 0x0005620000300a00 */
[-C--:B---3--:R-:W-:Y:S03]  /*70d0*/  HMMA.16816.F32 R100, R4, R8.reuse, R100 ;  /* 0x000000080464723c */ /* 0x088fe60000001864 */
[----:B------:R2:W5:Y:S04]  /*70e0*/  LDL.LU.64 R30, [R1+0x80] ;  /* 0x00008000011e7983 */ /* 0x0005680000300a00 */
[----:B------:R2:W5:Y:S04]  /*70f0*/  LDL.LU.64 R28, [R1+0x78] ;  /* 0x00007800011c7983 */ /* 0x0005680000300a00 */
[----:B------:R2:W5:Y:S04]  /*7100*/  LDL.LU.64 R26, [R1+0x70] ;  /* 0x00007000011a7983 */ /* 0x0005680000300a00 */
[----:B------:R2:W5:Y:S04]  /*7110*/  LDL.LU.64 R24, [R1+0x68] ;  /* 0x0000680001187983 */ /* 0x0005680000300a00 */
[----:B------:R2:W5:Y:S04]  /*7120*/  LDL.LU.64 R22, [R1+0x60] ;  /* 0x0000600001167983 */ /* 0x0005680000300a00 */
[----:B------:R2:W5:Y:S01]  /*7130*/  LDL.LU.64 R20, [R1+0x58] ;  /* 0x0000580001147983 */ /* 0x0005620000300a00 */
[C---:B-1----:R-:W-:Y:S01]  /*7140*/  HMMA.16816.F32 R104, R12.reuse, R8, R104 ;  /* 0x000000080c68723c */ /* 0x042fe20000001868 */
[----:B------:R-:W1:Y:S07]  /*7150*/  S2R R248, SR_TID.X ;  /* 0x0000000000f87919 */ /* 0x000e6e0000002100 */
[-C--:B------:R-:W-:Y:S08]  /*7160*/  HMMA.16816.F32 R108, R12, R10.reuse, R108 ;  /* 0x0000000a0c6c723c */ /* 0x080ff0000000186c */
[C---:B------:R-:W-:Y:S01]  /*7170*/  HMMA.16816.F32 R112, R4.reuse, R10, R112 ;  /* 0x0000000a0470723c */ /* 0x040fe20000001870 */
[----:B------:R-:W3:Y:S07]  /*7180*/  LDSM.16.MT88.4 R8, [R0+0x4800] ;  /* 0x004800000008783b */ /* 0x000eee0000004200 */
[-C--:B------:R-:W-:Y:S08]  /*7190*/  HMMA.16816.F32 R116, R4, R16.reuse, R116 ;  /* 0x000000100474723c */ /* 0x080ff00000001874 */
[C---:B------:R-:W-:Y:S04]  /*71a0*/  HMMA.16816.F32 R120, R12.reuse, R16, R120 ;  /* 0x000000100c78723c */ /* 0x040fe80000001878 */
[C---:B-1----:R-:W-:Y:S02]  /*71b0*/  IMAD.SHL.U32 R249, R248.reuse, 0x8, RZ ;  /* 0x00000008f8f97824 */ /* 0x042fe400078e00ff */
[----:B------:R-:W-:Y:S02]  /*71c0*/  IMAD.SHL.U32 R248, R248, 0x20, RZ ;  /* 0x00000020f8f87824 */ /* 0x000fe400078e00ff */
[-C--:B------:R-:W-:Y:S03]  /*71d0*/  HMMA.16816.F32 R124, R12, R18.reuse, R124 ;  /* 0x000000120c7c723c */ /* 0x080fe6000000187c */
[----:B------:R-:W-:Y:S05]  /*71e0*/  LOP3.LUT R249, R249, 0x38, RZ, 0xc0, !PT ;  /* 0x00000038f9f97812 */ /* 0x000fea00078ec0ff */
        /* <DEDUP_REMOVED lines=8> */
[----:B------:R-:W1:Y:S04]  /*7270*/  LDSM.16.MT88.4 R4, [R252+0x13000] ;  /* 0x01300000fc04783b */ /* 0x000e680000004200 */
[----:B------:R-:W2:Y:S03]  /*7280*/  LDSM.16.MT88.4 R68, [R0+0x3000] ;  /* 0x003000000044783b */ /* 0x000ea60000004200 */
        /* <DEDUP_REMOVED lines=10> */
[-C--:B---3--:R-:W-:Y:S08]  /*7330*/  HMMA.16816.F32 R132, R72, R8.reuse, R132 ;  /* 0x000000084884723c */ /* 0x088ff00000001884 */
[C---:B------:R-:W-:Y:S08]  /*7340*/  HMMA.16816.F32 R136, R80.reuse, R8, R136 ;  /* 0x000000085088723c */ /* 0x040ff00000001888 */
[-C--:B------:R-:W-:Y:S01]  /*7350*/  HMMA.16816.F32 R140, R80, R10.reuse, R140 ;  /* 0x0000000a508c723c */ /* 0x080fe2000000188c */
[----:B------:R3:W4:Y:S07]  /*7360*/  LDSM.16.MT88.4 R80, [R0+0x3800] ;  /* 0x003800000050783b */ /* 0x00072e0000004200 */
[----:B------:R-:W-:Y:S04]  /*7370*/  HMMA.16816.F32 R144, R72, R10, R144 ;  /* 0x0000000a4890723c */ /* 0x000fe80000001890 */
[C---:B------:R-:W-:Y:S02]  /*7380*/  LOP3.LUT R11, R249.reuse, 0x80, RZ, 0xfc, !PT ;  /* 0x00000080f90b7812 */ /* 0x040fe400078efcff */
[----:B------:R-:W-:Y:S02]  /*7390*/  LOP3.LUT R10, R249, 0x40, RZ, 0xfc, !PT ;  /* 0x00000040f90a7812 */ /* 0x000fe400078efcff */
[-C--:B-1----:R-:W-:Y:S08]  /*73a0*/  HMMA.16816.F32 R100, R4, R12.reuse, R100 ;  /* 0x0000000c0464723c */ /* 0x082ff00000001864 */
[C---:B------:R-:W-:Y:S04]  /*73b0*/  HMMA.16816.F32 R104, R16.reuse, R12, R104 ;  /* 0x0000000c1068723c */ /* 0x040fe80000001868 */
[C---:B---3--:R-:W-:Y:S04]  /*73c0*/  LOP3.LUT R0, R251.reuse, 0x1f8, RZ, 0xc0, !PT ;  /* 0x000001f8fb007812 */ /* 0x048fe800078ec0ff */
[-C--:B------:R-:W-:Y:S03]  /*73d0*/  HMMA.16816.F32 R108, R16, R14.reuse, R108 ;  /* 0x0000000e106c723c */ /* 0x080fe6000000186c */
[----:B------:R-:W-:Y:S04]  /*73e0*/  LOP3.LUT R0, R0, 0x38, R250, 0x78, !PT ;  /* 0x0000003800007812 */ /* 0x000fe800078e78fa */
[----:B------:R-:W-:Y:S01]  /*73f0*/  LOP3.LUT R0, R0, 0x1e00, R251, 0xf8, !PT ;  /* 0x00001e0000007812 */ /* 0x000fe200078ef8fb */
[C---:B------:R-:W-:Y:S04]  /*7400*/  HMMA.16816.F32 R112, R4.reuse, R14, R112 ;  /* 0x0000000e0470723c */ /* 0x040fe80000001870 */
[----:B------:R-:W-:Y:S02]  /*7410*/  LOP3.LUT R14, R248, 0x400, RZ, 0xc0, !PT ;  /* 0x00000400f80e7812 */ /* 0x000fe400078ec0ff */
[----:B------:R-:W-:Y:S02]  /*7420*/  LEA R0, R0, UR4, 0x1 ;  /* 0x0000000400007c11 */ /* 0x000fe4000f8e08ff */
[-C--:B--2---:R-:W-:Y:S08]  /*7430*/  HMMA.16816.F32 R116, R4, R68.reuse, R116 ;  /* 0x000000440474723c */ /* 0x084ff00000001874 */
[C---:B------:R-:W-:Y:S04]  /*7440*/  HMMA.16816.F32 R120, R16.reuse, R68, R120 ;  /* 0x000000441078723c */ /* 0x040fe80000001878 */
[----:B------:R-:W-:Y:S04]  /*7450*/  LOP3.LUT R68, R251, 0x38, RZ, 0xc0, !PT ;  /* 0x00000038fb447812 */ /* 0x000fe800078ec0ff */
        /* <DEDUP_REMOVED lines=29> */
[----:B-1----:R-:W-:Y:S04]  /*7630*/  IMAD.SHL.U32 R3, R12, 0x40, RZ ;  /* 0x000000400c037824 */ /* 0x002fe800078e00ff */
[----:B------:R-:W-:Y:S05]  /*7640*/  IMAD.X R3, RZ, RZ, ~R3, P0 ;  /* 0x000000ffff037224 */ /* 0x000fea00000e0e03 */
[----:B------:R-:W-:Y:S04]  /*7650*/  SHF.R.S64 R2, R2, 0x1f, R3 ;  /* 0x0000001f02027819 */ /* 0x000fe80000001003 */
[----:B---3--:R-:W-:Y:S02]  /*7660*/  IADD3 R244, P4, PT, R2, R244, RZ ;  /* 0x000000f402f47210 */ /* 0x008fe40007f9e0ff */
[----:B------:R-:W-:Y:S02]  /*7670*/  LEA R2, P0, R12, RZ, 0x6 ;  /* 0x000000ff0c027211 */ /* 0x000fe400078030ff */
[----:B--2---:R-:W-:Y:S01]  /*7680*/  LEA.HI.X.SX32 R245, R3, R245, 0x1, P4 ;  /* 0x000000f503f57211 */ /* 0x004fe200020f0eff */
[----:B------:R1:W-:Y:S01]  /*7690*/  STL [R1+0x38], R244 ;  /* 0x000038f401007387 */ /* 0x0003e20000100800 */
[--C-:B------:R-:W-:Y:S01]  /*76a0*/  @!P3 IMAD.MOV.U32 R4, RZ, RZ, R244.reuse ;  /* 0x000000ffff04b224 */ /* 0x100fe200078e00f4 */
[----:B------:R-:W-:Y:S01]  /*76b0*/  @!P3 IADD3 R6, P5, PT, R244, R2, RZ ;  /* 0x00000002f406b210 */ /* 0x000fe20007fbe0ff */
[--C-:B------:R-:W-:Y:S01]  /*76c0*/  @!P2 IMAD.MOV.U32 R8, RZ, RZ, R244.reuse ;  /* 0x000000ffff08a224 */ /* 0x100fe200078e00f4 */
[----:B------:R1:W-:Y:S01]  /*76d0*/  STL [R1+0x28], R245 ;  /* 0x000028f501007387 */ /* 0x0003e20000100800 */
[--C-:B------:R-:W-:Y:S01]  /*76e0*/  @!P3 IMAD.MOV.U32 R5, RZ, RZ, R245.reuse ;  /* 0x000000ffff05b224 */ /* 0x100fe200078e00f5 */
[C---:B------:R-:W-:Y:S01]  /*76f0*/  LEA.HI.X R3, R12.reuse, RZ, RZ, 0x6, P0 ;  /* 0x000000ff0c037211 */ /* 0x040fe200000f34ff */
[----:B------:R-:W-:Y:S01]  /*7700*/  @!P2 IMAD.MOV.U32 R9, RZ, RZ, R245 ;  /* 0x000000ffff09a224 */ /* 0x000fe200078e00f5 */
[CC--:B------:R-:W-:Y:S02]  /*7710*/  @!P1 LEA R2, P0, R12.reuse, R244.reuse, 0x6 ;  /* 0x000000f40c029211 */ /* 0x0c0fe400078030ff */
        /* <DEDUP_REMOVED lines=10> */
[----:B----4-:R-:W-:Y:S01]  /*77c0*/  IMAD.SHL.U32 R5, R13, 0x40, RZ ;  /* 0x000000400d057824 */ /* 0x010fe200078e00ff */
[C---:B------:R-:W-:Y:S04]  /*77d0*/  @!P2 LEA R4, P4, R12.reuse, R244, 0x6 ;  /* 0x000000f40c04a211 */ /* 0x040fe800078830ff */
[----:B------:R-:W-:Y:S02]  /*77e0*/  @!P3 IADD3.X R7, PT, PT, R245, R3, R5, P5, !PT ;  /* 0x00000003f507b210 */ /* 0x000fe40002ffe405 */
[CCC-:B------:R-:W-:Y:S01]  /*77f0*/  @!P2 LEA.HI.X R5, R12.reuse, R245.reuse, R13.reuse, 0x6, P4 ;  /* 0x000000f50c05a211 */ /* 0x1c0fe200020f340d */
[----:B--2---:R-:W-:Y:S01]  /*7800*/  @!P1 IMAD.MOV.U32 R8, RZ, RZ, R244 ;  /* 0x000000ffff089224 */ /* 0x004fe200078e00f4 */
[----:B------:R-:W-:Y:S01]  /*7810*/  @!P1 LEA.HI.X R3, R12, R245, R13, 0x6, P0 ;  /* 0x000000f50c039211 */ /* 0x000fe200000f340d */
        /* <DEDUP_REMOVED lines=22> */
.L_x_122:
[----:B------:R-:W-:Y:S02]  /*7980*/  UISETP.GT.AND UP0, UPT, UR47, UR43, UPT ;  /* 0x0000002b2f00728c */ /* 0x000fe4000bf04270 */
[----:B------:R-:W-:Y:S07]  /*7990*/  UIADD3 UR47, UPT, UPT, UR47, -0x1, URZ ;  /* 0xffffffff2f2f7890 */ /* 0x000fee000fffe0ff */
[----:B------:R-:W-:Y:S05]  /*79a0*/  BRA.U UP0, `(.L_x_123) ;  /* 0xffffffc1003c7547 */ /* 0x000fea000b83ffff */
[----:B-1----:R-:W1:Y:S01]  /*79b0*/  S2R R2, SR_TID.X ;  /* 0x0000000000027919 */ /* 0x002e620000002100 */
[----:B------:R-:W-:Y:S01]  /*79c0*/  SHF.R.U32.HI R73, RZ, 0x3, R250 ;  /* 0x00000003ff497819 */ /* 0x000fe200000116fa */
[----:B------:R-:W2:Y:S01]  /*79d0*/  LDCU UR8, c[0x0][0x500] ;  /* 0x0000a000ff0877ac */ /* 0x000ea20008000800 */
[C---:B------:R-:W-:Y:S01]  /*79e0*/  IMAD.SHL.U32 R4, R250.reuse, 0x2, RZ ;  /* 0x00000002fa047824 */ /* 0x040fe200078e00ff */
[----:B------:R-:W-:Y:S02]  /*79f0*/  LOP3.LUT P0, RZ, R250, 0x10, RZ, 0xc0, !PT ;  /* 0x00000010faff7812 */ /* 0x000fe4000780c0ff */
[----:B-----5:R-:W-:Y:S01]  /*7a00*/  F2FP.F16.F32.PACK_AB R33, R33, R32 ;  /* 0x000000202121723e */ /* 0x020fe200000000ff */
[----:B------:R-:W-:Y:S01]  /*7a10*/  UISETP.NE.AND UP0, UPT, UR41, -0x1, UPT ;  /* 0xffffffff2900788c */ /* 0x000fe2000bf05270 */
[----:B------:R-:W-:Y:S01]  /*7a20*/  LOP3.LUT R3, R14, 0x6, R4, 0xf8, !PT ;  /* 0x000000060e037812 */ /* 0x000fe200078ef804 */
[----:B------:R-:W-:Y:S01]  /*7a30*/  UMOV UR40, UR7 ;  /* 0x0000000700287c82 */ /* 0x000fe20008000000 */
[----:B------:R-:W-:Y:S01]  /*7a40*/  F2FP.F16.F32.PACK_AB R32, R29, R28 ;  /* 0x0000001c1d20723e */ /* 0x000fe200000000ff */
[----:B------:R-:W-:Y:S01]  /*7a50*/  UISETP.NE.AND UP1, UPT, UR41, -0x1, UPT ;  /* 0xffffffff2900788c */ /* 0x000fe2000bf25270 */
[----:B------:R-:W-:-:S02]  /*7a60*/  F2FP.F16.F32.PACK_AB R70, R25, R24 ;  /* 0x000000181946723e */ /* 0x000fc400000000ff */
[----:B------:R-:W-:Y:S02]  /*7a70*/  F2FP.F16.F32.PACK_AB R69, R27, R26 ;  /* 0x0000001a1b45723e */ /* 0x000fe400000000ff */
[----:B------:R-:W-:Y:S02]  /*7a80*/  F2FP.F16.F32.PACK_AB R71, R23, R22 ;  /* 0x000000161747723e */ /* 0x000fe400000000ff */
[----:B------:R-:W-:Y:S01]  /*7a90*/  F2FP.F16.F32.PACK_AB R72, R21, R20 ;  /* 0x000000141548723e */ /* 0x000fe200000000ff */
[----:B------:R-:W3:Y:S01]  /*7aa0*/  @UP0 LDCU.64 UR10, c[0x0][0x5c0] ;  /* 0x0000b800ff0a07ac */ /* 0x000ee20008000a00 */
[----:B--2---:R-:W-:Y:S01]  /*7ab0*/  FMUL.FTZ R100, R100, UR8 ;  /* 0x0000000864647c20 */ /* 0x004fe20008410000 */
        /* <DEDUP_REMOVED lines=11> */
[----:B-1----:R-:W-:-:S02]  /*7b70*/  IMAD.SHL.U32 R2, R2, 0x10, RZ ;  /* 0x0000001002027824 */ /* 0x002fc400078e00ff */
[----:B------:R-:W-:Y:S01]  /*7b80*/  FMUL.FTZ R108, R108, UR8 ;  /* 0x000000086c6c7c20 */ /* 0x000fe20008410000 */
[----:B------:R-:W-:Y:S01]  /*7b90*/  FMUL.FTZ R23, R109, UR8 ;  /* 0x000000086d177c20 */ /* 0x000fe20008410000 */
[----:B------:R-:W-:Y:S01]  /*7ba0*/  FMUL.FTZ R110, R110, UR8 ;  /* 0x000000086e6e7c20 */ /* 0x000fe20008410000 */
[----:B------:R-:W-:Y:S01]  /*7bb0*/  FMUL.FTZ R22, R111, UR8 ;  /* 0x000000086f167c20 */ /* 0x000fe20008410000 */
[----:B------:R-:W-:Y:S01]  /*7bc0*/  LOP3.LUT R2, R2, 0x1c0, RZ, 0xc0, !PT ;  /* 0x000001c002027812 */ /* 0x000fe200078ec0ff */
        /* <DEDUP_REMOVED lines=10> */
[----:B------:R-:W-:Y:S01]  /*7c70*/  F2FP.F16.F32.PACK_AB R29, R29, R100 ;  /* 0x000000641d1d723e */ /* 0x000fe200000000ff */
[----:B------:R-:W-:Y:S01]  /*7c80*/  FMUL.FTZ R120, R120, UR8 ;  /* 0x0000000878787c20 */ /* 0x000fe20008410000 */
[----:B------:R-:W-:Y:S01]  /*7c90*/  LOP3.LUT R2, R3, R2, RZ, 0xfc, !PT ;  /* 0x0000000203027212 */ /* 0x000fe200078efcff */
[----:B------:R-:W-:Y:S01]  /*7ca0*/  FMUL.FTZ R19, R121, UR8 ;  /* 0x0000000879137c20 */ /* 0x000fe20008410000 */
[----:B------:R-:W-:Y:S01]  /*7cb0*/  F2FP.F16.F32.PACK_AB R28, R28, R102 ;  /* 0x000000661c1c723e */ /* 0x000fe200000000ff */
[----:B------:R-:W-:Y:S01]  /*7cc0*/  FMUL.FTZ R122, R122, UR8 ;  /* 0x000000087a7a7c20 */ /* 0x000fe20008410000 */
[----:B------:R-:W-:Y:S01]  /*7cd0*/  LEA R2, R2, UR4, 0x1 ;  /* 0x0000000402027c11 */ /* 0x000fe2000f8e08ff */
[----:B------:R-:W-:Y:S01]  /*7ce0*/  BAR.SYNC.DEFER_BLOCKING 0x0 ;  /* 0x0000000000007b1d */ /* 0x000fe20000010000 */
[----:B------:R-:W-:Y:S01]  /*7cf0*/  FMUL.FTZ R18, R123, UR8 ;  /* 0x000000087b127c20 */ /* 0x000fe20008410000 */
[----:B------:R-:W-:Y:S01]  /*7d00*/  F2FP.F16.F32.PACK_AB R25, R25, R112 ;  /* 0x000000701919723e */ /* 0x000fe200000000ff */
[----:B------:R-:W-:Y:S01]  /*7d10*/  FMUL.FTZ R124, R124, UR8 ;  /* 0x000000087c7c7c20 */ /* 0x000fe20008410000 */
[----:B------:R-:W-:Y:S01]  /*7d20*/  VIADD R4, R2, 0xc000 ;  /* 0x0000c00002047836 */ /* 0x000fe20000000000 */
[----:B------:R-:W-:Y:S01]  /*7d30*/  F2FP.F16.F32.PACK_AB R24, R24, R114 ;  /* 0x000000721818723e */ /* 0x000fe200000000ff */
[----:B------:R-:W-:-:S02]  /*7d40*/  VIADD R3, R2, 0xc040 ;  /* 0x0000c04002037836 */ /* 0x000fc40000000000 */
[----:B------:R-:W-:Y:S01]  /*7d50*/  FMUL.FTZ R15, R125, UR8 ;  /* 0x000000087d0f7c20 */ /* 0x000fe20008410000 */
[----:B------:R-:W-:Y:S02]  /*7d60*/  @P0 VIADD R3, R4, 0xffffffc0 ;  /* 0xffffffc004030836 */ /* 0x000fe40000000000 */
        /* <DEDUP_REMOVED lines=30> */
[----:B------:R-:W-:Y:S01]  /*7f50*/  F2FP.F16.F32.PACK_AB R18, R18, R122 ;  /* 0x0000007a1212723e */ /* 0x000fe200000000ff */
[----:B------:R-:W-:Y:S01]  /*7f60*/  @UP0 UIADD3 UR18, UPT, UPT, UR37, UR41, URZ ;  /* 0x0000002925120290 */ /* 0x000fe2000fffe0ff */
[----:B------:R-:W-:Y:S01]  /*7f70*/  F2FP.F16.F32.PACK_AB R15, R15, R124 ;  /* 0x0000007c0f0f723e */ /* 0x000fe200000000ff */
[----:B------:R1:W-:Y:S01]  /*7f80*/  STS [R3+0x400], R24 ;  /* 0x0004001803007388 */ /* 0x0003e20000000800 */
[----:B------:R-:W-:Y:S01]  /*7f90*/  F2FP.F16.F32.PACK_AB R14, R14, R126 ;  /* 0x0000007e0e0e723e */ /* 0x000fe200000000ff */
[----:B---3--:R-:W-:Y:S01]  /*7fa0*/  @UP0 UIMAD.WIDE.U32 UR8, UR18, UR10, URZ ;  /* 0x0000000a120802a5 */ /* 0x008fe2000f8e00ff */
[----:B------:R-:W-:Y:S01]  /*7fb0*/  F2FP.F16.F32.PACK_AB R13, R13, R132 ;  /* 0x000000840d0d723e */ /* 0x000fe200000000ff */
[----:B------:R1:W-:Y:S01]  /*7fc0*/  STS [R2+0xd000], R27 ;  /* 0x00d0001b02007388 */ /* 0x0003e20000000800 */
[----:B------:R-:W-:Y:S01]  /*7fd0*/  F2FP.F16.F32.PACK_AB R12, R12, R134 ;  /* 0x000000860c0c723e */ /* 0x000fe200000000ff */
[----:B------:R-:W-:Y:S01]  /*7fe0*/  @UP0 UIMAD UR18, UR18, UR11, URZ ;  /* 0x0000000b121202a4 */ /* 0x000fe2000f8e02ff */
[----:B------:R-:W-:Y:S01]  /*7ff0*/  F2FP.F16.F32.PACK_AB R7, R7, R144 ;  /* 0x000000900707723e */ /* 0x000fe200000000ff */
[----:B------:R1:W-:Y:S01]  /*8000*/  STS [R2+0xd400], R26 ;  /* 0x00d4001a02007388 */ /* 0x0003e20000000800 */
[----:B------:R-:W-:Y:S01]  /*8010*/  F2FP.F16.F32.PACK_AB R6, R6, R146 ;  /* 0x000000920606723e */ /* 0x000fe200000000ff */
[----:B------:R-:W-:Y:S01]  /*8020*/  @UP0 UIADD3 UR18, UPT, UPT, UR9, UR18, URZ ;  /* 0x0000001209120290 */ /* 0x000fe2000fffe0ff */
[----:B------:R-:W-:Y:S01]  /*8030*/  F2FP.F16.F32.PACK_AB R9, R9, R136 ;  /* 0x000000880909723e */ /* 0x000fe200000000ff */
[----:B------:R1:W-:Y:S01]  /*8040*/  STS [R3+0x1000], R23 ;  /* 0x0010001703007388 */ /* 0x0003e20000000800 */
[----:B------:R-:W-:Y:S01]  /*8050*/  F2FP.F16.F32.PACK_AB R8, R8, R138 ;  /* 0x0000008a0808723e */ /* 0x000fe200000000ff */
[----:B------:R-:W-:Y:S01]  /*8060*/  @UP0 UMOV UR30, UR8 ;  /* 0x00000008001e0c82 */ /* 0x000fe20008000000 */
        /* <DEDUP_REMOVED lines=29> */
[----:B------:R-:W-:-:S03]  /*8240*/  F2FP.F16.F32.PACK_AB R62, R63, R62 ;  /* 0x0000003e3f3e723e */ /* 0x000fc600000000ff */
        /* <DEDUP_REMOVED lines=41> */
[----:B------:R-:W-:-:S03]  /*84e0*/  UIMAD UR18, UR40, UR9, UR15 ;  /* 0x00000009281272a4 */ /* 0x000fc6000f8e020f */
[----:B------:R-:W-:-:S09]  /*84f0*/  UMOV UR30, UR14 ;  /* 0x0000000e001e7c82 */ /* 0x000fd20008000000 */
.L_x_124:
[----:B------:R-:W-:Y:S05]  /*8500*/  BRA.U UP1, `(.L_x_125) ;  /* 0x00000001012c7547 */ /* 0x000fea000b800000 */
[----:B------:R-:W2:Y:S01]  /*8510*/  LDCU.64 UR8, c[0x0][0x5c8] ;  /* 0x0000b900ff0877ac */ /* 0x000ea20008000a00 */
[----:B------:R-:W3:Y:S01]  /*8520*/  LDCU.64 UR14, c[0x0][0x5b0] ;  /* 0x0000b600ff0e77ac */ /* 0x000ee20008000a00 */
[----:B------:R-:W-:-:S04]  /*8530*/  USHF.R.S32.HI UR16, URZ, 0x1f, UR37 ;  /* 0x0000001fff107899 */ /* 0x000fc80008011425 */
[----:B--2---:R-:W-:Y:S02]  /*8540*/  UIMAD UR16, UR16, UR8, URZ ;  /* 0x00000008101072a4 */ /* 0x004fe4000f8e02ff */
[----:B------:R-:W-:Y:S02]  /*8550*/  UIMAD.WIDE.U32 UR42, UR37, UR8, URZ ;  /* 0x00000008252a72a5 */ /* 0x000fe4000f8e00ff */
[----:B------:R-:W-:-:S04]  /*8560*/  UIMAD UR16, UR37, UR9, UR16 ;  /* 0x00000009251072a4 */ /* 0x000fc8000f8e0210 */
[----:B------:R-:W-:-:S04]  /*8570*/  UIADD3 UR43, UPT, UPT, UR43, UR16, URZ ;  /* 0x000000102b2b7290 */ /* 0x000fc8000fffe0ff */
[----:B---3--:R-:W-:-:S04]  /*8580*/  UIMAD.WIDE.U32 UR42, UR40, UR14, UR42 ;  /* 0x0000000e282a72a5 */ /* 0x008fc8000f8e002a */
[----:B------:R-:W-:-:S06]  /*8590*/  UIMAD UR15, UR40, UR15, UR43 ;  /* 0x0000000f280f72a4 */ /* 0x000fcc000f8e022b */
[----:B-1----:R-:W-:Y:S01]  /*85a0*/  MOV R32, UR15 ;  /* 0x0000000f00207c02 */ /* 0x002fe20008000f00 */
[----:B------:R-:W-:Y:S06]  /*85b0*/  BRA `(.L_x_126) ;  /* 0x0000000000187947 */ /* 0x000fec0003800000 */
.L_x_125:
[----:B------:R-:W2:Y:S01]  /*85c0*/  LDCU.64 UR8, c[0x0][0x5c8] ;  /* 0x0000b900ff0877ac */ /* 0x000ea20008000a00 */
[----:B------:R-:W-:-:S04]  /*85d0*/  UIADD3 UR14, UPT, UPT, UR37, UR41, URZ ;  /* 0x00000029250e7290 */ /* 0x000fc8000fffe0ff */
[----:B--2---:R-:W-:Y:S02]  /*85e0*/  UIMAD.WIDE.U32 UR42, UR14, UR8, URZ ;  /* 0x000000080e2a72a5 */ /* 0x004fe4000f8e00ff */
[----:B------:R-:W-:-:S04]  /*85f0*/  UIMAD UR14, UR14, UR9, URZ ;  /* 0x000000090e0e72a4 */ /* 0x000fc8000f8e02ff */
[----:B------:R-:W-:-:S06]  /*8600*/  UIADD3 UR14, UPT, UPT, UR43, UR14, URZ ;  /* 0x0000000e2b0e7290 */ /* 0x000fcc000fffe0ff */
[----:B-1----:R-:W-:-:S07]  /*8610*/  MOV R32, UR14 ;  /* 0x0000000e00207c02 */ /* 0x002fce0008000f00 */
.L_x_126:
        /* <DEDUP_REMOVED lines=14> */
[----:B------:R-:W-:Y:S01]  /*8700*/  ISETP.GE.AND P3, PT, R73, UR33, PT ;  /* 0x0000002149007c0c */ /* 0x000fe2000bf66270 */
[----:B------:R-:W-:Y:S01]  /*8710*/  IMAD.U32 R3, RZ, RZ, UR45 ;  /* 0x0000002dff037e24 */ /* 0x000fe2000f8e00ff */
[----:B------:R-:W-:-:S02]  /*8720*/  LOP3.LUT R4, R2, 0x38, R251, 0xf8, !PT ;  /* 0x0000003802047812 */ /* 0x000fc400078ef8fb */
[----:B------:R-:W-:Y:S02]  /*8730*/  ISETP.GE.AND P5, PT, R5, UR33, PT ;  /* 0x0000002105007c0c */ /* 0x000fe4000bfa6270 */
[----:B------:R-:W-:Y:S01]  /*8740*/  IADD3 R2, P0, PT, R4, UR30, RZ ;  /* 0x0000001e04027c10 */ /* 0x000fe2000ff1e0ff */
[----:B------:R-:W-:Y:S01]  /*8750*/  IMAD.U32 R4, RZ, RZ, UR14 ;  /* 0x0000000eff047e24 */ /* 0x000fe2000f8e00ff */
[----:B------:R3:W4:Y:S04]  /*8760*/  LDS.128 R28, [R0+0xd000] ;  /* 0x00d00000001c7984 */ /* 0x0007280000000c00 */
[----:B------:R3:W2:Y:S01]  /*8770*/  LDS.128 R24, [R0+0xf000] ;  /* 0x00f0000000187984 */ /* 0x0006a20000000c00 */
[----:B------:R-:W-:Y:S02]  /*8780*/  IADD3.X R3, PT, PT, R3, UR18, R4, P0, !PT ;  /* 0x0000001203037c10 */ /* 0x000fe400087fe404 */
[----:B------:R-:W-:Y:S01]  /*8790*/  IADD3 R9, P0, PT, R73, 0x20, RZ ;  /* 0x0000002049097810 */ /* 0x000fe20007f1e0ff */
[----:B------:R3:W2:Y:S01]  /*87a0*/  LDS.128 R44, [R0+0x12000] ;  /* 0x01200000002c7984 */ /* 0x0006a20000000c00 */
[----:B-1----:R-:W-:-:S02]  /*87b0*/  IMAD.WIDE.U32 R4, R6, UR21, R2 ;  /* 0x0000001506047c25 */ /* 0x002fc4000f8e0002 */
[----:B------:R-:W-:Y:S01]  /*87c0*/  IADD3.X R33, PT, PT, RZ, RZ, RZ, P0, !PT ;  /* 0x000000ffff217210 */ /* 0x000fe200007fe4ff */
        /* <DEDUP_REMOVED lines=24> */
.L_x_128:
[----:B------:R-:W-:Y:S05]  /*8950*/  BSYNC.RECONVERGENT B0 ;  /* 0x0000000000007941 */ /* 0x000fea0003800200 */
.L_x_127:
[----:B----4-:R2:W4:Y:S01]  /*8960*/  LDS.128 R12, [R0+0x11000] ;  /* 0x01100000000c7984 */ /* 0x0105220000000c00 */
[----:B------:R-:W-:Y:S04]  /*8970*/  BSSY.RECONVERGENT B0, `(.L_x_129) ;  /* 0x0000012000007945 */ /* 0x000fe80003800200 */
[----:B------:R-:W-:Y:S05]  /*8980*/  @P5 BRA `(.L_x_130) ;  /* 0x0000000000405947 */ /* 0x000fea0003800000 */
[----:B------:R-:W5:Y:S01]  /*8990*/  LDCU UR18, c[0x0][0x440] ;  /* 0x00008800ff1277ac */ /* 0x000f620008000800 */
[----:B------:R-:W-:Y:S01]  /*89a0*/  MOV R3, R8 ;  /* 0x0000000800037202 */ /* 0x000fe20000000f00 */
[----:B--23--:R-:W-:Y:S01]  /*89b0*/  IMAD R0, R33, UR10, RZ ;  /* 0x0000000a21007c24 */ /* 0x00cfe2000f8e02ff */
[----:B------:R-:W2:Y:S01]  /*89c0*/  LDCU.64 UR14, c[0x0][0x560] ;  /* 0x0000ac00ff0e77ac */ /* 0x000ea20008000a00 */
[----:B------:R-:W-:Y:S02]  /*89d0*/  IMAD.MOV.U32 R2, RZ, RZ, R4 ;  /* 0x000000ffff027224 */ /* 0x000fe400078e0004 */
[C---:B------:R-:W-:Y:S02]  /*89e0*/  IMAD R0, R9.reuse, UR11, R0 ;  /* 0x0000000b09007c24 */ /* 0x040fe4000f8e0200 */
[----:B------:R-:W-:-:S04]  /*89f0*/  IMAD.WIDE.U32 R4, R9, UR10, R2 ;  /* 0x0000000a09047c25 */ /* 0x000fc8000f8e0002 */
[----:B------:R-:W-:Y:S01]  /*8a00*/  IMAD.IADD R0, R0, 0x1, R5 ;  /* 0x0000000100007824 */ /* 0x000fe200078e0205 */
[----:B-----5:R-:W-:Y:S02]  /*8a10*/  ISETP.GE.AND P2, PT, R68, UR18, PT ;  /* 0x0000001244007c0c */ /* 0x020fe4000bf46270 */
[----:B------:R-:W-:Y:S02]  /*8a20*/  ISETP.GE.AND P1, PT, R10, UR18, PT ;  /* 0x000000120a007c0c */ /* 0x000fe4000bf26270 */
[----:B------:R-:W-:Y:S02]  /*8a30*/  ISETP.GE.AND P0, PT, R11, UR18, PT ;  /* 0x000000120b007c0c */ /* 0x000fe4000bf06270 */
[----:B--2---:R-:W-:-:S04]  /*8a40*/  LEA R2, P4, R4, UR14, 0x1 ;  /* 0x0000000e04027c11 */ /* 0x004fc8000f8808ff */
[----:B------:R-:W-:-:S05]  /*8a50*/  LEA.HI.X R3, R4, UR15, R0, 0x1, P4 ;  /* 0x0000000f04037c11 */ /* 0x000fca000a0f0c00 */
[----:B------:R2:W-:Y:S04]  /*8a60*/  @!P2 STG.E.128 desc[UR34][R2.64], R28 ;  /* 0x0000001c0200a986 */ /* 0x0005e8000c101d22 */
[----:B------:R2:W-:Y:S04]  /*8a70*/  @!P1 STG.E.128 desc[UR34][R2.64+0x80], R24 ;  /* 0x0000801802009986 */ /* 0x0005e8000c101d22 */
[----:B----4-:R2:W-:Y:S02]  /*8a80*/  @!P0 STG.E.128 desc[UR34][R2.64+0x100], R12 ;  /* 0x0001000c02008986 */ /* 0x0105e4000c101d22 */
.L_x_130:
[----:B------:R-:W-:Y:S05]  /*8a90*/  BSYNC.RECONVERGENT B0 ;  /* 0x0000000000007941 */ /* 0x000fea0003800200 */
.L_x_129:
[----:B--2---:R-:W-:Y:S01]  /*8aa0*/  MOV R2, R68 ;  /* 0x0000004400027202 */ /* 0x004fe20000000f00 */
        /* <DEDUP_REMOVED lines=8> */
[----:B---3--:R-:W-:Y:S01]  /*8b30*/  IMAD R0, R61, UR21, R5 ;  /* 0x000000153d007c24 */ /* 0x008fe2000f8e0205 */
[----:B------:R-:W-:Y:S06]  /*8b40*/  @P3 BRA `(.L_x_132) ;  /* 0x0000000000383947 */ /* 0x000fec0003800000 */
[----:B------:R-:W2:Y:S01]  /*8b50*/  LDCU UR14, c[0x0][0x440] ;  /* 0x00008800ff0e77ac */ /* 0x000ea20008000800 */
[----:B------:R-:W-:Y:S02]  /*8b60*/  IMAD.MOV.U32 R2, RZ, RZ, R4 ;  /* 0x000000ffff027224 */ /* 0x000fe400078e0004 */
[----:B------:R-:W-:Y:S01]  /*8b70*/  IMAD.MOV.U32 R3, RZ, RZ, R0 ;  /* 0x000000ffff037224 */ /* 0x000fe200078e0000 */
[----:B------:R-:W3:Y:S01]  /*8b80*/  LDCU.64 UR10, c[0x0][0x568] ;  /* 0x0000ad00ff0a77ac */ /* 0x000ee20008000a00 */
[----:B------:R-:W-:-:S04]  /*8b90*/  IMAD.WIDE.U32 R6, R73, UR8, R2 ;  /* 0x0000000849067c25 */ /* 0x000fc8000f8e0002 */
[----:B------:R-:W-:Y:S01]  /*8ba0*/  IMAD R3, R73, UR9, R7 ;  /* 0x0000000949037c24 */ /* 0x000fe2000f8e0207 */
[----:B--2---:R-:W-:Y:S02]  /*8bb0*/  ISETP.GE.AND P2, PT, R68, UR14, PT ;  /* 0x0000000e44007c0c */ /* 0x004fe4000bf46270 */
[----:B------:R-:W-:Y:S02]  /*8bc0*/  ISETP.GE.AND P1, PT, R10, UR14, PT ;  /* 0x0000000e0a007c0c */ /* 0x000fe4000bf26270 */
[----:B------:R-:W-:Y:S02]  /*8bd0*/  ISETP.GE.AND P0, PT, R11, UR14, PT ;  /* 0x0000000e0b007c0c */ /* 0x000fe4000bf06270 */
[----:B---3--:R-:W-:-:S04]  /*8be0*/  LEA R2, P3, R6, UR10, 0x1 ;  /* 0x0000000a06027c11 */ /* 0x008fc8000f8608ff */
[----:B------:R-:W-:-:S05]  /*8bf0*/  LEA.HI.X R3, R6, UR11, R3, 0x1, P3 ;  /* 0x0000000b06037c11 */ /* 0x000fca00098f0c03 */
[----:B------:R2:W-:Y:S04]  /*8c00*/  @!P2 STG.E.128 desc[UR34][R2.64], R44 ;  /* 0x0000002c0200a986 */ /* 0x0005e8000c101d22 */
[----:B-1----:R2:W-:Y:S04]  /*8c10*/  @!P1 STG.E.128 desc[UR34][R2.64+0x80], R40 ;  /* 0x0000802802009986 */ /* 0x0025e8000c101d22 */
[----:B------:R2:W-:Y:S02]  /*8c20*/  @!P0 STG.E.128 desc[UR34][R2.64+0x100], R36 ;  /* 0x0001002402008986 */ /* 0x0005e4000c101d22 */
.L_x_132:
[----:B------:R-:W-:Y:S05]  /*8c30*/  BSYNC.RECONVERGENT B0 ;  /* 0x0000000000007941 */ /* 0x000fea0003800200 */
.L_x_131:
[----:B------:R-:W-:Y:S05]  /*8c40*/  @P5 BRA `(.L_x_90) ;  /* 0x0000000000405947 */ /* 0x000fea0003800000 */
[----:B------:R-:W3:Y:S01]  /*8c50*/  LDCU UR14, c[0x0][0x440] ;  /* 0x00008800ff0e77ac */ /* 0x000ee20008000800 */
[----:B--2---:R-:W-:Y:S01]  /*8c60*/  MOV R3, R0 ;  /* 0x0000000000037202 */ /* 0x004fe20000000f00 */
[----:B------:R-:W-:Y:S01]  /*8c70*/  IMAD R6, R33, UR8, RZ ;  /* 0x0000000821067c24 */ /* 0x000fe2000f8e02ff */
[----:B------:R-:W2:Y:S01]  /*8c80*/  LDCU.64 UR10, c[0x0][0x568] ;  /* 0x0000ad00ff0a77ac */ /* 0x000ea20008000a00 */
[----:B------:R-:W-:Y:S02]  /*8c90*/  IMAD.MOV.U32 R2, RZ, RZ, R4 ;  /* 0x000000ffff027224 */ /* 0x000fe400078e0004 */
[C---:B------:R-:W-:Y:S02]  /*8ca0*/  IMAD R0, R9.reuse, UR9, R6 ;  /* 0x0000000909007c24 */ /* 0x040fe4000f8e0206 */
[----:B------:R-:W-:-:S04]  /*8cb0*/  IMAD.WIDE.U32 R4, R9, UR8, R2 ;  /* 0x0000000809047c25 */ /* 0x000fc8000f8e0002 */
[----:B------:R-:W-:Y:S01]  /*8cc0*/  IMAD.IADD R0, R0, 0x1, R5 ;  /* 0x0000000100007824 */ /* 0x000fe200078e0205 */
[----:B---3--:R-:W-:Y:S02]  /*8cd0*/  ISETP.GE.AND P2, PT, R68, UR14, PT ;  /* 0x0000000e44007c0c */ /* 0x008fe4000bf46270 */
[----:B------:R-:W-:Y:S02]  /*8ce0*/  ISETP.GE.AND P1, PT, R10, UR14, PT ;  /* 0x0000000e0a007c0c */ /* 0x000fe4000bf26270 */
[----:B------:R-:W-:Y:S02]  /*8cf0*/  ISETP.GE.AND P0, PT, R11, UR14, PT ;  /* 0x0000000e0b007c0c */ /* 0x000fe4000bf06270 */
[----:B--2---:R-:W-:-:S04]  /*8d00*/  LEA R2, P3, R4, UR10, 0x1 ;  /* 0x0000000a04027c11 */ /* 0x004fc8000f8608ff */
[----:B------:R-:W-:-:S05]  /*8d10*/  LEA.HI.X R3, R4, UR11, R0, 0x1, P3 ;  /* 0x0000000b04037c11 */ /* 0x000fca00098f0c00 */
[----:B-1----:R3:W-:Y:S04]  /*8d20*/  @!P2 STG.E.128 desc[UR34][R2.64], R56 ;  /* 0x000000380200a986 */ /* 0x0027e8000c101d22 */
[----:B------:R3:W-:Y:S04]  /*8d30*/  @!P1 STG.E.128 desc[UR34][R2.64+0x80], R52 ;  /* 0x0000803402009986 */ /* 0x0007e8000c101d22 */
[----:B------:R3:W-:Y:S02]  /*8d40*/  @!P0 STG.E.128 desc[UR34][R2.64+0x100], R48 ;  /* 0x0001003002008986 */ /* 0x0007e4000c101d22 */
.L_x_90:
[----:B------:R-:W-:Y:S05]  /*8d50*/  BSYNC.RECONVERGENT B1 ;  /* 0x0000000000017941 */ /* 0x000fea0003800200 */
.L_x_68:
[----:B------:R-:W5:Y:S01]  /*8d60*/  LDCU UR9, c[0x0][0x438] ;  /* 0x00008700ff0977ac */ /* 0x000f620008000800 */
[----:B------:R-:W4:Y:S01]  /*8d70*/  LDCU UR10, c[0x0][0x370] ;  /* 0x00006e00ff0a77ac */ /* 0x000f220008000800 */
[----:B-----5:R-:W-:-:S04]  /*8d80*/  UIADD3 UR9, UPT, UPT, UR9, 0x3f, URZ ;  /* 0x0000003f09097890 */ /* 0x020fc8000fffe0ff */
[----:B------:R-:W-:Y:S02]  /*8d90*/  USHF.R.S32.HI UR8, URZ, 0x1f, UR9 ;  /* 0x0000001fff087899 */ /* 0x000fe40008011409 */
[----:B----4-:R-:W-:Y:S02]  /*8da0*/  UIADD3 UR36, UPT, UPT, UR10, UR36, URZ ;  /* 0x000000240a247290 */ /* 0x010fe4000fffe0ff */
[----:B------:R-:W-:Y:S01]  /*8db0*/  ULEA.HI UR8, UR8, UR9, URZ, 0x6 ;  /* 0x0000000908087291 */ /* 0x000fe2000f8f30ff */
[----:B------:R-:W-:-:S03]  /*8dc0*/  UMOV UR10, UR20 ;  /* 0x00000014000a7c82 */ /* 0x000fc60008000000 */
[----:B------:R-:W-:-:S04]  /*8dd0*/  USHF.R.S32.HI UR8, URZ, 0x6, UR8 ;  /* 0x00000006ff087899 */ /* 0x000fc80008011408 */
[----:B------:R-:W-:-:S09]  /*8de0*/  UISETP.GE.AND UP0, UPT, UR36, UR8, UPT ;  /* 0x000000082400728c */ /* 0x000fd2000bf06270 */
[----:B------:R-:W-:Y:S05]  /*8df0*/  BRA.U !UP0, `(.L_x_133) ;  /* 0xffffff7508447547 */ /* 0x000fea000b83ffff */
[----:B------:R-:W-:Y:S05]  /*8e00*/  EXIT ;  /* 0x000000000000794d */ /* 0x000fea0003800000 */
.L_x_134:
        /* <DEDUP_REMOVED lines=15> */
.L_x_2153:


//--------------------- .text._ZN5flash44flash_bwd_dq_dk_dv_loop_seqk_parallel_kernelI23Flash_bwd_kernel_traitsILi192ELi64ELi64ELi8ELi4ELi2ELi2ELb1ELb1EN7cutlass6half_tE19Flash_kernel_traitsILi192ELi64ELi64ELi8ES3_EELb0ELb0ELb0ELb0ELb0ELb1ELb0EEEvNS_16Flash_bwd_paramsE --------------------------
	.section	.text._ZN5flash44flash_bwd_dq_dk_dv_loop_seqk_parallel_kernelI23Flash_bwd_kernel_traitsILi192ELi64ELi64ELi8ELi4ELi2ELi2ELb1ELb1EN7cutlass6half_tE19Flash_kernel_traitsILi192ELi64ELi64ELi8ES3_EELb0ELb0ELb0ELb0ELb0ELb1ELb0EEEvNS_16Flash_bwd_paramsE,"ax",@progbits
	.align	128
        .global         _ZN5flash44flash_bwd_dq_dk_dv_loop_seqk_parallel_kernelI23Flash_bwd_kernel_traitsILi192ELi64ELi64ELi8ELi4ELi2ELi2ELb1ELb1EN7cutlass6half_tE19Flash_kernel_traitsILi192ELi64ELi64ELi8ES3_EELb0ELb0ELb0ELb0ELb0ELb1ELb0EEEvNS_16Flash_bwd_paramsE
        .type           _ZN5flash44flash_bwd_dq_dk_dv_loop_seqk_parallel_kernelI23Flash_bwd_kernel_traitsILi192ELi64ELi64ELi8ELi4ELi2ELi2ELb1ELb1EN7cutlass6half_tE19Flash_kernel_traitsILi192ELi64ELi64ELi8ES3_EELb0ELb0ELb0ELb0ELb0ELb1ELb0EEEvNS_16Flash_bwd_paramsE,@function
        .size           _ZN5flash44flash_bwd_dq_dk_dv_loop_seqk_parallel_kernelI23Flash_bwd_kernel_traitsILi192ELi64ELi64ELi8ELi4ELi2ELi2ELb1ELb1EN7cutlass6half_tE19Flash_kernel_traitsILi192ELi64ELi64ELi8ES3_EELb0ELb0ELb0ELb0ELb0ELb1ELb0EEEvNS_16Flash_bwd_paramsE,(.L_x_2154 - _ZN5flash44flash_bwd_dq_dk_dv_loop_seqk_parallel_kernelI23Flash_bwd_kernel_traitsILi192ELi64ELi64ELi8ELi4ELi2ELi2ELb1ELb1EN7cutlass6half_tE19Flash_kernel_traitsILi192ELi64ELi64ELi8ES3_EELb0ELb0ELb0ELb0ELb0ELb1ELb0EEEvNS_16Flash_bwd_paramsE)
        .other          _ZN5flash44flash_bwd_dq_dk_dv_loop_seqk_parallel_kernelI23Flash_bwd_kernel_traitsILi192ELi64ELi64ELi8ELi4ELi2ELi2ELb1ELb1EN7cutlass6half_tE19Flash_kernel_traitsILi192ELi64ELi64ELi8ES3_EELb0ELb0ELb0ELb0ELb0ELb1ELb0EEEvNS_16Flash_bwd_paramsE,@"STO_CUDA_ENTRY STV_DEFAULT"
_ZN5flash44flash_bwd_dq_dk_dv_loop_seqk_parallel_kernelI23Flash_bwd_kernel_traitsILi192ELi64ELi64ELi8ELi4ELi2ELi2ELb1ELb1EN7cutlass6half_tE19Flash_kernel_traitsILi192ELi64ELi64ELi8ES3_EELb0ELb0ELb0ELb0ELb0ELb1ELb0EEEvNS_16Flash_bwd_paramsE:
.text._ZN5flash44flash_bwd_dq_dk_dv_loop_seqk_parallel_kernelI23Flash_bwd_kernel_traitsILi192ELi64ELi64ELi8ELi4ELi2ELi2ELb1ELb1EN7cutlass6half_tE19Flash_kernel_traitsILi192ELi64ELi64ELi8ES3_EELb0ELb0ELb0ELb0ELb0ELb1ELb0EEEvNS_16Flash_bwd_paramsE:
        /* <DEDUP_REMOVED lines=49> */
.L_x_172:
        /* <DEDUP_REMOVED lines=18> */
[----:B------:R-:W-:Y:S01]  /*0430*/  IMAD.U32 R2, RZ, RZ, UR16 ;  /* 0x00000010ff027e24 */ /* 0x000fe2000f8e00ff */
        /* <DEDUP_REMOVED lines=33> */
.L_x_135:
        /* <DEDUP_REMOVED lines=17> */
[----:B------:R-:W-:-:S03]  /*0760*/  @!UP1 UIMAD UR45, UR37, UR11, UR45 ;  /* 0x0000000b252d92a4 */ /* 0x000fc6000f8e022d */
[----:B------:R-:W-:Y:S01]  /*0770*/  @!UP1 UMOV UR48, UR44 ;  /* 0x0000002c00309c82 */ /* 0x000fe20008000000 */
[----:B------:R-:W-:Y:S01]  /*0780*/  @UP1 UIMAD UR45, UR18, UR9, UR17 ;  /* 0x00000009122d12a4 */ /* 0x000fe2000f8e0211 */
        /* <DEDUP_REMOVED lines=15> */
.L_x_137:
[----:B------:R-:W1:Y:S01]  /*0880*/  LDCU.64 UR16, c[0x0][0x3b8] ;  /* 0x00007700ff1077ac */ /* 0x000e620008000a00 */
[----:B------:R-:W-:-:S04]  /*0890*/  UIADD3 UR8, UPT, UPT, UR40, UR41, URZ ;  /* 0x0000002928087290 */ /* 0x000fc8000fffe0ff */
[----:B-1----:R-:W-:Y:S02]  /*08a0*/  UIMAD.WIDE.U32 UR10, UR8, UR16, URZ ;  /* 0x00000010080a72a5 */ /* 0x002fe4000f8e00ff */
[----:B------:R-:W-:-:S04]  /*08b0*/  UIMAD UR8, UR8, UR17, URZ ;  /* 0x00000011080872a4 */ /* 0x000fc8000f8e02ff */
[----:B------:R-:W-:Y:S01]  /*08c0*/  UIADD3 UR8, UPT, UPT, UR11, UR8, URZ ;  /* 0x000000080b087290 */ /* 0x000fe2000fffe0ff */
[----:B------:R-:W-:-:S05]  /*08d0*/  UMOV UR44, UR10 ;  /* 0x0000000a002c7c82 */ /* 0x000fca0008000000 */
[----:B------:R-:W-:Y:S02]  /*08e0*/  MOV R21, UR8 ;  /* 0x0000000800157c02 */ /* 0x000fe40008000f00 */
.L_x_138:
        /* <DEDUP_REMOVED lines=44> */
.L_x_139:
[----:B------:R-:W1:Y:S01]  /*0bb0*/  LDCU.64 UR14, c[0x0][0x3c0] ;  /* 0x00007800ff0e77ac */ /* 0x000e620008000a00 */
[----:B------:R-:W-:-:S04]  /*0bc0*/  UIADD3 UR8, UPT, UPT, UR40, UR41, URZ ;  /* 0x0000002928087290 */ /* 0x000fc8000fffe0ff */
[----:B-1----:R-:W-:Y:S02]  /*0bd0*/  UIMAD.WIDE.U32 UR10, UR8, UR14, URZ ;  /* 0x0000000e080a72a5 */ /* 0x002fe4000f8e00ff */
[----:B------:R-:W-:-:S04]  /*0be0*/  UIMAD UR8, UR8, UR15, URZ ;  /* 0x0000000f080872a4 */ /* 0x000fc8000f8e02ff */
[----:B------:R-:W-:Y:S01]  /*0bf0*/  UIADD3 UR8, UPT, UPT, UR11, UR8, URZ ;  /* 0x000000080b087290 */ /* 0x000fe2000fffe0ff */
[----:B------:R-:W-:-:S05]  /*0c00*/  UMOV UR46, UR10 ;  /* 0x0000000a002e7c82 */ /* 0x000fca0008000000 */
[----:B------:R-:W-:-:S07]  /*0c10*/  MOV R18, UR8 ;  /* 0x0000000800127c02 */ /* 0x000fce0008000f00 */
.L_x_140:
        /* <DEDUP_REMOVED lines=27> */
.L_x_141:
[----:B------:R-:W-:Y:S02]  /*0dd0*/  UIMAD.WIDE.U32 UR52, UR62, UR18, URZ ;  /* 0x000000123e3472a5 */ /* 0x000fe4000f8e00ff */
[----:B------:R-:W-:-:S04]  /*0de0*/  UIMAD UR8, UR63, UR18, URZ ;  /* 0x000000123f0872a4 */ /* 0x000fc8000f8e02ff */
[----:B------:R-:W-:Y:S02]  /*0df0*/  UIADD3 UR8, UPT, UPT, UR53, UR8, URZ ;  /* 0x0000000835087290 */ /* 0x000fe4000fffe0ff */
.L_x_142:
        /* <DEDUP_REMOVED lines=20> */
.L_x_143:
[----:B------:R-:W1:Y:S01]  /*0f40*/  LDCU UR54, c[0x0][0x434] ;  /* 0x00008680ff3677ac */ /* 0x000e620008000800 */
[----:B------:R-:W-:-:S04]  /*0f50*/  UIMAD UR11, UR37, UR19, UR24 ;  /* 0x00000013250b72a4 */ /* 0x000fc8000f8e0218 */
[----:B-1----:R-:W-:Y:S02]  /*0f60*/  UIMAD UR54, UR11, UR54, URZ ;  /* 0x000000360b3672a4 */ /* 0x002fe4000f8e02ff */
.L_x_144:
        /* <DEDUP_REMOVED lines=11> */
.L_x_145:
[----:B------:R-:W1:Y:S01]  /*1020*/  LDCU UR53, c[0x0][0x444] ;  /* 0x00008880ff3577ac */ /* 0x000e620008000800 */
[----:B------:R-:W-:-:S04]  /*1030*/  UIMAD UR10, UR37, UR19, UR24 ;  /* 0x00000013250a72a4 */ /* 0x000fc8000f8e0218 */
[----:B-1----:R-:W-:-:S12]  /*1040*/  UIMAD UR53, UR10, UR53, URZ ;  /* 0x000000350a3572a4 */ /* 0x002fd8000f8e02ff */
.L_x_146:
[----:B------:R-:W1:Y:S01]  /*1050*/  S2R R25, SR_TID.X ;  /* 0x0000000000197919 */ /* 0x000e620000002100 */
[----:B------:R-:W-:Y:S01]  /*1060*/  USHF.R.S32.HI UR10, URZ, 0x1f, UR9 ;  /* 0x0000001fff0a7899 */ /* 0x000fe20008011409 */
[----:B------:R-:W2:Y:S01]  /*1070*/  LDC.64 R12, c[0x0][0x3b0] ;  /* 0x0000ec00ff0c7b82 */ /* 0x000ea20000000a00 */
[----:B------:R-:W-:Y:S01]  /*1080*/  UIADD3 UR52, UP1, UP0, UR60, UR52, UR9 ;  /* 0x000000343c347290 */ /* 0x000fe2000f83e009 */
[----:B------:R-:W-:Y:S01]  /*1090*/  MOV R9, RZ ;  /* 0x000000ff00097202 */ /* 0x000fe20000000f00 */
        /* <DEDUP_REMOVED lines=9> */
[----:B------:R-:W-:-:S04]  /*1130*/  ULEA UR54, UR49, UR54, 0x6 ;  /* 0x0000003631367291 */ /* 0x000fc8000f8e30ff */
[----:B---3--:R-:W-:Y:S02]  /*1140*/  UIMAD.WIDE UR56, UR54, 0x4, UR56 ;  /* 0x00000004363878a5 */ /* 0x008fe4000f8e0238 */
[----:B-----5:R-:W-:Y:S01]  /*1150*/  UIMAD UR18, UR47, UR8, URZ ;  /* 0x000000082f1272a4 */ /* 0x020fe2000f8e02ff */
[----:B-1----:R-:W-:Y:S01]  /*1160*/  IMAD.SHL.U32 R26, R25, 0x8, RZ ;  /* 0x00000008191a7824 */ /* 0x002fe200078e00ff */
[--C-:B------:R-:W-:Y:S01]  /*1170*/  SHF.R.U32.HI R24, RZ, 0x3, R25.reuse ;  /* 0x00000003ff187819 */ /* 0x100fe20000011619 */
[----:B------:R-:W-:Y:S01]  /*1180*/  IMAD.U32 R0, RZ, RZ, UR8 ;  /* 0x00000008ff007e24 */ /* 0x000fe2000f8e00ff */
[----:B------:R-:W-:Y:S01]  /*1190*/  UIMAD UR18, UR43, UR9, UR18 ;  /* 0x000000092b1272a4 */ /* 0x000fe2000f8e0212 */
[----:B------:R-:W-:Y:S01]  /*11a0*/  IMAD.U32 R4, RZ, RZ, UR10 ;  /* 0x0000000aff047e24 */ /* 0x000fe2000f8e00ff */
[----:B------:R-:W-:Y:S02]  /*11b0*/  LOP3.LUT R8, R26, 0x38, RZ, 0xc0, !PT ;  /* 0x000000381a087812 */ /* 0x000fe400078ec0ff */
[----:B------:R-:W-:-:S02]  /*11c0*/  SHF.R.U32.HI R16, RZ, 0x5, R25 ;  /* 0x00000005ff107819 */ /* 0x000fc40000011619 */
[----:B------:R-:W-:Y:S01]  /*11d0*/  IADD3 R2, P0, PT, R8, UR58, RZ ;  /* 0x0000003a08027c10 */ /* 0x000fe2000ff1e0ff */
[----:B------:R-:W1:Y:S01]  /*11e0*/  LDCU.64 UR58, c[0x0][0x5e8] ;  /* 0x0000bd00ff3a77ac */ /* 0x000e620008000a00 */
[----:B------:R-:W-:-:S03]  /*11f0*/  LOP3.LUT R11, R25, 0x1f, RZ, 0xc0, !PT ;  /* 0x0000001f190b7812 */ /* 0x000fc600078ec0ff */
[----:B------:R-:W-:Y:S01]  /*1200*/  IMAD.X R3, RZ, RZ, UR50, P0 ;  /* 0x00000032ff037e24 */ /* 0x000fe200080e06ff */
[----:B------:R-:W-:Y:S01]  /*1210*/  USHF.L.U64.HI UR50, UR8, 0x5, UR9 ;  /* 0x0000000508327899 */ /* 0x000fe20008010209 */
[----:B------:R-:W-:Y:S01]  /*1220*/  IMAD R11, R16, UR55, R11 ;  /* 0x00000037100b7c24 */ /* 0x000fe2000f8e020b */
[----:B------:R-:W-:Y:S01]  /*1230*/  USHF.L.U32 UR55, UR55, 0x6, URZ ;  /* 0x0000000637377899 */ /* 0x000fe200080006ff */
[----:B------:R-:W-:-:S04]  /*1240*/  IMAD.WIDE.U32 R2, R0, UR43, R2 ;  /* 0x0000002b00027c25 */ /* 0x000fc8000f8e0002 */
[----:B------:R-:W-:Y:S01]  /*1250*/  IMAD.U32 R0, RZ, RZ, UR11 ;  /* 0x0000000bff007e24 */ /* 0x000fe2000f8e00ff */
[----:B------:R-:W-:Y:S01]  /*1260*/  IADD3 R3, PT, PT, R3, UR18, RZ ;  /* 0x0000001203037c10 */ /* 0x000fe2000fffe0ff */
[----:B------:R-:W3:Y:S02]  /*1270*/  LDCU.64 UR18, c[0x0][0x3c8] ;  /* 0x00007900ff1277ac */ /* 0x000ee40008000a00 */
[----:B------:R-:W-:Y:S01]  /*1280*/  IMAD.WIDE.U32 R2, R4, UR24, R2 ;  /* 0x0000001804027c25 */ /* 0x000fe2000f8e0002 */
[----:B------:R-:W5:Y:S03]  /*1290*/  LDCU.64 UR10, c[0x0][0x550] ;  /* 0x0000aa00ff0a77ac */ /* 0x000f660008000a00 */
[----:B------:R-:W-:Y:S01]  /*12a0*/  IMAD R3, R0, UR24, R3 ;  /* 0x0000001800037c24 */ /* 0x000fe2000f8e0203 */
[----:B-1----:R-:W-:Y:S01]  /*12b0*/  UIMAD.WIDE UR58, UR53, 0x4, UR58 ;  /* 0x00000004353a78a5 */ /* 0x002fe2000f8e023a */
        /* <DEDUP_REMOVED lines=8> */
[----:B---3--:R-:W-:Y:S01]  /*1340*/  IMAD.U32 R0, RZ, RZ, UR18 ;  /* 0x00000012ff007e24 */ /* 0x008fe2000f8e00ff */
[----:B------:R-:W1:Y:S01]  /*1350*/  LDCU.64 UR8, c[0x0][0x380] ;  /* 0x00007000ff0877ac */ /* 0x000e620008000a00 */
[----:B----4-:R-:W-:Y:S01]  /*1360*/  IMAD.WIDE.U32 R4, R14, UR22, RZ ;  /* 0x000000160e047c25 */ /* 0x010fe2000f8e00ff */
[----:B-----5:R-:W-:-:S03]  /*1370*/  LEA R32, P2, R6, UR10, 0x1 ;  /* 0x0000000a06207c11 */ /* 0x020fc6000f8408ff */
[----:B------:R-:W-:Y:S01]  /*1380*/  IMAD.WIDE.U32 R2, R0, UR24, R2 ;  /* 0x0000001800027c25 */ /* 0x000fe2000f8e0002 */
[----:B------:R-:W-:Y:S02]  /*1390*/  SEL R4, R4, RZ, P5 ;  /* 0x000000ff04047207 */ /* 0x000fe40002800000 */
[----:B------:R-:W-:Y:S01]  /*13a0*/  LEA.HI.X R33, R6, UR11, R16, 0x1, P2 ;  /* 0x0000000b06217c11 */ /* 0x000fe200090f0c10 */
[----:B------:R-:W-:Y:S01]  /*13b0*/  IMAD.U32 R0, RZ, RZ, UR19 ;  /* 0x00000013ff007e24 */ /* 0x000fe2000f8e00ff */
[----:B------:R-:W2:Y:S01]  /*13c0*/  LDCU.64 UR18, c[0x0][0x570] ;  /* 0x0000ae00ff1277ac */ /* 0x000ea20008000a00 */
[----:B------:R-:W-:Y:S01]  /*13d0*/  IMAD R7, R15, UR22, R5 ;  /* 0x000000160f077c24 */ /* 0x000fe2000f8e0205 */
[----:B------:R-:W-:Y:S01]  /*13e0*/  IADD3 R14, P1, P0, R11, UR52, R4 ;  /* 0x000000340b0e7c10 */ /* 0x000fe2000f83e004 */
[----:B------:R-:W-:Y:S01]  /*13f0*/  IMAD R3, R0, UR24, R3 ;  /* 0x0000001800037c24 */ /* 0x000fe2000f8e0203 */
[----:B------:R-:W-:Y:S01]  /*1400*/  SHF.R.S32.HI R5, RZ, 0x1f, R11 ;  /* 0x0000001fff057819 */ /* 0x000fe2000001140b */
[----:B------:R3:W-:Y:S01]  /*1410*/  STL.64 [R1+0x48], R32 ;  /* 0x0000482001007387 */ /* 0x0007e20000100a00 */
[----:B------:R-:W-:Y:S01]  /*1420*/  SEL R0, R7, RZ, P5 ;  /* 0x000000ff07007207 */ /* 0x000fe20002800000 */
[----:B------:R-:W-:Y:S01]  /*1430*/  IMAD.WIDE.U32 R2, R24, R12, R2 ;  /* 0x0000000c18027225 */ /* 0x000fe200078e0002 */
[----:B------:R-:W-:-:S02]  /*1440*/  MOV R4, UR55 ;  /* 0x0000003700047c02 */ /* 0x000fc40008000f00 */
[----:B------:R-:W-:Y:S01]  /*1450*/  IADD3.X R5, PT, PT, R5, UR51, R0, P1, P0 ;  /* 0x0000003305057c10 */ /* 0x000fe20008fe0400 */
[----:B------:R-:W-:Y:S01]  /*1460*/  IMAD R3, R24, R13, R3 ;  /* 0x0000000d18037224 */ /* 0x000fe200078e0203 */
[----:B------:R-:W-:Y:S01]  /*1470*/  IADD3 R0, P0, PT, R14, UR55, RZ ;  /* 0x000000370e007c10 */ /* 0x000fe2000ff1e0ff */
[----:B------:R-:W-:Y:S01]  /*1480*/  IMAD.SHL.U32 R11, R12, 0x20, RZ ;  /* 0x000000200c0b7824 */ /* 0x000fe200078e00ff */
[----:B-1----:R-:W-:Y:S02]  /*1490*/  LEA R30, P1, R2, UR8, 0x1 ;  /* 0x00000008021e7c11 */ /* 0x002fe4000f8208ff */
[----:B------:R-:W-:Y:S01]  /*14a0*/  LEA.HI.X.SX32 R4, R4, R5, 0x1, P0 ;  /* 0x0000000504047211 */ /* 0x000fe200000f0eff */
[----:B------:R-:W-:Y:S01]  /*14b0*/  VIADD R5, R24, 0x20 ;  /* 0x0000002018057836 */ /* 0x000fe20000000000 */
[----:B--2---:R-:W-:Y:S01]  /*14c0*/  LEA R22, P0, R0, UR18, 0x2 ;  /* 0x0000001200167c11 */ /* 0x004fe2000f8010ff */
[----:B------:R-:W-:Y:S01]  /*14d0*/  UMOV UR18, UR58 ;  /* 0x0000003a00127c82 */ /* 0x000fe20008000000 */
[----:B------:R-:W-:-:S02]  /*14e0*/  LEA.HI.X R31, R2, UR9, R3, 0x1, P1 ;  /* 0x00000009021f7c11 */ /* 0x000fc400088f0c03 */
[----:B------:R-:W-:Y:S01]  /*14f0*/  LEA.HI.X R23, R0, UR19, R4, 0x2, P0 ;  /* 0x0000001300177c11 */ /* 0x000fe200080f1404 */
[----:B------:R-:W-:Y:S01]  /*1500*/  UMOV UR19, UR59 ;  /* 0x0000003b00137c82 */ /* 0x000fe20008000000 */
[----:B------:R-:W-:Y:S01]  /*1510*/  IADD3 R17, P0, PT, R24, 0x20, RZ ;  /* 0x0000002018117810 */ /* 0x000fe20007f1e0ff */
[----:B------:R3:W-:Y:S01]  /*1520*/  STL.64 [R1+0x40], R30 ;  /* 0x0000401e01007387 */ /* 0x0007e20000100a00 */
[----:B------:R-:W-:Y:S02]  /*1530*/  SHF.L.U64.HI R13, R12, 0x5, R13 ;  /* 0x000000050c0d7819 */ /* 0x000fe4000001020d */
[----:B------:R-:W-:Y:S01]  /*1540*/  IADD3.X R19, PT, PT, RZ, RZ, RZ, P0, !PT ;  /* 0x000000ffff137210 */ /* 0x000fe200007fe4ff */
[----:B------:R3:W-:Y:S01]  /*1550*/  STL.64 [R1+0x30], R22 ;  /* 0x0000301601007387 */ /* 0x0007e20000100a00 */
        /* <DEDUP_REMOVED lines=14> */
.L_x_148:
[----:B------:R-:W1:Y:S01]  /*1640*/  LDCU.64 UR14, c[0x0][0x5c0] ;  /* 0x0000b800ff0e77ac */ /* 0x000e620008000a00 */
[----:B------:R-:W-:-:S04]  /*1650*/  UIADD3 UR8, UPT, UPT, UR40, UR41, URZ ;  /* 0x0000002928087290 */ /* 0x000fc8000fffe0ff */
[----:B-1----:R-:W-:Y:S02]  /*1660*/  UIMAD.WIDE.U32 UR18, UR8, UR14, URZ ;  /* 0x0000000e081272a5 */ /* 0x002fe4000f8e00ff */
[----:B------:R-:W-:-:S04]  /*1670*/  UIMAD UR8, UR8, UR15, URZ ;  /* 0x0000000f080872a4 */ /* 0x000fc8000f8e02ff */
[----:B------:R-:W-:-:S06]  /*1680*/  UIADD3 UR8, UPT, UPT, UR19, UR8, URZ ;  /* 0x0000000813087290 */ /* 0x000fcc000fffe0ff */
[----:B------:R-:W-:Y:S02]  /*1690*/  MOV R0, UR8 ;  /* 0x0000000800007c02 */ /* 0x000fe40008000f00 */
.L_x_149:
        /* <DEDUP_REMOVED lines=13> */
.L_x_150:
[----:B------:R-:W1:Y:S01]  /*1770*/  LDCU.64 UR10, c[0x0][0x5c8] ;  /* 0x0000b900ff0a77ac */ /* 0x000e620008000a00 */
[----:B------:R-:W-:-:S04]  /*1780*/  UIADD3 UR40, UPT, UPT, UR40, UR41, URZ ;  /* 0x0000002928287290 */ /* 0x000fc8000fffe0ff */
[----:B-1----:R-:W-:Y:S02]  /*1790*/  UIMAD.WIDE.U32 UR16, UR40, UR10, URZ ;  /* 0x0000000a281072a5 */ /* 0x002fe4000f8e00ff */
[----:B------:R-:W-:-:S04]  /*17a0*/  UIMAD UR40, UR40, UR11, URZ ;  /* 0x0000000b282872a4 */ /* 0x000fc8000f8e02ff */
[----:B------:R-:W-:-:S06]  /*17b0*/  UIADD3 UR40, UPT, UPT, UR17, UR40, URZ ;  /* 0x0000002811287290 */ /* 0x000fcc000fffe0ff */
[----:B------:R-:W-:-:S07]  /*17c0*/  MOV R10, UR40 ;  /* 0x00000028000a7c02 */ /* 0x000fce0008000f00 */
.L_x_151:
        /* <DEDUP_REMOVED lines=16> */
[----:B------:R-:W1:Y:S01]  /*18d0*/  LDCU.64 UR8, c[0x0][0x560] ;  /* 0x0000ac00ff0877ac */ /* 0x000e620008000a00 */
[----:B------:R-:W-:Y:S02]  /*18e0*/  MOV R2, R4 ;  /* 0x0000000400027202 */ /* 0x000fe40000000f00 */
[----:B------:R-:W-:-:S03]  /*18f0*/  MOV R3, R0 ;  /* 0x0000000000037202 */ /* 0x000fc60000000f00 */
[----:B------:R-:W-:-:S04]  /*1900*/  IMAD.WIDE.U32 R6, R24, UR14, R2 ;  /* 0x0000000e18067c25 */ /* 0x000fc8000f8e0002 */
[----:B------:R-:W-:Y:S01]  /*1910*/  IMAD R3, R24, UR15, R7 ;  /* 0x0000000f18037c24 */ /* 0x000fe2000f8e0207 */
[----:B-1----:R-:W-:-:S04]  /*1920*/  LEA R2, P0, R6, UR8, 0x1 ;  /* 0x0000000806027c11 */ /* 0x002fc8000f8008ff */
[----:B------:R-:W-:-:S05]  /*1930*/  LEA.HI.X R3, R6, UR9, R3, 0x1, P0 ;  /* 0x0000000906037c11 */ /* 0x000fca00080f0c03 */
[----:B------:R1:W-:Y:S04]  /*1940*/  STG.E.128 desc[UR34][R2.64], RZ ;  /* 0x000000ff02007986 */ /* 0x0003e8000c101d22 */
[----:B------:R1:W-:Y:S04]  /*1950*/  STG.E.128 desc[UR34][R2.64+0x80], RZ ;  /* 0x000080ff02007986 */ /* 0x0003e8000c101d22 */
[----:B------:R1:W-:Y:S02]  /*1960*/  STG.E.128 desc[UR34][R2.64+0x100], RZ ;  /* 0x000100ff02007986 */ /* 0x0003e4000c101d22 */
.L_x_153:
[----:B------:R-:W-:Y:S05]  /*1970*/  BSYNC.RECONVERGENT B0 ;  /* 0x0000000000007941 */ /* 0x000fea0003800200 */
.L_x_152:
[----:B------:R-:W-:Y:S04]  /*1980*/  BSSY.RECONVERGENT B0, `(.L_x_154) ;  /* 0x000000d000007945 */ /* 0x000fe80003800200 */
[----:B------:R-:W-:Y:S05]  /*1990*/  @P1 BRA `(.L_x_155) ;  /* 0x00000000002c1947 */ /* 0x000fea0003800000 */
[----:B------:R-:W2:Y:S01]  /*19a0*/  LDCU.64 UR8, c[0x0][0x560] ;  /* 0x0000ac00ff0877ac */ /* 0x000ea20008000a00 */
[----:B------:R-:W-:Y:S01]  /*19b0*/  MOV R5, R0 ;  /* 0x0000000000057202 */ /* 0x000fe20000000f00 */
[----:B-1----:R-:W-:Y:S02]  /*19c0*/  IMAD R2, R19, UR14, RZ ;  /* 0x0000000e13027c24 */ /* 0x002fe4000f8e02ff */
[----:B------:R-:W-:-:S04]  /*19d0*/  IMAD.WIDE.U32 R4, R17, UR14, R4 ;  /* 0x0000000e11047c25 */ /* 0x000fc8000f8e0004 */
[----:B------:R-:W-:-:S05]  /*19e0*/  IMAD R0, R17, UR15, R2 ;  /* 0x0000000f11007c24 */ /* 0x000fca000f8e0202 */
[----:B------:R-:W-:Y:S02]  /*19f0*/  IADD3 R0, PT, PT, R5, R0, RZ ;  /* 0x0000000005007210 */ /* 0x000fe40007ffe0ff */
[----:B--2---:R-:W-:-:S04]  /*1a00*/  LEA R2, P0, R4, UR8, 0x1 ;  /* 0x0000000804027c11 */ /* 0x004fc8000f8008ff */
[----:B------:R-:W-:-:S05]  /*1a10*/  LEA.HI.X R3, R4, UR9, R0, 0x1, P0 ;  /* 0x0000000904037c11 */ /* 0x000fca00080f0c00 */
[----:B------:R2:W-:Y:S04]  /*1a20*/  STG.E.128 desc[UR34][R2.64], RZ ;  /* 0x000000ff02007986 */ /* 0x0005e8000c101d22 */
[----:B------:R2:W-:Y:S04]  /*1a30*/  STG.E.128 desc[UR34][R2.64+0x80], RZ ;  /* 0x000080ff02007986 */ /* 0x0005e8000c101d22 */
[----:B------:R2:W-:Y:S02]  /*1a40*/  STG.E.128 desc[UR34][R2.64+0x100], RZ ;  /* 0x000100ff02007986 */ /* 0x0005e4000c101d22 */
.L_x_155:
[----:B------:R-:W-:Y:S05]  /*1a50*/  BSYNC.RECONVERGENT B0 ;  /* 0x0000000000007941 */ /* 0x000fea0003800200 */
.L_x_154:
[----:B------:R-:W4:Y:S01]  /*1a60*/  LDCU.64 UR8, c[0x0][0x5e0] ;  /* 0x0000bc00ff0877ac */ /* 0x000f220008000a00 */
[----:B-12---:R-:W-:Y:S01]  /*1a70*/  MOV R2, UR10 ;  /* 0x0000000a00027c02 */ /* 0x006fe20008000f00 */
[----:B------:R-:W-:Y:S01]  /*1a80*/  BSSY.RECONVERGENT B0, `(.L_x_156) ;  /* 0x0000015000007945 */ /* 0x000fe20003800200 */
[----:B------:R-:W-:-:S03]  /*1a90*/  UIMAD UR27, UR27, UR10, URZ ;  /* 0x0000000a1b1b72a4 */ /* 0x000fc6000f8e02ff */
[----:B------:R-:W-:Y:S01]  /*1aa0*/  IMAD.WIDE.U32 R2, R2, UR30, R8 ;  /* 0x0000001e02027c25 */ /* 0x000fe2000f8e0008 */
[----:B------:R-:W-:Y:S02]  /*1ab0*/  UIMAD UR27, UR30, UR11, UR27 ;  /* 0x0000000b1e1b72a4 */ /* 0x000fe4000f8e021b */
[----:B------:R-:W-:-:S04]  /*1ac0*/  IADD3 R2, P0, PT, R2, UR16, RZ ;  /* 0x0000001002027c10 */ /* 0x000fc8000ff1e0ff */
[----:B------:R-:W-:Y:S02]  /*1ad0*/  IADD3.X R3, PT, PT, R10, UR27, R3, P0, !PT ;  /* 0x0000001b0a037c10 */ /* 0x000fe400087fe403 */
[----:B----4-:R-:W-:Y:S02]  /*1ae0*/  MOV R4, UR8 ;  /* 0x0000000800047c02 */ /* 0x010fe40008000f00 */
[----:B------:R-:W-:-:S03]  /*1af0*/  MOV R0, UR9 ;  /* 0x0000000900007c02 */ /* 0x000fc60008000f00 */
        /* <DEDUP_REMOVED lines=13> */
.L_x_157:
[----:B------:R-:W-:Y:S05]  /*1bd0*/  BSYNC.RECONVERGENT B0 ;  /* 0x0000000000007941 */ /* 0x000fea0003800200 */
.L_x_156:
        /* <DEDUP_REMOVED lines=11> */
[----:B------:R1:W-:Y:S01]  /*1c90*/  STG.E.128 desc[UR34][R2.64+0x100], RZ ;  /* 0x000100ff02007986 */ /* 0x0003e2000c101d22 */
[----:B------:R-:W-:Y:S05]  /*1ca0*/  BRA `(.L_x_158) ;  /* 0x0000005800ec7947 */ /* 0x000fea0003800000 */
.L_x_147:
[----:B------:R-:W-:Y:S01]  /*1cb0*/  UIADD3 UR37, UPT, UPT, -UR30, UR33, URZ ;  /* 0x000000211e257290 */ /* 0x000fe2000fffe1ff */
[----:B------:R-:W-:Y:S01]  /*1cc0*/  IMAD.U32 R0, RZ, RZ, UR14 ;  /* 0x0000000eff007e24 */ /* 0x000fe2000f8e00ff */
[----:B------:R-:W1:Y:S01]  /*1cd0*/  LDCU.64 UR10, c[0x0][0x3d8] ;  /* 0x00007b00ff0a77ac */ /* 0x000e620008000a00 */
[----:B------:R-:W-:Y:S01]  /*1ce0*/  IMAD.U32 R2, RZ, RZ, UR16 ;  /* 0x00000010ff027e24 */ /* 0x000fe2000f8e00ff */
[----:B------:R-:W-:Y:S01]  /*1cf0*/  SHF.R.U32.HI R27, RZ, 0x1, R25 ;  /* 0x00000001ff1b7819 */ /* 0x000fe20000011619 */
[----:B------:R-:W-:Y:S01]  /*1d00*/  IMAD.U32 R14, RZ, RZ, UR43 ;  /* 0x0000002bff0e7e24 */ /* 0x000fe2000f8e00ff */
[----:B------:R-:W2:Y:S01]  /*1d10*/  LDCU.64 UR8, c[0x0][0x3d0] ;  /* 0x00007a00ff0877ac */ /* 0x000ea20008000a00 */
[----:B------:R-:W-:Y:S01]  /*1d20*/  ISETP.GE.AND P4, PT, R24, UR37, PT ;  /* 0x0000002518007c0c */ /* 0x000fe2000bf86270 */
[----:B------:R-:W-:Y:S01]  /*1d30*/  IMAD.WIDE.U32 R2, R2, UR30, R8 ;  /* 0x0000001e02027c25 */ /* 0x000fe2000f8e0008 */
[----:B------:R-:W-:Y:S01]  /*1d40*/  ISETP.GE.AND P3, PT, R5, UR37, PT ;  /* 0x0000002505007c0c */ /* 0x000fe2000bf66270 */
[----:B------:R-:W-:Y:S01]  /*1d50*/  UIMAD UR42, UR49, -0x40, UR42 ;  /* 0xffffffc0312a78a4 */ /* 0x000fe2000f8e022a */
[----:B------:R-:W-:Y:S01]  /*1d60*/  @P5 BAR.SYNC.DEFER_BLOCKING 0x0 ;  /* 0x0000000000005b1d */ /* 0x000fe20000010000 */
[----:B------:R-:W-:Y:S01]  /*1d70*/  UIMAD UR45, UR27, UR14, URZ ;  /* 0x0000000e1b2d72a4 */ /* 0x000fe2000f8e02ff */
[----:B------:R-:W-:Y:S01]  /*1d80*/  LOP3.LUT R16, R26, 0x1f8, RZ, 0xc0, !PT ;  /* 0x000001f81a107812 */ /* 0x000fe200078ec0ff */
[----:B------:R-:W-:-:S02]  /*1d90*/  UIMAD UR27, UR27, UR16, URZ ;  /* 0x000000101b1b72a4 */ /* 0x000fc4000f8e02ff */
[----:B------:R-:W-:Y:S01]  /*1da0*/  ISETP.GE.AND P2, PT, R5, UR42, PT ;  /* 0x0000002a05007c0c */ /* 0x000fe2000bf46270 */
[----:B------:R-:W-:Y:S01]  /*1db0*/  IMAD.WIDE.U32 R4, R0, UR30, R8 ;  /* 0x0000001e00047c25 */ /* 0x000fe2000f8e0008 */
[----:B------:R-:W-:Y:S01]  /*1dc0*/  UIMAD UR45, UR30, UR15, UR45 ;  /* 0x0000000f1e2d72a4 */ /* 0x000fe2000f8e022d */
[----:B------:R-:W-:Y:S01]  /*1dd0*/  SHF.R.U32.HI R8, RZ, 0x2, R25 ;  /* 0x00000002ff087819 */ /* 0x000fe20000011619 */
[----:B------:R-:W-:Y:S01]  /*1de0*/  UIMAD UR27, UR30, UR17, UR27 ;  /* 0x000000111e1b72a4 */ /* 0x000fe2000f8e021b */
[----:B------:R-:W-:Y:S01]  /*1df0*/  LOP3.LUT R0, R27, 0x30, RZ, 0xc0, !PT ;  /* 0x000000301b007812 */ /* 0x000fe200078ec0ff */
[----:B---3--:R-:W3:Y:S01]  /*1e00*/  @!P3 LDC.64 R22, c[0x0][0x390] ;  /* 0x0000e400ff16bb82 */ /* 0x008ee20000000a00 */
[----:B------:R-:W-:Y:S01]  /*1e10*/  IADD3 R6, P1, PT, R4, UR46, RZ ;  /* 0x0000002e04067c10 */ /* 0x000fe2000ff3e0ff */
[----:B------:R-:W-:Y:S01]  /*1e20*/  IMAD.U32 R9, RZ, RZ, UR43 ;  /* 0x0000002bff097e24 */ /* 0x000fe2000f8e00ff */
[----:B------:R-:W-:Y:S01]  /*1e30*/  IADD3 R4, P0, PT, R2, UR44, RZ ;  /* 0x0000002c02047c10 */ /* 0x000fe2000ff1e0ff */
[----:B-1----:R-:W-:Y:S01]  /*1e40*/  IMAD R2, R20, UR10, RZ ;  /* 0x0000000a14027c24 */ /* 0x002fe2000f8e02ff */
[----:B------:R-:W-:-:S02]  /*1e50*/  IADD3.X R7, PT, PT, R18, UR45, R5, P1, !PT ;  /* 0x0000002d12077c10 */ /* 0x000fc40008ffe405 */
[----:B------:R-:W-:Y:S01]  /*1e60*/  LOP3.LUT R28, R0, 0x7, R8, 0xf8, !PT ;  /* 0x00000007001c7812 */ /* 0x000fe200078ef808 */
[----:B--2---:R-:W-:Y:S01]  /*1e70*/  IMAD R0, R20, UR8, RZ ;  /* 0x0000000814007c24 */ /* 0x004fe2000f8e02ff */
[----:B------:R-:W-:Y:S01]  /*1e80*/  IADD3.X R5, PT, PT, R21, UR27, R3, P0, !PT ;  /* 0x0000001b15057c10 */ /* 0x000fe200087fe403 */
[C---:B------:R-:W-:Y:S01]  /*1e90*/  IMAD R8, R10.reuse, UR11, R2 ;  /* 0x0000000b0a087c24 */ /* 0x040fe2000f8e0202 */
[----:B------:R-:W1:Y:S01]  /*1ea0*/  @!P4 LDC.64 R20, c[0x0][0x390] ;  /* 0x0000e400ff14cb82 */ /* 0x000e620000000a00 */
[----:B------:R-:W-:Y:S01]  /*1eb0*/  IMAD.WIDE.U32 R2, R10, UR10, R6 ;  /* 0x0000000a0a027c25 */ /* 0x000fe2000f8e0006 */
[----:B------:R-:W-:Y:S01]  /*1ec0*/  @!P2 LEA R14, P1, R14, R32, 0x1 ;  /* 0x000000200e0ea211 */ /* 0x000fe200078208ff */
[----:B------:R2:W-:Y:S01]  /*1ed0*/  STL [R1+0x38], R28 ;  /* 0x0000381c01007387 */ /* 0x0005e20000100800 */
[C---:B------:R-:W-:Y:S01]  /*1ee0*/  @!P2 LEA R12, P0, R11.reuse, R30, 0x1 ;  /* 0x0000001e0b0ca211 */ /* 0x040fe200078008ff */
[----:B------:R-:W-:Y:S01]  /*1ef0*/  IMAD.U32 R7, RZ, RZ, UR50 ;  /* 0x00000032ff077e24 */ /* 0x000fe2000f8e00ff */
[----:B------:R-:W-:Y:S01]  /*1f00*/  LOP3.LUT R16, R16, 0x38, R25, 0x78, !PT ;  /* 0x0000003810107812 */ /* 0x000fe200078e7819 */
[----:B------:R-:W-:Y:S01]  /*1f10*/  IMAD R6, R10, UR9, R0 ;  /* 0x000000090a067c24 */ /* 0x000fe2000f8e0200 */
[----:B------:R-:W-:Y:S01]  /*1f20*/  @!P2 LEA.HI.X R13, R11, R31, R13, 0x1, P0 ;  /* 0x0000001f0b0da211 */ /* 0x000fe200000f0c0d */
[----:B------:R-:W-:Y:S01]  /*1f30*/  IMAD.IADD R3, R3, 0x1, R8 ;  /* 0x0000000103037824 */ /* 0x000fe200078e0208 */
[----:B------:R-:W-:Y:S01]  /*1f40*/  @!P2 LEA.HI.X R15, R9, R33, R7, 0x1, P1 ;  /* 0x00000021090fa211 */ /* 0x000fe200008f0c07 */
[----:B------:R-:W-:Y:S01]  /*1f50*/  VIADD R0, R28, 0x8 ;  /* 0x000000081c007836 */ /* 0x000fe20000000000 */
[----:B------:R-:W-:Y:S01]  /*1f60*/  ISETP.GE.AND P5, PT, R24, UR42, PT ;  /* 0x0000002a18007c0c */ /* 0x000fe2000bfa6270 */
[----:B------:R-:W-:Y:S01]  /*1f70*/  IMAD.WIDE.U32 R4, R10, UR8, R4 ;  /* 0x000000080a047c25 */ /* 0x000fe2000f8e0004 */
[----:B------:R-:W4:Y:S02]  /*1f80*/  LDCU UR10, c[0x0][0x590] ;  /* 0x0000b200ff0a77ac */ /* 0x000f240008000800 */
[----:B------:R-:W-:Y:S01]  /*1f90*/  ISETP.GE.AND P1, PT, R0, UR42, PT ;  /* 0x0000002a00007c0c */ /* 0x000fe2000bf26270 */
[--C-:B------:R-:W-:Y:S01]  /*1fa0*/  @!P3 IMAD.MOV.U32 R8, RZ, RZ, R2.reuse ;  /* 0x000000ffff08b224 */ /* 0x100fe200078e0002 */
[----:B------:R-:W-:Y:S01]  /*1fb0*/  UIADD3 UR30, UPT, UPT, UR30, 0x40, URZ ;  /* 0x000000401e1e7890 */ /* 0x000fe2000fffe0ff */
[--C-:B------:R-:W-:Y:S01]  /*1fc0*/  @!P3 IMAD.MOV.U32 R9, RZ, RZ, R3.reuse ;  /* 0x000000ffff09b224 */ /* 0x100fe200078e0003 */
[----:B------:R-:W-:Y:S01]  /*1fd0*/  CS2R R142, SRZ ;  /* 0x00000000008e7805 */ /* 0x000fe2000001ff00 */
[----:B------:R-:W-:Y:S01]  /*1fe0*/  @!P4 IMAD.WIDE.U32 R2, R24, UR14, R2 ;  /* 0x0000000e1802cc25 */ /* 0x000fe2000f8e0002 */
[----:B------:R-:W-:-:S02]  /*1ff0*/  CS2R R140, SRZ ;  /* 0x00000000008c7805 */ /* 0x000fc4000001ff00 */
[----:B------:R-:W-:Y:S02]  /*2000*/  CS2R R146, SRZ ;  /* 0x0000000000927805 */ /* 0x000fe4000001ff00 */
[----:B------:R-:W-:Y:S01]  /*2010*/  CS2R R144, SRZ ;  /* 0x0000000000907805 */ /* 0x000fe2000001ff00 */
[----:B------:R-:W-:Y:S01]  /*2020*/  @!P3 IMAD R0, R19, UR14, RZ ;  /* 0x0000000e1300bc24 */ /* 0x000fe2000f8e02ff */
[----:B------:R-:W-:Y:S01]  /*2030*/  CS2R R138, SRZ ;  /* 0x00000000008a7805 */ /* 0x000fe2000001ff00 */
[----:B------:R-:W-:Y:S01]  /*2040*/  IMAD.IADD R7, R5, 0x1, R6 ;  /* 0x0000000105077824 */ /* 0x000fe200078e0206 */
[----:B------:R-:W-:Y:S01]  /*2050*/  CS2R R136, SRZ ;  /* 0x0000000000887805 */ /* 0x000fe2000001ff00 */
[--C-:B------:R-:W-:Y:S01]  /*2060*/  @!P4 IMAD.MOV.U32 R6, RZ, RZ, R4.reuse ;  /* 0x000000ffff06c224 */ /* 0x100fe200078e0004 */
[----:B------:R-:W-:Y:S01]  /*2070*/  CS2R R134, SRZ ;  /* 0x0000000000867805 */ /* 0x000fe2000001ff00 */
[----:B------:R-:W-:Y:S01]  /*2080*/  @!P3 IMAD.MOV.U32 R10, RZ, RZ, R4 ;  /* 0x000000ffff0ab224 */ /* 0x000fe200078e0004 */
[----:B-1----:R-:W-:Y:S01]  /*2090*/  @!P4 LEA R4, P0, R2, R20, 0x1 ;  /* 0x000000140204c211 */ /* 0x002fe200078008ff */
[----:B------:R-:W-:Y:S01]  /*20a0*/  @!P4 IMAD R3, R24, UR15, R3 ;  /* 0x0000000f1803cc24 */ /* 0x000fe2000f8e0203 */
[----:B------:R-:W-:Y:S01]  /*20b0*/  CS2R R132, SRZ ;  /* 0x0000000000847805 */ /* 0x000fe2000001ff00 */
[C---:B------:R-:W-:Y:S01]  /*20c0*/  @!P3 IMAD R18, R17.reuse, UR15, R0 ;  /* 0x0000000f1112bc24 */ /* 0x040fe2000f8e0200 */
[----:B------:R-:W-:Y:S01]  /*20d0*/  LOP3.LUT R0, R16, 0x1e00, R26, 0xf8, !PT ;  /* 0x00001e0010007812 */ /* 0x000fe200078ef81a */
[----:B------:R-:W-:Y:S01]  /*20e0*/  @!P3 IMAD.WIDE.U32 R8, R17, UR14, R8 ;  /* 0x0000000e1108bc25 */ /* 0x000fe2000f8e0008 */
[----:B------:R-:W-:-:S02]  /*20f0*/  @!P4 LEA.HI.X R5, R2, R21, R3, 0x1, P0 ;  /* 0x000000150205c211 */ /* 0x000fc400000f0c03 */
[----:B------:R-:W-:Y:S01]  /*2100*/  CS2R R126, SRZ ;  /* 0x00000000007e7805 */ /* 0x000fe2000001ff00 */
[----:B------:R-:W1:Y:S01]  /*2110*/  @!P4 LDC.64 R20, c[0x0][0x388] ;  /* 0x0000e200ff14cb82 */ /* 0x000e620000000a00 */
[----:B------:R-:W-:Y:S01]  /*2120*/  @!P3 IMAD R3, R19, UR16, RZ ;  /* 0x000000101303bc24 */ /* 0x000fe2000f8e02ff */
[----:B---3--:R-:W-:Y:S01]  /*2130*/  @!P3 LEA R2, P0, R8, R22, 0x1 ;  /* 0x000000160802b211 */ /* 0x008fe200078008ff */
[----:B------:R-:W-:Y:S01]  /*2140*/  @!P3 IMAD.IADD R9, R9, 0x1, R18 ;  /* 0x000000010909b824 */ /* 0x000fe200078e0212 */
[----:B------:R-:W-:Y:S01]  /*2150*/  LEA R0, R0, UR6, 0x1 ;  /* 0x0000000600007c11 */ /* 0x000fe2000f8e08ff */
[C---:B------:R-:W-:Y:S01]  /*2160*/  @!P3 IMAD R16, R17.reuse, UR17, R3 ;  /* 0x000000111110bc24 */ /* 0x040fe2000f8e0203 */
[----:B------:R-:W-:Y:S01]  /*2170*/  CS2R R124, SRZ ;  /* 0x00000000007c7805 */ /* 0x000fe2000001ff00 */
[----:B------:R-:W-:Y:S01]  /*2180*/  @!P3 IMAD.MOV.U32 R11, RZ, RZ, R7 ;  /* 0x000000ffff0bb224 */ /* 0x000fe200078e0007 */
[----:B------:R-:W-:Y:S01]  /*2190*/  @!P3 LEA.HI.X R3, R8, R23, R9, 0x1, P0 ;  /* 0x000000170803b211 */ /* 0x000fe200000f0c09 */
[----:B------:R-:W-:Y:S01]  /*21a0*/  @!PT LDS RZ, [RZ] ;  /* 0x00000000fffff984 */ /* 0x000fe20000000800 */
[----:B------:R-:W-:Y:S01]  /*21b0*/  @!PT LDS RZ, [RZ] ;  /* 0x00000000fffff984 */ /* 0x000fe20000000800 */
[----:B------:R-:W-:Y:S01]  /*21c0*/  @!PT LDS RZ, [RZ] ;  /* 0x00000000fffff984 */ /* 0x000fe20000000800 */
[----:B------:R-:W-:Y:S01]  /*21d0*/  @!P4 LDGSTS.E.BYPASS.LTC128B.128 [R0+0x12000], desc[UR34][R4.64] ;  /* 0x120000000400cfae */ /* 0x000fe2000b981a22 */
[----:B------:R-:W3:Y:S01]  /*21e0*/  @!P3 LDC.64 R8, c[0x0][0x388] ;  /* 0x0000e200ff08bb82 */ /* 0x000ee20000000a00 */
[----:B------:R-:W-:Y:S01]  /*21f0*/  @!P4 IMAD.WIDE.U32 R6, R24, UR16, R6 ;  /* 0x000000101806cc25 */ /* 0x000fe2000f8e0006 */
[----:B------:R-:W-:Y:S01]  /*2200*/  CS2R R130, SRZ ;  /* 0x0000000000827805 */ /* 0x000fe2000001ff00 */
[----:B------:R-:W-:Y:S01]  /*2210*/  @!P4 LDGSTS.E.BYPASS.LTC128B.128 [R0+0x14000], desc[UR34][R4.64+0x80] ;  /* 0x140000800400cfae */ /* 0x000fe2000b981a22 */
[----:B------:R-:W-:Y:S01]  /*2220*/  CS2R R128, SRZ ;  /* 0x0000000000807805 */ /* 0x000fe2000001ff00 */
[----:B------:R-:W-:Y:S01]  /*2230*/  @!P3 IMAD.WIDE.U32 R10, R17, UR16, R10 ;  /* 0x00000010110abc25 */ /* 0x000fe2000f8e000a */
[----:B------:R-:W-:Y:S01]  /*2240*/  CS2R R122, SRZ ;  /* 0x00000000007a7805 */ /* 0x000fe2000001ff00 */
[----:B------:R1:W-:Y:S01]  /*2250*/  @!P4 LDGSTS.E.BYPASS.LTC128B.128 [R0+0x16000], desc[UR34][R4.64+0x100] ;  /* 0x160001000400cfae */ /* 0x0003e2000b981a22 */
[----:B------:R-:W-:-:S02]  /*2260*/  CS2R R120, SRZ ;  /* 0x0000000000787805 */ /* 0x000fc4000001ff00 */
[----:B------:R-:W-:Y:S02]  /*2270*/  CS2R R118, SRZ ;  /* 0x0000000000767805 */ /* 0x000fe4000001ff00 */
[----:B------:R-:W-:Y:S01]  /*2280*/  CS2R R116, SRZ ;  /* 0x0000000000747805 */ /* 0x000fe2000001ff00 */
[----:B------:R-:W-:Y:S01]  /*2290*/  @P4 STS.128 [R0+0x12000], RZ ;  /* 0x012000ff00004388 */ /* 0x000fe20000000c00 */
[----:B------:R-:W-:Y:S02]  /*22a0*/  CS2R R110, SRZ ;  /* 0x00000000006e7805 */ /* 0x000fe4000001ff00 */
[----:B------:R-:W-:Y:S02]  /*22b0*/  CS2R R108, SRZ ;  /* 0x00000000006c7805 */ /* 0x000fe4000001ff00 */
[----:B------:R-:W-:Y:S01]  /*22c0*/  CS2R R114, SRZ ;  /* 0x0000000000727805 */ /* 0x000fe2000001ff00 */
[----:B------:R-:W-:Y:S01]  /*22d0*/  @P4 STS.128 [R0+0x14000], RZ ;  /* 0x014000ff00004388 */ /* 0x000fe20000000c00 */
        /* <DEDUP_REMOVED lines=18> */
[----:B-1----:R-:W-:Y:S01]  /*2400*/  @!P4 LEA R4, P0, R6, R20, 0x1 ;  /* 0x000000140604c211 */ /* 0x002fe200078008ff */
[----:B------:R-:W-:Y:S01]  /*2410*/  @!PT LDS RZ, [RZ] ;  /* 0x00000000fffff984 */ /* 0x000fe20000000800 */
[----:B------:R-:W-:Y:S01]  /*2420*/  @!PT LDS RZ, [RZ] ;  /* 0x00000000fffff984 */ /* 0x000fe20000000800 */
[----:B------:R-:W-:Y:S01]  /*2430*/  @!PT LDS RZ, [RZ] ;  /* 0x00000000fffff984 */ /* 0x000fe20000000800 */
[----:B------:R-:W-:Y:S01]  /*2440*/  @!P3 LDGSTS.E.BYPASS.LTC128B.128 [R0+0x13000], desc[UR34][R2.64] ;  /* 0x130000000200bfae */ /* 0x000fe2000b981a22 */
[----:B------:R-:W-:Y:S02]  /*2450*/  CS2R R44, SRZ ;  /* 0x00000000002c7805 */ /* 0x000fe4000001ff00 */
[----:B------:R-:W-:Y:S02]  /*2460*/  CS2R R50, SRZ ;  /* 0x0000000000327805 */ /* 0x000fe4000001ff00 */
[----:B------:R-:W-:Y:S01]  /*2470*/  CS2R R48, SRZ ;  /* 0x0000000000307805 */ /* 0x000fe2000001ff00 */
[----:B------:R-:W-:Y:S01]  /*2480*/  @!P3 LDGSTS.E.BYPASS.LTC128B.128 [R0+0x15000], desc[UR34][R2.64+0x80] ;  /* 0x150000800200bfae */ /* 0x000fe2000b981a22 */
[----:B------:R-:W-:-:S02]  /*2490*/  CS2R R42, SRZ ;  /* 0x00000000002a7805 */ /* 0x000fc4000001ff00 */
[----:B------:R-:W-:Y:S02]  /*24a0*/  CS2R R40, SRZ ;  /* 0x0000000000287805 */ /* 0x000fe4000001ff00 */
[----:B------:R-:W-:Y:S01]  /*24b0*/  CS2R R38, SRZ ;  /* 0x0000000000267805 */ /* 0x000fe2000001ff00 */
[----:B------:R1:W-:Y:S01]  /*24c0*/  @!P3 LDGSTS.E.BYPASS.LTC128B.128 [R0+0x17000], desc[UR34][R2.64+0x100] ;  /* 0x170001000200bfae */ /* 0x0003e2000b981a22 */
[----:B------:R-:W-:Y:S02]  /*24d0*/  CS2R R36, SRZ ;  /* 0x0000000000247805 */ /* 0x000fe4000001ff00 */
[----:B------:R-:W-:Y:S01]  /*24e0*/  CS2R R34, SRZ ;  /* 0x0000000000227805 */ /* 0x000fe2000001ff00 */
[----:B------:R-:W1:Y:S01]  /*24f0*/  LDCU UR8, c[0x0][0x3e0] ;  /* 0x00007c00ff0877ac */ /* 0x000e620008000800 */
[----:B------:R-:W0:Y:S01]  /*2500*/  LDGDEPBAR ;  /* 0x00000000000079af */ /* 0x000e220000000000 */
[----:B------:R-:W1:Y:S03]  /*2510*/  LDCU UR9, c[0x0][0x45c] ;  /* 0x00008b80ff0977ac */ /* 0x000e660008000800 */
[----:B------:R-:W-:Y:S04]  /*2520*/  @!P5 LDGSTS.E.BYPASS.LTC128B.128 [R0+0x6000], desc[UR34][R32.64] ;  /* 0x060000002000dfae */ /* 0x000fe8000b981a22 */
[----:B------:R-:W-:Y:S04]  /*2530*/  @!P5 LDGSTS.E.BYPASS.LTC128B.128 [R0+0x8000], desc[UR34][R32.64+0x80] ;  /* 0x080000802000dfae */ /* 0x000fe8000b981a22 */
[----:B------:R-:W-:Y:S04]  /*2540*/  @!P5 LDGSTS.E.BYPASS.LTC128B.128 [R0+0xa000], desc[UR34][R32.64+0x100] ;  /* 0x0a0001002000dfae */ /* 0x000fe8000b981a22 */
[----:B------:R-:W-:Y:S04]  /*2550*/  @P5 STS.128 [R0+0x6000], RZ ;  /* 0x006000ff00005388 */ /* 0x000fe80000000c00 */
[----:B------:R-:W-:Y:S01]  /*2560*/  @P5 STS.128 [R0+0x8000], RZ ;  /* 0x008000ff00005388 */ /* 0x000fe20000000c00 */
[----:B-1----:R-:W-:-:S03]  /*2570*/  @!P4 IMAD R2, R24, UR17, R7 ;  /* 0x000000111802cc24 */ /* 0x002fc6000f8e0207 */
[----:B------:R-:W-:Y:S01]  /*2580*/  @P5 STS.128 [R0+0xa000], RZ ;  /* 0x00a000ff00005388 */ /* 0x000fe20000000c00 */
[----:B------:R-:W-:Y:S02]  /*2590*/  @!P3 IMAD.IADD R3, R11, 0x1, R16 ;  /* 0x000000010b03b824 */ /* 0x000fe400078e0210 */
[----:B------:R-:W-:Y:S01]  /*25a0*/  IMAD.MOV.U32 R7, RZ, RZ, 0x7f800000 ;  /* 0x7f800000ff077424 */ /* 0x000fe200078e00ff */
[----:B------:R-:W-:Y:S01]  /*25b0*/  @P2 STS.128 [R0+0x7000], RZ ;  /* 0x007000ff00002388 */ /* 0x000fe20000000c00 */
[----:B------:R-:W-:Y:S01]  /*25c0*/  @!P4 LEA.HI.X R5, R6, R21, R2, 0x1, P0 ;  /* 0x000000150605c211 */ /* 0x000fe200000f0c02 */
[----:B------:R-:W-:Y:S01]  /*25d0*/  IMAD.MOV.U32 R6, RZ, RZ, 0x7f800000 ;  /* 0x7f800000ff067424 */ /* 0x000fe200078e00ff */
[C---:B---3--:R-:W-:Y:S01]  /*25e0*/  @!P3 LEA R2, P0, R10.reuse, R8, 0x1 ;  /* 0x000000080a02b211 */ /* 0x048fe200078008ff */
[----:B------:R-:W-:Y:S03]  /*25f0*/  @P2 STS.128 [R0+0x9000], RZ ;  /* 0x009000ff00002388 */ /* 0x000fe60000000c00 */
[----:B------:R-:W-:Y:S01]  /*2600*/  @!P3 LEA.HI.X R3, R10, R9, R3, 0x1, P0 ;  /* 0x000000090a03b211 */ /* 0x000fe200000f0c03 */
[----:B------:R-:W-:Y:S01]  /*2610*/  @P2 STS.128 [R0+0xb000], RZ ;  /* 0x00b000ff00002388 */ /* 0x000fe20000000c00 */
[----:B------:R-:W-:-:S03]  /*2620*/  ISETP.GE.AND P0, PT, R28, UR42, PT ;  /* 0x0000002a1c007c0c */ /* 0x000fc6000bf06270 */
[----:B------:R-:W-:Y:S01]  /*2630*/  @!PT LDS RZ, [RZ] ;  /* 0x00000000fffff984 */ /* 0x000fe20000000800 */
[----:B------:R-:W-:Y:S01]  /*2640*/  @!PT LDS RZ, [RZ] ;  /* 0x00000000fffff984 */ /* 0x000fe20000000800 */
[----:B------:R-:W-:Y:S01]  /*2650*/  @!PT LDS RZ, [RZ] ;  /* 0x00000000fffff984 */ /* 0x000fe20000000800 */
[----:B------:R-:W-:Y:S04]  /*2660*/  @!P2 LDGSTS.E.BYPASS.LTC128B.128 [R0+0x7000], desc[UR34][R14.64] ;  /* 0x070000000e00afae */ /* 0x000fe8000b981a22 */
[----:B------:R-:W-:Y:S04]  /*2670*/  @!P2 LDGSTS.E.BYPASS.LTC128B.128 [R0+0x9000], desc[UR34][R14.64+0x80] ;  /* 0x090000800e00afae */ /* 0x000fe8000b981a22 */
[----:B------:R-:W-:Y:S04]  /*2680*/  @!P2 LDGSTS.E.BYPASS.LTC128B.128 [R0+0xb000], desc[UR34][R14.64+0x100] ;  /* 0x0b0001000e00afae */ /* 0x000fe8000b981a22 */
[----:B------:R-:W-:Y:S04]  /*2690*/  @!P5 LDGSTS.E.BYPASS.LTC128B.128 [R0], desc[UR34][R30.64] ;  /* 0x000000001e00dfae */ /* 0x000fe8000b981a22 */
[----:B------:R-:W-:Y:S04]  /*26a0*/  @!P5 LDGSTS.E.BYPASS.LTC128B.128 [R0+0x2000], desc[UR34][R30.64+0x80] ;  /* 0x020000801e00dfae */ /* 0x000fe8000b981a22 */
[----:B------:R-:W-:Y:S04]  /*26b0*/  @!P5 LDGSTS.E.BYPASS.LTC128B.128 [R0+0x4000], desc[UR34][R30.64+0x100] ;  /* 0x040001001e00dfae */ /* 0x000fe8000b981a22 */
[----:B------:R-:W-:Y:S04]  /*26c0*/  @P5 STS.128 [R0], RZ ;  /* 0x000000ff00005388 */ /* 0x000fe80000000c00 */
[----:B------:R-:W-:Y:S04]  /*26d0*/  @P5 STS.128 [R0+0x2000], RZ ;  /* 0x002000ff00005388 */ /* 0x000fe80000000c00 */
[----:B------:R-:W-:Y:S04]  /*26e0*/  @P5 STS.128 [R0+0x4000], RZ ;  /* 0x004000ff00005388 */ /* 0x000fe80000000c00 */
[----:B------:R-:W-:Y:S04]  /*26f0*/  @P2 STS.128 [R0+0x1000], RZ ;  /* 0x001000ff00002388 */ /* 0x000fe80000000c00 */
[----:B------:R-:W-:Y:S04]  /*2700*/  @P2 STS.128 [R0+0x3000], RZ ;  /* 0x003000ff00002388 */ /* 0x000fe80000000c00 */
[----:B------:R-:W-:Y:S04]  /*2710*/  @P2 STS.128 [R0+0x5000], RZ ;  /* 0x005000ff00002388 */ /* 0x000fe80000000c00 */
[----:B------:R-:W-:Y:S01]  /*2720*/  @!PT LDS RZ, [RZ] ;  /* 0x00000000fffff984 */ /* 0x000fe20000000800 */
[----:B------:R-:W-:Y:S01]  /*2730*/  @!PT LDS RZ, [RZ] ;  /* 0x00000000fffff984 */ /* 0x000fe20000000800 */
[----:B------:R-:W-:Y:S01]  /*2740*/  @!PT LDS RZ, [RZ] ;  /* 0x00000000fffff984 */ /* 0x000fe20000000800 */
[----:B------:R-:W-:Y:S04]  /*2750*/  @!P2 LDGSTS.E.BYPASS.LTC128B.128 [R0+0x1000], desc[UR34][R12.64] ;  /* 0x010000000c00afae */ /* 0x000fe8000b981a22 */
[----:B------:R-:W-:Y:S04]  /*2760*/  @!P2 LDGSTS.E.BYPASS.LTC128B.128 [R0+0x3000], desc[UR34][R12.64+0x80] ;  /* 0x030000800c00afae */ /* 0x000fe8000b981a22 */
[----:B------:R1:W-:Y:S04]  /*2770*/  @!P2 LDGSTS.E.BYPASS.LTC128B.128 [R0+0x5000], desc[UR34][R12.64+0x100] ;  /* 0x050001000c00afae */ /* 0x0003e8000b981a22 */
[----:B------:R-:W-:Y:S04]  /*2780*/  @!P4 LDGSTS.E.BYPASS.LTC128B.128 [R0+0xc000], desc[UR34][R4.64] ;  /* 0x0c0000000400cfae */ /* 0x000fe8000b981a22 */
[----:B------:R-:W-:Y:S04]  /*2790*/  @!P4 LDGSTS.E.BYPASS.LTC128B.128 [R0+0xe000], desc[UR34][R4.64+0x80] ;  /* 0x0e0000800400cfae */ /* 0x000fe8000b981a22 */
[----:B------:R3:W-:Y:S04]  /*27a0*/  @!P4 LDGSTS.E.BYPASS.LTC128B.128 [R0+0x10000], desc[UR34][R4.64+0x100] ;  /* 0x100001000400cfae */ /* 0x0007e8000b981a22 */
[----:B------:R-:W-:Y:S04]  /*27b0*/  @P4 STS.128 [R0+0xc000], RZ ;  /* 0x00c000ff00004388 */ /* 0x000fe80000000c00 */
[----:B------:R-:W-:Y:S04]  /*27c0*/  @P4 STS.128 [R0+0xe000], RZ ;  /* 0x00e000ff00004388 */ /* 0x000fe80000000c00 */
[----:B------:R-:W-:Y:S01]  /*27d0*/  @P4 STS.128 [R0+0x10000], RZ ;  /* 0x010000ff00004388 */ /* 0x000fe20000000c00 */
[----:B-1----:R-:W1:Y:S03]  /*27e0*/  S2R R13, SR_TID.X ;  /* 0x00000000000d7919 */ /* 0x002e660000002100 */
[----:B------:R-:W-:Y:S04]  /*27f0*/  @P3 STS.128 [R0+0xd000], RZ ;  /* 0x00d000ff00003388 */ /* 0x000fe80000000c00 */
[----:B------:R-:W-:Y:S01]  /*2800*/  @P3 STS.128 [R0+0xf000], RZ ;  /* 0x00f000ff00003388 */ /* 0x000fe20000000c00 */
[----:B---3--:R-:W-:-:S03]  /*2810*/  IMAD.MOV.U32 R4, RZ, RZ, 0x4 ;  /* 0x00000004ff047424 */ /* 0x008fc600078e00ff */
[----:B------:R3:W-:Y:S01]  /*2820*/  @P3 STS.128 [R0+0x11000], RZ ;  /* 0x011000ff00003388 */ /* 0x0007e20000000c00 */
[----:B------:R-:W-:-:S03]  /*2830*/  IMAD.WIDE.U32 R4, R28, R4, UR56 ;  /* 0x000000381c047e25 */ /* 0x000fc6000f8e0004 */
[----:B------:R-:W-:Y:S01]  /*2840*/  @!PT LDS RZ, [RZ] ;  /* 0x00000000fffff984 */ /* 0x000fe20000000800 */
[----:B------:R-:W-:Y:S01]  /*2850*/  @!PT LDS RZ, [RZ] ;  /* 0x00000000fffff984 */ /* 0x000fe20000000800 */
[----:B------:R-:W-:Y:S01]  /*2860*/  @!PT LDS RZ, [RZ] ;  /* 0x00000000fffff984 */ /* 0x000fe20000000800 */
[----:B------:R-:W-:Y:S04]  /*2870*/  @!P3 LDGSTS.E.BYPASS.LTC128B.128 [R0+0xd000], desc[UR34][R2.64] ;  /* 0x0d0000000200bfae */ /* 0x000fe8000b981a22 */
[----:B------:R-:W-:Y:S04]  /*2880*/  @!P3 LDGSTS.E.BYPASS.LTC128B.128 [R0+0xf000], desc[UR34][R2.64+0x80] ;  /* 0x0f0000800200bfae */ /* 0x000fe8000b981a22 */
[----:B------:R5:W-:Y:S04]  /*2890*/  @!P3 LDGSTS.E.BYPASS.LTC128B.128 [R0+0x11000], desc[UR34][R2.64+0x100] ;  /* 0x110001000200bfae */ /* 0x000be8000b981a22 */
[----:B------:R-:W0:Y:S04]  /*28a0*/  LDGDEPBAR ;  /* 0x00000000000079af */ /* 0x000e280000000000 */
[----:B------:R-:W4:Y:S04]  /*28b0*/  @!P0 LDG.E R7, desc[UR34][R4.64] ;  /* 0x0000002204078981 */ /* 0x000f28000c1e1900 */
[----:B------:R4:W4:Y:S01]  /*28c0*/  @!P1 LDG.E R6, desc[UR34][R4.64+0x20] ;  /* 0x0000202204069981 */ /* 0x000922000c1e1900 */
[C---:B-1----:R-:W-:Y:S01]  /*28d0*/  IMAD.SHL.U32 R15, R13.reuse, 0x2, RZ ;  /* 0x000000020d0f7824 */ /* 0x042fe200078e00ff */
[----:B------:R-:W-:Y:S01]  /*28e0*/  SHF.R.U32.HI R11, RZ, 0x2, R13 ;  /* 0x00000002ff0b7819 */ /* 0x000fe2000001160d */
[----:B------:R-:W-:Y:S01]  /*28f0*/  IMAD.SHL.U32 R12, R13, 0x20, RZ ;  /* 0x000000200d0c7824 */ /* 0x000fe200078e00ff */
[----:B------:R-:W-:Y:S01]  /*2900*/  LOP3.LUT P5, RZ, R25, 0x2, RZ, 0xc0, !PT ;  /* 0x0000000219ff7812 */ /* 0x000fe200078ac0ff */
[----:B------:R-:W-:Y:S01]  /*2910*/  IMAD.SHL.U32 R14, R13, 0x8, RZ ;  /* 0x000000080d0e7824 */ /* 0x000fe200078e00ff */
[----:B------:R-:W-:-:S02]  /*2920*/  LOP3.LUT R8, R15, 0x20, RZ, 0xc0, !PT ;  /* 0x000000200f087812 */ /* 0x000fc400078ec0ff */
[----:B------:R-:W-:Y:S02]  /*2930*/  CS2R R30, SRZ ;  /* 0x00000000001e7805 */ /* 0x000fe4000001ff00 */
[C---:B------:R-:W-:Y:S02]  /*2940*/  LOP3.LUT P4, RZ, R25.reuse, 0x4, RZ, 0xc0, !PT ;  /* 0x0000000419ff7812 */ /* 0x040fe4000788c0ff */
[----:B--2---:R-:W-:Y:S02]  /*2950*/  CS2R R28, SRZ ;  /* 0x00000000001c7805 */ /* 0x004fe4000001ff00 */
[----:B------:R-:W-:Y:S02]  /*2960*/  CS2R R32, SRZ ;  /* 0x0000000000207805 */ /* 0x000fe4000001ff00 */
[----:B------:R-:W-:Y:S02]  /*2970*/  CS2R R22, SRZ ;  /* 0x0000000000167805 */ /* 0x000fe4000001ff00 */
[----:B------:R-:W-:Y:S01]  /*2980*/  CS2R R20, SRZ ;  /* 0x0000000000147805 */ /* 0x000fe2000001ff00 */
[----:B------:R-:W-:Y:S01]  /*2990*/  UISETP.GE.AND UP1, UPT, UR30, UR33, UPT ;  /* 0x000000211e00728c */ /* 0x000fe2000bf26270 */
[----:B-----5:R-:W-:Y:S01]  /*29a0*/  IMAD.SHL.U32 R2, R25, 0x40, RZ ;  /* 0x0000004019027824 */ /* 0x020fe200078e00ff */
[----:B------:R-:W-:Y:S01]  /*29b0*/  LOP3.LUT P2, R3, R13, 0x4, RZ, 0xc0, !PT ;  /* 0x000000040d037812 */ /* 0x000fe2000784c0ff */
[----:B------:R-:W-:-:S04]  /*29c0*/  DEPBAR.LE SB0, 0x1 ;  /* 0x000080400000791a */ /* 0x000fc80000000000 */
[----:B---3--:R-:W-:Y:S01]  /*29d0*/  LOP3.LUT R0, R2, 0x1c0, RZ, 0xc0, !PT ;  /* 0x000001c002007812 */ /* 0x008fe200078ec0ff */
[----:B----4-:R-:W-:Y:S01]  /*29e0*/  USHF.L.U32 UR10, UR10, 0x6, URZ ;  /* 0x000000060a0a7899 */ /* 0x010fe200080006ff */
[----:B------:R-:W-:Y:S01]  /*29f0*/  BAR.SYNC.DEFER_BLOCKING 0x0 ;  /* 0x0000000000007b1d */ /* 0x000fe20000010000 */
[----:B------:R-:W-:Y:S01]  /*2a00*/  ISETP.NE.AND P3, PT, R3, RZ, PT ;  /* 0x000000ff0300720c */ /* 0x000fe20003f65270 */
[----:B------:R-:W-:Y:S01]  /*2a10*/  IMAD.SHL.U32 R5, R25, 0x20, RZ ;  /* 0x0000002019057824 */ /* 0x000fe200078e00ff */
[----:B------:R-:W-:Y:S02]  /*2a20*/  LOP3.LUT R0, R0, 0x38, R26, 0xf8, !PT ;  /* 0x0000003800007812 */ /* 0x000fe400078ef81a */
[----:B------:R-:W-:Y:S02]  /*2a30*/  SHF.R.U32.HI R3, RZ, 0x3, R13 ;  /* 0x00000003ff037819 */ /* 0x000fe4000001160d */
[----:B------:R-:W-:Y:S02]  /*2a40*/  LOP3.LUT R4, R5, 0x200, RZ, 0xc0, !PT ;  /* 0x0000020005047812 */ /* 0x000fe400078ec0ff */
[----:B------:R-:W-:-:S02]  /*2a50*/  LOP3.LUT R8, R8, 0x18, R3, 0xf8, !PT ;  /* 0x0000001808087812 */ /* 0x000fc400078ef803 */
[----:B------:R-:W-:Y:S01]  /*2a60*/  SHF.R.U32.HI R3, RZ, 0x1, R13 ;  /* 0x00000001ff037819 */ /* 0x000fe2000001160d */
[----:B------:R1:W-:Y:S04]  /*2a70*/  STL [R1+0x54], R7 ;  /* 0x0000540701007387 */ /* 0x0003e80000100800 */
[----:B------:R2:W-:Y:S01]  /*2a80*/  STL [R1+0x50], R6 ;  /* 0x0000500601007387 */ /* 0x0005e20000100800 */
[----:B-1----:R-:W-:Y:S01]  /*2a90*/  IMAD.SHL.U32 R7, R25, 0x10, RZ ;  /* 0x0000001019077824 */ /* 0x002fe200078e00ff */
[----:B--2---:R-:W-:Y:S02]  /*2aa0*/  LOP3.LUT R6, R2, 0x200, RZ, 0xc0, !PT ;  /* 0x0000020002067812 */ /* 0x004fe400078ec0ff */
[----:B------:R-:W-:Y:S02]  /*2ab0*/  LOP3.LUT P1, R2, R13, 0x2, RZ, 0xc0, !PT ;  /* 0x000000020d027812 */ /* 0x000fe4000782c0ff */
[----:B------:R-:W-:-:S02]  /*2ac0*/  LOP3.LUT R5, R6, 0xc00, R5, 0xf8, !PT ;  /* 0x00000c0006057812 */ /* 0x000fc400078ef805 */
[----:B------:R-:W-:Y:S02]  /*2ad0*/  ISETP.NE.AND P0, PT, R2, RZ, PT ;  /* 0x000000ff0200720c */ /* 0x000fe40003f05270 */
[C---:B------:R-:W-:Y:S02]  /*2ae0*/  LOP3.LUT R2, R0.reuse, 0x8, R25, 0x78, !PT ;  /* 0x0000000800027812 */ /* 0x040fe400078e7819 */
[----:B------:R-:W-:Y:S02]  /*2af0*/  CS2R R24, SRZ ;  /* 0x0000000000187805 */ /* 0x000fe4000001ff00 */
[----:B------:R-:W-:Y:S02]  /*2b00*/  LOP3.LUT R0, R0, 0x8, R27, 0x78, !PT ;  /* 0x0000000800007812 */ /* 0x000fe400078e781b */
[----:B------:R-:W-:Y:S02]  /*2b10*/  CS2R R26, SRZ ;  /* 0x00000000001a7805 */ /* 0x000fe4000001ff00 */
[----:B------:R-:W-:-:S02]  /*2b20*/  LOP3.LUT R4, R4, 0x3800, R7, 0xf8, !PT ;  /* 0x0000380004047812 */ /* 0x000fc400078ef807 */
[----:B------:R-:W-:Y:S01]  /*2b30*/  LOP3.LUT R252, R5, R0, RZ, 0xfc, !PT ;  /* 0x0000000005fc7212 */ /* 0x000fe200078efcff */
[C---:B------:R-:W-:Y:S01]  /*2b40*/  IMAD.SHL.U32 R0, R13.reuse, 0x10, RZ ;  /* 0x000000100d007824 */ /* 0x040fe200078e00ff */
[----:B------:R-:W-:Y:S01]  /*2b50*/  LOP3.LUT R2, R4, R2, RZ, 0xfc, !PT ;  /* 0x0000000204027212 */ /* 0x000fe200078efcff */
[----:B------:R-:W-:Y:S01]  /*2b60*/  IMAD.SHL.U32 R5, R13, 0x40, RZ ;  /* 0x000000400d057824 */ /* 0x000fe200078e00ff */
[----:B------:R-:W-:Y:S02]  /*2b70*/  LOP3.LUT R4, R3, 0x10, RZ, 0xc0, !PT ;  /* 0x0000001003047812 */ /* 0x000fe400078ec0ff */
[----:B------:R-:W-:Y:S02]  /*2b80*/  LOP3.LUT R9, R0, 0x1c0, RZ, 0xc0, !PT ;  /* 0x000001c000097812 */ /* 0x000fe400078ec0ff */
[----:B------:R-:W-:Y:S02]  /*2b90*/  LOP3.LUT R0, R5, 0x1c0, RZ, 0xc0, !PT ;  /* 0x000001c005007812 */ /* 0x000fe400078ec0ff */
[----:B------:R-:W-:-:S02]  /*2ba0*/  LOP3.LUT R6, R12, 0xc00, RZ, 0xc0, !PT ;  /* 0x00000c000c067812 */ /* 0x000fc400078ec0ff */
[----:B------:R-:W-:Y:S02]  /*2bb0*/  LOP3.LUT R7, R15, 0x38, RZ, 0xc0, !PT ;  /* 0x000000380f077812 */ /* 0x000fe400078ec0ff */
[----:B------:R-:W-:Y:S02]  /*2bc0*/  LOP3.LUT R0, R0, 0x38, R14, 0xf8, !PT ;  /* 0x0000003800007812 */ /* 0x000fe400078ef80e */
[----:B------:R-:W-:Y:S02]  /*2bd0*/  LEA R10, R2, UR6, 0x1 ;  /* 0x00000006020a7c11 */ /* 0x000fe4000f8e08ff */
[----:B------:R-:W-:Y:S02]  /*2be0*/  LOP3.LUT R4, R4, 0x8, R13, 0xf8, !PT ;  /* 0x0000000804047812 */ /* 0x000fe400078ef80d */
[----:B------:R-:W-:Y:S01]  /*2bf0*/  LOP3.LUT R6, R6, 0x6, R15, 0xf8, !PT ;  /* 0x0000000606067812 */ /* 0x000fe200078ef80f */
[----:B------:R-:W-:Y:S01]  /*2c00*/  STL [R1], R10 ;  /* 0x0000000a01007387 */ /* 0x000fe20000100800 */
[----:B------:R-:W-:Y:S01]  /*2c10*/  LOP3.LUT R2, R7, 0x20, R11, 0x78, !PT ;  /* 0x0000002007027812 */ /* 0x000fe200078e780b */
[----:B------:R-:W-:Y:S01]  /*2c20*/  VIADD R7, R10, 0x12000 ;  /* 0x000120000a077836 */ /* 0x000fe20000000000 */
[----:B------:R-:W-:Y:S01]  /*2c30*/  LOP3.LUT R4, R4, R0, RZ, 0x3c, !PT ;  /* 0x0000000004047212 */ /* 0x000fe200078e3cff */
[----:B------:R-:W-:Y:S01]  /*2c40*/  VIADD R232, R10, 0x12040 ;  /* 0x000120400ae87836 */ /* 0x000fe20000000000 */
[----:B------:R-:W-:Y:S01]  /*2c50*/  LOP3.LUT R11, R0, 0x8, R3, 0x78, !PT ;  /* 0x00000008000b7812 */ /* 0x000fe200078e7803 */
[----:B------:R-:W-:Y:S01]  /*2c60*/  @P4 VIADD R232, R7, 0xffffffc0 ;  /* 0xffffffc007e84836 */ /* 0x000fe20000000000 */
[----:B------:R-:W-:Y:S01]  /*2c70*/  LOP3.LUT R0, R6, R2, R9, 0xfe, !PT ;  /* 0x0000000206007212 */ /* 0x000fe200078efe09 */
[----:B------:R-:W-:Y:S01]  /*2c80*/  IMAD.MOV.U32 R0, RZ, RZ, 0x20 ;  /* 0x00000020ff007424 */ /* 0x000fe200078e00ff */
[----:B------:R-:W1:Y:S01]  /*2c90*/  LDSM.16.M88.4 R148, [R10+0x12000] ;  /* 0x012000000a94783b */ /* 0x000e620000000200 */
[----:B------:R-:W-:Y:S01]  /*2ca0*/  IMAD.MOV.U32 R2, RZ, RZ, 0x40 ;  /* 0x00000040ff027424 */ /* 0x000fe200078e00ff */
[----:B------:R-:W-:Y:S01]  /*2cb0*/  LEA R252, R252, UR6, 0x1 ;  /* 0x00000006fcfc7c11 */ /* 0x000fe2000f8e08ff */
[----:B------:R-:W-:Y:S01]  /*2cc0*/  IMAD.MOV.U32 R7, RZ, RZ, 0x40 ;  /* 0x00000040ff077424 */ /* 0x000fe200078e00ff */
[----:B------:R-:W-:Y:S01]  /*2cd0*/  SEL R0, R0, 0xffffffe0, !P5 ;  /* 0xffffffe000007807 */ /* 0x000fe20006800000 */
[----:B------:R-:W-:Y:S01]  /*2ce0*/  IMAD.MOV.U32 R9, RZ, RZ, 0x10 ;  /* 0x00000010ff097424 */ /* 0x000fe200078e00ff */
[----:B------:R-:W-:Y:S01]  /*2cf0*/  SEL R2, R2, 0xffffffc0, !P4 ;  /* 0xffffffc002027807 */ /* 0x000fe20006000000 */
[----:B------:R-:W-:Y:S01]  /*2d00*/  IMAD.MOV.U32 R6, RZ, RZ, 0x20 ;  /* 0x00000020ff067424 */ /* 0x000fe200078e00ff */
[----:B------:R-:W-:Y:S01]  /*2d10*/  LOP3.LUT P4, RZ, R13, 0x8, RZ, 0xc0, !PT ;  /* 0x000000080dff7812 */ /* 0x000fe2000788c0ff */
[C---:B------:R-:W-:Y:S01]  /*2d20*/  IMAD.IADD R3, R0.reuse, 0x1, R10 ;  /* 0x0000000100037824 */ /* 0x040fe200078e020a */
[----:B------:R-:W2:Y:S01]  /*2d30*/  LDSM.16.M88.4 R164, [R232] ;  /* 0x00000000e8a4783b */ /* 0x000ea20000000200 */
[----:B------:R-:W-:-:S03]  /*2d40*/  IMAD.IADD R240, R0, 0x1, R232 ;  /* 0x0000000100f07824 */ /* 0x000fc600078e02e8 */
[----:B------:R-:W-:Y:S04]  /*2d50*/  STL [R1+0x4], R3 ;  /* 0x0000040301007387 */ /* 0x000fe80000100800 */
[----:B------:R-:W3:Y:S04]  /*2d60*/  LDSM.16.M88.4 R156, [R3+0x12000] ;  /* 0x01200000039c783b */ /* 0x000ee80000000200 */
[----:B------:R-:W4:Y:S04]  /*2d70*/  LDSM.16.M88.4 R160, [R3+0x12800] ;  /* 0x0128000003a0783b */ /* 0x000f280000000200 */
[----:B------:R-:W1:Y:S04]  /*2d80*/  LDSM.16.M88.4 R188, [R3+0x14000] ;  /* 0x0140000003bc783b */ /* 0x000e680000000200 */
[----:B------:R-:W1:Y:S04]  /*2d90*/  LDSM.16.M88.4 R192, [R3+0x14800] ;  /* 0x0148000003c0783b */ /* 0x000e680000000200 */
[----:B------:R-:W1:Y:S04]  /*2da0*/  LDSM.16.M88.4 R220, [R3+0x16000] ;  /* 0x0160000003dc783b */ /* 0x000e680000000200 */
[----:B------:R5:W1:Y:S04]  /*2db0*/  LDSM.16.M88.4 R224, [R3+0x16800] ;  /* 0x0168000003e0783b */ /* 0x000a680000000200 */
[----:B------:R-:W1:Y:S04]  /*2dc0*/  LDSM.16.M88.4 R168, [R232+0x800] ;  /* 0x00080000e8a8783b */ /* 0x000e680000000200 */
[----:B------:R-:W1:Y:S04]  /*2dd0*/  LDSM.16.M88.4 R196, [R232+0x2000] ;  /* 0x00200000e8c4783b */ /* 0x000e680000000200 */
[----:B------:R-:W1:Y:S04]  /*2de0*/  LDSM.16.M88.4 R200, [R232+0x2800] ;  /* 0x00280000e8c8783b */ /* 0x000e680000000200 */
[----:B------:R-:W1:Y:S04]  /*2df0*/  LDSM.16.M88.4 R228, [R232+0x4000] ;  /* 0x00400000e8e4783b */ /* 0x000e680000000200 */
[----:B------:R-:W1:Y:S01]  /*2e00*/  LDSM.16.M88.4 R172, [R240] ;  /* 0x00000000f0ac783b */ /* 0x000e620000000200 */
[----:B-----5:R-:W-:-:S03]  /*2e10*/  LOP3.LUT R3, R8, 0x1c0, R5, 0xf8, !PT ;  /* 0x000001c008037812 */ /* 0x020fc600078ef805 */
[----:B------:R-:W1:Y:S01]  /*2e20*/  LDSM.16.M88.4 R176, [R240+0x800] ;  /* 0x00080000f0b0783b */ /* 0x000e620000000200 */
        /* <DEDUP_REMOVED lines=18> */
[----:B--2---:R-:W-:Y:S02]  /*2f50*/  SEL R5, R6, 0xffffffe0, !P0 ;  /* 0xffffffe006057807 */ /* 0x004fe40004000000 */
[----:B------:R-:W-:Y:S01]  /*2f60*/  LOP3.LUT R6, R4, 0x200, R12, 0xf8, !PT ;  /* 0x0000020004067812 */ /* 0x000fe200078ef80c */
[----:B------:R-:W2:Y:S01]  /*2f70*/  LDSM.16.M88.4 R212, [R10+0x16000] ;  /* 0x016000000ad4783b */ /* 0x000ea20000000200 */
[----:B------:R-:W-:-:S03]  /*2f80*/  IMAD.IADD R4, R10, 0x1, R2 ;  /* 0x000000010a047824 */ /* 0x000fc600078e0202 */
        /* <DEDUP_REMOVED lines=15> */
.L_x_161:
[----:B------:R-:W2:Y:S01]  /*3080*/  LDL R249, [R1] ;  /* 0x0000000001f97983 */ /* 0x000ea20000100800 */
[----:B------:R-:W-:Y:S01]  /*3090*/  PLOP3.LUT P2, PT, PT, PT, UP1, 0x80, 0x8 ;  /* 0x000000000008781c */ /* 0x000fe20003f4f018 */
[----:B------:R-:W-:Y:S01]  /*30a0*/  IMAD.U32 R244, RZ, RZ, UR18 ;  /* 0x00000012fff47e24 */ /* 0x000fe2000f8e00ff */
        /* <DEDUP_REMOVED lines=453> */
[----:B------:R-:W2:Y:S01]  /*4d00*/  LDL.LU.64 R250, [R1+0x48] ;  /* 0x0000480001fa7983 */ /* 0x000ea20000300a00 */
[----:B------:R-:W-:Y:S01]  /*4d10*/  IMAD.U32 R6, RZ, RZ, UR43 ;  /* 0x0000002bff067e24 */ /* 0x000fe2000f8e00ff */
[----:B------:R-:W-:Y:S01]  /*4d20*/  IADD3 R5, P0, PT, RZ, -UR31, RZ ;  /* 0x8000001fff057c10 */ /* 0x000fe2000ff1e0ff */
[----:B------:R-:W-:Y:S01]  /*4d30*/  IMAD.U32 R10, RZ, RZ, UR43 ;  /* 0x0000002bff0a7e24 */ /* 0x000fe2000f8e00ff */
[----:B------:R-:W1:Y:S01]  /*4d40*/  S2R R249, SR_TID.X ;  /* 0x0000000000f97919 */ /* 0x000e620000002100 */
[----:B------:R-:W-:Y:S02]  /*4d50*/  IMAD.U32 R9, RZ, RZ, UR50 ;  /* 0x00000032ff097e24 */ /* 0x000fe4000f8e00ff */
[----:B------:R-:W-:Y:S05]  /*4d60*/  IMAD.X R4, RZ, RZ, ~UR10, P0 ;  /* 0x8000000aff047e24 */ /* 0x000fea00080e06ff */
[----:B------:R-:W-:Y:S04]  /*4d70*/  SHF.R.S64 R5, R5, 0x1f, R4 ;  /* 0x0000001f05057819 */ /* 0x000fe80000001004 */
[----:B--2---:R-:W-:Y:S01]  /*4d80*/  IADD3 R8, P0, PT, R250, R5, RZ ;  /* 0x00000005fa087210 */ /* 0x004fe20007f1e0ff */
[----:B-1----:R-:W-:Y:S03]  /*4d90*/  IMAD.SHL.U32 R248, R249, 0x8, RZ ;  /* 0x00000008f9f87824 */ /* 0x002fe600078e00ff */
[----:B------:R-:W-:Y:S01]  /*4da0*/  LEA.HI.X.SX32 R5, R4, R251, 0x1, P0 ;  /* 0x000000fb04057211 */ /* 0x000fe200000f0eff */
[----:B------:R-:W-:Y:S01]  /*4db0*/  IMAD.MOV.U32 R12, RZ, RZ, R8 ;  /* 0x000000ffff0c7224 */ /* 0x000fe200078e0008 */
[----:B------:R-:W-:Y:S02]  /*4dc0*/  LOP3.LUT R7, R248, 0x1f8, RZ, 0xc0, !PT ;  /* 0x000001f8f8077812 */ /* 0x000fe400078ec0ff */
[----:B------:R-:W-:Y:S01]  /*4dd0*/  LEA R6, P0, R6, R8, 0x1 ;  /* 0x0000000806067211 */ /* 0x000fe200078008ff */
[----:B------:R-:W-:Y:S01]  /*4de0*/  IMAD.MOV.U32 R13, RZ, RZ, R5 ;  /* 0x000000ffff0d7224 */ /* 0x000fe200078e0005 */
[----:B------:R-:W-:Y:S04]  /*4df0*/  LOP3.LUT R7, R7, 0x38, R249, 0x78, !PT ;  /* 0x0000003807077812 */ /* 0x000fe800078e78f9 */
[----:B------:R1:W-:Y:S01]  /*4e00*/  STL.64 [R1+0x48], R12 ;  /* 0x0000480c01007387 */ /* 0x0003e20000100a00 */
[----:B------:R-:W-:Y:S02]  /*4e10*/  LOP3.LUT R4, R7, 0x1e00, R248, 0xf8, !PT ;  /* 0x00001e0007047812 */ /* 0x000fe400078ef8f8 */
[----:B------:R-:W-:Y:S02]  /*4e20*/  LEA.HI.X R7, R10, R5, R9, 0x1, P0 ;  /* 0x000000050a077211 */ /* 0x000fe400000f0c09 */
[----:B------:R-:W-:Y:S05]  /*4e30*/  LEA R4, R4, UR4, 0x1 ;  /* 0x0000000404047c11 */ /* 0x000fea000f8e08ff */
[----:B------:R-:W-:Y:S01]  /*4e40*/  @!PT LDS RZ, [RZ] ;  /* 0x00000000fffff984 */ /* 0x000fe20000000800 */
[----:B------:R-:W-:Y:S01]  /*4e50*/  @!PT LDS RZ, [RZ] ;  /* 0x00000000fffff984 */ /* 0x000fe20000000800 */
[----:B------:R-:W-:Y:S01]  /*4e60*/  @!PT LDS RZ, [RZ] ;  /* 0x00000000fffff984 */ /* 0x000fe20000000800 */
[----:B------:R1:W-:Y:S04]  /*4e70*/  LDGSTS.E.BYPASS.LTC128B.128 [R4+0x6000], desc[UR34][R12.64] ;  /* 0x060000000c047fae */ /* 0x0003e8000b981a22 */
[----:B------:R1:W-:Y:S04]  /*4e80*/  LDGSTS.E.BYPASS.LTC128B.128 [R4+0x8000], desc[UR34][R12.64+0x80] ;  /* 0x080000800c047fae */ /* 0x0003e8000b981a22 */
[----:B------:R1:W-:Y:S04]  /*4e90*/  LDGSTS.E.BYPASS.LTC128B.128 [R4+0xa000], desc[UR34][R12.64+0x100] ;  /* 0x0a0001000c047fae */ /* 0x0003e8000b981a22 */
[----:B------:R1:W-:Y:S04]  /*4ea0*/  LDGSTS.E.BYPASS.LTC128B.128 [R4+0x7000], desc[UR34][R6.64] ;  /* 0x0700000006047fae */ /* 0x0003e8000b981a22 */
[----:B------:R1:W-:Y:S04]  /*4eb0*/  LDGSTS.E.BYPASS.LTC128B.128 [R4+0x9000], desc[UR34][R6.64+0x80] ;  /* 0x0900008006047fae */ /* 0x0003e8000b981a22 */
[----:B------:R1:W-:Y:S04]  /*4ec0*/  LDGSTS.E.BYPASS.LTC128B.128 [R4+0xb000], desc[UR34][R6.64+0x100] ;  /* 0x0b00010006047fae */ /* 0x0003e8000b981a22 */
[----:B------:R-:W0:Y:S02]  /*4ed0*/  LDGDEPBAR ;  /* 0x00000000000079af */ /* 0x000e240000000000 */
.L_x_159:
        /* <DEDUP_REMOVED lines=227> */
[----:B------:R-:W-:Y:S03]  /*5d10*/  LEA R12, P0, R2, R70, 0x5 ;  /* 0x00000046020c7211 */ /* 0x000fe600078028ff */
[----:B------:R-:W-:Y:S01]  /*5d20*/  REDG.E.ADD.F32.FTZ.RN.STRONG.GPU desc[UR34][R20.64+0x280], R96 ;  /* 0x00028060140079a6 */ /* 0x000fe2000c12f322 */
[----:B--2---:R-:W-:Y:S01]  /*5d30*/  IMAD.SHL.U32 R251, R250, 0x8, RZ ;  /* 0x00000008fafb7824 */ /* 0x004fe200078e00ff */
        /* <DEDUP_REMOVED lines=79> */
[C---:B------:R-:W-:Y:S08]  /*6230*/  HMMA.16816.F32 R120, R16.reuse, R68, R120 ;  /* 0x000000441078723c */ /* 0x040ff00000001878 */
        /* <DEDUP_REMOVED lines=21> */
[----:B------:R-:W1:Y:S08]  /*6390*/  LDC R3, c[0x0][0x3b0] ;  /* 0x0000ec00ff037b82 */ /* 0x000e700000000800 */
[----:B------:R-:W-:Y:S01]  /*63a0*/  BAR.SYNC.DEFER_BLOCKING 0x0 ;  /* 0x0000000000007b1d */ /* 0x000fe20000010000 */
[----:B------:R-:W-:Y:S07]  /*63b0*/  IADD3 R2, P0, PT, RZ, -UR32, RZ ;  /* 0x80000020ff027c10 */ /* 0x000fee000ff1e0ff */
[----:B------:R-:W3:Y:S01]  /*63c0*/  LDC R5, c[0x0][0x3b4] ;  /* 0x0000ed00ff057b82 */ /* 0x000ee20000000800 */
[C---:B-1----:R-:W-:Y:S04]  /*63d0*/  IMAD.SHL.U32 R0, R3.reuse, 0x40, RZ ;  /* 0x0000004003007824 */ /* 0x042fe800078e00ff */
[----:B------:R-:W-:Y:S05]  /*63e0*/  IMAD.X R0, RZ, RZ, ~R0, P0 ;  /* 0x000000ffff007224 */ /* 0x000fea00000e0e00 */
[----:B------:R-:W-:Y:S04]  /*63f0*/  SHF.R.S64 R2, R2, 0x1f, R0 ;  /* 0x0000001f02027819 */ /* 0x000fe80000001000 */
[----:B--2---:R-:W-:Y:S04]  /*6400*/  IADD3 R4, P0, PT, R244, R2, RZ ;  /* 0x00000002f4047210 */ /* 0x004fe80007f1e0ff */
[----:B------:R-:W-:Y:S01]  /*6410*/  LEA.HI.X.SX32 R0, R0, R245, 0x1, P0 ;  /* 0x000000f500007211 */ /* 0x000fe200000f0eff */
[----:B------:R-:W-:Y:S01]  /*6420*/  IMAD.MOV.U32 R6, RZ, RZ, R4 ;  /* 0x000000ffff067224 */ /* 0x000fe200078e0004 */
[C---:B------:R-:W-:Y:S03]  /*6430*/  LEA R2, P0, R3.reuse, R4, 0x6 ;  /* 0x0000000403027211 */ /* 0x040fe600078030ff */
[----:B------:R-:W-:Y:S01]  /*6440*/  IMAD.MOV.U32 R7, RZ, RZ, R0 ;  /* 0x000000ffff077224 */ /* 0x000fe200078e0000 */
[----:B---3--:R-:W-:Y:S04]  /*6450*/  LEA.HI.X R3, R3, R0, R5, 0x6, P0 ;  /* 0x0000000003037211 */ /* 0x008fe800000f3405 */
[----:B------:R-:W-:Y:S01]  /*6460*/  @!PT LDS RZ, [RZ] ;  /* 0x00000000fffff984 */ /* 0x000fe20000000800 */
[----:B------:R-:W-:Y:S01]  /*6470*/  @!PT LDS RZ, [RZ] ;  /* 0x00000000fffff984 */ /* 0x000fe20000000800 */
[----:B------:R-:W-:Y:S01]  /*6480*/  @!PT LDS RZ, [RZ] ;  /* 0x00000000fffff984 */ /* 0x000fe20000000800 */
[----:B------:R1:W-:Y:S04]  /*6490*/  LDGSTS.E.BYPASS.LTC128B.128 [R8], desc[UR34][R6.64] ;  /* 0x0000000006087fae */ /* 0x0003e8000b981a22 */
[----:B------:R1:W-:Y:S04]  /*64a0*/  LDGSTS.E.BYPASS.LTC128B.128 [R8+0x2000], desc[UR34][R6.64+0x80] ;  /* 0x0200008006087fae */ /* 0x0003e8000b981a22 */
[----:B------:R1:W-:Y:S04]  /*64b0*/  LDGSTS.E.BYPASS.LTC128B.128 [R8+0x4000], desc[UR34][R6.64+0x100] ;  /* 0x0400010006087fae */ /* 0x0003e8000b981a22 */
[----:B------:R1:W-:Y:S04]  /*64c0*/  LDGSTS.E.BYPASS.LTC128B.128 [R8+0x1000], desc[UR34][R2.64] ;  /* 0x0100000002087fae */ /* 0x0003e8000b981a22 */
[----:B------:R1:W-:Y:S04]  /*64d0*/  LDGSTS.E.BYPASS.LTC128B.128 [R8+0x3000], desc[UR34][R2.64+0x80] ;  /* 0x0300008002087fae */ /* 0x0003e8000b981a22 */
[----:B------:R1:W-:Y:S04]  /*64e0*/  LDGSTS.E.BYPASS.LTC128B.128 [R8+0x5000], desc[UR34][R2.64+0x100] ;  /* 0x0500010002087fae */ /* 0x0003e8000b981a22 */
[----:B------:R1:W-:Y:S04]  /*64f0*/  STL.64 [R1+0x40], R6 ;  /* 0x0000400601007387 */ /* 0x0003e80000100a00 */
[----:B------:R-:W0:Y:S02]  /*6500*/  LDGDEPBAR ;  /* 0x00000000000079af */ /* 0x000e240000000000 */
.L_x_160:
[----:B------:R-:W-:Y:S02]  /*6510*/  UISETP.GT.AND UP0, UPT, UR49, URZ, UPT ;  /* 0x000000ff3100728c */ /* 0x000fe4000bf04270 */
[----:B------:R-:W-:Y:S07]  /*6520*/  UIADD3 UR11, UPT, UPT, UR49, -0x1, URZ ;  /* 0xffffffff310b7890 */ /* 0x000fee000fffe0ff */
[----:B------:R-:W-:Y:S01]  /*6530*/  UMOV UR49, UR11 ;  /* 0x0000000b00317c82 */ /* 0x000fe20008000000 */
[----:B------:R-:W-:Y:S05]  /*6540*/  BRA.U UP0, `(.L_x_161) ;  /* 0xffffffc900cc7547 */ /* 0x000fea000b83ffff */
[----:B------:R-:W-:Y:S01]  /*6550*/  F2FP.F16.F32.PACK_AB R60, R61, R60 ;  /* 0x0000003c3d3c723e */ /* 0x000fe200000000ff */
[C---:B------:R-:W-:Y:S01]  /*6560*/  IMAD.SHL.U32 R0, R250.reuse, 0x10, RZ ;  /* 0x00000010fa007824 */ /* 0x040fe200078e00ff */
[----:B------:R-:W2:Y:S01]  /*6570*/  S2R R61, SR_TID.X ;  /* 0x00000000003d7919 */ /* 0x000ea20000002100 */
[----:B------:R-:W-:Y:S01]  /*6580*/  F2FP.F16.F32.PACK_AB R64, R65, R64 ;  /* 0x000000404140723e */ /* 0x000fe200000000ff */
[----:B-1----:R-:W-:Y:S01]  /*6590*/  IMAD.SHL.U32 R2, R250, 0x20, RZ ;  /* 0x00000020fa027824 */ /* 0x002fe200078e00ff */
[----:B------:R-:W1:Y:S01]  /*65a0*/  LDCU UR8, c[0x0][0x500] ;  /* 0x0000a000ff0877ac */ /* 0x000e620008000800 */
[----:B------:R-:W-:Y:S01]  /*65b0*/  LOP3.LUT R0, R0, 0x1c0, RZ, 0xc0, !PT ;  /* 0x000001c000007812 */ /* 0x000fe200078ec0ff */
[C---:B------:R-:W-:Y:S01]  /*65c0*/  IMAD.SHL.U32 R3, R250.reuse, 0x2, RZ ;  /* 0x00000002fa037824 */ /* 0x040fe200078e00ff */
[----:B------:R-:W-:Y:S01]  /*65d0*/  LOP3.LUT P0, RZ, R250, 0x10, RZ, 0xc0, !PT ;  /* 0x00000010faff7812 */ /* 0x000fe2000780c0ff */
[----:B------:R-:W-:Y:S01]  /*65e0*/  UISETP.NE.AND UP0, UPT, UR41, -0x1, UPT ;  /* 0xffffffff2900788c */ /* 0x000fe2000bf05270 */
[----:B------:R-:W-:Y:S01]  /*65f0*/  LOP3.LUT R2, R2, 0x400, RZ, 0xc0, !PT ;  /* 0x0000040002027812 */ /* 0x000fe200078ec0ff */
[----:B------:R-:W-:Y:S01]  /*6600*/  UMOV UR37, UR7 ;  /* 0x0000000700257c82 */ /* 0x000fe20008000000 */
[----:B-----5:R-:W-:-:S02]  /*6610*/  F2FP.F16.F32.PACK_AB R68, R27, R26 ;  /* 0x0000001a1b44723e */ /* 0x020fc400000000ff */
[----:B------:R-:W-:Y:S02]  /*6620*/  LOP3.LUT R2, R2, 0x6, R3, 0xf8, !PT ;  /* 0x0000000602027812 */ /* 0x000fe400078ef803 */
[----:B------:R-:W-:Y:S02]  /*6630*/  F2FP.F16.F32.PACK_AB R70, R23, R22 ;  /* 0x000000161746723e */ /* 0x000fe400000000ff */
        /* <DEDUP_REMOVED lines=162> */
.L_x_162:
[----:B------:R-:W2:Y:S01]  /*7060*/  LDCU.64 UR10, c[0x0][0x5c0] ;  /* 0x0000b800ff0a77ac */ /* 0x000ea20008000a00 */
[----:B------:R-:W-:-:S04]  /*7070*/  UIADD3 UR8, UPT, UPT, UR40, UR41, URZ ;  /* 0x0000002928087290 */ /* 0x000fc8000fffe0ff */
[----:B--2---:R-:W-:Y:S02]  /*7080*/  UIMAD.WIDE.U32 UR18, UR8, UR10, URZ ;  /* 0x0000000a081272a5 */ /* 0x004fe4000f8e00ff */
[----:B------:R-:W-:-:S04]  /*7090*/  UIMAD UR8, UR8, UR11, URZ ;  /* 0x0000000b080872a4 */ /* 0x000fc8000f8e02ff */
[----:B------:R-:W-:-:S06]  /*70a0*/  UIADD3 UR8, UPT, UPT, UR19, UR8, URZ ;  /* 0x0000000813087290 */ /* 0x000fcc000fffe0ff */
[----:B-1----:R-:W-:Y:S02]  /*70b0*/  MOV R0, UR8 ;  /* 0x0000000800007c02 */ /* 0x002fe40008000f00 */
.L_x_163:
        /* <DEDUP_REMOVED lines=14> */
.L_x_164:
[----:B------:R-:W1:Y:S01]  /*71a0*/  LDCU.64 UR8, c[0x0][0x5c8] ;  /* 0x0000b900ff0877ac */ /* 0x000e620008000a00 */
[----:B------:R-:W-:-:S04]  /*71b0*/  UIADD3 UR14, UPT, UPT, UR40, UR41, URZ ;  /* 0x00000029280e7290 */ /* 0x000fc8000fffe0ff */
[----:B-1----:R-:W-:Y:S02]  /*71c0*/  UIMAD.WIDE.U32 UR16, UR14, UR8, URZ ;  /* 0x000000080e1072a5 */ /* 0x002fe4000f8e00ff */
[----:B------:R-:W-:-:S04]  /*71d0*/  UIMAD UR14, UR14, UR9, URZ ;  /* 0x000000090e0e72a4 */ /* 0x000fc8000f8e02ff */
[----:B------:R-:W-:Y:S01]  /*71e0*/  UIADD3 UR14, UPT, UPT, UR17, UR14, URZ ;  /* 0x0000000e110e7290 */ /* 0x000fe2000fffe0ff */
[----:B------:R-:W-:-:S05]  /*71f0*/  UMOV UR30, UR16 ;  /* 0x00000010001e7c82 */ /* 0x000fca0008000000 */
[----:B------:R-:W-:-:S07]  /*7200*/  MOV R26, UR14 ;  /* 0x0000000e001a7c02 */ /* 0x000fce0008000f00 */
.L_x_165:
[----:B------:R-:W-:Y:S01]  /*7210*/  BAR.SYNC.DEFER_BLOCKING 0x0 ;  /* 0x0000000000007b1d */ /* 0x000fe20000010000 */
[----:B------:R-:W-:Y:S01]  /*7220*/  USHF.L.U32 UR16, UR36, 0x6, URZ ;  /* 0x0000000624107899 */ /* 0x000fe200080006ff */
[----:B------:R-:W-:Y:S01]  /*7230*/  IADD3 R4, PT, PT, R65, 0x20, RZ ;  /* 0x0000002041047810 */ /* 0x000fe20007ffe0ff */
[----:B------:R-:W-:Y:S01]  /*7240*/  USHF.L.U32 UR15, UR36, 0x6, URZ ;  /* 0x00000006240f7899 */ /* 0x000fe200080006ff */
[----:B------:R-:W-:Y:S01]  /*7250*/  IMAD.SHL.U32 R61, R61, 0x8, RZ ;  /* 0x000000083d3d7824 */ /* 0x000fe200078e00ff */
[----:B------:R-:W-:-:S03]  /*7260*/  UIMAD.WIDE.U32 UR40, UR16, UR10, URZ ;  /* 0x0000000a102872a5 */ /* 0x000fc6000f8e00ff */
[----:B------:R-:W1:Y:S01]  /*7270*/  LDC.64 R6, c[0x0][0x5d8] ;  /* 0x00017600ff067b82 */ /* 0x000e620000000a00 */
[----:B------:R-:W-:Y:S01]  /*7280*/  USHF.R.S32.HI UR17, URZ, 0x1f, UR16 ;  /* 0x0000001fff117899 */ /* 0x000fe20008011410 */
[----:B------:R-:W-:Y:S01]  /*7290*/  BSSY.RECONVERGENT B0, `(.L_x_166) ;  /* 0x0000029000007945 */ /* 0x000fe20003800200 */
[----:B------:R-:W-:Y:S01]  /*72a0*/  UIADD3 UR33, UPT, UPT, -UR15, UR33, URZ ;  /* 0x000000210f217290 */ /* 0x000fe2000fffe1ff */
[----:B------:R-:W-:Y:S01]  /*72b0*/  IMAD.U32 R60, RZ, RZ, UR8 ;  /* 0x00000008ff3c7e24 */ /* 0x000fe2000f8e00ff */
[----:B------:R-:W-:Y:S01]  /*72c0*/  UIMAD UR14, UR17, UR10, URZ ;  /* 0x0000000a110e72a4 */ /* 0x000fe2000f8e02ff */
[----:B------:R-:W-:Y:S01]  /*72d0*/  IMAD.U32 R2, RZ, RZ, UR40 ;  /* 0x00000028ff027e24 */ /* 0x000fe2000f8e00ff */
[----:B------:R-:W-:Y:S01]  /*72e0*/  LOP3.LUT R61, R61, 0x38, RZ, 0xc0, !PT ;  /* 0x000000383d3d7812 */ /* 0x000fe200078ec0ff */
        /* <DEDUP_REMOVED lines=22> */
[----:B------:R-:W2:Y:S01]  /*7450*/  LDS.128 R16, [R8+0xe000] ;  /* 0x00e0000008107984 */ /* 0x000ea20000000c00 */
[----:B------:R-:W4:Y:S01]  /*7460*/  LDCU.64 UR14, c[0x0][0x560] ;  /* 0x0000ac00ff0e77ac */ /* 0x000f220008000a00 */
[----:B------:R-:W-:Y:S02]  /*7470*/  MOV R2, R4 ;  /* 0x0000000400027202 */ /* 0x000fe40000000f00 */
[----:B------:R-:W5:Y:S01]  /*7480*/  LDS.128 R12, [R8+0xc000] ;  /* 0x00c00000080c7984 */ /* 0x000f620000000c00 */
[----:B------:R-:W-:-:S03]  /*7490*/  MOV R3, R24 ;  /* 0x0000001800037202 */ /* 0x000fc60000000f00 */
[----:B------:R-:W3:Y:S01]  /*74a0*/  LDS.128 R20, [R8+0x10000] ;  /* 0x0100000008147984 */ /* 0x000ee20000000c00 */
[----:B------:R-:W-:-:S04]  /*74b0*/  IMAD.WIDE.U32 R6, R65, UR10, R2 ;  /* 0x0000000a41067c25 */ /* 0x000fc8000f8e0002 */
[----:B------:R-:W-:Y:S01]  /*74c0*/  IMAD R0, R65, UR11, R7 ;  /* 0x0000000b41007c24 */ /* 0x000fe2000f8e0207 */
[----:B----4-:R-:W-:-:S04]  /*74d0*/  LEA R2, P0, R6, UR14, 0x1 ;  /* 0x0000000e06027c11 */ /* 0x010fc8000f8008ff */
[----:B------:R-:W-:-:S05]  /*74e0*/  LEA.HI.X R3, R6, UR15, R0, 0x1, P0 ;  /* 0x0000000f06037c11 */ /* 0x000fca00080f0c00 */
[----:B--2---:R2:W-:Y:S04]  /*74f0*/  STG.E.128 desc[UR34][R2.64+0x80], R16 ;  /* 0x0000801002007986 */ /* 0x0045e8000c101d22 */
[----:B-----5:R2:W-:Y:S04]  /*7500*/  STG.E.128 desc[UR34][R2.64], R12 ;  /* 0x0000000c02007986 */ /* 0x0205e8000c101d22 */
[----:B---3--:R2:W-:Y:S02]  /*7510*/  STG.E.128 desc[UR34][R2.64+0x100], R20 ;  /* 0x0001001402007986 */ /* 0x0085e4000c101d22 */
.L_x_167:
[----:B------:R-:W-:Y:S05]  /*7520*/  BSYNC.RECONVERGENT B0 ;  /* 0x0000000000007941 */ /* 0x000fea0003800200 */
.L_x_166:
[----:B---3--:R-:W3:Y:S01]  /*7530*/  LDS.128 R8, [R8+0x11000] ;  /* 0x0110000008087984 */ /* 0x008ee20000000c00 */
[----:B------:R-:W-:Y:S04]  /*7540*/  BSSY.RECONVERGENT B0, `(.L_x_168) ;  /* 0x000000e000007945 */ /* 0x000fe80003800200 */
[----:B------:R-:W-:Y:S05]  /*7550*/  @P2 BRA `(.L_x_169) ;  /* 0x0000000000302947 */ /* 0x000fea0003800000 */
[----:B------:R-:W4:Y:S01]  /*7560*/  LDCU.64 UR14, c[0x0][0x560] ;  /* 0x0000ac00ff0e77ac */ /* 0x000f220008000a00 */
[----:B--2---:R-:W-:Y:S01]  /*7570*/  MOV R2, R4 ;  /* 0x0000000400027202 */ /* 0x004fe20000000f00 */
[----:B------:R-:W-:Y:S01]  /*7580*/  IMAD R0, R27, UR10, RZ ;  /* 0x0000000a1b007c24 */ /* 0x000fe2000f8e02ff */
[----:B------:R-:W-:-:S03]  /*7590*/  MOV R3, R24 ;  /* 0x0000001800037202 */ /* 0x000fc60000000f00 */
[C---:B------:R-:W-:Y:S02]  /*75a0*/  IMAD R0, R25.reuse, UR11, R0 ;  /* 0x0000000b19007c24 */ /* 0x040fe4000f8e0200 */
[----:B------:R-:W-:-:S05]  /*75b0*/  IMAD.WIDE.U32 R4, R25, UR10, R2 ;  /* 0x0000000a19047c25 */ /* 0x000fca000f8e0002 */
[----:B------:R-:W-:Y:S02]  /*75c0*/  IADD3 R0, PT, PT, R0, R5, RZ ;  /* 0x0000000500007210 */ /* 0x000fe40007ffe0ff */
[----:B----4-:R-:W-:-:S04]  /*75d0*/  LEA R2, P0, R4, UR14, 0x1 ;  /* 0x0000000e04027c11 */ /* 0x010fc8000f8008ff */
[----:B------:R-:W-:-:S05]  /*75e0*/  LEA.HI.X R3, R4, UR15, R0, 0x1, P0 ;  /* 0x0000000f04037c11 */ /* 0x000fca00080f0c00 */
[----:B------:R4:W-:Y:S04]  /*75f0*/  STG.E.128 desc[UR34][R2.64], R32 ;  /* 0x0000002002007986 */ /* 0x0009e8000c101d22 */
[----:B------:R4:W-:Y:S04]  /*7600*/  STG.E.128 desc[UR34][R2.64+0x80], R28 ;  /* 0x0000801c02007986 */ /* 0x0009e8000c101d22 */
[----:B---3--:R4:W-:Y:S02]  /*7610*/  STG.E.128 desc[UR34][R2.64+0x100], R8 ;  /* 0x0001000802007986 */ /* 0x0089e4000c101d22 */
.L_x_169:
[----:B------:R-:W-:Y:S05]  /*7620*/  BSYNC.RECONVERGENT B0 ;  /* 0x0000000000007941 */ /* 0x000fea0003800200 */
.L_x_168:
[----:B--2-4-:R-:W-:Y:S01]  /*7630*/  MOV R2, R61 ;  /* 0x0000003d00027202 */ /* 0x014fe20000000f00 */
        /* <DEDUP_REMOVED lines=10> */
[----:B------:R-:W2:Y:S01]  /*76e0*/  LDCU.64 UR10, c[0x0][0x568] ;  /* 0x0000ad00ff0a77ac */ /* 0x000ea20008000a00 */
[----:B------:R-:W-:Y:S02]  /*76f0*/  MOV R2, R4 ;  /* 0x0000000400027202 */ /* 0x000fe40000000f00 */
[----:B------:R-:W-:-:S03]  /*7700*/  MOV R3, R0 ;  /* 0x0000000000037202 */ /* 0x000fc60000000f00 */
[----:B------:R-:W-:-:S04]  /*7710*/  IMAD.WIDE.U32 R6, R65, UR8, R2 ;  /* 0x0000000841067c25 */ /* 0x000fc8000f8e0002 */
[----:B------:R-:W-:Y:S01]  /*7720*/  IMAD R3, R65, UR9, R7 ;  /* 0x0000000941037c24 */ /* 0x000fe2000f8e0207 */
[----:B--2---:R-:W-:-:S04]  /*7730*/  LEA R2, P0, R6, UR10, 0x1 ;  /* 0x0000000a06027c11 */ /* 0x004fc8000f8008ff */
[----:B------:R-:W-:-:S05]  /*7740*/  LEA.HI.X R3, R6, UR11, R3, 0x1, P0 ;  /* 0x0000000b06037c11 */ /* 0x000fca00080f0c03 */
[----:B------:R2:W-:Y:S04]  /*7750*/  STG.E.128 desc[UR34][R2.64], R44 ;  /* 0x0000002c02007986 */ /* 0x0005e8000c101d22 */
[----:B-1----:R2:W-:Y:S04]  /*7760*/  STG.E.128 desc[UR34][R2.64+0x80], R40 ;  /* 0x0000802802007986 */ /* 0x0025e8000c101d22 */
[----:B------:R2:W-:Y:S02]  /*7770*/  STG.E.128 desc[UR34][R2.64+0x100], R36 ;  /* 0x0001002402007986 */ /* 0x0005e4000c101d22 */
.L_x_171:
[----:B------:R-:W-:Y:S05]  /*7780*/  BSYNC.RECONVERGENT B0 ;  /* 0x0000000000007941 */ /* 0x000fea0003800200 */
.L_x_170:
        /* <DEDUP_REMOVED lines=10> */
[----:B-1----:R4:W-:Y:S04]  /*7830*/  STG.E.128 desc[UR34][R2.64], R56 ;  /* 0x0000003802007986 */ /* 0x0029e8000c101d22 */
[----:B------:R4:W-:Y:S04]  /*7840*/  STG.E.128 desc[UR34][R2.64+0x80], R52 ;  /* 0x0000803402007986 */ /* 0x0009e8000c101d22 */
[----:B------:R4:W-:Y:S02]  /*7850*/  STG.E.128 desc[UR34][R2.64+0x100], R48 ;  /* 0x0001003002007986 */ /* 0x0009e4000c101d22 */
.L_x_158:
[----:B------:R-:W-:Y:S05]  /*7860*/  BSYNC.RECONVERGENT B1 ;  /* 0x0000000000017941 */ /* 0x000fea0003800200 */
.L_x_136:
[----:B------:R-:W5:Y:S01]  /*7870*/  LDCU UR9, c[0x0][0x438] ;  /* 0x00008700ff0977ac */ /* 0x000f620008000800 */
[----:B------:R-:W3:Y:S01]  /*7880*/  LDCU UR10, c[0x0][0x370] ;  /* 0x00006e00ff0a77ac */ /* 0x000ee20008000800 */
[----:B-----5:R-:W-:-:S04]  /*7890*/  UIADD3 UR9, UPT, UPT, UR9, 0x3f, URZ ;  /* 0x0000003f09097890 */ /* 0x020fc8000fffe0ff */
[----:B------:R-:W-:Y:S02]  /*78a0*/  USHF.R.S32.HI UR8, URZ, 0x1f, UR9 ;  /* 0x0000001fff087899 */ /* 0x000fe40008011409 */
[----:B---3--:R-:W-:Y:S02]  /*78b0*/  UIADD3 UR36, UPT, UPT, UR10, UR36, URZ ;  /* 0x000000240a247290 */ /* 0x008fe4000fffe0ff */
[----:B------:R-:W-:Y:S01]  /*78c0*/  ULEA.HI UR8, UR8, UR9, URZ, 0x6 ;  /* 0x0000000908087291 */ /* 0x000fe2000f8f30ff */
[----:B------:R-:W-:-:S03]  /*78d0*/  UMOV UR10, UR20 ;  /* 0x00000014000a7c82 */ /* 0x000fc60008000000 */
[----:B------:R-:W-:-:S04]  /*78e0*/  USHF.R.S32.HI UR8, URZ, 0x6, UR8 ;  /* 0x00000006ff087899 */ /* 0x000fc80008011408 */
[----:B------:R-:W-:-:S09]  /*78f0*/  UISETP.GE.AND UP0, UPT, UR36, UR8, UPT ;  /* 0x000000082400728c */ /* 0x000fd2000bf06270 */
[----:B------:R-:W-:Y:S05]  /*7900*/  BRA.U !UP0, `(.L_x_172) ;  /* 0xffffff8908807547 */ /* 0x000fea000b83ffff */
[----:B------:R-:W-:Y:S05]  /*7910*/  EXIT ;  /* 0x000000000000794d */ /* 0x000fea0003800000 */
.L_x_173:
        /* <DEDUP_REMOVED lines=14> */
.L_x_2154:


//--------------------- .text._ZN5flash44flash_bwd_dq_dk_dv_loop_seqk_parallel_kernelI23Flash_bwd_kernel_traitsILi192ELi64ELi64ELi8ELi4ELi2ELi2ELb1ELb1EN7cutlass6half_tE19Flash_kernel_traitsILi192ELi64ELi64ELi8ES3_EELb0ELb0ELb0ELb1ELb0ELb0ELb0EEEvNS_16Flash_bwd_paramsE --------------------------
	.section	.text._ZN5flash44flash_bwd_dq_dk_dv_loop_seqk_parallel_kernelI23Flash_bwd_kernel_traitsILi192ELi64ELi64ELi8ELi4ELi2ELi2ELb1ELb1EN7cutlass6half_tE19Flash_kernel_traitsILi192ELi64ELi64ELi8ES3_EELb0ELb0ELb0ELb1ELb0ELb0ELb0EEEvNS_16Flash_bwd_paramsE,"ax",@progbits
	.align	128
        .global         _ZN5flash44flash_bwd_dq_dk_dv_loop_seqk_parallel_kernelI23Flash_bwd_kernel_traitsILi192ELi64ELi64ELi8ELi4ELi2ELi2ELb1ELb1EN7cutlass6half_tE19Flash_kernel_traitsILi192ELi64ELi64ELi8ES3_EELb0ELb0ELb0ELb1ELb0ELb0ELb0EEEvNS_16Flash_bwd_paramsE
        .type           _ZN5flash44flash_bwd_dq_dk_dv_loop_seqk_parallel_kernelI23Flash_bwd_kernel_traitsILi192ELi64ELi64ELi8ELi4ELi2ELi2ELb1ELb1EN7cutlass6half_tE19Flash_kernel_traitsILi192ELi64ELi64ELi8ES3_EELb0ELb0ELb0ELb1ELb0ELb0ELb0EEEvNS_16Flash_bwd_paramsE,@function
        .size           _ZN5flash44flash_bwd_dq_dk_dv_loop_seqk_parallel_kernelI23Flash_bwd_kernel_traitsILi192ELi64ELi64ELi8ELi4ELi2ELi2ELb1ELb1EN7cutlass6half_tE19Flash_kernel_traitsILi192ELi64ELi64ELi8ES3_EELb0ELb0ELb0ELb1ELb0ELb0ELb0EEEvNS_16Flash_bwd_paramsE,(.L_x_2155 - _ZN5flash44flash_bwd_dq_dk_dv_loop_seqk_parallel_kernelI23Flash_bwd_kernel_traitsILi192ELi64ELi64ELi8ELi4ELi2ELi2ELb1ELb1EN7cutlass6half_tE19Flash_kernel_traitsILi192ELi64ELi64ELi8ES3_EELb0ELb0ELb0ELb1ELb0ELb0ELb0EEEvNS_16Flash_bwd_paramsE)
        .other          _ZN5flash44flash_bwd_dq_dk_dv_loop_seqk_parallel_kernelI23Flash_bwd_kernel_traitsILi192ELi64ELi64ELi8ELi4ELi2ELi2ELb1ELb1EN7cutlass6half_tE19Flash_kernel_traitsILi192ELi64ELi64ELi8ES3_EELb0ELb0ELb0ELb1ELb0ELb0ELb0EEEvNS_16Flash_bwd_paramsE,@"STO_CUDA_ENTRY STV_DEFAULT"
_ZN5flash44flash_bwd_dq_dk_dv_loop_seqk_parallel_kernelI23Flash_bwd_kernel_traitsILi192ELi64ELi64ELi8ELi4ELi2ELi2ELb1ELb1EN7cutlass6half_tE19Flash_kernel_traitsILi192ELi64ELi64ELi8ES3_EELb0ELb0ELb0ELb1ELb0ELb0ELb0EEEvNS_16Flash_bwd_paramsE:
.text._ZN5flash44flash_bwd_dq_dk_dv_loop_seqk_parallel_kernelI23Flash_bwd_kernel_traitsILi192ELi64ELi64ELi8ELi4ELi2ELi2ELb1ELb1EN7cutlass6half_tE19Flash_kernel_traitsILi192ELi64ELi64ELi8ES3_EELb0ELb0ELb0ELb1ELb0ELb0ELb0EEEvNS_16Flash_bwd_paramsE:
        /* <DEDUP_REMOVED lines=16> */
[----:B------:R-:W-:Y:S01]  /*0100*/  S2UR UR20, SR_CTAID.Y ;  /* 0x00000000001479c3 */ /* 0x000fe20000002600 */
[----:B------:R-:W5:Y:S01]  /*0110*/  LDCU.64 UR12, c[0x0][0x470] ;  /* 0x00008e00ff0c77ac */ /* 0x000f620008000a00 */
[----:B------:R-:W4:Y:S06]  /*0120*/  LDCU UR10, c[0x0][0x438] ;  /* 0x00008700ff0a77ac */ /* 0x000f2c0008000800 */
[----:B------:R-:W-:Y:S01]  /*0130*/  S2UR UR23, SR_CTAID.X ;  /* 0x00000000001779c3 */ /* 0x000fe20000002500 */
        /* <DEDUP_REMOVED lines=19> */
[----:B------:R-:W4:Y:S01]  /*0270*/  S2UR UR22, SR_CTAID.Z ;  /* 0x00000000001679c3 */ /* 0x000f220000002700 */
[----:B-1----:R-:W-:Y:S01]  /*0280*/  ULEA UR4, UR4, UR5, 0x18 ;  /* 0x0000000504047291 */ /* 0x002fe2000f8ec0ff */
[----:B------:R-:W1:Y:S01]  /*0290*/  LDCU.64 UR36, c[0x0][0x358] ;  /* 0x00006b00ff2477ac */ /* 0x000e620008000a00 */
[----:B------:R-:W1:Y:S01]  /*02a0*/  LDCU.64 UR30, c[0x0][0x460] ;  /* 0x00008c00ff1e77ac */ /* 0x000e620008000a00 */
[----:B------:R-:W1:Y:S01]  /*02b0*/  LDCU UR21, c[0x0][0x438] ;  /* 0x00008700ff1577ac */ /* 0x000e620008000800 */
[----:B------:R-:W1:Y:S01]  /*02c0*/  @!UP4 LDCU UR24, c[0x0][0x434] ;  /* 0x00008680ff18c7ac */ /* 0x000e620008000800 */
[----:B--2---:R-:W-:-:S02]  /*02d0*/  ULEA UR6, UR6, UR8, 0x18 ;  /* 0x0000000806067291 */ /* 0x004fc4000f8ec0ff */
[----:B------:R-:W-:Y:S02]  /*02e0*/  UIADD3 UR5, UPT, UPT, UR4, 0x14000, URZ ;  /* 0x0001400004057890 */ /* 0x000fe4000fffe0ff */
[----:B------:R-:W-:Y:S01]  /*02f0*/  UISETP.NE.AND.EX UP3, UPT, UR13, URZ, UPT, UP0 ;  /* 0x000000ff0d00728c */ /* 0x000fe2000bf65300 */
[----:B------:R-:W-:Y:S01]  /*0300*/  UMOV UR33, URZ ;  /* 0x000000ff00217c82 */ /* 0x000fe20008000000 */
[----:B------:R-:W-:-:S09]  /*0310*/  UMOV UR34, URZ ;  /* 0x000000ff00227c82 */ /* 0x000fd20008000000 */
.L_x_239:
        /* <DEDUP_REMOVED lines=9> */
[----:B-1----:R-:W-:Y:S02]  /*03b0*/  UIMAD.WIDE.U32 UR14, UR25, 0x4, UR30 ;  /* 0x00000004190e78a5 */ /* 0x002fe4000f8e001e */
[----:B--2---:R-:W-:Y:S02]  /*03c0*/  UISETP.NE.U32.AND UP0, UPT, UR8, URZ, UPT ;  /* 0x000000ff0800728c */ /* 0x004fe4000bf05070 */
[----:B------:R-:W2:Y:S02]  /*03d0*/  @P1 LDG.E R6, desc[UR36][R4.64] ;  /* 0x0000002404061981 */ /* 0x000ea4000c1e1900 */
[----:B------:R-:W-:-:S06]  /*03e0*/  UISETP.NE.AND.EX UP0, UPT, UR9, URZ, UPT, UP0 ;  /* 0x000000ff0900728c */ /* 0x000fcc000bf05300 */
[----:B------:R-:W-:-:S05]  /*03f0*/  PLOP3.LUT P0, PT, PT, PT, UP0, 0x80, 0x8 ;  /* 0x000000000008781c */ /* 0x000fca0003f0f008 */
[----:B------:R-:W-:Y:S01]  /*0400*/  @UP0 ULEA UR16, UP1, UR25, UR8, 0x2 ;  /* 0x0000000819100291 */ /* 0x000fe2000f8210ff */
[----:B------:R-:W-:Y:S01]  /*0410*/  PLOP3.LUT P3, PT, PT, PT, UP2, 0x80, 0x8 ;  /* 0x000000000008781c */ /* 0x000fe20003f6f028 */
[----:B------:R-:W1:Y:S02]  /*0420*/  @!UP0 LDCU UR11, c[0x0][0x43c] ;  /* 0x00008780ff0b87ac */ /* 0x000e640008000800 */
[----:B------:R-:W-:Y:S02]  /*0430*/  @UP0 ULEA.HI.X UR17, UR25, UR9, URZ, 0x2, UP1 ;  /* 0x0000000919110291 */ /* 0x000fe400088f14ff */
[----:B---34-:R-:W-:Y:S01]  /*0440*/  IMAD.U32 R2, RZ, RZ, UR16 ;  /* 0x00000010ff027e24 */ /* 0x018fe2000f8e00ff */
[----:B------:R-:W5:Y:S03]  /*0450*/  @!UP0 LDCU.64 UR8, c[0x0][0x488] ;  /* 0x00009100ff0887ac */ /* 0x000f660008000a00 */
[----:B------:R-:W-:-:S05]  /*0460*/  IMAD.U32 R3, RZ, RZ, UR17 ;  /* 0x00000011ff037e24 */ /* 0x000fca000f8e00ff */
[----:B------:R3:W4:Y:S01]  /*0470*/  @P0 LDG.E R4, desc[UR36][R2.64] ;  /* 0x0000002402040981 */ /* 0x000722000c1e1900 */
[----:B------:R-:W-:Y:S01]  /*0480*/  UMOV UR38, URZ ;  /* 0x000000ff00267c82 */ /* 0x000fe20008000000 */
[----:B------:R-:W-:Y:S01]  /*0490*/  UMOV UR18, 0xffffffff ;  /* 0xffffffff00127882 */ /* 0x000fe20000000000 */
[----:B------:R-:W-:Y:S01]  /*04a0*/  UMOV UR40, 0xffffffff ;  /* 0xffffffff00287882 */ /* 0x000fe20000000000 */
[----:B-----5:R-:W-:-:S04]  /*04b0*/  @!UP0 UISETP.NE.U32.AND UP1, UPT, UR8, URZ, UPT ;  /* 0x000000ff0800828c */ /* 0x020fc8000bf25070 */
[----:B------:R-:W-:Y:S02]  /*04c0*/  @!UP0 UISETP.NE.AND.EX UP1, UPT, UR9, URZ, UPT, UP1 ;  /* 0x000000ff0900828c */ /* 0x000fe4000bf25310 */
[----:B------:R-:W-:Y:S02]  /*04d0*/  USHF.L.U32 UR32, UR41, 0x6, URZ ;  /* 0x0000000629207899 */ /* 0x000fe400080006ff */
[----:B-1----:R-:W-:Y:S01]  /*04e0*/  @!UP0 USEL UR9, UR11, URZ, UP1 ;  /* 0x000000ff0b098287 */ /* 0x002fe20008800000 */
[----:B---3--:R-:W-:Y:S02]  /*04f0*/  IMAD.U32 R2, RZ, RZ, UR14 ;  /* 0x0000000eff027e24 */ /* 0x008fe4000f8e00ff */
[----:B------:R-:W-:-:S05]  /*0500*/  IMAD.U32 R3, RZ, RZ, UR15 ;  /* 0x0000000fff037e24 */ /* 0x000fca000f8e00ff */
[----:B------:R-:W3:Y:S04]  /*0510*/  @P4 LDG.E R5, desc[UR36][R2.64] ;  /* 0x0000002402054981 */ /* 0x000ee8000c1e1900 */
[----:B------:R1:W5:Y:S02]  /*0520*/  @P2 LDG.E R0, desc[UR36][R2.64+0x4] ;  /* 0x0000042402002981 */ /* 0x000364000c1e1900 */
[----:B-1----:R-:W-:Y:S02]  /*0530*/  IMAD.U32 R2, RZ, RZ, UR42 ;  /* 0x0000002aff027e24 */ /* 0x002fe4000f8e00ff */
[----:B------:R-:W-:-:S05]  /*0540*/  IMAD.U32 R3, RZ, RZ, UR43 ;  /* 0x0000002bff037e24 */ /* 0x000fca000f8e00ff */
[----:B------:R-:W5:Y:S01]  /*0550*/  @!P3 LDG.E R2, desc[UR36][R2.64] ;  /* 0x000000240202b981 */ /* 0x000f62000c1e1900 */
[----:B--2---:R-:W-:Y:S02]  /*0560*/  @P1 R2UR UR38, R6 ;  /* 0x00000000062612ca */ /* 0x004fe400000e0000 */
[----:B----4-:R-:W-:-:S13]  /*0570*/  @P0 R2UR UR35, R4 ;  /* 0x00000000042302ca */ /* 0x010fda00000e0000 */
[----:B------:R-:W-:Y:S01]  /*0580*/  @UP0 UIADD3 UR35, UPT, UPT, UR35, -UR38, URZ ;  /* 0x8000002623230290 */ /* 0x000fe2000fffe0ff */
[----:B---3--:R-:W-:Y:S02]  /*0590*/  @P4 R2UR UR18, R5 ;  /* 0x00000000051242ca */ /* 0x008fe400000e0000 */
        /* <DEDUP_REMOVED lines=12> */
.L_x_174:
        /* <DEDUP_REMOVED lines=33> */
.L_x_176:
[----:B------:R-:W1:Y:S01]  /*0870*/  LDCU.64 UR16, c[0x0][0x3b8] ;  /* 0x00007700ff1077ac */ /* 0x000e620008000a00 */
[----:B------:R-:W-:-:S04]  /*0880*/  UIADD3 UR8, UPT, UPT, UR38, UR40, URZ ;  /* 0x0000002826087290 */ /* 0x000fc8000fffe0ff */
[----:B-1----:R-:W-:Y:S02]  /*0890*/  UIMAD.WIDE.U32 UR46, UR8, UR16, URZ ;  /* 0x00000010082e72a5 */ /* 0x002fe4000f8e00ff */
[----:B------:R-:W-:-:S04]  /*08a0*/  UIMAD UR8, UR8, UR17, URZ ;  /* 0x00000011080872a4 */ /* 0x000fc8000f8e02ff */
[----:B------:R-:W-:-:S06]  /*08b0*/  UIADD3 UR8, UPT, UPT, UR47, UR8, URZ ;  /* 0x000000082f087290 */ /* 0x000fcc000fffe0ff */
[----:B------:R-:W-:Y:S02]  /*08c0*/  MOV R20, UR8 ;  /* 0x0000000800147c02 */ /* 0x000fe40008000f00 */
.L_x_177:
        /* <DEDUP_REMOVED lines=44> */
.L_x_178:
[----:B------:R-:W1:Y:S01]  /*0b90*/  LDCU.64 UR14, c[0x0][0x3c0] ;  /* 0x00007800ff0e77ac */ /* 0x000e620008000a00 */
[----:B------:R-:W-:-:S04]  /*0ba0*/  UIADD3 UR8, UPT, UPT, UR38, UR40, URZ ;  /* 0x0000002826087290 */ /* 0x000fc8000fffe0ff */
[----:B-1----:R-:W-:Y:S02]  /*0bb0*/  UIMAD.WIDE.U32 UR10, UR8, UR14, URZ ;  /* 0x0000000e080a72a5 */ /* 0x002fe4000f8e00ff */
[----:B------:R-:W-:-:S04]  /*0bc0*/  UIMAD UR8, UR8, UR15, URZ ;  /* 0x0000000f080872a4 */ /* 0x000fc8000f8e02ff */
[----:B------:R-:W-:Y:S01]  /*0bd0*/  UIADD3 UR8, UPT, UPT, UR11, UR8, URZ ;  /* 0x000000080b087290 */ /* 0x000fe2000fffe0ff */
[----:B------:R-:W-:-:S05]  /*0be0*/  UMOV UR50, UR10 ;  /* 0x0000000a00327c82 */ /* 0x000fca0008000000 */
[----:B------:R-:W-:-:S07]  /*0bf0*/  MOV R18, UR8 ;  /* 0x0000000800127c02 */ /* 0x000fce0008000f00 */
.L_x_179:
        /* <DEDUP_REMOVED lines=11> */
[----:B------:R-:W1:Y:S02]  /*0cb0*/  LDCU UR8, c[0x0][0x444] ;  /* 0x00008880ff0877ac */ /* 0x000e640008000800 */
[----:B-1----:R-:W-:Y:S02]  /*0cc0*/  USHF.R.S32.HI UR9, URZ, 0x1f, UR8 ;  /* 0x0000001fff097899 */ /* 0x002fe40008011408 */
[----:B------:R-:W-:Y:S02]  /*0cd0*/  UIMAD.WIDE.U32 UR54, UR25, UR8, URZ ;  /* 0x00000008193672a5 */ /* 0x000fe4000f8e00ff */
[----:B------:R-:W-:Y:S02]  /*0ce0*/  UIMAD UR8, UR9, UR25, URZ ;  /* 0x00000019090872a4 */ /* 0x000fe4000f8e02ff */
[----:B------:R-:W-:Y:S02]  /*0cf0*/  USHF.R.S32.HI UR9, URZ, 0x1f, UR19 ;  /* 0x0000001fff097899 */ /* 0x000fe40008011413 */
[----:B------:R-:W-:-:S02]  /*0d00*/  UIADD3 UR8, UPT, UPT, UR55, UR8, URZ ;  /* 0x0000000837087290 */ /* 0x000fc4000fffe0ff */
[----:B------:R-:W-:Y:S02]  /*0d10*/  UIMAD.WIDE.U32 UR10, UR54, UR19, URZ ;  /* 0x00000013360a72a5 */ /* 0x000fe4000f8e00ff */
        /* <DEDUP_REMOVED lines=9> */
.L_x_180:
[----:B------:R-:W-:Y:S02]  /*0db0*/  UIMAD.WIDE.U32 UR54, UR64, UR18, URZ ;  /* 0x00000012403672a5 */ /* 0x000fe4000f8e00ff */
[----:B------:R-:W-:-:S04]  /*0dc0*/  UIMAD UR8, UR65, UR18, URZ ;  /* 0x00000012410872a4 */ /* 0x000fc8000f8e02ff */
[----:B------:R-:W-:-:S12]  /*0dd0*/  UIADD3 UR8, UPT, UPT, UR55, UR8, URZ ;  /* 0x0000000837087290 */ /* 0x000fd8000fffe0ff */
.L_x_181:
[----:B------:R-:W1:Y:S01]  /*0de0*/  LDCU.U8 UR10, c[0x0][0x548] ;  /* 0x0000a900ff0a77ac */ /* 0x000e620008000000 */
[----:B------:R-:W-:Y:S01]  /*0df0*/  UMOV UR25, UR20 ;  /* 0x0000001400197c82 */ /* 0x000fe20008000000 */
[----:B------:R-:W2:Y:S01]  /*0e00*/  LDCU.U8 UR58, c[0x0][0x5f0] ;  /* 0x0000be00ff3a77ac */ /* 0x000ea20008000000 */
[----:B------:R-:W-:-:S04]  /*0e10*/  USHF.L.U32 UR55, UR25, 0x7, URZ ;  /* 0x0000000719377899 */ /* 0x000fc800080006ff */
        /* <DEDUP_REMOVED lines=17> */
.L_x_182:
[----:B------:R-:W1:Y:S01]  /*0f30*/  LDCU UR56, c[0x0][0x434] ;  /* 0x00008680ff3877ac */ /* 0x000e620008000800 */
[----:B------:R-:W-:-:S04]  /*0f40*/  UIMAD UR10, UR25, UR19, UR26 ;  /* 0x00000013190a72a4 */ /* 0x000fc8000f8e021a */
[----:B-1----:R-:W-:Y:S02]  /*0f50*/  UIMAD UR56, UR10, UR56, URZ ;  /* 0x000000380a3872a4 */ /* 0x002fe4000f8e02ff */
.L_x_183:
        /* <DEDUP_REMOVED lines=11> */
.L_x_184:
[----:B------:R-:W1:Y:S01]  /*1010*/  LDCU UR55, c[0x0][0x444] ;  /* 0x00008880ff3777ac */ /* 0x000e620008000800 */
[----:B------:R-:W-:-:S04]  /*1020*/  UIMAD UR10, UR25, UR19, UR26 ;  /* 0x00000013190a72a4 */ /* 0x000fc8000f8e021a */
[----:B-1----:R-:W-:-:S12]  /*1030*/  UIMAD UR55, UR10, UR55, URZ ;  /* 0x000000370a3772a4 */ /* 0x002fd8000f8e02ff */
.L_x_185:
        /* <DEDUP_REMOVED lines=48> */
[----:B------:R-:W1:Y:S01]  /*1340*/  LDCU.64 UR8, c[0x0][0x380] ;  /* 0x00007000ff0877ac */ /* 0x000e620008000a00 */
[----:B----4-:R-:W-:Y:S01]  /*1350*/  IMAD.WIDE.U32 R4, R16, UR23, RZ ;  /* 0x0000001710047c25 */ /* 0x010fe2000f8e00ff */
[----:B---3--:R-:W-:-:S03]  /*1360*/  LEA R28, P2, R6, UR10, 0x1 ;  /* 0x0000000a061c7c11 */ /* 0x008fc6000f8408ff */
[----:B------:R-:W-:Y:S01]  /*1370*/  IMAD.WIDE.U32 R2, R0, UR26, R2 ;  /* 0x0000001a00027c25 */ /* 0x000fe2000f8e0002 */
[----:B------:R-:W-:Y:S01]  /*1380*/  MOV R0, UR19 ;  /* 0x0000001300007c02 */ /* 0x000fe20008000f00 */
[----:B------:R-:W2:Y:S01]  /*1390*/  LDCU.64 UR18, c[0x0][0x570] ;  /* 0x0000ae00ff1277ac */ /* 0x000ea20008000a00 */
        /* <DEDUP_REMOVED lines=14> */
[----:B-1----:R-:W-:Y:S01]  /*1480*/  LEA R26, P1, R2, UR8, 0x1 ;  /* 0x00000008021a7c11 */ /* 0x002fe2000f8208ff */
[----:B------:R-:W-:Y:S01]  /*1490*/  IMAD.SHL.U32 R15, R12, 0x20, RZ ;  /* 0x000000200c0f7824 */ /* 0x000fe200078e00ff */
[----:B------:R-:W-:Y:S01]  /*14a0*/  LEA.HI.X.SX32 R4, R4, R5, 0x1, P0 ;  /* 0x0000000504047211 */ /* 0x000fe200000f0eff */
[----:B------:R-:W-:Y:S01]  /*14b0*/  UIMAD.WIDE UR52, UR56, 0x4, UR58 ;  /* 0x00000004383478a5 */ /* 0x000fe2000f8e023a */
[----:B--2---:R-:W-:Y:S01]  /*14c0*/  LEA R30, P0, R0, UR18, 0x2 ;  /* 0x00000012001e7c11 */ /* 0x004fe2000f8010ff */
[----:B------:R3:W-:Y:S01]  /*14d0*/  STL [R1+0x40], R26 ;  /* 0x0000401a01007387 */ /* 0x0007e20000100800 */
[----:B------:R-:W-:Y:S01]  /*14e0*/  LEA.HI.X R25, R2, UR9, R3, 0x1, P1 ;  /* 0x0000000902197c11 */ /* 0x000fe200088f0c03 */
[----:B------:R-:W-:Y:S01]  /*14f0*/  UMOV UR18, UR60 ;  /* 0x0000003c00127c82 */ /* 0x000fe20008000000 */
[----:B------:R-:W-:Y:S01]  /*1500*/  LEA.HI.X R31, R0, UR19, R4, 0x2, P0 ;  /* 0x00000013001f7c11 */ /* 0x000fe200080f1404 */
[----:B------:R-:W-:Y:S01]  /*1510*/  UMOV UR19, UR61 ;  /* 0x0000003d00137c82 */ /* 0x000fe20008000000 */
[----:B------:R-:W-:Y:S01]  /*1520*/  SHF.L.U64.HI R17, R12, 0x5, R13 ;  /* 0x000000050c117819 */ /* 0x000fe2000001020d */
[----:B------:R3:W-:Y:S01]  /*1530*/  STL [R1+0x30], R25 ;  /* 0x0000301901007387 */ /* 0x0007e20000100800 */
[----:B------:R-:W-:-:S02]  /*1540*/  IADD3 R13, P0, PT, R21, 0x20, RZ ;  /* 0x00000020150d7810 */ /* 0x000fc40007f1e0ff */
        /* <DEDUP_REMOVED lines=18> */
.L_x_187:
[----:B------:R-:W1:Y:S01]  /*1670*/  LDCU.64 UR10, c[0x0][0x5c0] ;  /* 0x0000b800ff0a77ac */ /* 0x000e620008000a00 */
[----:B------:R-:W-:-:S04]  /*1680*/  UIADD3 UR8, UPT, UPT, UR38, UR40, URZ ;  /* 0x0000002826087290 */ /* 0x000fc8000fffe0ff */
[----:B-1----:R-:W-:Y:S02]  /*1690*/  UIMAD.WIDE.U32 UR18, UR8, UR10, URZ ;  /* 0x0000000a081272a5 */ /* 0x002fe4000f8e00ff */
[----:B------:R-:W-:-:S04]  /*16a0*/  UIMAD UR8, UR8, UR11, URZ ;  /* 0x0000000b080872a4 */ /* 0x000fc8000f8e02ff */
[----:B------:R-:W-:-:S06]  /*16b0*/  UIADD3 UR8, UPT, UPT, UR19, UR8, URZ ;  /* 0x0000000813087290 */ /* 0x000fcc000fffe0ff */
[----:B------:R-:W-:Y:S02]  /*16c0*/  MOV R0, UR8 ;  /* 0x0000000800007c02 */ /* 0x000fe40008000f00 */
.L_x_188:
        /* <DEDUP_REMOVED lines=13> */
.L_x_189:
[----:B------:R-:W1:Y:S01]  /*17a0*/  LDCU.64 UR8, c[0x0][0x5c8] ;  /* 0x0000b900ff0877ac */ /* 0x000e620008000a00 */
[----:B------:R-:W-:-:S04]  /*17b0*/  UIADD3 UR38, UPT, UPT, UR38, UR40, URZ ;  /* 0x0000002826267290 */ /* 0x000fc8000fffe0ff */
[----:B-1----:R-:W-:Y:S02]  /*17c0*/  UIMAD.WIDE.U32 UR16, UR38, UR8, URZ ;  /* 0x00000008261072a5 */ /* 0x002fe4000f8e00ff */
[----:B------:R-:W-:-:S04]  /*17d0*/  UIMAD UR38, UR38, UR9, URZ ;  /* 0x00000009262672a4 */ /* 0x000fc8000f8e02ff */
[----:B------:R-:W-:-:S06]  /*17e0*/  UIADD3 UR38, UPT, UPT, UR17, UR38, URZ ;  /* 0x0000002611267290 */ /* 0x000fcc000fffe0ff */
[----:B------:R-:W-:-:S07]  /*17f0*/  MOV R10, UR38 ;  /* 0x00000026000a7c02 */ /* 0x000fce0008000f00 */
.L_x_190:
        /* <DEDUP_REMOVED lines=30> */
.L_x_192:
[----:B------:R-:W-:Y:S05]  /*19e0*/  BSYNC.RECONVERGENT B0 ;  /* 0x0000000000007941 */ /* 0x000fea0003800200 */
.L_x_191:
        /* <DEDUP_REMOVED lines=17> */
.L_x_194:
[----:B------:R-:W-:Y:S05]  /*1b00*/  BSYNC.RECONVERGENT B0 ;  /* 0x0000000000007941 */ /* 0x000fea0003800200 */
.L_x_193:
        /* <DEDUP_REMOVED lines=27> */
.L_x_196:
[----:B------:R-:W-:Y:S05]  /*1cc0*/  BSYNC.RECONVERGENT B0 ;  /* 0x0000000000007941 */ /* 0x000fea0003800200 */
.L_x_195:
        /* <DEDUP_REMOVED lines=18> */
.L_x_186:
        /* <DEDUP_REMOVED lines=47> */
.L_x_200:
[----:B------:R2:W-:Y:S01]  /*20e0*/  STS.128 [R0+0x16000], RZ ;  /* 0x016000ff00007388 */ /* 0x0005e20000000c00 */
[----:B------:R-:W-:Y:S05]  /*20f0*/  BRA `(.L_x_201) ;  /* 0x00000000000c7947 */ /* 0x000fea0003800000 */
.L_x_199:
[----:B------:R1:W-:Y:S04]  /*2100*/  STS.128 [R0+0x12000], RZ ;  /* 0x012000ff00007388 */ /* 0x0003e80000000c00 */
[----:B------:R1:W-:Y:S04]  /*2110*/  STS.128 [R0+0x14000], RZ ;  /* 0x014000ff00007388 */ /* 0x0003e80000000c00 */
[----:B------:R1:W-:Y:S02]  /*2120*/  STS.128 [R0+0x16000], RZ ;  /* 0x016000ff00007388 */ /* 0x0003e40000000c00 */
.L_x_201:
[----:B------:R-:W-:Y:S05]  /*2130*/  BSYNC.RECONVERGENT B0 ;  /* 0x0000000000007941 */ /* 0x000fea0003800200 */
.L_x_198:
[----:B------:R-:W-:Y:S01]  /*2140*/  ISETP.GE.AND P5, PT, R22, UR10, PT ;  /* 0x0000000a16007c0c */ /* 0x000fe2000bfa6270 */
[----:B------:R-:W-:-:S12]  /*2150*/  BSSY.RECONVERGENT B0, `(.L_x_202) ;  /* 0x0000022000007945 */ /* 0x000fd80003800200 */
[----:B------:R1:W-:Y:S04]  /*2160*/  @P5 STS.128 [R0+0x13000], RZ ;  /* 0x013000ff00005388 */ /* 0x0003e80000000c00 */
[----:B------:R1:W-:Y:S04]  /*2170*/  @P5 STS.128 [R0+0x15000], RZ ;  /* 0x015000ff00005388 */ /* 0x0003e80000000c00 */
[----:B------:R1:W-:Y:S01]  /*2180*/  @P5 STS.128 [R0+0x17000], RZ ;  /* 0x017000ff00005388 */ /* 0x0003e20000000c00 */
[----:B------:R-:W-:Y:S05]  /*2190*/  @P5 BRA `(.L_x_203) ;  /* 0x0000000000745947 */ /* 0x000fea0003800000 */
[----:B------:R-:W5:Y:S01]  /*21a0*/  LDCU UR10, c[0x0][0x440] ;  /* 0x00008800ff0a77ac */ /* 0x000f620008000800 */
[----:B-1--4-:R-:W-:Y:S02]  /*21b0*/  IMAD R2, R16, UR14, RZ ;  /* 0x0000000e10027c24 */ /* 0x012fe4000f8e02ff */
        /* <DEDUP_REMOVED lines=26> */
.L_x_204:
[----:B------:R4:W-:Y:S02]  /*2360*/  STS.128 [R0+0x17000], RZ ;  /* 0x017000ff00007388 */ /* 0x0009e40000000c00 */
.L_x_203:
[----:B------:R-:W-:Y:S05]  /*2370*/  BSYNC.RECONVERGENT B0 ;  /* 0x0000000000007941 */ /* 0x000fea0003800200 */
.L_x_202:
        /* <DEDUP_REMOVED lines=10> */
[----:B-1--4-:R-:W-:Y:S01]  /*2420*/  @!P0 MOV R2, R28 ;  /* 0x0000001c00028202 */ /* 0x012fe20000000f00 */
        /* <DEDUP_REMOVED lines=20> */
.L_x_207:
[----:B------:R4:W-:Y:S01]  /*2570*/  STS.128 [R0+0xa000], RZ ;  /* 0x00a000ff00007388 */ /* 0x0009e20000000c00 */
[----:B------:R-:W-:Y:S05]  /*2580*/  BRA `(.L_x_208) ;  /* 0x00000000000c7947 */ /* 0x000fea0003800000 */
.L_x_206:
[----:B------:R1:W-:Y:S04]  /*2590*/  STS.128 [R0+0x6000], RZ ;  /* 0x006000ff00007388 */ /* 0x0003e80000000c00 */
[----:B------:R1:W-:Y:S04]  /*25a0*/  STS.128 [R0+0x8000], RZ ;  /* 0x008000ff00007388 */ /* 0x0003e80000000c00 */
[----:B------:R1:W-:Y:S02]  /*25b0*/  STS.128 [R0+0xa000], RZ ;  /* 0x00a000ff00007388 */ /* 0x0003e40000000c00 */
.L_x_208:
[----:B------:R-:W-:Y:S05]  /*25c0*/  BSYNC.RECONVERGENT B0 ;  /* 0x0000000000007941 */ /* 0x000fea0003800200 */
.L_x_205:
[----:B------:R-:W-:Y:S01]  /*25d0*/  ISETP.GE.AND P3, PT, R22, UR9, PT ;  /* 0x0000000916007c0c */ /* 0x000fe2000bf66270 */
[----:B------:R-:W-:-:S12]  /*25e0*/  BSSY.RECONVERGENT B0, `(.L_x_209) ;  /* 0x000001f000007945 */ /* 0x000fd80003800200 */
[----:B------:R1:W-:Y:S04]  /*25f0*/  @P3 STS.128 [R0+0x7000], RZ ;  /* 0x007000ff00003388 */ /* 0x0003e80000000c00 */
[----:B------:R1:W-:Y:S04]  /*2600*/  @P3 STS.128 [R0+0x9000], RZ ;  /* 0x009000ff00003388 */ /* 0x0003e80000000c00 */
[----:B------:R1:W-:Y:S01]  /*2610*/  @P3 STS.128 [R0+0xb000], RZ ;  /* 0x00b000ff00003388 */ /* 0x0003e20000000c00 */
[----:B------:R-:W-:Y:S05]  /*2620*/  @P3 BRA `(.L_x_210) ;  /* 0x0000000000683947 */ /* 0x000fea0003800000 */
[----:B------:R-:W5:Y:S01]  /*2630*/  LDCU UR8, c[0x0][0x440] ;  /* 0x00008800ff0877ac */ /* 0x000f620008000800 */
[----:B-1--4-:R-:W-:Y:S02]  /*2640*/  IMAD.U32 R2, RZ, RZ, UR48 ;  /* 0x00000030ff027e24 */ /* 0x012fe4000f8e00ff */
        /* <DEDUP_REMOVED lines=23> */
.L_x_211:
[----:B------:R4:W-:Y:S02]  /*27c0*/  STS.128 [R0+0xb000], RZ ;  /* 0x00b000ff00007388 */ /* 0x0009e40000000c00 */
.L_x_210:
[----:B------:R-:W-:Y:S05]  /*27d0*/  BSYNC.RECONVERGENT B0 ;  /* 0x0000000000007941 */ /* 0x000fea0003800200 */
.L_x_209:
[----:B------:R-:W-:Y:S04]  /*27e0*/  BSSY.RECONVERGENT B0, `(.L_x_212) ;  /* 0x0000021000007945 */ /* 0x000fe80003800200 */
[----:B------:R-:W-:Y:S05]  /*27f0*/  @P4 BRA `(.L_x_213) ;  /* 0x0000000000704947 */ /* 0x000fea0003800000 */
[----:B------:R-:W5:Y:S02]  /*2800*/  LDCU UR8, c[0x0][0x440] ;  /* 0x00008800ff0877ac */ /* 0x000f640008000800 */
[----:B-----5:R-:W-:Y:S02]  /*2810*/  ISETP.GE.AND P1, PT, R8, UR8, PT ;  /* 0x0000000808007c0c */ /* 0x020fe4000bf26270 */
[----:B------:R-:W-:-:S11]  /*2820*/  ISETP.GE.AND P0, PT, R11, UR8, PT ;  /* 0x000000080b007c0c */ /* 0x000fd6000bf06270 */
[----:B-1----:R-:W-:Y:S02]  /*2830*/  @!P1 IMAD.MOV.U32 R4, RZ, RZ, R26 ;  /* 0x000000ffff049224 */ /* 0x002fe400078e001a */
[--C-:B------:R-:W-:Y:S01]  /*2840*/  @!P1 IMAD.MOV.U32 R5, RZ, RZ, R25.reuse ;  /* 0x000000ffff059224 */ /* 0x100fe200078e0019 */
[----:B----4-:R-:W-:Y:S01]  /*2850*/  @!P0 MOV R2, R26 ;  /* 0x0000001a00028202 */ /* 0x010fe20000000f00 */
        /* <DEDUP_REMOVED lines=20> */
.L_x_214:
[----:B------:R4:W-:Y:S01]  /*29a0*/  STS.128 [R0+0x4000], RZ ;  /* 0x004000ff00007388 */ /* 0x0009e20000000c00 */
[----:B------:R-:W-:Y:S05]  /*29b0*/  BRA `(.L_x_215) ;  /* 0x00000000000c7947 */ /* 0x000fea0003800000 */
.L_x_213:
[----:B------:R1:W-:Y:S04]  /*29c0*/  STS.128 [R0], RZ ;  /* 0x000000ff00007388 */ /* 0x0003e80000000c00 */
[----:B------:R1:W-:Y:S04]  /*29d0*/  STS.128 [R0+0x2000], RZ ;  /* 0x002000ff00007388 */ /* 0x0003e80000000c00 */
[----:B------:R1:W-:Y:S02]  /*29e0*/  STS.128 [R0+0x4000], RZ ;  /* 0x004000ff00007388 */ /* 0x0003e40000000c00 */
.L_x_215:
[----:B------:R-:W-:Y:S05]  /*29f0*/  BSYNC.RECONVERGENT B0 ;  /* 0x0000000000007941 */ /* 0x000fea0003800200 */
.L_x_212:
[----:B------:R1:W-:Y:S01]  /*2a00*/  @P3 STS.128 [R0+0x1000], RZ ;  /* 0x001000ff00003388 */ /* 0x0003e20000000c00 */
[----:B------:R-:W-:Y:S03]  /*2a10*/  BSSY.RECONVERGENT B0, `(.L_x_216) ;  /* 0x000001b000007945 */ /* 0x000fe60003800200 */
[----:B------:R1:W-:Y:S04]  /*2a20*/  @P3 STS.128 [R0+0x3000], RZ ;  /* 0x003000ff00003388 */ /* 0x0003e80000000c00 */
[----:B------:R1:W-:Y:S01]  /*2a30*/  @P3 STS.128 [R0+0x5000], RZ ;  /* 0x005000ff00003388 */ /* 0x0003e20000000c00 */
[----:B------:R-:W-:Y:S05]  /*2a40*/  @P3 BRA `(.L_x_217) ;  /* 0x00000000005c3947 */ /* 0x000fea0003800000 */
[----:B------:R-:W5:Y:S01]  /*2a50*/  LDCU UR8, c[0x0][0x440] ;  /* 0x00008800ff0877ac */ /* 0x000f620008000800 */
[----:B-1--4-:R-:W-:-:S04]  /*2a60*/  LEA R2, P2, R15, R26, 0x1 ;  /* 0x0000001a0f027211 */ /* 0x012fc800078408ff */
        /* <DEDUP_REMOVED lines=20> */
.L_x_218:
[----:B------:R4:W-:Y:S02]  /*2bb0*/  STS.128 [R0+0x5000], RZ ;  /* 0x005000ff00007388 */ /* 0x0009e40000000c00 */
.L_x_217:
[----:B------:R-:W-:Y:S05]  /*2bc0*/  BSYNC.RECONVERGENT B0 ;  /* 0x0000000000007941 */ /* 0x000fea0003800200 */
.L_x_216:
[--C-:B------:R-:W-:Y:S01]  /*2bd0*/  SHF.R.U32.HI R17, RZ, 0x1, R23.reuse ;  /* 0x00000001ff117819 */ /* 0x100fe20000011617 */
[----:B-1----:R-:W-:Y:S01]  /*2be0*/  IMAD.MOV.U32 R4, RZ, RZ, 0x7f800000 ;  /* 0x7f800000ff047424 */ /* 0x002fe200078e00ff */
[----:B------:R-:W-:Y:S02]  /*2bf0*/  SHF.R.U32.HI R15, RZ, 0x2, R23 ;  /* 0x00000002ff0f7819 */ /* 0x000fe40000011617 */
[----:B----4-:R-:W-:Y:S02]  /*2c00*/  LOP3.LUT R2, R17, 0x30, RZ, 0xc0, !PT ;  /* 0x0000003011027812 */ /* 0x010fe400078ec0ff */
[----:B------:R-:W-:Y:S02]  /*2c10*/  MOV R5, 0x7f800000 ;  /* 0x7f80000000057802 */ /* 0x000fe40000000f00 */
[----:B------:R-:W-:-:S04]  /*2c20*/  LOP3.LUT R18, R2, 0x7, R15, 0xf8, !PT ;  /* 0x0000000702127812 */ /* 0x000fc800078ef80f */
[C---:B------:R-:W-:Y:S01]  /*2c30*/  ISETP.GE.AND P1, PT, R18.reuse, UR9, PT ;  /* 0x0000000912007c0c */ /* 0x040fe2000bf26270 */
[----:B------:R-:W-:Y:S01]  /*2c40*/  VIADD R2, R18, 0x8 ;  /* 0x0000000812027836 */ /* 0x000fe20000000000 */
[----:B------:R-:W-:Y:S01]  /*2c50*/  UIMAD UR10, UR44, UR16, URZ ;  /* 0x000000102c0a72a4 */ /* 0x000fe2000f8e02ff */
[----:B------:R-:W-:Y:S03]  /*2c60*/  STL [R1+0x4c], R18 ;  /* 0x00004c1201007387 */ /* 0x000fe60000100800 */
[----:B------:R-:W-:Y:S01]  /*2c70*/  ISETP.GE.AND P0, PT, R2, UR9, PT ;  /* 0x0000000902007c0c */ /* 0x000fe2000bf06270 */
[----:B------:R-:W-:Y:S01]  /*2c80*/  IMAD.MOV.U32 R2, RZ, RZ, 0x4 ;  /* 0x00000004ff027424 */ /* 0x000fe200078e00ff */
[----:B------:R-:W1:Y:S03]  /*2c90*/  LDCU.64 UR8, c[0x0][0x3d0] ;  /* 0x00007a00ff0877ac */ /* 0x000e660008000a00 */
[----:B------:R-:W-:-:S05]  /*2ca0*/  IMAD.WIDE.U32 R2, R18, R2, UR52 ;  /* 0x0000003412027e25 */ /* 0x000fca000f8e0002 */
[----:B------:R-:W4:Y:S04]  /*2cb0*/  @!P1 LDG.E R5, desc[UR36][R2.64] ;  /* 0x0000002402059981 */ /* 0x000f28000c1e1900 */
[----:B------:R5:W2:Y:S01]  /*2cc0*/  @!P0 LDG.E R4, desc[UR36][R2.64+0x20] ;  /* 0x0000202402048981 */ /* 0x000aa2000c1e1900 */
[----:B------:R-:W-:Y:S01]  /*2cd0*/  UIMAD UR10, UR32, UR17, UR10 ;  /* 0x00000011200a72a4 */ /* 0x000fe2000f8e020a */
[----:B------:R-:W-:Y:S01]  /*2ce0*/  BSSY.RECONVERGENT B0, `(.L_x_219) ;  /* 0x000002c000007945 */ /* 0x000fe20003800200 */
[----:B-----5:R-:W-:-:S05]  /*2cf0*/  MOV R2, UR16 ;  /* 0x0000001000027c02 */ /* 0x020fca0008000f00 */
[----:B------:R-:W-:-:S03]  /*2d00*/  IMAD.WIDE.U32 R2, R2, UR32, R8 ;  /* 0x0000002002027c25 */ /* 0x000fc6000f8e0008 */
[----:B------:R-:W-:-:S04]  /*2d10*/  IADD3 R2, P0, PT, R2, UR46, RZ ;  /* 0x0000002e02027c10 */ /* 0x000fc8000ff1e0ff */
[----:B------:R-:W-:Y:S01]  /*2d20*/  IADD3.X R3, PT, PT, R20, UR10, R3, P0, !PT ;  /* 0x0000000a14037c10 */ /* 0x000fe200087fe403 */
[----:B--2---:R1:W-:Y:S04]  /*2d30*/  STL [R1+0x50], R4 ;  /* 0x0000500401007387 */ /* 0x0043e80000100800 */
[----:B----4-:R2:W-:Y:S01]  /*2d40*/  STL [R1+0x54], R5 ;  /* 0x0000540501007387 */ /* 0x0105e20000100800 */
[----:B-1----:R-:W-:-:S04]  /*2d50*/  IMAD R4, R19, UR8, RZ ;  /* 0x0000000813047c24 */ /* 0x002fc8000f8e02ff */
[C---:B------:R-:W-:Y:S02]  /*2d60*/  IMAD R10, R14.reuse, UR9, R4 ;  /* 0x000000090e0a7c24 */ /* 0x040fe4000f8e0204 */
[----:B--2---:R-:W-:-:S04]  /*2d70*/  IMAD.WIDE.U32 R4, R14, UR8, R2 ;  /* 0x000000080e047c25 */ /* 0x004fc8000f8e0002 */
        /* <DEDUP_REMOVED lines=29> */
.L_x_221:
[----:B------:R4:W-:Y:S01]  /*2f50*/  STS.128 [R0+0x10000], RZ ;  /* 0x010000ff00007388 */ /* 0x0009e20000000c00 */
[----:B------:R-:W-:Y:S05]  /*2f60*/  BRA `(.L_x_222) ;  /* 0x00000000000c7947 */ /* 0x000fea0003800000 */
.L_x_220:
[----:B------:R1:W-:Y:S04]  /*2f70*/  STS.128 [R0+0xc000], RZ ;  /* 0x00c000ff00007388 */ /* 0x0003e80000000c00 */
[----:B------:R1:W-:Y:S04]  /*2f80*/  STS.128 [R0+0xe000], RZ ;  /* 0x00e000ff00007388 */ /* 0x0003e80000000c00 */
[----:B------:R1:W-:Y:S02]  /*2f90*/  STS.128 [R0+0x10000], RZ ;  /* 0x010000ff00007388 */ /* 0x0003e40000000c00 */
.L_x_222:
[----:B------:R-:W-:Y:S05]  /*2fa0*/  BSYNC.RECONVERGENT B0 ;  /* 0x0000000000007941 */ /* 0x000fea0003800200 */
.L_x_219:
        /* <DEDUP_REMOVED lines=33> */
.L_x_225:
[----:B------:R2:W-:Y:S02]  /*31c0*/  STS.128 [R0+0x11000], RZ ;  /* 0x011000ff00007388 */ /* 0x0005e40000000c00 */
.L_x_224:
[----:B------:R-:W-:Y:S05]  /*31d0*/  BSYNC.RECONVERGENT B0 ;  /* 0x0000000000007941 */ /* 0x000fea0003800200 */
.L_x_223:
[----:B------:R-:W5:Y:S01]  /*31e0*/  LDCU.64 UR10, c[0x0][0x538] ;  /* 0x0000a700ff0a77ac */ /* 0x000f620008000a00 */
[----:B------:R-:W0:Y:S01]  /*31f0*/  LDGDEPBAR ;  /* 0x00000000000079af */ /* 0x000e220000000000 */
[----:B-----5:R-:W-:-:S04]  /*3200*/  UISETP.NE.U32.AND UP0, UPT, UR10, URZ, UPT ;  /* 0x000000ff0a00728c */ /* 0x020fc8000bf05070 */
[----:B------:R-:W-:Y:S01]  /*3210*/  UISETP.NE.AND.EX UP0, UPT, UR11, URZ, UPT, UP0 ;  /* 0x000000ff0b00728c */ /* 0x000fe2000bf05300 */
[----:B------:R-:W-:-:S05]  /*3220*/  DEPBAR.LE SB0, 0x1 ;  /* 0x000080400000791a */ /* 0x000fca0000000000 */
[----:B------:R-:W-:-:S05]  /*3230*/  PLOP3.LUT P0, PT, PT, PT, UP0, 0x80, 0x8 ;  /* 0x000000000008781c */ /* 0x000fca0003f0f008 */
[----:B------:R-:W5:Y:S01]  /*3240*/  @UP0 LDCU.64 UR8, c[0x0][0x540] ;  /* 0x0000a800ff0807ac */ /* 0x000f620008000a00 */
[----:B------:R-:W-:Y:S01]  /*3250*/  @UP0 UMOV UR14, UR26 ;  /* 0x0000001a000e0c82 */ /* 0x000fe20008000000 */
[----:B------:R-:W-:Y:S02]  /*3260*/  @UP0 UMOV UR15, URZ ;  /* 0x000000ff000f0c82 */ /* 0x000fe40008000000 */
[----:B-----5:R-:W-:Y:S01]  /*3270*/  @UP0 UIMAD.WIDE.U32 UR14, UR25, UR8, UR14 ;  /* 0x00000008190e02a5 */ /* 0x020fe2000f8e000e */
[----:B------:R-:W5:Y:S01]  /*3280*/  S2R R16, SR_TID.X ;  /* 0x0000000000107919 */ /* 0x000f620000002100 */
[----:B------:R-:W-:Y:S01]  /*3290*/  IMAD.SHL.U32 R10, R23, 0x20, RZ ;  /* 0x00000020170a7824 */ /* 0x000fe200078e00ff */
[----:B------:R-:W3:Y:S01]  /*32a0*/  @UP0 LDCU UR8, c[0x0][0x458] ;  /* 0x00008b00ff0807ac */ /* 0x000ee20008000800 */
[----:B------:R-:W-:Y:S02]  /*32b0*/  @UP0 UIMAD UR9, UR25, UR9, UR15 ;  /* 0x00000009190902a4 */ /* 0x000fe4000f8e020f */
[----:B------:R-:W-:-:S04]  /*32c0*/  @UP0 ULEA UR10, UP1, UR14, UR10, 0x2 ;  /* 0x0000000a0e0a0291 */ /* 0x000fc8000f8210ff */
[----:B------:R-:W-:Y:S02]  /*32d0*/  @UP0 ULEA.HI.X UR11, UR14, UR11, UR9, 0x2, UP1 ;  /* 0x0000000b0e0b0291 */ /* 0x000fe400088f1409 */
[----:B-12---:R-:W-:Y:S01]  /*32e0*/  IMAD.U32 R2, RZ, RZ, UR10 ;  /* 0x0000000aff027e24 */ /* 0x006fe2000f8e00ff */
[----:B------:R-:W-:Y:S03]  /*32f0*/  BAR.SYNC.DEFER_BLOCKING 0x0 ;  /* 0x0000000000007b1d */ /* 0x000fe60000010000 */
[----:B------:R-:W-:Y:S02]  /*3300*/  IMAD.U32 R3, RZ, RZ, UR11 ;  /* 0x0000000bff037e24 */ /* 0x000fe4000f8e00ff */
[C---:B------:R-:W-:Y:S01]  /*3310*/  IMAD.SHL.U32 R6, R23.reuse, 0x2, RZ ;  /* 0x0000000217067824 */ /* 0x040fe200078e00ff */
[----:B------:R-:W-:Y:S01]  /*3320*/  LOP3.LUT R5, R10, 0x200, RZ, 0xc0, !PT ;  /* 0x000002000a057812 */ /* 0x000fe200078ec0ff */
[----:B------:R-:W-:-:S02]  /*3330*/  IMAD.SHL.U32 R9, R23, 0x10, RZ ;  /* 0x0000001017097824 */ /* 0x000fc400078e00ff */
[----:B----4-:R-:W-:Y:S01]  /*3340*/  IMAD.U32 R0, RZ, RZ, UR29 ;  /* 0x0000001dff007e24 */ /* 0x010fe2000f8e00ff */
[C---:B------:R-:W-:Y:S01]  /*3350*/  LOP3.LUT P3, RZ, R23.reuse, 0x2, RZ, 0xc0, !PT ;  /* 0x0000000217ff7812 */ /* 0x040fe2000786c0ff */
[----:B------:R-:W1:Y:S01]  /*3360*/  LDCU UR14, c[0x0][0x590] ;  /* 0x0000b200ff0e77ac */ /* 0x000e620008000800 */
[----:B------:R-:W-:Y:S02]  /*3370*/  LOP3.LUT P4, RZ, R23, 0x4, RZ, 0xc0, !PT ;  /* 0x0000000417ff7812 */ /* 0x000fe4000788c0ff */
[----:B------:R-:W-:Y:S02]  /*3380*/  CS2R R142, SRZ ;  /* 0x00000000008e7805 */ /* 0x000fe4000001ff00 */
[----:B------:R-:W-:Y:S02]  /*3390*/  CS2R R140, SRZ ;  /* 0x00000000008c7805 */ /* 0x000fe4000001ff00 */
[----:B------:R-:W-:Y:S02]  /*33a0*/  CS2R R146, SRZ ;  /* 0x0000000000927805 */ /* 0x000fe4000001ff00 */
[----:B------:R-:W-:Y:S01]  /*33b0*/  CS2R R144, SRZ ;  /* 0x0000000000907805 */ /* 0x000fe2000001ff00 */
[----:B-----5:R-:W-:Y:S01]  /*33c0*/  IMAD.SHL.U32 R13, R16, 0x20, RZ ;  /* 0x00000020100d7824 */ /* 0x020fe200078e00ff */
[----:B------:R-:W-:-:S02]  /*33d0*/  CS2R R138, SRZ ;  /* 0x00000000008a7805 */ /* 0x000fc4000001ff00 */
[----:B------:R-:W-:Y:S02]  /*33e0*/  CS2R R136, SRZ ;  /* 0x0000000000887805 */ /* 0x000fe4000001ff00 */
[----:B------:R-:W-:Y:S02]  /*33f0*/  CS2R R134, SRZ ;  /* 0x0000000000867805 */ /* 0x000fe4000001ff00 */
[----:B------:R-:W-:Y:S02]  /*3400*/  CS2R R132, SRZ ;  /* 0x0000000000847805 */ /* 0x000fe4000001ff00 */
[----:B------:R-:W-:Y:S02]  /*3410*/  CS2R R126, SRZ ;  /* 0x00000000007e7805 */ /* 0x000fe4000001ff00 */
[----:B------:R-:W-:Y:S01]  /*3420*/  CS2R R124, SRZ ;  /* 0x00000000007c7805 */ /* 0x000fe2000001ff00 */
[----:B------:R2:W4:Y:S01]  /*3430*/  @P0 LDG.E R8, desc[UR36][R2.64] ;  /* 0x0000002402080981 */ /* 0x000522000c1e1900 */
[----:B------:R-:W-:-:S02]  /*3440*/  LOP3.LUT R6, R6, 0x6, RZ, 0xc0, !PT ;  /* 0x0000000606067812 */ /* 0x000fc400078ec0ff */
[----:B------:R-:W-:Y:S02]  /*3450*/  CS2R R130, SRZ ;  /* 0x0000000000827805 */ /* 0x000fe4000001ff00 */
[----:B------:R-:W-:Y:S02]  /*3460*/  LOP3.LUT R5, R5, 0x3800, R9, 0xf8, !PT ;  /* 0x0000380005057812 */ /* 0x000fe400078ef809 */
        /* <DEDUP_REMOVED lines=21> */
[----:B--2---:R-:W-:Y:S01]  /*35c0*/  IMAD.SHL.U32 R3, R23, 0x40, RZ ;  /* 0x0000004017037824 */ /* 0x004fe200078e00ff */
[----:B------:R-:W-:Y:S01]  /*35d0*/  CS2R R46, SRZ ;  /* 0x00000000002e7805 */ /* 0x000fe2000001ff00 */
[----:B------:R-:W-:Y:S01]  /*35e0*/  VIADD R2, R18, UR35 ;  /* 0x0000002312027c36 */ /* 0x000fe20008000000 */
[----:B------:R-:W-:Y:S01]  /*35f0*/  CS2R R44, SRZ ;  /* 0x00000000002c7805 */ /* 0x000fe2000001ff00 */
[----:B------:R-:W-:Y:S01]  /*3600*/  IMAD.SHL.U32 R18, R16, 0x2, RZ ;  /* 0x0000000210127824 */ /* 0x000fe200078e00ff */
[C---:B------:R-:W-:Y:S01]  /*3610*/  LOP3.LUT R4, R3.reuse, 0x1c0, RZ, 0xc0, !PT ;  /* 0x000001c003047812 */ /* 0x040fe200078ec0ff */
[----:B------:R-:W-:Y:S01]  /*3620*/  IMAD R7, R0, 0x40, R2 ;  /* 0x0000004000077824 */ /* 0x000fe200078e0202 */
[----:B------:R-:W-:Y:S01]  /*3630*/  LOP3.LUT R9, R3, 0x200, RZ, 0xc0, !PT ;  /* 0x0000020003097812 */ /* 0x000fe200078ec0ff */
[----:B------:R-:W-:Y:S01]  /*3640*/  IMAD.U32 R2, RZ, RZ, UR32 ;  /* 0x00000020ff027e24 */ /* 0x000fe2000f8e00ff */
[----:B------:R-:W-:Y:S01]  /*3650*/  LOP3.LUT R0, R4, 0x38, R24, 0xf8, !PT ;  /* 0x0000003804007812 */ /* 0x000fe200078ef818 */
[----:B------:R-:W-:Y:S01]  /*3660*/  UIADD3 UR32, UPT, UPT, UR32, 0x40, URZ ;  /* 0x0000004020207890 */ /* 0x000fe2000fffe0ff */
[----:B------:R-:W-:-:S02]  /*3670*/  LOP3.LUT P1, R3, R16, 0x4, RZ, 0xc0, !PT ;  /* 0x0000000410037812 */ /* 0x000fc4000782c0ff */
[----:B------:R-:W-:Y:S02]  /*3680*/  CS2R R50, SRZ ;  /* 0x0000000000327805 */ /* 0x000fe4000001ff00 */
[----:B------:R-:W-:Y:S02]  /*3690*/  LOP3.LUT R4, R6, 0xe0, R15, 0xf8, !PT ;  /* 0x000000e006047812 */ /* 0x000fe400078ef80f */
[----:B------:R-:W-:Y:S02]  /*36a0*/  CS2R R48, SRZ ;  /* 0x0000000000307805 */ /* 0x000fe4000001ff00 */
[----:B------:R-:W-:Y:S01]  /*36b0*/  ISETP.NE.AND P2, PT, R3, RZ, PT ;  /* 0x000000ff0300720c */ /* 0x000fe20003f45270 */
[----:B---3--:R-:W4:Y:S01]  /*36c0*/  @P0 MUFU.RCP R6, UR8 ;  /* 0x0000000800060d08 */ /* 0x008f220008001000 */
[----:B------:R-:W-:Y:S02]  /*36d0*/  IADD3 R3, PT, PT, R4, UR39, R2 ;  /* 0x0000002704037c10 */ /* 0x000fe4000fffe002 */
[----:B------:R-:W-:-:S02]  /*36e0*/  CS2R R42, SRZ ;  /* 0x00000000002a7805 */ /* 0x000fc4000001ff00 */
[C---:B------:R-:W-:Y:S02]  /*36f0*/  LOP3.LUT R2, R0.reuse, 0x8, R23, 0x78, !PT ;  /* 0x0000000800027812 */ /* 0x040fe400078e7817 */
[----:B------:R-:W-:Y:S02]  /*3700*/  CS2R R40, SRZ ;  /* 0x0000000000287805 */ /* 0x000fe4000001ff00 */
[----:B------:R-:W-:Y:S02]  /*3710*/  LOP3.LUT R10, R9, 0xc00, R10, 0xf8, !PT ;  /* 0x00000c00090a7812 */ /* 0x000fe400078ef80a */
[----:B------:R-:W-:Y:S02]  /*3720*/  CS2R R38, SRZ ;  /* 0x0000000000267805 */ /* 0x000fe4000001ff00 */
[----:B------:R-:W-:Y:S02]  /*3730*/  LOP3.LUT R9, R0, 0x8, R17, 0x78, !PT ;  /* 0x0000000800097812 */ /* 0x000fe400078e7811 */
[----:B------:R-:W-:-:S02]  /*3740*/  CS2R R36, SRZ ;  /* 0x0000000000247805 */ /* 0x000fc4000001ff00 */
[----:B------:R-:W-:Y:S01]  /*3750*/  LOP3.LUT R0, R5, R2, RZ, 0xfc, !PT ;  /* 0x0000000205007212 */ /* 0x000fe200078efcff */
[----:B------:R-:W-:Y:S01]  /*3760*/  IMAD.SHL.U32 R5, R16, 0x10, RZ ;  /* 0x0000001010057824 */ /* 0x000fe200078e00ff */
[----:B------:R-:W-:Y:S02]  /*3770*/  IADD3 R2, PT, PT, R7, -0x59, -R3 ;  /* 0xffffffa707027810 */ /* 0x000fe40007ffe803 */
[----:B------:R-:W-:Y:S02]  /*3780*/  CS2R R30, SRZ ;  /* 0x00000000001e7805 */ /* 0x000fe4000001ff00 */
[----:B------:R-:W-:Y:S02]  /*3790*/  SHF.R.U32.HI R15, RZ, 0x2, R16 ;  /* 0x00000002ff0f7819 */ /* 0x000fe40000011610 */
[----:B------:R-:W-:Y:S02]  /*37a0*/  CS2R R28, SRZ ;  /* 0x00000000001c7805 */ /* 0x000fe4000001ff00 */
[----:B------:R-:W-:Y:S01]  /*37b0*/  LOP3.LUT R3, R18, 0x38, RZ, 0xc0, !PT ;  /* 0x0000003812037812 */ /* 0x000fe200078ec0ff */
[----:B------:R2:W-:Y:S01]  /*37c0*/  STL [R1+0x2c], R2 ;  /* 0x00002c0201007387 */ /* 0x0005e20000100800 */
[----:B------:R-:W-:-:S02]  /*37d0*/  LEA R12, R0, UR6, 0x1 ;  /* 0x00000006000c7c11 */ /* 0x000fc4000f8e08ff */
[----:B------:R-:W-:Y:S02]  /*37e0*/  CS2R R34, SRZ ;  /* 0x0000000000227805 */ /* 0x000fe4000001ff00 */
[----:B------:R-:W-:Y:S01]  /*37f0*/  LOP3.LUT R14, R5, 0x1c0, RZ, 0xc0, !PT ;  /* 0x000001c0050e7812 */ /* 0x000fe200078ec0ff */
[----:B------:R-:W-:Y:S01]  /*3800*/  IMAD.MOV.U32 R5, RZ, RZ, 0x40 ;  /* 0x00000040ff057424 */ /* 0x000fe200078e00ff */
[----:B------:R-:W-:Y:S01]  /*3810*/  LOP3.LUT R0, R3, 0x20, R15, 0x78, !PT ;  /* 0x0000002003007812 */ /* 0x000fe200078e780f */
[----:B------:R-:W-:Y:S01]  /*3820*/  STL [R1+0x4], R12 ;  /* 0x0000040c01007387 */ /* 0x000fe20000100800 */
[----:B------:R-:W-:Y:S01]  /*3830*/  SHF.R.U32.HI R4, RZ, 0x3, R16 ;  /* 0x00000003ff047819 */ /* 0x000fe20000011610 */
[----:B------:R-:W-:Y:S01]  /*3840*/  IMAD.SHL.U32 R15, R16, 0x8, RZ ;  /* 0x00000008100f7824 */ /* 0x000fe200078e00ff */
[----:B------:R-:W-:Y:S01]  /*3850*/  LOP3.LUT R11, R18, 0x20, RZ, 0xc0, !PT ;  /* 0x00000020120b7812 */ /* 0x000fe200078ec0ff */
[----:B------:R-:W-:Y:S01]  /*3860*/  VIADD R3, R12, 0x12000 ;  /* 0x000120000c037836 */ /* 0x000fe20000000000 */
[----:B------:R-:W-:Y:S01]  /*3870*/  LOP3.LUT R9, R10, R9, RZ, 0xfc, !PT ;  /* 0x000000090a097212 */ /* 0x000fe200078efcff */
[----:B------:R-:W-:Y:S01]  /*3880*/  IMAD.MOV.U32 R10, RZ, RZ, 0x10 ;  /* 0x00000010ff0a7424 */ /* 0x000fe200078e00ff */
[----:B------:R-:W-:Y:S01]  /*3890*/  LOP3.LUT R11, R11, 0x18, R4, 0xf8, !PT ;  /* 0x000000180b0b7812 */ /* 0x000fe200078ef804 */
[----:B------:R-:W-:Y:S01]  /*38a0*/  VIADD R232, R12, 0x12040 ;  /* 0x000120400ce87836 */ /* 0x000fe20000000000 */
[----:B------:R-:W-:Y:S01]  /*38b0*/  SEL R5, R5, 0xffffffc0, !P1 ;  /* 0xffffffc005057807 */ /* 0x000fe20004800000 */
[----:B------:R-:W-:Y:S01]  /*38c0*/  @P4 VIADD R232, R3, 0xffffffc0 ;  /* 0xffffffc003e84836 */ /* 0x000fe20000000000 */
[----:B------:R-:W3:Y:S01]  /*38d0*/  LDSM.16.M88.4 R148, [R12+0x12000] ;  /* 0x012000000c94783b */ /* 0x000ee20000000200 */
[----:B------:R-:W-:Y:S01]  /*38e0*/  IMAD.MOV.U32 R3, RZ, RZ, 0x40 ;  /* 0x00000040ff037424 */ /* 0x000fe200078e00ff */
[----:B------:R-:W-:-:S02]  /*38f0*/  LEA R252, R9, UR6, 0x1 ;  /* 0x0000000609fc7c11 */ /* 0x000fc4000f8e08ff */
[----:B------:R-:W-:Y:S01]  /*3900*/  CS2R R32, SRZ ;  /* 0x0000000000207805 */ /* 0x000fe2000001ff00 */
[----:B------:R-:W3:Y:S01]  /*3910*/  LDSM.16.M88.4 R164, [R232] ;  /* 0x00000000e8a4783b */ /* 0x000ee20000000200 */
[----:B------:R-:W-:Y:S02]  /*3920*/  CS2R R26, SRZ ;  /* 0x00000000001a7805 */ /* 0x000fe4000001ff00 */
[----:B------:R-:W-:Y:S02]  /*3930*/  SEL R3, R3, 0xffffffc0, !P4 ;  /* 0xffffffc003037807 */ /* 0x000fe40006000000 */
[----:B------:R-:W-:Y:S02]  /*3940*/  CS2R R24, SRZ ;  /* 0x0000000000187805 */ /* 0x000fe4000001ff00 */
[----:B--2---:R-:W-:Y:S01]  /*3950*/  LOP3.LUT R2, R13, 0xc00, RZ, 0xc0, !PT ;  /* 0x00000c000d027812 */ /* 0x004fe200078ec0ff */
[----:B------:R-:W2:Y:S01]  /*3960*/  LDSM.16.M88.4 R168, [R232+0x800] ;  /* 0x00080000e8a8783b */ /* 0x000ea20000000200 */
[----:B------:R-:W-:-:S02]  /*3970*/  CS2R R22, SRZ ;  /* 0x0000000000167805 */ /* 0x000fc4000001ff00 */
[----:B------:R-:W-:Y:S02]  /*3980*/  CS2R R20, SRZ ;  /* 0x0000000000147805 */ /* 0x000fe4000001ff00 */
[----:B------:R-:W-:Y:S01]  /*3990*/  LOP3.LUT R2, R2, 0x6, R18, 0xf8, !PT ;  /* 0x0000000602027812 */ /* 0x000fe200078ef812 */
[----:B------:R-:W2:Y:S01]  /*39a0*/  LDSM.16.M88.4 R196, [R232+0x2000] ;  /* 0x00200000e8c4783b */ /* 0x000ea20000000200 */
[----:B------:R-:W-:Y:S01]  /*39b0*/  UMOV UR8, URZ ;  /* 0x000000ff00087c82 */ /* 0x000fe20008000000 */
[----:B------:R-:W1:Y:S01]  /*39c0*/  LDCU UR9, c[0x0][0x440] ;  /* 0x00008800ff0977ac */ /* 0x000e620008000800 */
[----:B------:R-:W-:Y:S01]  /*39d0*/  LOP3.LUT R0, R2, R0, R14, 0xfe, !PT ;  /* 0x0000000002007212 */ /* 0x000fe200078efe0e */
[----:B------:R-:W-:Y:S01]  /*39e0*/  IMAD.MOV.U32 R0, RZ, RZ, 0x20 ;  /* 0x00000020ff007424 */ /* 0x000fe200078e00ff */
[----:B------:R-:W-:Y:S01]  /*39f0*/  SHF.R.U32.HI R14, RZ, 0x1, R16 ;  /* 0x00000001ff0e7819 */ /* 0x000fe20000011610 */
[----:B------:R-:W2:Y:S01]  /*3a00*/  LDSM.16.M88.4 R200, [R232+0x2800] ;  /* 0x00280000e8c8783b */ /* 0x000ea20000000200 */
[----:B------:R-:W2:Y:S02]  /*3a10*/  LDCU UR10, c[0x0][0x3e0] ;  /* 0x00007c00ff0a77ac */ /* 0x000ea40008000800 */
[----:B------:R-:W-:Y:S01]  /*3a20*/  SEL R0, R0, 0xffffffe0, !P3 ;  /* 0xffffffe000007807 */ /* 0x000fe20005800000 */
[----:B------:R-:W2:Y:S01]  /*3a30*/  LDSM.16.M88.4 R228, [R232+0x4000] ;  /* 0x00400000e8e4783b */ /* 0x000ea20000000200 */
[----:B------:R-:W-:Y:S01]  /*3a40*/  LOP3.LUT P3, RZ, R16, 0x8, RZ, 0xc0, !PT ;  /* 0x0000000810ff7812 */ /* 0x000fe2000786c0ff */
[----:B------:R-:W2:Y:S02]  /*3a50*/  LDCU UR11, c[0x0][0x45c] ;  /* 0x00008b80ff0b77ac */ /* 0x000ea40008000800 */
[----:B------:R-:W-:Y:S01]  /*3a60*/  IMAD.IADD R2, R12, 0x1, R0 ;  /* 0x000000010c027824 */ /* 0x000fe200078e0200 */
[----:B------:R-:W2:Y:S01]  /*3a70*/  LDSM.16.M88.4 R152, [R12+0x12800] ;  /* 0x012800000c98783b */ /* 0x000ea20000000200 */
[----:B------:R-:W-:Y:S01]  /*3a80*/  IMAD.IADD R240, R0, 0x1, R232 ;  /* 0x0000000100f07824 */ /* 0x000fe200078e02e8 */
[----:B------:R-:W-:-:S02]  /*3a90*/  UISETP.GE.AND UP1, UPT, UR32, UR35, UPT ;  /* 0x000000232000728c */ /* 0x000fc4000bf26270 */
[----:B------:R-:W-:Y:S01]  /*3aa0*/  STL [R1+0x8], R2 ;  /* 0x0000080201007387 */ /* 0x000fe20000100800 */
[----:B-1----:R-:W-:-:S03]  /*3ab0*/  USHF.L.U32 UR14, UR14, 0x6, URZ ;  /* 0x000000060e0e7899 */ /* 0x002fc600080006ff */
[----:B------:R-:W1:Y:S04]  /*3ac0*/  LDSM.16.M88.4 R156, [R2+0x12000] ;  /* 0x01200000029c783b */ /* 0x000e680000000200 */
[----:B------:R-:W1:Y:S04]  /*3ad0*/  LDSM.16.M88.4 R160, [R2+0x12800] ;  /* 0x0128000002a0783b */ /* 0x000e680000000200 */
[----:B------:R-:W1:Y:S04]  /*3ae0*/  LDSM.16.M88.4 R188, [R2+0x14000] ;  /* 0x0140000002bc783b */ /* 0x000e680000000200 */
[----:B------:R-:W1:Y:S04]  /*3af0*/  LDSM.16.M88.4 R192, [R2+0x14800] ;  /* 0x0148000002c0783b */ /* 0x000e680000000200 */
[----:B------:R-:W1:Y:S04]  /*3b00*/  LDSM.16.M88.4 R220, [R2+0x16000] ;  /* 0x0160000002dc783b */ /* 0x000e680000000200 */
[----:B------:R5:W1:Y:S04]  /*3b10*/  LDSM.16.M88.4 R224, [R2+0x16800] ;  /* 0x0168000002e0783b */ /* 0x000a680000000200 */
[----:B------:R-:W1:Y:S04]  /*3b20*/  LDSM.16.M88.4 R172, [R240] ;  /* 0x00000000f0ac783b */ /* 0x000e680000000200 */
[----:B------:R-:W1:Y:S04]  /*3b30*/  LDSM.16.M88.4 R176, [R240+0x800] ;  /* 0x00080000f0b0783b */ /* 0x000e680000000200 */
        /* <DEDUP_REMOVED lines=8> */
[----:B------:R-:W1:Y:S01]  /*3bc0*/  LDSM.16.M88.4 R240, [R240+0x4800] ;  /* 0x00480000f0f0783b */ /* 0x000e620000000200 */
[----:B----4-:R-:W-:Y:S01]  /*3bd0*/  @P0 FMUL.FTZ R4, R8, R6 ;  /* 0x0000000608040220 */ /* 0x010fe20000410000 */
[----:B------:R-:W-:Y:S01]  /*3be0*/  IMAD.MOV.U32 R6, RZ, RZ, 0x20 ;  /* 0x00000020ff067424 */ /* 0x000fe200078e00ff */
[----:B------:R-:W-:-:S03]  /*3bf0*/  LOP3.LUT R8, R14, 0x10, RZ, 0xc0, !PT ;  /* 0x000000100e087812 */ /* 0x000fc600078ec0ff */
[----:B------:R-:W-:Y:S01]  /*3c00*/  @P0 R2UR UR15, R4 ;  /* 0x00000000040f02ca */ /* 0x000fe200000e0000 */
[C---:B------:R-:W-:Y:S01]  /*3c10*/  IMAD.SHL.U32 R4, R16.reuse, 0x40, RZ ;  /* 0x0000004010047824 */ /* 0x040fe200078e00ff */
[----:B------:R-:W-:-:S04]  /*3c20*/  LOP3.LUT P0, RZ, R16, 0x2, RZ, 0xc0, !PT ;  /* 0x0000000210ff7812 */ /* 0x000fc8000780c0ff */
[--C-:B-----5:R-:W-:Y:S02]  /*3c30*/  LOP3.LUT R2, R11, 0x1c0, R4.reuse, 0xf8, !PT ;  /* 0x000001c00b027812 */ /* 0x120fe400078ef804 */
[----:B------:R-:W-:Y:S02]  /*3c40*/  LOP3.LUT R7, R4, 0x1c0, RZ, 0xc0, !PT ;  /* 0x000001c004077812 */ /* 0x000fe400078ec0ff */
[----:B------:R-:W-:Y:S02]  /*3c50*/  LOP3.LUT R2, R2, 0x38, R15, 0x78, !PT ;  /* 0x0000003802027812 */ /* 0x000fe400078e780f */
[----:B------:R-:W-:Y:S01]  /*3c60*/  LOP3.LUT R11, R4, 0x200, RZ, 0xc0, !PT ;  /* 0x00000200040b7812 */ /* 0x000fe200078ec0ff */
[----:B------:R-:W-:Y:S01]  /*3c70*/  @UP0 UMOV UR8, UR15 ;  /* 0x0000000f00080c82 */ /* 0x000fe20008000000 */
[----:B------:R-:W-:Y:S02]  /*3c80*/  LOP3.LUT R2, R2, 0x200, R4, 0xf8, !PT ;  /* 0x0000020002027812 */ /* 0x000fe400078ef804 */
[----:B------:R-:W-:-:S03]  /*3c90*/  LOP3.LUT R4, R8, 0x8, R16, 0xf8, !PT ;  /* 0x0000000808047812 */ /* 0x000fc600078ef810 */
[----:B------:R4:W-:Y:S04]  /*3ca0*/  STL [R1+0x28], R2 ;  /* 0x0000280201007387 */ /* 0x0009e80000100800 */
[----:B------:R5:W-:Y:S01]  /*3cb0*/  STL [R1+0x24], R5 ;  /* 0x0000240501007387 */ /* 0x000be20000100800 */
[----:B----4-:R-:W-:Y:S02]  /*3cc0*/  LOP3.LUT R2, R7, 0x38, R15, 0xf8, !PT ;  /* 0x0000003807027812 */ /* 0x010fe400078ef80f */
[----:B------:R-:W-:Y:S02]  /*3cd0*/  SEL R7, R6, 0xffffffe0, !P0 ;  /* 0xffffffe006077807 */ /* 0x000fe40004000000 */
[----:B------:R-:W-:Y:S02]  /*3ce0*/  SEL R6, R10, 0xfffffff0, !P1 ;  /* 0xfffffff00a067807 */ /* 0x000fe40004800000 */
[----:B------:R-:W-:Y:S01]  /*3cf0*/  LOP3.LUT R4, R4, R2, RZ, 0x3c, !PT ;  /* 0x0000000204047212 */ /* 0x000fe200078e3cff */
[----:B------:R-:W-:Y:S01]  /*3d00*/  STL [R1+0x14], R7 ;  /* 0x0000140701007387 */ /* 0x000fe20000100800 */
[----:B-----5:R-:W-:-:S03]  /*3d10*/  LOP3.LUT R5, R11, 0xc00, R13, 0xf8, !PT ;  /* 0x00000c000b057812 */ /* 0x020fc600078ef80d */
[----:B------:R4:W-:Y:S02]  /*3d20*/  STL [R1+0x58], R6 ;  /* 0x0000580601007387 */ /* 0x0009e40000100800 */
[----:B----4-:R-:W-:Y:S02]  /*3d30*/  LOP3.LUT R6, R2, 0x8, R14, 0x78, !PT ;  /* 0x0000000802067812 */ /* 0x010fe400078e780e */
[----:B------:R-:W-:Y:S01]  /*3d40*/  LOP3.LUT R2, R4, 0x200, R13, 0xf8, !PT ;  /* 0x0000020004027812 */ /* 0x000fe200078ef80d */
[----:B------:R-:W-:Y:S01]  /*3d50*/  IMAD.IADD R4, R12, 0x1, R3 ;  /* 0x000000010c047824 */ /* 0x000fe200078e0203 */
[----:B------:R-:W-:-:S03]  /*3d60*/  LOP3.LUT R5, R5, R6, RZ, 0xfc, !PT ;  /* 0x0000000605057212 */ /* 0x000fc600078efcff */
[----:B------:R4:W-:Y:S04]  /*3d70*/  STL [R1+0x20], R2 ;  /* 0x0000200201007387 */ /* 0x0009e80000100800 */
[----:B------:R5:W-:Y:S04]  /*3d80*/  STL [R1+0x5c], R5 ;  /* 0x00005c0501007387 */ /* 0x000be80000100800 */
[----:B------:R1:W-:Y:S01]  /*3d90*/  STL [R1+0xc], R4 ;  /* 0x00000c0401007387 */ /* 0x0003e20000100800 */
[----:B----4-:R-:W-:Y:S02]  /*3da0*/  IMAD.IADD R2, R3, 0x1, R252 ;  /* 0x0000000103027824 */ /* 0x010fe400078e02fc */
[----:B------:R-:W-:-:S02]  /*3db0*/  IMAD.IADD R3, R0, 0x1, R4 ;  /* 0x0000000100037824 */ /* 0x000fc400078e0204 */
[C---:B-----5:R-:W-:Y:S02]  /*3dc0*/  IMAD.IADD R5, R0.reuse, 0x1, R252 ;  /* 0x0000000100057824 */ /* 0x060fe400078e02fc */
[----:B------:R-:W-:-:S03]  /*3dd0*/  IMAD.IADD R0, R0, 0x1, R2 ;  /* 0x0000000100007824 */ /* 0x000fc600078e0202 */
[----:B------:R4:W-:Y:S04]  /*3de0*/  STL [R1], R5 ;  /* 0x0000000501007387 */ /* 0x0009e80000100800 */
[----:B------:R4:W-:Y:S04]  /*3df0*/  STL [R1+0x18], R2 ;  /* 0x0000180201007387 */ /* 0x0009e80000100800 */
[----:B------:R4:W-:Y:S04]  /*3e00*/  STL [R1+0x10], R3 ;  /* 0x0000100301007387 */ /* 0x0009e80000100800 */
[----:B-123--:R4:W-:Y:S02]  /*3e10*/  STL [R1+0x1c], R0 ;  /* 0x00001c0001007387 */ /* 0x00e9e40000100800 */
.L_x_228:
[----:B--2---:R-:W2:Y:S01]  /*3e20*/  LDL R249, [R1+0x4] ;  /* 0x0000040001f97983 */ /* 0x004ea20000100800 */
[----:B------:R-:W-:Y:S01]  /*3e30*/  PLOP3.LUT P0, PT, PT, PT, UP1, 0x80, 0x8 ;  /* 0x000000000008781c */ /* 0x000fe20003f0f018 */
[----:B-1----:R-:W-:Y:S01]  /*3e40*/  IMAD.U32 R244, RZ, RZ, UR18 ;  /* 0x00000012fff47e24 */ /* 0x002fe2000f8e00ff */
[----:B------:R-:W-:Y:S02]  /*3e50*/  PLOP3.LUT P6, PT, PT, PT, UP1, 0x80, 0x8 ;  /* 0x000000000008781c */ /* 0x000fe40003fcf018 */
[----:B------:R-:W3:Y:S01]  /*3e60*/  LDL.LU R248, [R1] ;  /* 0x0000000001f87983 */ /* 0x000ee20000300800 */
[----:B------:R-:W-:Y:S01]  /*3e70*/  PLOP3.LUT P4, PT, PT, PT, UP1, 0x80, 0x8 ;  /* 0x000000000008781c */ /* 0x000fe20003f8f018 */
[----:B------:R-:W-:Y:S01]  /*3e80*/  IMAD.U32 R245, RZ, RZ, UR19 ;  /* 0x00000013fff57e24 */ /* 0x000fe2000f8e00ff */
[----:B------:R-:W-:Y:S02]  /*3e90*/  PLOP3.LUT P1, PT, PT, PT, UP1, 0x80, 0x8 ;  /* 0x000000000008781c */ /* 0x000fe40003f2f018 */
[----:B-----5:R-:W5:Y:S01]  /*3ea0*/  LDL R247, [R1+0x8] ;  /* 0x0000080001f77983 */ /* 0x020f620000100800 */
[----:B------:R-:W-:Y:S01]  /*3eb0*/  PLOP3.LUT P5, PT, PT, PT, UP1, 0x80, 0x8 ;  /* 0x000000000008781c */ /* 0x000fe20003faf018 */
[----:B------:R-:W-:Y:S03]  /*3ec0*/  UISETP.NE.AND UP2, UPT, UR45, URZ, UPT ;  /* 0x000000ff2d00728c */ /* 0x000fe6000bf45270 */
[----:B----4-:R-:W4:Y:S05]  /*3ed0*/  LDL R3, [R1+0x18] ;  /* 0x0000180001037983 */ /* 0x010f2a0000100800 */
[----:B------:R-:W4:Y:S05]  /*3ee0*/  LDL R2, [R1+0xc] ;  /* 0x00000c0001027983 */ /* 0x000f2a0000100800 */
[----:B------:R-:W4:Y:S01]  /*3ef0*/  LDL R0, [R1+0x1c] ;  /* 0x00001c0001007983 */ /* 0x000f220000100800 */
[----:B------:R-:W-:Y:S04]  /*3f00*/  @UP2 UIADD3 UR16, UP0, UPT, UR52, -0x100, URZ ;  /* 0xffffff0034102890 */ /* 0x000fe8000ff1e0ff */
[----:B------:R-:W4:Y:S01]  /*3f10*/  LDL R246, [R1+0x10] ;  /* 0x0000100001f67983 */ /* 0x000f220000100800 */
        /* <DEDUP_REMOVED lines=10> */
[----:B-----5:R-:W3:Y:S05]  /*3fc0*/  LDSM.16.M88.4 R76, [R247+0xc000] ;  /* 0x00c00000f74c783b */ /* 0x020eea0000000200 */
[----:B------:R-:W5:Y:S05]  /*3fd0*/  LDSM.16.M88.4 R80, [R247+0xc800] ;  /* 0x00c80000f750783b */ /* 0x000f6a0000000200 */
[----:B----4-:R-:W-:Y:S05]  /*3fe0*/  LDSM.16.M88.4 R84, [R3] ;  /* 0x000000000354783b */ /* 0x010fea0000000200 */
[----:B------:R-:W4:Y:S05]  /*3ff0*/  LDSM.16.M88.4 R88, [R2+0xc000] ;  /* 0x00c000000258783b */ /* 0x000f2a0000000200 */
[----:B------:R-:W4:Y:S01]  /*4000*/  LDSM.16.M88.4 R92, [R2+0xc800] ;  /* 0x00c80000025c783b */ /* 0x000f220000000200 */
[C---:B-1----:R-:W-:Y:S04]  /*4010*/  HMMA.16816.F32 R4, R16.reuse, R8, RZ ;  /* 0x000000081004723c */ /* 0x042fe800000018ff */
[----:B------:R-:W-:Y:S04]  /*4020*/  LDSM.16.M88.4 R96, [R246+0xc800] ;  /* 0x00c80000f660783b */ /* 0x000fe80000000200 */
[C---:B------:R-:W-:Y:S08]  /*4030*/  HMMA.16816.F32 R8, R16.reuse, R10, RZ ;  /* 0x0000000a1008723c */ /* 0x040ff000000018ff */
[C---:B--2---:R-:W-:Y:S08]  /*4040*/  HMMA.16816.F32 R12, R16.reuse, R68, RZ ;  /* 0x00000044100c723c */ /* 0x044ff000000018ff */
[----:B------:R-:W-:Y:S01]  /*4050*/  HMMA.16816.F32 R16, R16, R70, RZ ;  /* 0x000000461010723c */ /* 0x000fe200000018ff */
[----:B------:R-:W-:Y:S07]  /*4060*/  LDSM.16.M88.4 R68, [R0] ;  /* 0x000000000044783b */ /* 0x000fee0000000200 */
[C---:B---3--:R-:W-:Y:S08]  /*4070*/  HMMA.16816.F32 R4, R72.reuse, R76, R4 ;  /* 0x0000004c4804723c */ /* 0x048ff00000001804 */
[C---:B------:R-:W-:Y:S01]  /*4080*/  HMMA.16816.F32 R8, R72.reuse, R78, R8 ;  /* 0x0000004e4808723c */ /* 0x040fe20000001808 */
[----:B------:R-:W1:Y:S07]  /*4090*/  LDSM.16.M88.4 R76, [R246+0xc000] ;  /* 0x00c00000f64c783b */ /* 0x000e6e0000000200 */
[C---:B-----5:R-:W-:Y:S08]  /*40a0*/  HMMA.16816.F32 R12, R72.reuse, R80, R12 ;  /* 0x00000050480c723c */ /* 0x060ff0000000180c */
[----:B------:R-:W-:Y:S01]  /*40b0*/  HMMA.16816.F32 R16, R72, R82, R16 ;  /* 0x000000524810723c */ /* 0x000fe20000001810 */
[----:B------:R-:W-:Y:S05]  /*40c0*/  LDSM.16.M88.4 R72, [R252+0x2000] ;  /* 0x00200000fc48783b */ /* 0x000fea0000000200 */
[----:B------:R-:W2:Y:S02]  /*40d0*/  LDSM.16.M88.4 R80, [R249+0xe000] ;  /* 0x00e00000f950783b */ /* 0x000ea40000000200 */
[C---:B----4-:R-:W-:Y:S08]  /*40e0*/  HMMA.16816.F32 R4, R84.reuse, R88, R4 ;  /* 0x000000585404723c */ /* 0x050ff00000001804 */
[C---:B------:R-:W-:Y:S01]  /*40f0*/  HMMA.16816.F32 R8, R84.reuse, R90, R8 ;  /* 0x0000005a5408723c */ /* 0x040fe20000001808 */
[----:B------:R-:W-:Y:S07]  /*4100*/  LDSM.16.M88.4 R88, [R247+0xe000] ;  /* 0x00e00000f758783b */ /* 0x000fee0000000200 */
[C---:B------:R-:W-:Y:S08]  /*4110*/  HMMA.16816.F32 R12, R84.reuse, R92, R12 ;  /* 0x0000005c540c723c */ /* 0x040ff0000000180c */
[----:B------:R-:W-:Y:S01]  /*4120*/  HMMA.16816.F32 R16, R84, R94, R16 ;  /* 0x0000005e5410723c */ /* 0x000fe20000001810 */
[----:B------:R-:W3:Y:S05]  /*4130*/  LDSM.16.M88.4 R84, [R249+0xe800] ;  /* 0x00e80000f954783b */ /* 0x000eea0000000200 */
[----:B------:R-:W-:Y:S02]  /*4140*/  LDSM.16.M88.4 R92, [R2+0xe000] ;  /* 0x00e00000025c783b */ /* 0x000fe40000000200 */
[C---:B-1----:R-:W-:Y:S08]  /*4150*/  HMMA.16816.F32 R4, R68.reuse, R76, R4 ;  /* 0x0000004c4404723c */ /* 0x042ff00000001804 */
[C---:B------:R-:W-:Y:S01]  /*4160*/  HMMA.16816.F32 R8, R68.reuse, R78, R8 ;  /* 0x0000004e4408723c */ /* 0x040fe20000001808 */
[----:B------:R-:W1:Y:S07]  /*4170*/  LDSM.16.M88.4 R76, [R248+0x2000] ;  /* 0x00200000f84c783b */ /* 0x000e6e0000000200 */
[C---:B------:R-:W-:Y:S08]  /*4180*/  HMMA.16816.F32 R12, R68.reuse, R96, R12 ;  /* 0x00000060440c723c */ /* 0x040ff0000000180c */
[----:B------:R-:W-:Y:S01]  /*4190*/  HMMA.16816.F32 R16, R68, R98, R16 ;  /* 0x000000624410723c */ /* 0x000fe20000001810 */
[----:B------:R-:W4:Y:S05]  /*41a0*/  LDSM.16.M88.4 R68, [R247+0xe800] ;  /* 0x00e80000f744783b */ /* 0x000f2a0000000200 */
[----:B------:R-:W-:Y:S02]  /*41b0*/  LDSM.16.M88.4 R96, [R2+0xe800] ;  /* 0x00e800000260783b */ /* 0x000fe40000000200 */
[C---:B--2---:R-:W-:Y:S08]  /*41c0*/  HMMA.16816.F32 R4, R72.reuse, R80, R4 ;  /* 0x000000504804723c */ /* 0x044ff00000001804 */
[C---:B------:R-:W-:Y:S01]  /*41d0*/  HMMA.16816.F32 R8, R72.reuse, R82, R8 ;  /* 0x000000524808723c */ /* 0x040fe20000001808 */
[----:B------:R-:W2:Y:S07]  /*41e0*/  LDSM.16.M88.4 R80, [R3+0x2000] ;  /* 0x002000000350783b */ /* 0x000eae0000000200 */
[C---:B---3--:R-:W-:Y:S08]  /*41f0*/  HMMA.16816.F32 R12, R72.reuse, R84, R12 ;  /* 0x00000054480c723c */ /* 0x048ff0000000180c */
[----:B------:R-:W-:Y:S01]  /*4200*/  HMMA.16816.F32 R16, R72, R86, R16 ;  /* 0x000000564810723c */ /* 0x000fe20000001810 */
[----:B------:R-:W-:Y:S05]  /*4210*/  LDSM.16.M88.4 R72, [R0+0x2000] ;  /* 0x002000000048783b */ /* 0x000fea0000000200 */
[----:B------:R-:W3:Y:S02]  /*4220*/  LDSM.16.M88.4 R84, [R246+0xe000] ;  /* 0x00e00000f654783b */ /* 0x000ee40000000200 */
[C---:B-1----:R-:W-:Y:S08]  /*4230*/  HMMA.16816.F32 R4, R76.reuse, R88, R4 ;  /* 0x000000584c04723c */ /* 0x042ff00000001804 */
[C---:B------:R-:W-:Y:S01]  /*4240*/  HMMA.16816.F32 R8, R76.reuse, R90, R8 ;  /* 0x0000005a4c08723c */ /* 0x040fe20000001808 */
[----:B------:R-:W1:Y:S07]  /*4250*/  LDSM.16.M88.4 R88, [R246+0xe800] ;  /* 0x00e80000f658783b */ /* 0x000e6e0000000200 */
[C---:B----4-:R-:W-:Y:S08]  /*4260*/  HMMA.16816.F32 R12, R76.reuse, R68, R12 ;  /* 0x000000444c0c723c */ /* 0x050ff0000000180c */
[----:B------:R-:W-:Y:S01]  /*4270*/  HMMA.16816.F32 R16, R76, R70, R16 ;  /* 0x000000464c10723c */ /* 0x000fe20000001810 */
[----:B------:R-:W-:Y:S05]  /*4280*/  LDSM.16.M88.4 R68, [R252+0x4000] ;  /* 0x00400000fc44783b */ /* 0x000fea0000000200 */
[----:B------:R-:W4:Y:S02]  /*4290*/  LDSM.16.M88.4 R76, [R249+0x10000] ;  /* 0x01000000f94c783b */ /* 0x000f240000000200 */
[C---:B--2---:R-:W-:Y:S08]  /*42a0*/  HMMA.16816.F32 R4, R80.reuse, R92, R4 ;  /* 0x0000005c5004723c */ /* 0x044ff00000001804 */
[C---:B------:R-:W-:Y:S01]  /*42b0*/  HMMA.16816.F32 R8, R80.reuse, R94, R8 ;  /* 0x0000005e5008723c */ /* 0x040fe20000001808 */
[----:B------:R-:W2:Y:S07]  /*42c0*/  LDSM.16.M88.4 R92, [R249+0x10800] ;  /* 0x01080000f95c783b */ /* 0x000eae0000000200 */
[C---:B------:R-:W-:Y:S08]  /*42d0*/  HMMA.16816.F32 R12, R80.reuse, R96, R12 ;  /* 0x00000060500c723c */ /* 0x040ff0000000180c */
[----:B------:R-:W-:Y:S01]  /*42e0*/  HMMA.16816.F32 R16, R80, R98, R16 ;  /* 0x000000625010723c */ /* 0x000fe20000001810 */
[----:B------:R-:W-:Y:S05]  /*42f0*/  LDSM.16.M88.4 R80, [R248+0x4000] ;  /* 0x00400000f850783b */ /* 0x000fea0000000200 */
[----:B------:R-:W-:Y:S02]  /*4300*/  LDSM.16.M88.4 R96, [R247+0x10800] ;  /* 0x01080000f760783b */ /* 0x000fe40000000200 */
[C---:B---3--:R-:W-:Y:S08]  /*4310*/  HMMA.16816.F32 R4, R72.reuse, R84, R4 ;  /* 0x000000544804723c */ /* 0x048ff00000001804 */
[C---:B------:R-:W-:Y:S01]  /*4320*/  HMMA.16816.F32 R8, R72.reuse, R86, R8 ;  /* 0x000000564808723c */ /* 0x040fe20000001808 */
[----:B------:R3:W5:Y:S07]  /*4330*/  LDSM.16.M88.4 R84, [R247+0x10000] ;  /* 0x01000000f754783b */ /* 0x00076e0000000200 */
[C---:B-1----:R-:W-:Y:S08]  /*4340*/  HMMA.16816.F32 R12, R72.reuse, R88, R12 ;  /* 0x00000058480c723c */ /* 0x042ff0000000180c */
[----:B------:R-:W-:Y:S01]  /*4350*/  HMMA.16816.F32 R16, R72, R90, R16 ;  /* 0x0000005a4810723c */ /* 0x000fe20000001810 */
[----:B------:R1:W-:Y:S05]  /*4360*/  LDSM.16.M88.4 R72, [R3+0x4000] ;  /* 0x004000000348783b */ /* 0x0003ea0000000200 */
[----:B------:R-:W-:Y:S02]  /*4370*/  LDSM.16.M88.4 R88, [R2+0x10800] ;  /* 0x010800000258783b */ /* 0x000fe40000000200 */
[C---:B----4-:R-:W-:Y:S01]  /*4380*/  HMMA.16816.F32 R4, R68.reuse, R76, R4 ;  /* 0x0000004c4404723c */ /* 0x050fe20000001804 */
[----:B---3--:R-:W3:Y:S07]  /*4390*/  S2R R247, SR_TID.X ;  /* 0x0000000000f77919 */ /* 0x008eee0000002100 */
[C---:B------:R-:W-:Y:S01]  /*43a0*/  HMMA.16816.F32 R8, R68.reuse, R78, R8 ;  /* 0x0000004e4408723c */ /* 0x040fe20000001808 */
[----:B------:R-:W4:Y:S07]  /*43b0*/  LDSM.16.M88.4 R76, [R2+0x10000] ;  /* 0x01000000024c783b */ /* 0x000f2e0000000200 */
[C---:B--2---:R-:W-:Y:S01]  /*43c0*/  HMMA.16816.F32 R12, R68.reuse, R92, R12 ;  /* 0x0000005c440c723c */ /* 0x044fe2000000180c */
[----:B------:R-:W2:Y:S01]  /*43d0*/  LDL R92, [R1+0x2c] ;  /* 0x00002c00015c7983 */ /* 0x000ea20000100800 */
[----:B-1----:R-:W-:Y:S04]  /*43e0*/  IMAD.U32 R3, RZ, RZ, UR41 ;  /* 0x00000029ff037e24 */ /* 0x002fe8000f8e00ff */
[----:B------:R-:W2:Y:S02]  /*43f0*/  LDL R93, [R1+0x50] ;  /* 0x00005000015d7983 */ /* 0x000ea40000100800 */
[----:B------:R-:W-:Y:S03]  /*4400*/  HMMA.16816.F32 R16, R68, R94, R16 ;  /* 0x0000005e4410723c */ /* 0x000fe60000001810 */
[----:B------:R-:W2:Y:S05]  /*4410*/  LDL R94, [R1+0x54] ;  /* 0x00005400015e7983 */ /* 0x000eaa0000100800 */
[----:B------:R1:W-:Y:S01]  /*4420*/  LDSM.16.M88.4 R68, [R0+0x4000] ;  /* 0x004000000044783b */ /* 0x0003e20000000200 */
[C---:B-----5:R-:W-:Y:S05]  /*4430*/  HMMA.16816.F32 R4, R80.reuse, R84, R4 ;  /* 0x000000545004723c */ /* 0x060fea0000001804 */
[C---:B---3--:R-:W-:Y:S01]  /*4440*/  IMAD.SHL.U32 R248, R247.reuse, 0x2, RZ ;  /* 0x00000002f7f87824 */ /* 0x048fe200078e00ff */
[----:B------:R-:W-:Y:S01]  /*4450*/  SHF.R.U32.HI R250, RZ, 0x2, R247 ;  /* 0x00000002fffa7819 */ /* 0x000fe200000116f7 */
[C---:B------:R-:W-:Y:S01]  /*4460*/  IMAD.SHL.U32 R249, R247.reuse, 0x20, RZ ;  /* 0x00000020f7f97824 */ /* 0x040fe200078e00ff */
[C---:B------:R-:W-:Y:S01]  /*4470*/  HMMA.16816.F32 R8, R80.reuse, R86, R8 ;  /* 0x000000565008723c */ /* 0x040fe20000001808 */
[----:B------:R-:W3:Y:S02]  /*4480*/  LDSM.16.M88.4 R84, [R246+0x10000] ;  /* 0x01000000f654783b */ /* 0x000ee40000000200 */
[----:B------:R-:W-:Y:S05]  /*4490*/  IMAD.SHL.U32 R247, R247, 0x10, RZ ;  /* 0x00000010f7f77824 */ /* 0x000fea00078e00ff */
[C---:B------:R-:W-:Y:S03]  /*44a0*/  HMMA.16816.F32 R12, R80.reuse, R96, R12 ;  /* 0x00000060500c723c */ /* 0x040fe6000000180c */
[----:B------:R-:W-:Y:S02]  /*44b0*/  LOP3.LUT R247, R247, 0x1c0, RZ, 0xc0, !PT ;  /* 0x000001c0f7f77812 */ /* 0x000fe400078ec0ff */
[----:B-1----:R-:W-:Y:S02]  /*44c0*/  @P0 LOP3.LUT R0, R248, 0x6, RZ, 0xc0, !PT ;  /* 0x00000006f8000812 */ /* 0x002fe400078ec0ff */
[----:B------:R-:W-:Y:S01]  /*44d0*/  PLOP3.LUT P0, PT, PT, PT, UP1, 0x80, 0x8 ;  /* 0x000000000008781c */ /* 0x000fe20003f0f018 */
[----:B------:R-:W-:Y:S03]  /*44e0*/  HMMA.16816.F32 R16, R80, R98, R16 ;  /* 0x000000625010723c */ /* 0x000fe60000001810 */
[----:B------:R-:W-:Y:S02]  /*44f0*/  @P6 LOP3.LUT R0, R0, 0xe0, R250, 0xf8, !PT ;  /* 0x000000e000006812 */ /* 0x000fe400078ef8fa */
[----:B------:R-:W-:Y:S03]  /*4500*/  PLOP3.LUT P6, PT, PT, PT, UP1, 0x80, 0x8 ;  /* 0x000000000008781c */ /* 0x000fe60003fcf018 */
[C---:B----4-:R-:W-:Y:S05]  /*4510*/  HMMA.16816.F32 R4, R72.reuse, R76, R4 ;  /* 0x0000004c4804723c */ /* 0x050fea0000001804 */
[----:B------:R-:W-:Y:S01]  /*4520*/  @P4 IMAD R3, R3, 0x40, R0 ;  /* 0x0000004003034824 */ /* 0x000fe200078e0200 */
[----:B------:R-:W-:Y:S02]  /*4530*/  PLOP3.LUT P4, PT, PT, PT, UP1, 0x80, 0x8 ;  /* 0x000000000008781c */ /* 0x000fe40003f8f018 */
[C---:B------:R-:W-:Y:S03]  /*4540*/  HMMA.16816.F32 R8, R72.reuse, R78, R8 ;  /* 0x0000004e4808723c */ /* 0x040fe60000001808 */
[C---:B------:R-:W-:Y:S01]  /*4550*/  @P1 VIADD R2, R3.reuse, 0x8 ;  /* 0x0000000803021836 */ /* 0x040fe20000000000 */
[----:B------:R-:W-:Y:S01]  /*4560*/  PLOP3.LUT P1, PT, PT, PT, UP1, 0x80, 0x8 ;  /* 0x000000000008781c */ /* 0x000fe20003f2f018 */
[C---:B------:R-:W-:Y:S01]  /*4570*/  @P0 VIADD R0, R3.reuse, 0x1 ;  /* 0x0000000103000836 */ /* 0x040fe20000000000 */
[----:B------:R-:W-:Y:S02]  /*4580*/  PLOP3.LUT P0, PT, PT, PT, UP1, 0x80, 0x8 ;  /* 0x000000000008781c */ /* 0x000fe40003f0f018 */
[C---:B------:R-:W-:Y:S03]  /*4590*/  HMMA.16816.F32 R12, R72.reuse, R88, R12 ;  /* 0x00000058480c723c */ /* 0x040fe6000000180c */
[----:B------:R-:W-:Y:S02]  /*45a0*/  @P6 ISETP.GE.AND P6, PT, R2, UR35, PT ;  /* 0x0000002302006c0c */ /* 0x000fe4000bfc6270 */
[----:B------:R-:W-:Y:S02]  /*45b0*/  @P5 ISETP.GE.AND P5, PT, R0, UR35, PT ;  /* 0x0000002300005c0c */ /* 0x000fe4000bfa6270 */
[----:B------:R-:W-:Y:S01]  /*45c0*/  @P4 ISETP.GE.AND P4, PT, R3, UR35, PT ;  /* 0x0000002303004c0c */ /* 0x000fe2000bf86270 */
[----:B------:R-:W-:Y:S08]  /*45d0*/  HMMA.16816.F32 R16, R72, R90, R16 ;  /* 0x0000005a4810723c */ /* 0x000ff00000001810 */
[C---:B---3--:R-:W-:Y:S08]  /*45e0*/  HMMA.16816.F32 R4, R68.reuse, R84, R4 ;  /* 0x000000544404723c */ /* 0x048ff00000001804 */
[C---:B------:R-:W-:Y:S03]  /*45f0*/  HMMA.16816.F32 R8, R68.reuse, R86, R8 ;  /* 0x000000564408723c */ /* 0x040fe60000001808 */
[C---:B--2---:R-:W-:Y:S02]  /*4600*/  VIADD R2, R92.reuse, 0x19 ;  /* 0x000000195c027836 */ /* 0x044fe40000000000 */
[C---:B------:R-:W-:Y:S02]  /*4610*/  VIADD R0, R92.reuse, 0x21 ;  /* 0x000000215c007836 */ /* 0x040fe40000000000 */
[C---:B------:R-:W-:Y:S01]  /*4620*/  VIADD R73, R92.reuse, 0x20 ;  /* 0x000000205c497836 */ /* 0x040fe20000000000 */
[----:B------:R-:W-:Y:S01]  /*4630*/  IABS R72, R2 ;  /* 0x0000000200487213 */ /* 0x000fe20000000000 */
[----:B------:R-:W-:Y:S01]  /*4640*/  VIADD R76, R92, 0x18 ;  /* 0x000000185c4c7836 */ /* 0x000fe20000000000 */
[----:B------:R-:W-:Y:S01]  /*4650*/  IABS R2, R0 ;  /* 0x0000000000027213 */ /* 0x000fe20000000000 */
[----:B------:R-:W-:Y:S01]  /*4660*/  FMUL.FTZ R78, R94, 1.4426950216293334961 ;  /* 0x3fb8aa3b5e4e7820 */ /* 0x000fe20000410000 */
[----:B------:R-:W-:Y:S01]  /*4670*/  IABS R0, R73 ;  /* 0x0000004900007213 */ /* 0x000fe20000000000 */
[----:B------:R-:W-:Y:S01]  /*4680*/  IMAD.MOV.U32 R73, RZ, RZ, R72 ;  /* 0x000000ffff497224 */ /* 0x000fe200078e0048 */
[----:B------:R-:W-:Y:S02]  /*4690*/  I2FP.F32.S32 R2, R2 ;  /* 0x0000000200027245 */ /* 0x000fe40000201400 */
[----:B------:R-:W-:Y:S01]  /*46a0*/  IABS R76, R76 ;  /* 0x0000004c004c7213 */ /* 0x000fe20000000000 */
[----:B------:R-:W-:Y:S01]  /*46b0*/  IMAD.MOV.U32 R72, RZ, RZ, R0 ;  /* 0x000000ffff487224 */ /* 0x000fe200078e0000 */
[----:B------:R-:W-:Y:S01]  /*46c0*/  I2FP.F32.S32 R0, R73 ;  /* 0x0000004900007245 */ /* 0x000fe20000201400 */
[----:B------:R-:W-:Y:S01]  /*46d0*/  FFMA.FTZ R6, R2, -UR8, R6 ;  /* 0x8000000802067c23 */ /* 0x000fe20008010006 */
[----:B------:R-:W-:Y:S01]  /*46e0*/  I2FP.F32.S32 R76, R76 ;  /* 0x0000004c004c7245 */ /* 0x000fe20000201400 */
[----:B------:R-:W-:Y:S01]  /*46f0*/  VIADD R2, R92, 0x11 ;  /* 0x000000115c027836 */ /* 0x000fe20000000000 */
[----:B------:R-:W-:Y:S01]  /*4700*/  I2FP.F32.S32 R72, R72 ;  /* 0x0000004800487245 */ /* 0x000fe20000201400 */
[----:B------:R-:W-:Y:S01]  /*4710*/  FFMA.FTZ R4, R0, -UR8, R4 ;  /* 0x8000000800047c23 */ /* 0x000fe20008010004 */
[----:B------:R-:W-:Y:S01]  /*4720*/  @P1 FSEL R6, R6, -INF , !P4 ;  /* 0xff80000006061808 */ /* 0x000fe20006000000 */
[----:B------:R-:W-:Y:S01]  /*4730*/  FFMA.FTZ R5, R76, -UR8, R5 ;  /* 0x800000084c057c23 */ /* 0x000fe20008010005 */
[----:B------:R-:W-:Y:S01]  /*4740*/  PLOP3.LUT P1, PT, PT, PT, UP1, 0x80, 0x8 ;  /* 0x000000000008781c */ /* 0x000fe20003f2f018 */
[----:B------:R-:W-:Y:S01]  /*4750*/  FFMA.FTZ R7, R72, -UR8, R7 ;  /* 0x8000000848077c23 */ /* 0x000fe20008010007 */
[----:B------:R-:W-:Y:S01]  /*4760*/  @P0 FSEL R4, R4, -INF , !P4 ;  /* 0xff80000004040808 */ /* 0x000fe20006000000 */
[----:B------:R1:W2:Y:S01]  /*4770*/  LDSM.16.M88.4 R72, [R246+0x10800] ;  /* 0x01080000f648783b */ /* 0x0002a20000000200 */
[----:B------:R-:W-:Y:S01]  /*4780*/  PLOP3.LUT P0, PT, PT, PT, UP1, 0x80, 0x8 ;  /* 0x000000000008781c */ /* 0x000fe20003f0f018 */
[----:B------:R-:W-:Y:S01]  /*4790*/  FFMA.FTZ R10, R0, -UR8, R10 ;  /* 0x80000008000a7c23 */ /* 0x000fe2000801000a */
[----:B------:R-:W-:Y:S01]  /*47a0*/  FSETP.NEU.FTZ.AND P4, PT, R94, -INF , PT ;  /* 0xff8000005e00780b */ /* 0x000fe20003f9d000 */
[----:B------:R-:W-:Y:S01]  /*47b0*/  FMUL.FTZ R0, R93, 1.4426950216293334961 ;  /* 0x3fb8aa3b5d007820 */ /* 0x000fe20000410000 */
[----:B------:R-:W-:Y:S01]  /*47c0*/  IABS R77, R2 ;  /* 0x00000002004d7213 */ /* 0x000fe20000000000 */
[----:B------:R-:W-:Y:S01]  /*47d0*/  FFMA.FTZ R11, R76, -UR8, R11 ;  /* 0x800000084c0b7c23 */ /* 0x000fe2000801000b */
[----:B------:R-:W-:Y:S01]  /*47e0*/  FSEL R2, R78, RZ, P4 ;  /* 0x000000ff4e027208 */ /* 0x000fe20002000000 */
[----:B------:R-:W3:Y:S01]  /*47f0*/  LDL R76, [R1+0x14] ;  /* 0x00001400014c7983 */ /* 0x000ee20000100800 */
[----:B------:R-:W-:Y:S02]  /*4800*/  PLOP3.LUT P4, PT, PT, PT, UP1, 0x80, 0x8 ;  /* 0x000000000008781c */ /* 0x000fe40003f8f018 */
[----:B------:R-:W-:Y:S01]  /*4810*/  @P1 FSEL R7, R7, -INF , !P5 ;  /* 0xff80000007071808 */ /* 0x000fe20006800000 */
[----:B------:R-:W-:Y:S01]  /*4820*/  FFMA.FTZ R4, R4, UR11, -R2 ;  /* 0x0000000b04047c23 */ /* 0x000fe20008010802 */
[----:B------:R-:W-:Y:S02]  /*4830*/  I2FP.F32.S32 R77, R77 ;  /* 0x0000004d004d7245 */ /* 0x000fe40000201400 */
[----:B------:R-:W-:Y:S01]  /*4840*/  @P0 FSEL R5, R5, -INF , !P5 ;  /* 0xff80000005050808 */ /* 0x000fe20006800000 */
[----:B------:R4:W-:Y:S01]  /*4850*/  MUFU.EX2 R98, R4 ;  /* 0x0000000400627308 */ /* 0x0009e20000000800 */
[----:B------:R-:W-:Y:S01]  /*4860*/  FSETP.NEU.FTZ.AND P5, PT, R93, -INF , PT ;  /* 0xff8000005d00780b */ /* 0x000fe20003fbd000 */
[----:B------:R-:W-:Y:S01]  /*4870*/  FFMA.FTZ R8, R77, -UR8, R8 ;  /* 0x800000084d087c23 */ /* 0x000fe20008010008 */
[----:B------:R-:W-:Y:S01]  /*4880*/  PLOP3.LUT P0, PT, PT, PT, UP1, 0x80, 0x8 ;  /* 0x000000000008781c */ /* 0x000fe20003f0f018 */
[----:B------:R-:W-:Y:S01]  /*4890*/  FFMA.FTZ R5, R5, UR11, -R2 ;  /* 0x0000000b05057c23 */ /* 0x000fe20008010802 */
[----:B------:R-:W-:Y:S02]  /*48a0*/  FSEL R0, R0, RZ, P5 ;  /* 0x000000ff00007208 */ /* 0x000fe40002800000 */
[----:B------:R-:W-:Y:S03]  /*48b0*/  PLOP3.LUT P1, PT, PT, PT, UP1, 0x80, 0x8 ;  /* 0x000000000008781c */ /* 0x000fe60003f2f018 */
[----:B------:R5:W5:Y:S01]  /*48c0*/  MUFU.EX2 R97, R5 ;  /* 0x0000000500617308 */ /* 0x000b620000000800 */
[----:B------:R-:W-:Y:S01]  /*48d0*/  PLOP3.LUT P5, PT, PT, PT, UP1, 0x80, 0x8 ;  /* 0x000000000008781c */ /* 0x000fe20003faf018 */
[--C-:B------:R-:W-:Y:S01]  /*48e0*/  FFMA.FTZ R6, R6, UR11, -R0.reuse ;  /* 0x0000000b06067c23 */ /* 0x100fe20008010800 */
[----:B------:R-:W-:Y:S01]  /*48f0*/  @P4 FSEL R8, R8, -INF , !P6 ;  /* 0xff80000008084808 */ /* 0x000fe20007000000 */
[----:B------:R-:W-:Y:S01]  /*4900*/  FFMA.FTZ R7, R7, UR11, -R0 ;  /* 0x0000000b07077c23 */ /* 0x000fe20008010800 */
[----:B------:R-:W-:Y:S05]  /*4910*/  PLOP3.LUT P4, PT, PT, PT, UP1, 0x80, 0x8 ;  /* 0x000000000008781c */ /* 0x000fea0003f8f018 */
[----:B-1----:R1:W-:Y:S01]  /*4920*/  MUFU.EX2 R246, R6 ;  /* 0x0000000600f67308 */ /* 0x0023e20000000800 */
[----:B------:R-:W-:Y:S01]  /*4930*/  @P0 FSEL R10, R10, -INF , !P6 ;  /* 0xff8000000a0a0808 */ /* 0x000fe20007000000 */
[----:B----4-:R-:W-:Y:S01]  /*4940*/  VIADD R4, R92, 0x10 ;  /* 0x000000105c047836 */ /* 0x010fe20000000000 */
[----:B------:R-:W-:Y:S01]  /*4950*/  PLOP3.LUT P6, PT, PT, PT, UP1, 0x80, 0x8 ;  /* 0x000000000008781c */ /* 0x000fe20003fcf018 */
[C---:B------:R-:W-:Y:S01]  /*4960*/  @P1 VIADD R78, R3.reuse, 0x9 ;  /* 0x00000009034e1836 */ /* 0x040fe20000000000 */
[----:B------:R-:W-:Y:S01]  /*4970*/  PLOP3.LUT P1, PT, PT, PT, UP1, 0x80, 0x8 ;  /* 0x000000000008781c */ /* 0x000fe20003f2f018 */
[----:B------:R-:W-:Y:S01]  /*4980*/  FFMA.FTZ R8, R8, UR11, -R2 ;  /* 0x0000000b08087c23 */ /* 0x000fe20008010802 */
[----:B------:R-:W-:Y:S01]  /*4990*/  IABS R4, R4 ;  /* 0x0000000400047213 */ /* 0x000fe20000000000 */
[C---:B--2---:R-:W-:Y:S01]  /*49a0*/  HMMA.16816.F32 R12, R68.reuse, R72, R12 ;  /* 0x00000048440c723c */ /* 0x044fe2000000180c */
[----:B------:R-:W-:Y:S01]  /*49b0*/  PLOP3.LUT P0, PT, PT, PT, UP1, 0x80, 0x8 ;  /* 0x000000000008781c */ /* 0x000fe20003f0f018 */
[----:B------:R2:W-:Y:S01]  /*49c0*/  MUFU.EX2 R95, R8 ;  /* 0x00000008005f7308 */ /* 0x0005e20000000800 */
[----:B-----5:R-:W-:Y:S01]  /*49d0*/  @P5 VIADD R5, R3, 0x10 ;  /* 0x0000001003055836 */ /* 0x020fe20000000000 */
[----:B------:R-:W-:Y:S01]  /*49e0*/  @P4 ISETP.GE.AND P4, PT, R78, UR35, PT ;  /* 0x000000234e004c0c */ /* 0x000fe2000bf86270 */
[----:B------:R-:W-:Y:S01]  /*49f0*/  FFMA.FTZ R10, R10, UR11, -R0 ;  /* 0x0000000b0a0a7c23 */ /* 0x000fe20008010800 */
[----:B------:R-:W-:Y:S02]  /*4a00*/  PLOP3.LUT P5, PT, PT, PT, UP1, 0x80, 0x8 ;  /* 0x000000000008781c */ /* 0x000fe40003faf018 */
[----:B------:R-:W-:Y:S04]  /*4a10*/  HMMA.16816.F32 R16, R68, R74, R16 ;  /* 0x0000004a4410723c */ /* 0x000fe80000001810 */
[----:B------:R4:W5:Y:S01]  /*4a20*/  MUFU.EX2 R99, R7 ;  /* 0x0000000700637308 */ /* 0x0009620000000800 */
[----:B-1----:R-:W-:Y:S02]  /*4a30*/  I2FP.F32.S32 R6, R4 ;  /* 0x0000000400067245 */ /* 0x002fe40000201400 */
[----:B------:R-:W-:Y:S01]  /*4a40*/  @P6 ISETP.GE.AND P6, PT, R5, UR35, PT ;  /* 0x0000002305006c0c */ /* 0x000fe2000bfc6270 */
[----:B------:R-:W-:Y:S02]  /*4a50*/  VIADD R5, R92, 0x9 ;  /* 0x000000095c057836 */ /* 0x000fe40000000000 */
[C---:B------:R-:W-:Y:S01]  /*4a60*/  FFMA.FTZ R9, R6.reuse, -UR8, R9 ;  /* 0x8000000806097c23 */ /* 0x040fe20008010009 */
[----:B------:R-:W-:Y:S01]  /*4a70*/  @P0 VIADD R4, R3, 0x11 ;  /* 0x0000001103040836 */ /* 0x000fe20000000000 */
[----:B------:R-:W-:Y:S01]  /*4a80*/  PLOP3.LUT P0, PT, PT, PT, UP1, 0x80, 0x8 ;  /* 0x000000000008781c */ /* 0x000fe20003f0f018 */
[----:B--2---:R-:W2:Y:S01]  /*4a90*/  LDL R8, [R1+0x5c] ;  /* 0x00005c0001087983 */ /* 0x004ea20000100800 */
[----:B------:R-:W-:Y:S01]  /*4aa0*/  IABS R5, R5 ;  /* 0x0000000500057213 */ /* 0x000fe20000000000 */
[----:B------:R-:W-:Y:S01]  /*4ab0*/  FFMA.FTZ R14, R77, -UR8, R14 ;  /* 0x800000084d0e7c23 */ /* 0x000fe2000801000e */
[----:B------:R-:W-:Y:S01]  /*4ac0*/  @P1 FSEL R9, R9, -INF , !P4 ;  /* 0xff80000009091808 */ /* 0x000fe20006000000 */
[----:B------:R-:W-:Y:S01]  /*4ad0*/  FFMA.FTZ R15, R6, -UR8, R15 ;  /* 0x80000008060f7c23 */ /* 0x000fe2000801000f */
[----:B------:R-:W-:Y:S01]  /*4ae0*/  PLOP3.LUT P1, PT, PT, PT, UP1, 0x80, 0x8 ;  /* 0x000000000008781c */ /* 0x000fe20003f2f018 */
[----:B------:R1:W-:Y:S01]  /*4af0*/  MUFU.EX2 R96, R10 ;  /* 0x0000000a00607308 */ /* 0x0003e20000000800 */
[----:B------:R-:W-:Y:S01]  /*4b00*/  I2FP.F32.S32 R5, R5 ;  /* 0x0000000500057245 */ /* 0x000fe20000201400 */
[----:B------:R-:W-:Y:S01]  /*4b10*/  FFMA.FTZ R9, R9, UR11, -R2 ;  /* 0x0000000b09097c23 */ /* 0x000fe20008010802 */
[----:B------:R-:W-:Y:S01]  /*4b20*/  @P5 ISETP.GE.AND P5, PT, R4, UR35, PT ;  /* 0x0000002304005c0c */ /* 0x000fe2000bfa6270 */
[C---:B------:R-:W-:Y:S02]  /*4b30*/  VIADD R4, R92.reuse, 0x8 ;  /* 0x000000085c047836 */ /* 0x040fe40000000000 */
[----:B------:R-:W-:Y:S01]  /*4b40*/  FFMA.FTZ R12, R5, -UR8, R12 ;  /* 0x80000008050c7c23 */ /* 0x000fe2000801000c */
[----:B------:R-:W-:Y:S03]  /*4b50*/  @P0 FSEL R11, R11, -INF , !P4 ;  /* 0xff8000000b0b0808 */ /* 0x000fe60006000000 */
[----:B------:R5:W5:Y:S01]  /*4b60*/  MUFU.EX2 R93, R9 ;  /* 0x00000009005d7308 */ /* 0x000b620000000800 */
[----:B------:R-:W-:Y:S01]  /*4b70*/  IABS R4, R4 ;  /* 0x0000000400047213 */ /* 0x000fe20000000000 */
[----:B----4-:R-:W-:Y:S01]  /*4b80*/  VIADD R7, R92, 0x1 ;  /* 0x000000015c077836 */ /* 0x010fe20000000000 */
[----:B------:R-:W-:Y:S01]  /*4b90*/  PLOP3.LUT P0, PT, PT, PT, UP1, 0x80, 0x8 ;  /* 0x000000000008781c */ /* 0x000fe20003f0f018 */
[----:B------:R-:W-:Y:S01]  /*4ba0*/  FFMA.FTZ R11, R11, UR11, -R0 ;  /* 0x0000000b0b0b7c23 */ /* 0x000fe20008010800 */
[----:B------:R-:W-:Y:S01]  /*4bb0*/  @P1 FSEL R12, R12, -INF , !P6 ;  /* 0xff8000000c0c1808 */ /* 0x000fe20007000000 */
[----:B------:R-:W-:Y:S01]  /*4bc0*/  FFMA.FTZ R18, R5, -UR8, R18 ;  /* 0x8000000805127c23 */ /* 0x000fe20008010012 */
[----:B------:R-:W-:Y:S03]  /*4bd0*/  I2FP.F32.S32 R4, R4 ;  /* 0x0000000400047245 */ /* 0x000fe60000201400 */
[----:B------:R-:W4:Y:S01]  /*4be0*/  MUFU.EX2 R94, R11 ;  /* 0x0000000b005e7308 */ /* 0x000f220000000800 */
[----:B------:R-:W-:Y:S01]  /*4bf0*/  PLOP3.LUT P4, PT, PT, PT, UP1, 0x80, 0x8 ;  /* 0x000000000008781c */ /* 0x000fe20003f8f018 */
[--C-:B------:R-:W-:Y:S01]  /*4c00*/  FFMA.FTZ R12, R12, UR11, -R2.reuse ;  /* 0x0000000b0c0c7c23 */ /* 0x100fe20008010802 */
[----:B------:R-:W-:Y:S01]  /*4c10*/  PLOP3.LUT P1, PT, PT, PT, UP1, 0x80, 0x8 ;  /* 0x000000000008781c */ /* 0x000fe20003f2f018 */
[C---:B------:R-:W-:Y:S01]  /*4c20*/  FFMA.FTZ R13, R4.reuse, -UR8, R13 ;  /* 0x80000008040d7c23 */ /* 0x040fe2000801000d */
[----:B------:R-:W-:Y:S01]  /*4c30*/  IABS R6, R7 ;  /* 0x0000000700067213 */ /* 0x000fe20000000000 */
[----:B------:R-:W-:Y:S01]  /*4c40*/  FFMA.FTZ R19, R4, -UR8, R19 ;  /* 0x8000000804137c23 */ /* 0x000fe20008010013 */
[----:B-1----:R-:W-:Y:S03]  /*4c50*/  LOP3.LUT R10, R249, 0xc00, RZ, 0xc0, !PT ;  /* 0x00000c00f90a7812 */ /* 0x002fe600078ec0ff */
[----:B------:R1:W-:Y:S01]  /*4c60*/  MUFU.EX2 R90, R12 ;  /* 0x0000000c005a7308 */ /* 0x0003e20000000800 */
[----:B-----5:R-:W5:Y:S01]  /*4c70*/  LDL R9, [R1+0x58] ;  /* 0x0000580001097983 */ /* 0x020f620000100800 */
[----:B------:R-:W-:Y:S02]  /*4c80*/  @P0 FSEL R13, R13, -INF , !P5 ;  /* 0xff8000000d0d0808 */ /* 0x000fe40006800000 */
[----:B------:R-:W-:Y:S02]  /*4c90*/  PLOP3.LUT P0, PT, PT, PT, UP1, 0x80, 0x8 ;  /* 0x000000000008781c */ /* 0x000fe40003f0f018 */
[----:B------:R-:W-:Y:S01]  /*4ca0*/  @P4 FSEL R14, R14, -INF , !P6 ;  /* 0xff8000000e0e4808 */ /* 0x000fe20007000000 */
[----:B------:R-:W-:Y:S01]  /*4cb0*/  FFMA.FTZ R13, R13, UR11, -R2 ;  /* 0x0000000b0d0d7c23 */ /* 0x000fe20008010802 */
[----:B------:R-:W-:Y:S02]  /*4cc0*/  PLOP3.LUT P6, PT, PT, PT, UP1, 0x80, 0x8 ;  /* 0x000000000008781c */ /* 0x000fe40003fcf018 */
[----:B------:R-:W-:Y:S01]  /*4cd0*/  I2FP.F32.S32 R6, R6 ;  /* 0x0000000600067245 */ /* 0x000fe20000201400 */
[----:B------:R-:W-:Y:S01]  /*4ce0*/  FFMA.FTZ R14, R14, UR11, -R0 ;  /* 0x0000000b0e0e7c23 */ /* 0x000fe20008010800 */
[----:B------:R-:W-:Y:S01]  /*4cf0*/  @P1 FSEL R15, R15, -INF , !P5 ;  /* 0xff8000000f0f1808 */ /* 0x000fe20006800000 */
[----:B------:R-:W4:Y:S01]  /*4d00*/  MUFU.EX2 R89, R13 ;  /* 0x0000000d00597308 */ /* 0x000f220000000800 */
[----:B------:R-:W-:Y:S01]  /*4d10*/  PLOP3.LUT P5, PT, PT, PT, UP1, 0x80, 0x8 ;  /* 0x000000000008781c */ /* 0x000fe20003faf018 */
[----:B------:R-:W-:Y:S01]  /*4d20*/  FFMA.FTZ R16, R6, -UR8, R16 ;  /* 0x8000000806107c23 */ /* 0x000fe20008010010 */
[----:B------:R-:W-:Y:S01]  /*4d30*/  IABS R6, R92 ;  /* 0x0000005c00067213 */ /* 0x000fe20000000000 */
[----:B-1----:R-:W3:Y:S01]  /*4d40*/  LDL R12, [R1+0x4c] ;  /* 0x00004c00010c7983 */ /* 0x002ee20000100800 */
[----:B------:R-:W-:Y:S01]  /*4d50*/  @P0 VIADD R7, R3, 0x18 ;  /* 0x0000001803070836 */ /* 0x000fe20000000000 */
[----:B------:R-:W-:Y:S01]  /*4d60*/  PLOP3.LUT P0, PT, PT, PT, UP1, 0x80, 0x8 ;  /* 0x000000000008781c */ /* 0x000fe20003f0f018 */
[----:B------:R-:W-:Y:S01]  /*4d70*/  FFMA.FTZ R15, R15, UR11, -R0 ;  /* 0x0000000b0f0f7c23 */ /* 0x000fe20008010800 */
[----:B------:R-:W-:Y:S01]  /*4d80*/  I2FP.F32.S32 R6, R6 ;  /* 0x0000000600067245 */ /* 0x000fe20000201400 */
[----:B------:R-:W-:Y:S01]  /*4d90*/  @P6 VIADD R3, R3, 0x19 ;  /* 0x0000001903036836 */ /* 0x000fe20000000000 */
[----:B------:R-:W-:Y:S01]  /*4da0*/  PLOP3.LUT P4, PT, PT, PT, UP1, 0x80, 0x8 ;  /* 0x000000000008781c */ /* 0x000fe20003f8f018 */
[----:B------:R-:W-:Y:S01]  /*4db0*/  MUFU.EX2 R91, R15 ;  /* 0x0000000f005b7308 */ /* 0x000fe20000000800 */
[----:B------:R-:W-:Y:S01]  /*4dc0*/  PLOP3.LUT P1, PT, PT, PT, UP1, 0x80, 0x8 ;  /* 0x000000000008781c */ /* 0x000fe20003f2f018 */
[----:B------:R-:W-:Y:S01]  /*4dd0*/  FFMA.FTZ R17, R6, -UR8, R17 ;  /* 0x8000000806117c23 */ /* 0x000fe20008010011 */
[----:B------:R-:W-:Y:S02]  /*4de0*/  @P5 ISETP.GE.AND P5, PT, R3, UR35, PT ;  /* 0x0000002303005c0c */ /* 0x000fe4000bfa6270 */
[----:B------:R-:W-:Y:S02]  /*4df0*/  LOP3.LUT R11, R248, 0x38, RZ, 0xc0, !PT ;  /* 0x00000038f80b7812 */ /* 0x000fe400078ec0ff */
[----:B------:R-:W-:Y:S03]  /*4e00*/  LOP3.LUT R10, R10, 0x6, R248, 0xf8, !PT ;  /* 0x000000060a0a7812 */ /* 0x000fe600078ef8f8 */
[----:B------:R-:W-:Y:S01]  /*4e10*/  MUFU.EX2 R92, R14 ;  /* 0x0000000e005c7308 */ /* 0x000fe20000000800 */
[----:B------:R-:W-:Y:S01]  /*4e20*/  @P0 FSEL R17, R17, -INF , !P5 ;  /* 0xff80000011110808 */ /* 0x000fe20006800000 */
[----:B------:R-:W1:Y:S01]  /*4e30*/  S2R R248, SR_TID.X ;  /* 0x0000000000f87919 */ /* 0x000e620000002100 */
[----:B------:R-:W-:Y:S02]  /*4e40*/  PLOP3.LUT P0, PT, PT, PT, UP1, 0x80, 0x8 ;  /* 0x000000000008781c */ /* 0x000fe40003f0f018 */
[----:B------:R-:W-:Y:S02]  /*4e50*/  @P4 ISETP.GE.AND P4, PT, R7, UR35, PT ;  /* 0x0000002307004c0c */ /* 0x000fe4000bf86270 */
[----:B------:R-:W-:Y:S02]  /*4e60*/  LOP3.LUT R11, R11, 0x20, R250, 0x78, !PT ;  /* 0x000000200b0b7812 */ /* 0x000fe400078e78fa */
[----:B------:R-:W-:Y:S01]  /*4e70*/  @P1 FSEL R16, R16, -INF , !P4 ;  /* 0xff80000010101808 */ /* 0x000fe20006000000 */
[----:B------:R-:W4:Y:S01]  /*4e80*/  S2R R250, SR_TID.X ;  /* 0x0000000000fa7919 */ /* 0x000f220000002100 */
[----:B------:R-:W-:Y:S02]  /*4e90*/  PLOP3.LUT P1, PT, PT, PT, UP1, 0x80, 0x8 ;  /* 0x000000000008781c */ /* 0x000fe40003f2f018 */
[----:B------:R-:W-:Y:S01]  /*4ea0*/  LOP3.LUT R10, R10, R11, R247, 0xfe, !PT ;  /* 0x0000000b0a0a7212 */ /* 0x000fe200078efef7 */
[--C-:B------:R-:W-:Y:S01]  /*4eb0*/  FFMA.FTZ R16, R16, UR11, -R2.reuse ;  /* 0x0000000b10107c23 */ /* 0x100fe20008010802 */
[----:B------:R-:W-:Y:S01]  /*4ec0*/  FFMA.FTZ R2, R17, UR11, -R2 ;  /* 0x0000000b11027c23 */ /* 0x000fe20008010802 */
[----:B------:R-:W-:Y:S02]  /*4ed0*/  @P0 FSEL R19, R19, -INF , !P5 ;  /* 0xff80000013130808 */ /* 0x000fe40006800000 */
[----:B------:R-:W-:Y:S01]  /*4ee0*/  LEA R82, R10, UR4, 0x1 ;  /* 0x000000040a527c11 */ /* 0x000fe2000f8e08ff */
[----:B------:R4:W-:Y:S01]  /*4ef0*/  MUFU.EX2 R85, R2 ;  /* 0x0000000200557308 */ /* 0x0009e20000000800 */
[----:B------:R-:W-:Y:S02]  /*4f00*/  F2FP.F16.F32.PACK_AB R7, R97, R98 ;  /* 0x000000626107723e */ /* 0x000fe400000000ff */
[----:B------:R-:W-:Y:S02]  /*4f10*/  F2FP.F16.F32.PACK_AB R6, R99, R246 ;  /* 0x000000f66306723e */ /* 0x000fe400000000ff */
[----:B------:R-:W-:Y:S01]  /*4f20*/  @P1 FSEL R18, R18, -INF , !P4 ;  /* 0xff80000012121808 */ /* 0x000fe20006000000 */
[----:B------:R-:W-:Y:S01]  /*4f30*/  STS [R82+0x14000], R7 ;  /* 0x0140000752007388 */ /* 0x000fe20000000800 */
[----:B------:R-:W-:Y:S03]  /*4f40*/  F2FP.F16.F32.PACK_AB R3, R93, R95 ;  /* 0x0000005f5d03723e */ /* 0x000fe600000000ff */
[----:B------:R-:W5:Y:S01]  /*4f50*/  MUFU.EX2 R86, R16 ;  /* 0x0000001000567308 */ /* 0x000f620000000800 */
[--C-:B------:R-:W-:Y:S01]  /*4f60*/  FFMA.FTZ R18, R18, UR11, -R0.reuse ;  /* 0x0000000b12127c23 */ /* 0x100fe20008010800 */
[----:B------:R-:W-:Y:S01]  /*4f70*/  FFMA.FTZ R0, R19, UR11, -R0 ;  /* 0x0000000b13007c23 */ /* 0x000fe20008010800 */
[----:B------:R4:W-:Y:S01]  /*4f80*/  STS [R82+0x14400], R6 ;  /* 0x0144000652007388 */ /* 0x0009e20000000800 */
[----:B-1----:R-:W-:Y:S06]  /*4f90*/  IMAD.SHL.U32 R249, R248, 0x8, RZ ;  /* 0x00000008f8f97824 */ /* 0x002fec00078e00ff */
[----:B------:R1:W-:Y:S01]  /*4fa0*/  MUFU.EX2 R87, R0 ;  /* 0x0000000000577308 */ /* 0x0003e20000000800 */
[----:B----4-:R-:W-:Y:S05]  /*4fb0*/  LEA R2, R10, UR5, 0x1 ;  /* 0x000000050a027c11 */ /* 0x010fea000f8e08ff */
[C---:B------:R-:W-:Y:S01]  /*4fc0*/  VIADD R81, R2.reuse, 0x20 ;  /* 0x0000002002517836 */ /* 0x040fe20000000000 */
[----:B------:R-:W-:Y:S03]  /*4fd0*/  SHF.R.U32.HI R251, RZ, 0x1, R250 ;  /* 0x00000001fffb7819 */ /* 0x000fe600000116fa */
[----:B------:R-:W4:Y:S01]  /*4fe0*/  MUFU.EX2 R88, R18 ;  /* 0x0000001200587308 */ /* 0x000f220000000800 */
[----:B------:R-:W-:Y:S02]  /*4ff0*/  @P3 VIADD R81, R2, 0xffffffe0 ;  /* 0xffffffe002513836 */ /* 0x000fe40000000000 */
[----:B------:R-:W-:Y:S05]  /*5000*/  IMAD.SHL.U32 R248, R250, 0x40, RZ ;  /* 0x00000040faf87824 */ /* 0x000fea00078e00ff */
[----:B------:R-:W-:Y:S02]  /*5010*/  LOP3.LUT R248, R248, 0x1c0, RZ, 0xc0, !PT ;  /* 0x000001c0f8f87812 */ /* 0x000fe400078ec0ff */
[----:B-1----:R-:W-:Y:S02]  /*5020*/  F2FP.F16.F32.PACK_AB R0, R94, R96 ;  /* 0x000000605e00723e */ /* 0x002fe400000000ff */
[----:B------:R-:W-:Y:S01]  /*5030*/  LOP3.LUT R248, R248, 0x38, R249, 0xf8, !PT ;  /* 0x00000038f8f87812 */ /* 0x000fe200078ef8f9 */
[C---:B------:R-:W-:Y:S01]  /*5040*/  IMAD.SHL.U32 R249, R250.reuse, 0x40, RZ ;  /* 0x00000040faf97824 */ /* 0x040fe200078e00ff */
[----:B------:R-:W-:Y:S01]  /*5050*/  F2FP.F16.F32.PACK_AB R6, R89, R90 ;  /* 0x0000005a5906723e */ /* 0x000fe200000000ff */
[----:B------:R-:W-:Y:S01]  /*5060*/  IMAD.SHL.U32 R250, R250, 0x20, RZ ;  /* 0x00000020fafa7824 */ /* 0x000fe200078e00ff */
[----:B------:R-:W-:Y:S02]  /*5070*/  LOP3.LUT R248, R248, 0x8, R251, 0x78, !PT ;  /* 0x00000008f8f87812 */ /* 0x000fe400078e78fb */
[----:B------:R-:W-:Y:S02]  /*5080*/  LOP3.LUT R249, R249, 0x200, RZ, 0xc0, !PT ;  /* 0x00000200f9f97812 */ /* 0x000fe400078ec0ff */
[----:B--2---:R-:W-:Y:S01]  /*5090*/  LEA R252, R8, UR4, 0x1 ;  /* 0x0000000408fc7c11 */ /* 0x004fe2000f8e08ff */
[----:B-----5:R-:W-:Y:S01]  /*50a0*/  IMAD.IADD R83, R2, 0x1, R9 ;  /* 0x0000000102537824 */ /* 0x020fe200078e0209 */
[----:B------:R-:W-:Y:S01]  /*50b0*/  F2FP.F16.F32.PACK_AB R2, R85, R86 ;  /* 0x000000565502723e */ /* 0x000fe200000000ff */
[----:B------:R-:W-:Y:S03]  /*50c0*/  IMAD.IADD R84, R9, 0x1, R81 ;  /* 0x0000000109547824 */ /* 0x000fe600078e0251 */
[----:B------:R1:W-:Y:S05]  /*50d0*/  STS [R83], R3 ;  /* 0x0000000353007388 */ /* 0x0003ea0000000800 */
[----:B------:R4:W-:Y:S05]  /*50e0*/  STS [R83+0x400], R0 ;  /* 0x0004000053007388 */ /* 0x0009ea0000000800 */
[----:B------:R-:W-:Y:S01]  /*50f0*/  STS [R81], R6 ;  /* 0x0000000651007388 */ /* 0x000fe20000000800 */
[C---:B---3--:R-:W-:Y:S04]  /*5100*/  LEA R4, P0, R12.reuse, R244, 0x2 ;  /* 0x000000f40c047211 */ /* 0x048fe800078010ff */
[----:B------:R-:W2:Y:S01]  /*5110*/  LDL R244, [R1+0x24] ;  /* 0x0000240001f47983 */ /* 0x000ea20000100800 */
[----:B------:R-:W-:Y:S01]  /*5120*/  LEA.HI.X R5, R12, R245, RZ, 0x2, P0 ;  /* 0x000000f50c057211 */ /* 0x000fe200000f14ff */
[----:B------:R-:W-:Y:S04]  /*5130*/  IMAD.IADD R245, R76, 0x1, R252 ;  /* 0x000000014cf57824 */ /* 0x000fe800078e02fc */
[----:B------:R-:W3:Y:S05]  /*5140*/  LDG.E R80, desc[UR36][R4.64] ;  /* 0x0000002404507981 */ /* 0x000eea000c1e1900 */
[----:B------:R-:W-:Y:S01]  /*5150*/  STL [R1], R245 ;  /* 0x000000f501007387 */ /* 0x000fe20000100800 */
[----:B-1----:R-:W-:Y:S04]  /*5160*/  F2FP.F16.F32.PACK_AB R3, R91, R92 ;  /* 0x0000005c5b03723e */ /* 0x002fe800000000ff */
[----:B------:R-:W5:Y:S01]  /*5170*/  LDL R247, [R1+0x20] ;  /* 0x0000200001f77983 */ /* 0x000f620000100800 */
[----:B----4-:R-:W-:Y:S04]  /*5180*/  F2FP.F16.F32.PACK_AB R0, R87, R88 ;  /* 0x000000585700723e */ /* 0x010fe800000000ff */
[----:B------:R1:W-:Y:S05]  /*5190*/  STS [R81+0x400], R3 ;  /* 0x0004000351007388 */ /* 0x0003ea0000000800 */
[----:B------:R-:W-:Y:S05]  /*51a0*/  STS [R84], R2 ;  /* 0x0000000254007388 */ /* 0x000fea0000000800 */
[----:B------:R-:W-:Y:S05]  /*51b0*/  STS [R84+0x400], R0 ;  /* 0x0004000054007388 */ /* 0x000fea0000000800 */
[----:B------:R-:W4:Y:S05]  /*51c0*/  LDSM.16.M88.4 R16, [R252+0x6000] ;  /* 0x00600000fc10783b */ /* 0x000f2a0000000200 */
[----:B------:R-:W4:Y:S05]  /*51d0*/  LDSM.16.M88.4 R68, [R245+0x6000] ;  /* 0x00600000f544783b */ /* 0x000f2a0000000200 */
[----:B-1----:R4:W5:Y:S02]  /*51e0*/  LDG.E R3, desc[UR36][R4.64+0x20] ;  /* 0x0000202404037981 */ /* 0x002964000c1e1900 */
[C---:B----4-:R-:W-:Y:S08]  /*51f0*/  HMMA.16816.F32 R4, R16.reuse, R148, RZ ;  /* 0x000000941004723c */ /* 0x050ff000000018ff */
[C---:B------:R-:W-:Y:S08]  /*5200*/  HMMA.16816.F32 R8, R16.reuse, R150, RZ ;  /* 0x000000961008723c */ /* 0x040ff000000018ff */
[C---:B------:R-:W-:Y:S08]  /*5210*/  HMMA.16816.F32 R12, R16.reuse, R152, RZ ;  /* 0x00000098100c723c */ /* 0x040ff000000018ff */
[----:B------:R-:W-:Y:S08]  /*5220*/  HMMA.16816.F32 R16, R16, R154, RZ ;  /* 0x0000009a1010723c */ /* 0x000ff000000018ff */
[C---:B------:R-:W-:Y:S08]  /*5230*/  HMMA.16816.F32 R4, R68.reuse, R156, R4 ;  /* 0x0000009c4404723c */ /* 0x040ff00000001804 */
[C---:B------:R-:W-:Y:S08]  /*5240*/  HMMA.16816.F32 R8, R68.reuse, R158, R8 ;  /* 0x0000009e4408723c */ /* 0x040ff00000001808 */
[C---:B------:R-:W-:Y:S08]  /*5250*/  HMMA.16816.F32 R12, R68.reuse, R160, R12 ;  /* 0x000000a0440c723c */ /* 0x040ff0000000180c */
[----:B------:R-:W-:Y:S01]  /*5260*/  HMMA.16816.F32 R16, R68, R162, R16 ;  /* 0x000000a24410723c */ /* 0x000fe20000001810 */
[----:B------:R-:W-:Y:S02]  /*5270*/  LDSM.16.M88.4 R68, [R252+0x8000] ;  /* 0x00800000fc44783b */ /* 0x000fe40000000200 */
[----:B--2---:R-:W-:Y:S04]  /*5280*/  IMAD.IADD R2, R252, 0x1, R244 ;  /* 0x00000001fc027824 */ /* 0x004fe800078e02f4 */
        /* <DEDUP_REMOVED lines=17> */
[----:B------:R-:W4:Y:S07]  /*53a0*/  LDSM.16.M88.4 R68, [R0+0x8000] ;  /* 0x008000000044783b */ /* 0x000f2e0000000200 */
        /* <DEDUP_REMOVED lines=9> */
[----:B------:R2:W3:Y:S07]  /*5440*/  LDSM.16.M88.4 R76, [R245+0xa000] ;  /* 0x00a00000f54c783b */ /* 0x0004ee0000000200 */
[C---:B----4-:R-:W-:Y:S08]  /*5450*/  HMMA.16816.F32 R4, R68.reuse, R204, R4 ;  /* 0x000000cc4404723c */ /* 0x050ff00000001804 */
[C---:B------:R-:W-:Y:S08]  /*5460*/  HMMA.16816.F32 R8, R68.reuse, R206, R8 ;  /* 0x000000ce4408723c */ /* 0x040ff00000001808 */
[C---:B------:R-:W-:Y:S01]  /*5470*/  HMMA.16816.F32 R12, R68.reuse, R208, R12 ;  /* 0x000000d0440c723c */ /* 0x040fe2000000180c */
[----:B--2---:R-:W2:Y:S07]  /*5480*/  LDL R245, [R1+0x28] ;  /* 0x0000280001f57983 */ /* 0x004eae0000100800 */
[----:B------:R-:W-:Y:S01]  /*5490*/  HMMA.16816.F32 R16, R68, R210, R16 ;  /* 0x000000d24410723c */ /* 0x000fe20000001810 */
[----:B------:R-:W4:Y:S07]  /*54a0*/  LDSM.16.M88.4 R68, [R2+0xa000] ;  /* 0x00a000000244783b */ /* 0x000f2e0000000200 */
        /* <DEDUP_REMOVED lines=8> */
[----:B------:R-:W-:Y:S08]  /*5530*/  HMMA.16816.F32 R16, R76, R226, R16 ;  /* 0x000000e24c10723c */ /* 0x000ff00000001810 */
[C---:B----4-:R-:W-:Y:S08]  /*5540*/  HMMA.16816.F32 R4, R68.reuse, R228, R4 ;  /* 0x000000e44404723c */ /* 0x050ff00000001804 */
[C---:B------:R-:W-:Y:S08]  /*5550*/  HMMA.16816.F32 R8, R68.reuse, R230, R8 ;  /* 0x000000e64408723c */ /* 0x040ff00000001808 */
[C---:B------:R-:W-:Y:S08]  /*5560*/  HMMA.16816.F32 R12, R68.reuse, R232, R12 ;  /* 0x000000e8440c723c */ /* 0x040ff0000000180c */
[----:B------:R-:W-:Y:S08]  /*5570*/  HMMA.16816.F32 R16, R68, R234, R16 ;  /* 0x000000ea4410723c */ /* 0x000ff00000001810 */
[C---:B-1----:R-:W-:Y:S08]  /*5580*/  HMMA.16816.F32 R4, R72.reuse, R236, R4 ;  /* 0x000000ec4804723c */ /* 0x042ff00000001804 */
[C---:B------:R-:W-:Y:S08]  /*5590*/  HMMA.16816.F32 R8, R72.reuse, R238, R8 ;  /* 0x000000ee4808723c */ /* 0x040ff00000001808 */
[C---:B------:R-:W-:Y:S03]  /*55a0*/  HMMA.16816.F32 R12, R72.reuse, R240, R12 ;  /* 0x000000f0480c723c */ /* 0x040fe6000000180c */
[C---:B------:R-:W-:Y:S01]  /*55b0*/  FADD.FTZ R2, -R80.reuse, R4 ;  /* 0x0000000450027221 */ /* 0x040fe20000010100 */
[----:B------:R-:W-:Y:S01]  /*55c0*/  FADD.FTZ R0, -R80, R5 ;  /* 0x0000000550007221 */ /* 0x000fe20000010100 */
[----:B-----5:R-:W-:Y:S02]  /*55d0*/  FADD.FTZ R7, -R3, R7 ;  /* 0x0000000703077221 */ /* 0x020fe40000010100 */
[----:B------:R-:W-:Y:S01]  /*55e0*/  FMUL.FTZ R2, R98, R2 ;  /* 0x0000000262027220 */ /* 0x000fe20000410000 */
[----:B------:R-:W-:Y:S03]  /*55f0*/  HMMA.16816.F32 R16, R72, R242, R16 ;  /* 0x000000f24810723c */ /* 0x000fe60000001810 */
[----:B------:R-:W-:Y:S01]  /*5600*/  FMUL.FTZ R0, R97, R0 ;  /* 0x0000000061007220 */ /* 0x000fe20000410000 */
[C---:B------:R-:W-:Y:S01]  /*5610*/  FADD.FTZ R11, -R3.reuse, R11 ;  /* 0x0000000b030b7221 */ /* 0x040fe20000010100 */
[C---:B------:R-:W-:Y:S01]  /*5620*/  FADD.FTZ R5, -R80.reuse, R8 ;  /* 0x0000000850057221 */ /* 0x040fe20000010100 */
[----:B------:R-:W-:Y:S02]  /*5630*/  FADD.FTZ R8, -R80, R9 ;  /* 0x0000000950087221 */ /* 0x000fe40000010100 */
        /* <DEDUP_REMOVED lines=15> */
[----:B------:R-:W-:Y:S01]  /*5730*/  FADD.FTZ R9, -R3, R14 ;  /* 0x0000000e03097221 */ /* 0x000fe20000010100 */
[----:B------:R-:W-:Y:S01]  /*5740*/  FADD.FTZ R17, -R80, R17 ;  /* 0x0000001150117221 */ /* 0x000fe20000010100 */
[----:B------:R-:W-:Y:S01]  /*5750*/  F2FP.F16.F32.PACK_AB R8, R8, R5 ;  /* 0x000000050808723e */ /* 0x000fe200000000ff */
[----:B------:R-:W-:Y:S01]  /*5760*/  FMUL.FTZ R12, R86, R12 ;  /* 0x0000000c560c7220 */ /* 0x000fe20000410000 */
[----:B------:R-:W-:Y:S01]  /*5770*/  FMUL.FTZ R9, R92, R9 ;  /* 0x000000095c097220 */ /* 0x000fe20000410000 */
[----:B------:R-:W-:Y:S01]  /*5780*/  FMUL.FTZ R5, R85, R17 ;  /* 0x0000001155057220 */ /* 0x000fe20000410000 */
[----:B------:R-:W-:Y:S04]  /*5790*/  LEA R92, R247, UR5, 0x1 ;  /* 0x00000005f75c7c11 */ /* 0x000fe8000f8e08ff */
[----:B------:R-:W-:Y:S01]  /*57a0*/  F2FP.F16.F32.PACK_AB R5, R5, R12 ;  /* 0x0000000c0505723e */ /* 0x000fe200000000ff */
[----:B------:R-:W-:Y:S02]  /*57b0*/  IMAD.IADD R92, R244, 0x1, R92 ;  /* 0x00000001f45c7824 */ /* 0x000fe400078e025c */
[----:B-1----:R-:W-:Y:S01]  /*57c0*/  FMUL.FTZ R0, R99, R7 ;  /* 0x0000000763007220 */ /* 0x002fe20000410000 */
[C---:B------:R-:W-:Y:S01]  /*57d0*/  FADD.FTZ R7, -R3.reuse, R15 ;  /* 0x0000000f03077221 */ /* 0x040fe20000010100 */
[----:B------:R-:W-:Y:S03]  /*57e0*/  FADD.FTZ R3, -R3, R19 ;  /* 0x0000001303037221 */ /* 0x000fe60000010100 */
[----:B------:R-:W-:Y:S01]  /*57f0*/  F2FP.F16.F32.PACK_AB R0, R0, R2 ;  /* 0x000000020000723e */ /* 0x000fe200000000ff */
[----:B------:R-:W-:Y:S01]  /*5800*/  FMUL.FTZ R2, R94, R11 ;  /* 0x0000000b5e027220 */ /* 0x000fe20000410000 */
[----:B------:R-:W-:Y:S01]  /*5810*/  FMUL.FTZ R7, R91, R7 ;  /* 0x000000075b077220 */ /* 0x000fe20000410000 */
[----:B------:R-:W-:Y:S02]  /*5820*/  FMUL.FTZ R3, R87, R3 ;  /* 0x0000000357037220 */ /* 0x000fe40000410000 */
[----:B------:R1:W-:Y:S01]  /*5830*/  STS [R82+0x12400], R0 ;  /* 0x0124000052007388 */ /* 0x0003e20000000800 */
[----:B------:R-:W-:Y:S01]  /*5840*/  F2FP.F16.F32.PACK_AB R2, R2, R6 ;  /* 0x000000060202723e */ /* 0x000fe200000000ff */
[----:B------:R-:W-:Y:S03]  /*5850*/  FMUL.FTZ R6, R88, R18 ;  /* 0x0000001258067220 */ /* 0x000fe60000410000 */
[----:B------:R-:W-:Y:S05]  /*5860*/  STS [R83+-0x2000], R8 ;  /* 0xffe0000853007388 */ /* 0x000fea0000000800 */
[----:B------:R3:W-:Y:S05]  /*5870*/  STS [R83+-0x1c00], R2 ;  /* 0xffe4000253007388 */ /* 0x0007ea0000000800 */
[----:B------:R-:W-:Y:S01]  /*5880*/  STS [R81+-0x2000], R4 ;  /* 0xffe0000451007388 */ /* 0x000fe20000000800 */
[----:B-1----:R-:W-:Y:S05]  /*5890*/  F2FP.F16.F32.PACK_AB R0, R7, R9 ;  /* 0x000000090700723e */ /* 0x002fea00000000ff */
[----:B------:R-:W-:Y:S01]  /*58a0*/  STS [R81+-0x1c00], R0 ;  /* 0xffe4000051007388 */ /* 0x000fe20000000800 */
[----:B---3--:R-:W-:Y:S04]  /*58b0*/  F2FP.F16.F32.PACK_AB R2, R3, R6 ;  /* 0x000000060302723e */ /* 0x008fe800000000ff */
[----:B------:R-:W-:Y:S01]  /*58c0*/  STS [R84+-0x2000], R5 ;  /* 0xffe0000554007388 */ /* 0x000fe20000000800 */
[----:B------:R-:W-:Y:S04]  /*58d0*/  LEA R3, R247, UR4, 0x1 ;  /* 0x00000004f7037c11 */ /* 0x000fe8000f8e08ff */
[----:B------:R1:W-:Y:S01]  /*58e0*/  STS [R84+-0x1c00], R2 ;  /* 0xffe4000254007388 */ /* 0x0003e20000000800 */
[----:B------:R-:W-:Y:S01]  /*58f0*/  BAR.SYNC.DEFER_BLOCKING 0x0 ;  /* 0x0000000000007b1d */ /* 0x000fe20000010000 */
[----:B-1----:R-:W-:Y:S05]  /*5900*/  LOP3.LUT R2, R249, 0x400, R250, 0xf8, !PT ;  /* 0x00000400f9027812 */ /* 0x002fea00078ef8fa */
[----:B------:R-:W-:Y:S01]  /*5910*/  LDSM.16.MT88.4 R4, [R3+0x14000] ;  /* 0x014000000304783b */ /* 0x000fe20000004200 */
[----:B------:R-:W-:Y:S04]  /*5920*/  LOP3.LUT R2, R2, R248, RZ, 0xfc, !PT ;  /* 0x000000f802027212 */ /* 0x000fe800078efcff */
[----:B------:R-:W-:Y:S01]  /*5930*/  LDSM.16.MT88.4 R12, [R92] ;  /* 0x000000005c0c783b */ /* 0x000fe20000004200 */
[----:B------:R-:W-:Y:S04]  /*5940*/  LEA R2, R2, UR4, 0x1 ;  /* 0x0000000402027c11 */ /* 0x000fe8000f8e08ff */
[----:B------:R-:W-:Y:S05]  /*5950*/  LDSM.16.MT88.4 R72, [R3+0x14800] ;  /* 0x014800000348783b */ /* 0x000fea0000004200 */
[----:B------:R-:W-:Y:S01]  /*5960*/  LDSM.16.MT88.4 R80, [R92+0x800] ;  /* 0x000800005c50783b */ /* 0x000fe20000004200 */
[----:B--2---:R-:W-:Y:S05]  /*5970*/  LEA R0, R245, UR4, 0x1 ;  /* 0x00000004f5007c11 */ /* 0x004fea000f8e08ff */
[----:B------:R-:W1:Y:S05]  /*5980*/  LDSM.16.MT88.4 R8, [R0+0x6000] ;  /* 0x006000000008783b */ /* 0x000e6a0000004200 */
[----:B------:R-:W2:Y:S05]  /*5990*/  LDSM.16.MT88.4 R16, [R0+0x8000] ;  /* 0x008000000010783b */ /* 0x000eaa0000004200 */
[----:B------:R-:W3:Y:S05]  /*59a0*/  LDSM.16.MT88.4 R68, [R0+0xa000] ;  /* 0x00a000000044783b */ /* 0x000eea0000004200 */
[----:B------:R-:W4:Y:S05]  /*59b0*/  LDSM.16.MT88.4 R76, [R0+0x6800] ;  /* 0x00680000004c783b */ /* 0x000f2a0000004200 */
[----:B------:R-:W5:Y:S05]  /*59c0*/  LDSM.16.MT88.4 R84, [R0+0x8800] ;  /* 0x008800000054783b */ /* 0x000f6a0000004200 */
[----:B------:R-:W-:Y:S05]  /*59d0*/  LDSM.16.MT88.4 R88, [R0+0x7800] ;  /* 0x007800000058783b */ /* 0x000fea0000004200 */
[----:B------:R-:W-:Y:S05]  /*59e0*/  LDSM.16.MT88.4 R96, [R0+0x9800] ;  /* 0x009800000060783b */ /* 0x000fea0000004200 */
[----:B------:R-:W-:Y:S01]  /*59f0*/  LDSM.16.MT88.4 R244, [R0+0xb800] ;  /* 0x00b8000000f4783b */ /* 0x000fe20000004200 */
[-C--:B-1----:R-:W-:Y:S08]  /*5a00*/  HMMA.16816.F32 R20, R4, R8.reuse, R20 ;  /* 0x000000080414723c */ /* 0x082ff00000001814 */
[C---:B------:R-:W-:Y:S08]  /*5a10*/  HMMA.16816.F32 R24, R12.reuse, R8, R24 ;  /* 0x000000080c18723c */ /* 0x040ff00000001818 */
[-C--:B------:R-:W-:Y:S08]  /*5a20*/  HMMA.16816.F32 R28, R12, R10.reuse, R28 ;  /* 0x0000000a0c1c723c */ /* 0x080ff0000000181c */
[C---:B------:R-:W-:Y:S01]  /*5a30*/  HMMA.16816.F32 R32, R4.reuse, R10, R32 ;  /* 0x0000000a0420723c */ /* 0x040fe20000001820 */
[----:B------:R-:W1:Y:S07]  /*5a40*/  LDSM.16.MT88.4 R8, [R0+0xa800] ;  /* 0x00a800000008783b */ /* 0x000e6e0000004200 */
[-C--:B--2---:R-:W-:Y:S08]  /*5a50*/  HMMA.16816.F32 R36, R4, R16.reuse, R36 ;  /* 0x000000100424723c */ /* 0x084ff00000001824 */
[C---:B------:R-:W-:Y:S08]  /*5a60*/  HMMA.16816.F32 R40, R12.reuse, R16, R40 ;  /* 0x000000100c28723c */ /* 0x040ff00000001828 */
[-C--:B------:R-:W-:Y:S08]  /*5a70*/  HMMA.16816.F32 R44, R12, R18.reuse, R44 ;  /* 0x000000120c2c723c */ /* 0x080ff0000000182c */
[C---:B------:R-:W-:Y:S01]  /*5a80*/  HMMA.16816.F32 R48, R4.reuse, R18, R48 ;  /* 0x000000120430723c */ /* 0x040fe20000001830 */
[----:B------:R-:W-:Y:S05]  /*5a90*/  LDSM.16.MT88.4 R16, [R92+0x1000] ;  /* 0x001000005c10783b */ /* 0x000fea0000004200 */
[----:B------:R-:W-:Y:S02]  /*5aa0*/  LDSM.16.MT88.4 R92, [R92+0x1800] ;  /* 0x001800005c5c783b */ /* 0x000fe40000004200 */
[-C--:B---3--:R-:W-:Y:S08]  /*5ab0*/  HMMA.16816.F32 R52, R4, R68.reuse, R52 ;  /* 0x000000440434723c */ /* 0x088ff00000001834 */
[C---:B------:R-:W-:Y:S08]  /*5ac0*/  HMMA.16816.F32 R56, R12.reuse, R68, R56 ;  /* 0x000000440c38723c */ /* 0x040ff00000001838 */
[-C--:B------:R-:W-:Y:S01]  /*5ad0*/  HMMA.16816.F32 R60, R12, R70.reuse, R60 ;  /* 0x000000460c3c723c */ /* 0x080fe2000000183c */
[----:B------:R-:W-:Y:S07]  /*5ae0*/  LDSM.16.MT88.4 R12, [R0+0x7000] ;  /* 0x00700000000c783b */ /* 0x000fee0000004200 */
[----:B------:R-:W-:Y:S01]  /*5af0*/  HMMA.16816.F32 R64, R4, R70, R64 ;  /* 0x000000460440723c */ /* 0x000fe20000001840 */
[----:B------:R-:W2:Y:S05]  /*5b00*/  LDSM.16.MT88.4 R4, [R3+0x15000] ;  /* 0x015000000304783b */ /* 0x000eaa0000004200 */
[----:B------:R-:W3:Y:S02]  /*5b10*/  LDSM.16.MT88.4 R68, [R0+0x9000] ;  /* 0x009000000044783b */ /* 0x000ee40000004200 */
[-C--:B----4-:R-:W-:Y:S08]  /*5b20*/  HMMA.16816.F32 R20, R72, R76.reuse, R20 ;  /* 0x0000004c4814723c */ /* 0x090ff00000001814 */
[C---:B------:R-:W-:Y:S08]  /*5b30*/  HMMA.16816.F32 R24, R80.reuse, R76, R24 ;  /* 0x0000004c5018723c */ /* 0x040ff00000001818 */
[-C--:B------:R-:W-:Y:S08]  /*5b40*/  HMMA.16816.F32 R28, R80, R78.reuse, R28 ;  /* 0x0000004e501c723c */ /* 0x080ff0000000181c */
[C---:B------:R-:W-:Y:S01]  /*5b50*/  HMMA.16816.F32 R32, R72.reuse, R78, R32 ;  /* 0x0000004e4820723c */ /* 0x040fe20000001820 */
[----:B------:R-:W4:Y:S07]  /*5b60*/  LDSM.16.MT88.4 R76, [R0+0xb000] ;  /* 0x00b00000004c783b */ /* 0x000f2e0000004200 */
[-C--:B-----5:R-:W-:Y:S08]  /*5b70*/  HMMA.16816.F32 R36, R72, R84.reuse, R36 ;  /* 0x000000544824723c */ /* 0x0a0ff00000001824 */
[C---:B------:R-:W-:Y:S08]  /*5b80*/  HMMA.16816.F32 R40, R80.reuse, R84, R40 ;  /* 0x000000545028723c */ /* 0x040ff00000001828 */
[-C--:B------:R-:W-:Y:S08]  /*5b90*/  HMMA.16816.F32 R44, R80, R86.reuse, R44 ;  /* 0x00000056502c723c */ /* 0x080ff0000000182c */
[C---:B------:R-:W-:Y:S01]  /*5ba0*/  HMMA.16816.F32 R48, R72.reuse, R86, R48 ;  /* 0x000000564830723c */ /* 0x040fe20000001830 */
[----:B------:R-:W5:Y:S01]  /*5bb0*/  LDSM.16.MT88.4 R84, [R3+0x15800] ;  /* 0x015800000354783b */ /* 0x000f620000004200 */
[----:B------:R-:W-:Y:S06]  /*5bc0*/  BAR.SYNC.DEFER_BLOCKING 0x0 ;  /* 0x0000000000007b1d */ /* 0x000fec0000010000 */
[-C--:B-1----:R-:W-:Y:S08]  /*5bd0*/  HMMA.16816.F32 R52, R72, R8.reuse, R52 ;  /* 0x000000084834723c */ /* 0x082ff00000001834 */
[C---:B------:R-:W-:Y:S08]  /*5be0*/  HMMA.16816.F32 R56, R80.reuse, R8, R56 ;  /* 0x000000085038723c */ /* 0x040ff00000001838 */
[-C--:B------:R-:W-:Y:S08]  /*5bf0*/  HMMA.16816.F32 R60, R80, R10.reuse, R60 ;  /* 0x0000000a503c723c */ /* 0x080ff0000000183c */
[----:B------:R-:W-:Y:S08]  /*5c00*/  HMMA.16816.F32 R64, R72, R10, R64 ;  /* 0x0000000a4840723c */ /* 0x000ff00000001840 */
[-C--:B--2---:R-:W-:Y:S08]  /*5c10*/  HMMA.16816.F32 R20, R4, R12.reuse, R20 ;  /* 0x0000000c0414723c */ /* 0x084ff00000001814 */
        /* <DEDUP_REMOVED lines=17> */
[-C--:B------:R-:W-:Y:S01]  /*5d30*/  HMMA.16816.F32 R44, R92, R98.reuse, R44 ;  /* 0x000000625c2c723c */ /* 0x080fe2000000182c */
[----:B------:R-:W1:Y:S07]  /*5d40*/  S2R R88, SR_TID.X ;  /* 0x0000000000587919 */ /* 0x000e6e0000002100 */
[C---:B------:R-:W-:Y:S08]  /*5d50*/  HMMA.16816.F32 R48, R84.reuse, R98, R48 ;  /* 0x000000625430723c */ /* 0x040ff00000001830 */
[-C--:B------:R-:W-:Y:S08]  /*5d60*/  HMMA.16816.F32 R52, R84, R244.reuse, R52 ;  /* 0x000000f45434723c */ /* 0x080ff00000001834 */
[C---:B------:R-:W-:Y:S08]  /*5d70*/  HMMA.16816.F32 R56, R92.reuse, R244, R56 ;  /* 0x000000f45c38723c */ /* 0x040ff00000001838 */
[-C--:B------:R-:W-:Y:S08]  /*5d80*/  HMMA.16816.F32 R60, R92, R246.reuse, R60 ;  /* 0x000000f65c3c723c */ /* 0x080ff0000000183c */
[----:B------:R-:W-:Y:S01]  /*5d90*/  HMMA.16816.F32 R64, R84, R246, R64 ;  /* 0x000000f65440723c */ /* 0x000fe20000001840 */
[----:B------:R-:W-:Y:S08]  /*5da0*/  @!UPT UIADD3 URZ, UPT, UPT, URZ, URZ, URZ ;  /* 0x000000fffffff290 */ /* 0x000ff0000fffe0ff */
[----:B-1----:R-:W-:Y:S11]  /*5db0*/  BRA.U !UP2, `(.L_x_226) ;  /* 0x000000050a2c7547 */ /* 0x002ff6000b800000 */
        /* <DEDUP_REMOVED lines=12> */
[----:B------:R-:W4:Y:S01]  /*5e80*/  LDL.LU R248, [R1+0x48] ;  /* 0x0000480001f87983 */ /* 0x000f220000300800 */
[----:B---3--:R-:W-:Y:S01]  /*5e90*/  IMAD.SHL.U32 R250, R250, 0x8, RZ ;  /* 0x00000008fafa7824 */ /* 0x008fe200078e00ff */
[C---:B------:R-:W-:Y:S02]  /*5ea0*/  ISETP.GE.AND P6, PT, R251.reuse, UR9, PT ;  /* 0x00000009fb007c0c */ /* 0x040fe4000bfc6270 */
[C---:B------:R-:W-:Y:S02]  /*5eb0*/  LOP3.LUT R6, R251.reuse, 0x40, RZ, 0xfc, !PT ;  /* 0x00000040fb067812 */ /* 0x040fe400078efcff */
[----:B------:R-:W-:Y:S02]  /*5ec0*/  LOP3.LUT R7, R250, 0x1f8, RZ, 0xc0, !PT ;  /* 0x000001f8fa077812 */ /* 0x000fe400078ec0ff */
[----:B------:R-:W-:Y:S02]  /*5ed0*/  ISETP.GE.AND P5, PT, R6, UR9, PT ;  /* 0x0000000906007c0c */ /* 0x000fe4000bfa6270 */
[----:B------:R-:W-:Y:S04]  /*5ee0*/  LOP3.LUT R6, R251, 0x80, RZ, 0xfc, !PT ;  /* 0x00000080fb067812 */ /* 0x000fe800078efcff */
[----:B------:R-:W-:Y:S01]  /*5ef0*/  ISETP.GE.AND P4, PT, R6, UR9, PT ;  /* 0x0000000906007c0c */ /* 0x000fe2000bf86270 */
[----:B------:R-:W-:Y:S01]  /*5f00*/  IMAD.U32 R6, RZ, RZ, UR48 ;  /* 0x00000030ff067e24 */ /* 0x000fe2000f8e00ff */
        /* <DEDUP_REMOVED lines=54> */
.L_x_226:
[----:B------:R-:W-:Y:S01]  /*6270*/  LDSM.16.M88.4 R96, [R2+0x12000] ;  /* 0x012000000260783b */ /* 0x000fe20000000200 */
[----:B------:R-:W-:Y:S02]  /*6280*/  LOP3.LUT P0, RZ, R88, 0x2, RZ, 0xc0, !PT ;  /* 0x0000000258ff7812 */ /* 0x000fe4000780c0ff */
[----:B------:R-:W-:Y:S01]  /*6290*/  PLOP3.LUT P1, PT, PT, PT, UP2, 0x80, 0x8 ;  /* 0x000000000008781c */ /* 0x000fe20003f2f028 */
[----:B------:R-:W1:Y:S04]  /*62a0*/  LDSM.16.MT88.4 R16, [R0+0xc000] ;  /* 0x00c000000010783b */ /* 0x000e680000004200 */
[----:B------:R-:W2:Y:S04]  /*62b0*/  LDSM.16.M88.4 R92, [R2+0x13000] ;  /* 0x01300000025c783b */ /* 0x000ea80000000200 */
[----:B------:R-:W3:Y:S04]  /*62c0*/  LDSM.16.MT88.4 R80, [R0+0xe000] ;  /* 0x00e000000050783b */ /* 0x000ee80000004200 */
[----:B------:R-:W4:Y:S04]  /*62d0*/  LDSM.16.MT88.4 R244, [R0+0x10000] ;  /* 0x0100000000f4783b */ /* 0x000f280000004200 */
[----:B------:R2:W-:Y:S04]  /*62e0*/  STL.64 [R1+0xb8], R42 ;  /* 0x0000b82a01007387 */ /* 0x0005e80000100a00 */
[----:B------:R3:W-:Y:S04]  /*62f0*/  STL.64 [R1+0xb0], R40 ;  /* 0x0000b02801007387 */ /* 0x0007e80000100a00 */
[----:B------:R-:W-:Y:S04]  /*6300*/  STL.64 [R1+0xa8], R38 ;  /* 0x0000a82601007387 */ /* 0x000fe80000100a00 */
[----:B------:R-:W-:Y:S04]  /*6310*/  STL.64 [R1+0xa0], R36 ;  /* 0x0000a02401007387 */ /* 0x000fe80000100a00 */
[----:B------:R-:W-:Y:S04]  /*6320*/  LDSM.16.MT88.4 R36, [R0+0x11800] ;  /* 0x011800000024783b */ /* 0x000fe80000004200 */
[----:B------:R-:W-:Y:S01]  /*6330*/  STL.64 [R1+0x98], R34 ;  /* 0x0000982201007387 */ /* 0x000fe20000100a00 */
[-C--:B-1----:R-:W-:Y:S03]  /*6340*/  HMMA.16816.F32 R4, R96, R16.reuse, RZ ;  /* 0x000000106004723c */ /* 0x082fe600000018ff */
[----:B------:R-:W-:Y:S01]  /*6350*/  STL.64 [R1+0x90], R32 ;  /* 0x0000902001007387 */ /* 0x000fe20000100a00 */
[----:B--2---:R-:W-:Y:S03]  /*6360*/  IMAD.MOV.U32 R43, RZ, RZ, 0x20 ;  /* 0x00000020ff2b7424 */ /* 0x004fe600078e00ff */
[----:B------:R-:W-:Y:S01]  /*6370*/  STL.64 [R1+0x88], R30 ;  /* 0x0000881e01007387 */ /* 0x000fe20000100a00 */
[C---:B------:R-:W-:Y:S03]  /*6380*/  HMMA.16816.F32 R8, R92.reuse, R16, RZ ;  /* 0x000000105c08723c */ /* 0x040fe600000018ff */
[----:B------:R-:W-:Y:S01]  /*6390*/  STL.64 [R1+0x80], R28 ;  /* 0x0000801c01007387 */ /* 0x000fe20000100a00 */
[----:B------:R-:W-:Y:S03]  /*63a0*/  SEL R43, R43, 0xffffffe0, !P0 ;  /* 0xffffffe02b2b7807 */ /* 0x000fe60004000000 */
[----:B------:R-:W-:Y:S01]  /*63b0*/  LDSM.16.MT88.4 R28, [R0+0xc800] ;  /* 0x00c80000001c783b */ /* 0x000fe20000004200 */
[-C--:B------:R-:W-:Y:S03]  /*63c0*/  HMMA.16816.F32 R12, R92, R18.reuse, RZ ;  /* 0x000000125c0c723c */ /* 0x080fe600000018ff */
[----:B------:R-:W-:Y:S04]  /*63d0*/  STL.64 [R1+0x78], R26 ;  /* 0x0000781a01007387 */ /* 0x000fe80000100a00 */
[----:B------:R-:W-:Y:S01]  /*63e0*/  STL.64 [R1+0x70], R24 ;  /* 0x0000701801007387 */ /* 0x000fe20000100a00 */
[C---:B------:R-:W-:Y:S03]  /*63f0*/  HMMA.16816.F32 R16, R96.reuse, R18, RZ ;  /* 0x000000126010723c */ /* 0x040fe600000018ff */
[----:B------:R-:W-:Y:S04]  /*6400*/  LDSM.16.MT88.4 R24, [R0+0xe800] ;  /* 0x00e800000018783b */ /* 0x000fe80000004200 */
[----:B------:R-:W-:Y:S01]  /*6410*/  STL.64 [R1+0x68], R22 ;  /* 0x0000681601007387 */ /* 0x000fe20000100a00 */
[-C--:B---3--:R-:W-:Y:S03]  /*6420*/  HMMA.16816.F32 R68, R96, R80.reuse, RZ ;  /* 0x000000506044723c */ /* 0x088fe600000018ff */
[----:B------:R-:W-:Y:S01]  /*6430*/  STL.64 [R1+0x60], R20 ;  /* 0x0000601401007387 */ /* 0x000fe20000100a00 */
[----:B------:R-:W1:Y:S04]  /*6440*/  S2R R40, SR_TID.X ;  /* 0x0000000000287919 */ /* 0x000e680000002100 */
[C---:B------:R-:W-:Y:S08]  /*6450*/  HMMA.16816.F32 R72, R92.reuse, R80, RZ ;  /* 0x000000505c48723c */ /* 0x040ff000000018ff */
[-C--:B------:R-:W-:Y:S08]  /*6460*/  HMMA.16816.F32 R76, R92, R82.reuse, RZ ;  /* 0x000000525c4c723c */ /* 0x080ff000000018ff */
[C---:B------:R-:W-:Y:S08]  /*6470*/  HMMA.16816.F32 R80, R96.reuse, R82, RZ ;  /* 0x000000526050723c */ /* 0x040ff000000018ff */
[-C--:B----4-:R-:W-:Y:S08]  /*6480*/  HMMA.16816.F32 R84, R96, R244.reuse, RZ ;  /* 0x000000f46054723c */ /* 0x090ff000000018ff */
[C---:B------:R-:W-:Y:S02]  /*6490*/  HMMA.16816.F32 R88, R92.reuse, R244, RZ ;  /* 0x000000f45c58723c */ /* 0x040fe400000018ff */
[C---:B------:R-:W-:Y:S05]  /*64a0*/  IMAD.IADD R244, R43.reuse, 0x1, R2 ;  /* 0x000000012bf47824 */ /* 0x040fea00078e0202 */
[----:B------:R-:W2:Y:S01]  /*64b0*/  LDSM.16.M88.4 R248, [R244+0x12000] ;  /* 0x01200000f4f8783b */ /* 0x000ea20000000200 */
[-C--:B------:R-:W-:Y:S03]  /*64c0*/  HMMA.16816.F32 R92, R92, R246.reuse, RZ ;  /* 0x000000f65c5c723c */ /* 0x080fe600000018ff */
[----:B------:R-:W3:Y:S05]  /*64d0*/  LDSM.16.M88.4 R20, [R244+0x13000] ;  /* 0x01300000f414783b */ /* 0x000eea0000000200 */
[----:B------:R-:W-:Y:S01]  /*64e0*/  HMMA.16816.F32 R96, R96, R246, RZ ;  /* 0x000000f66060723c */ /* 0x000fe200000018ff */
[----:B------:R-:W4:Y:S07]  /*64f0*/  LDSM.16.MT88.4 R244, [R0+0x10800] ;  /* 0x0108000000f4783b */ /* 0x000f2e0000004200 */
[-C--:B--2---:R-:W-:Y:S08]  /*6500*/  HMMA.16816.F32 R4, R248, R28.reuse, R4 ;  /* 0x0000001cf804723c */ /* 0x084ff00000001804 */
[C---:B---3--:R-:W-:Y:S08]  /*6510*/  HMMA.16816.F32 R8, R20.reuse, R28, R8 ;  /* 0x0000001c1408723c */ /* 0x048ff00000001808 */
        /* <DEDUP_REMOVED lines=12> */
[----:B------:R-:W2:Y:S01]  /*65e0*/  LDL.LU.64 R22, [R1+0x38] ;  /* 0x0000380001167983 */ /* 0x000ea20000300a00 */
[----:B------:R-:W3:Y:S01]  /*65f0*/  LDC R20, c[0x0][0x44c] ;  /* 0x00011300ff147b82 */ /* 0x000ee20000000800 */
[----:B------:R-:W-:Y:S02]  /*6600*/  @P2 VIADD R2, R244, 0xffffffc0 ;  /* 0xffffffc0f4022836 */ /* 0x000fe40000000000 */
[----:B------:R-:W4:Y:S03]  /*6610*/  LDL R41, [R1+0x4c] ;  /* 0x00004c0001297983 */ /* 0x000f260000100800 */
[----:B------:R-:W-:Y:S01]  /*6620*/  HMMA.16816.F32 R96, R248, R246, R96 ;  /* 0x000000f6f860723c */ /* 0x000fe20000001860 */
[----:B------:R-:W1:Y:S04]  /*6630*/  LDSM.16.M88.4 R32, [R2] ;  /* 0x000000000220783b */ /* 0x000e680000000200 */
[----:B------:R1:W3:Y:S04]  /*6640*/  LDSM.16.M88.4 R24, [R2+0x1000] ;  /* 0x001000000218783b */ /* 0x0002e80000000200 */
[----:B------:R-:W3:Y:S04]  /*6650*/  LDSM.16.MT88.4 R244, [R0+0xf000] ;  /* 0x00f0000000f4783b */ /* 0x000ee80000004200 */
[----:B------:R-:W3:Y:S01]  /*6660*/  LDSM.16.MT88.4 R248, [R0+0x11000] ;  /* 0x0110000000f8783b */ /* 0x000ee20000004200 */
[----:B-1----:R-:W-:Y:S01]  /*6670*/  IMAD.IADD R2, R43, 0x1, R2 ;  /* 0x000000012b027824 */ /* 0x002fe200078e0202 */
[-C--:B------:R-:W-:Y:S08]  /*6680*/  HMMA.16816.F32 R4, R32, R28.reuse, R4 ;  /* 0x0000001c2004723c */ /* 0x080ff00000001804 */
[C---:B---3--:R-:W-:Y:S08]  /*6690*/  HMMA.16816.F32 R8, R24.reuse, R28, R8 ;  /* 0x0000001c1808723c */ /* 0x048ff00000001808 */
[-C--:B------:R-:W-:Y:S08]  /*66a0*/  HMMA.16816.F32 R12, R24, R30.reuse, R12 ;  /* 0x0000001e180c723c */ /* 0x080ff0000000180c */
[C---:B------:R-:W-:Y:S01]  /*66b0*/  HMMA.16816.F32 R16, R32.reuse, R30, R16 ;  /* 0x0000001e2010723c */ /* 0x040fe20000001810 */
[----:B------:R-:W-:Y:S07]  /*66c0*/  LDSM.16.MT88.4 R28, [R0+0xd800] ;  /* 0x00d80000001c783b */ /* 0x000fee0000004200 */
[-C--:B------:R-:W-:Y:S08]  /*66d0*/  HMMA.16816.F32 R68, R32, R244.reuse, R68 ;  /* 0x000000f42044723c */ /* 0x080ff00000001844 */
        /* <DEDUP_REMOVED lines=9> */
[----:B------:R-:W3:Y:S07]  /*6770*/  LDSM.16.MT88.4 R248, [R0+0xf800] ;  /* 0x00f8000000f8783b */ /* 0x000eee0000004200 */
[-C--:B-1----:R-:W-:Y:S05]  /*6780*/  HMMA.16816.F32 R4, R244, R28.reuse, R4 ;  /* 0x0000001cf404723c */ /* 0x082fea0000001804 */
[----:B---3--:R-:W-:Y:S04]  /*6790*/  IMAD R2, R20, UR10, RZ ;  /* 0x0000000a14027c24 */ /* 0x008fe8000f8e02ff */
[C---:B------:R-:W-:Y:S02]  /*67a0*/  IMAD.U32 R21, R2.reuse, -0x40, RZ ;  /* 0xffffffc002157824 */ /* 0x040fe400078e00ff */
[----:B------:R-:W-:Y:S01]  /*67b0*/  IMAD.SHL.U32 R32, R2, 0x8, RZ ;  /* 0x0000000802207824 */ /* 0x000fe200078e00ff */
        /* <DEDUP_REMOVED lines=9> */
[-C--:B------:R-:W-:Y:S03]  /*6850*/  HMMA.16816.F32 R92, R24, R38.reuse, R92 ;  /* 0x00000026185c723c */ /* 0x080fe6000000185c */
[--C-:B------:R-:W-:Y:S05]  /*6860*/  SHF.R.U32.HI R24, RZ, 0x1, R40.reuse ;  /* 0x00000001ff187819 */ /* 0x100fea0000011628 */
[----:B------:R-:W-:Y:S01]  /*6870*/  HMMA.16816.F32 R96, R244, R38, R96 ;  /* 0x00000026f460723c */ /* 0x000fe20000001860 */
[----:B------:R-:W-:Y:S03]  /*6880*/  IMAD.MOV.U32 R246, RZ, RZ, 0x4 ;  /* 0x00000004fff67424 */ /* 0x000fe600078e00ff */
[----:B------:R-:W-:Y:S02]  /*6890*/  SHF.R.U32.HI R245, RZ, 0x2, R40 ;  /* 0x00000002fff57819 */ /* 0x000fe40000011628 */
[----:B------:R-:W-:Y:S02]  /*68a0*/  @P1 LOP3.LUT R244, R24, 0x30, RZ, 0xc0, !PT ;  /* 0x0000003018f41812 */ /* 0x000fe400078ec0ff */
[C---:B--2---:R-:W-:Y:S04]  /*68b0*/  LEA R20, P0, R21.reuse, R22, 0x2 ;  /* 0x0000001615147211 */ /* 0x044fe800078010ff */
[----:B------:R-:W-:Y:S02]  /*68c0*/  LEA.HI.X.SX32 R21, R21, R23, 0x2, P0 ;  /* 0x0000001715157211 */ /* 0x000fe400000f16ff */
[----:B----4-:R-:W-:Y:S02]  /*68d0*/  @P1 LOP3.LUT R41, R244, 0x7, R245, 0xf8, !PT ;  /* 0x00000007f4291812 */ /* 0x010fe400078ef8f5 */
[C---:B------:R-:W-:Y:S01]  /*68e0*/  LEA R22, P0, R32.reuse, R20, 0x2 ;  /* 0x0000001420167211 */ /* 0x040fe200078010ff */
[----:B------:R-:W-:Y:S02]  /*68f0*/  STL.64 [R1+0x38], R20 ;  /* 0x0000381401007387 */ /* 0x000fe40000100a00 */
[----:B------:R-:W-:Y:S01]  /*6900*/  @P1 IMAD.WIDE.U32 R246, R41, R246, UR52 ;  /* 0x0000003429f61e25 */ /* 0x000fe2000f8e00f6 */
[----:B------:R-:W-:Y:S01]  /*6910*/  LEA.HI.X.SX32 R23, R32, R21, 0x2, P0 ;  /* 0x0000001520177211 */ /* 0x000fe200000f16ff */
[----:B------:R-:W2:Y:S01]  /*6920*/  LDL R43, [R1+0x50] ;  /* 0x00005000012b7983 */ /* 0x000ea20000100800 */
[C---:B------:R-:W-:Y:S01]  /*6930*/  LEA R34, P0, R2.reuse, R22, 0x5 ;  /* 0x0000001602227211 */ /* 0x040fe200078028ff */
[----:B------:R-:W-:Y:S01]  /*6940*/  @UP2 UMOV UR52, UR16 ;  /* 0x0000001000342c82 */ /* 0x000fe20008000000 */
[----:B------:R-:W-:Y:S01]  /*6950*/  @UP2 UMOV UR53, UR15 ;  /* 0x0000000f00352c82 */ /* 0x000fe20008000000 */
[----:B------:R-:W3:Y:S01]  /*6960*/  LDL R42, [R1+0x54] ;  /* 0x00005400012a7983 */ /* 0x000ee20000100800 */
[C---:B------:R-:W-:Y:S02]  /*6970*/  LEA.HI.X.SX32 R35, R2.reuse, R23, 0x5, P0 ;  /* 0x0000001702237211 */ /* 0x040fe400000f2eff */
[C---:B------:R-:W-:Y:S01]  /*6980*/  LEA R32, P0, R2.reuse, R34, 0x5 ;  /* 0x0000002202207211 */ /* 0x040fe200078028ff */
[----:B------:R-:W-:Y:S03]  /*6990*/  @P1 STL [R1+0x4c], R41 ;  /* 0x00004c2901001387 */ /* 0x000fe60000100800 */
[C---:B------:R-:W-:Y:S02]  /*69a0*/  LEA.HI.X.SX32 R33, R2.reuse, R35, 0x5, P0 ;  /* 0x0000002302217211 */ /* 0x040fe400000f2eff */
[C---:B------:R-:W-:Y:S04]  /*69b0*/  LEA R30, P0, R2.reuse, R32, 0x5 ;  /* 0x00000020021e7211 */ /* 0x040fe800078028ff */
[C---:B------:R-:W-:Y:S02]  /*69c0*/  LEA.HI.X.SX32 R31, R2.reuse, R33, 0x5, P0 ;  /* 0x00000021021f7211 */ /* 0x040fe400000f2eff */
[C---:B------:R-:W-:Y:S04]  /*69d0*/  LEA R28, P0, R2.reuse, R30, 0x5 ;  /* 0x0000001e021c7211 */ /* 0x040fe800078028ff */
[C---:B------:R-:W-:Y:S02]  /*69e0*/  LEA.HI.X.SX32 R29, R2.reuse, R31, 0x5, P0 ;  /* 0x0000001f021d7211 */ /* 0x040fe400000f2eff */
[C---:B------:R-:W-:Y:S04]  /*69f0*/  LEA R250, P0, R2.reuse, R28, 0x5 ;  /* 0x0000001c02fa7211 */ /* 0x040fe800078028ff */
[C---:B------:R-:W-:Y:S02]  /*6a00*/  LEA.HI.X.SX32 R251, R2.reuse, R29, 0x5, P0 ;  /* 0x0000001d02fb7211 */ /* 0x040fe400000f2eff */
[C---:B------:R-:W-:Y:S04]  /*6a10*/  LEA R26, P0, R2.reuse, R250, 0x5 ;  /* 0x000000fa021a7211 */ /* 0x040fe800078028ff */
[C---:B------:R-:W-:Y:S03]  /*6a20*/  LEA.HI.X.SX32 R27, R2.reuse, R251, 0x5, P0 ;  /* 0x000000fb021b7211 */ /* 0x040fe600000f2eff */
[C---:B------:R-:W-:Y:S03]  /*6a30*/  IMAD.WIDE R24, R2.reuse, -0xc0, R26 ;  /* 0xffffff4002187825 */ /* 0x040fe600078e021a */
[C---:B------:R-:W-:Y:S04]  /*6a40*/  LEA R244, P0, R2.reuse, R24, 0x5 ;  /* 0x0000001802f47211 */ /* 0x040fe800078028ff */
[C---:B------:R-:W-:Y:S02]  /*6a50*/  LEA.HI.X.SX32 R245, R2.reuse, R25, 0x5, P0 ;  /* 0x0000001902f57211 */ /* 0x040fe400000f2eff */
        /* <DEDUP_REMOVED lines=270> */
.L_x_227:
[----:B------:R-:W2:Y:S01]  /*7b40*/  LDL.LU R0, [R1+0x2c] ;  /* 0x00002c0001007983 */ /* 0x000ea20000300800 */
[----:B------:R-:W-:Y:S02]  /*7b50*/  UISETP.GT.AND UP0, UPT, UR45, URZ, UPT ;  /* 0x000000ff2d00728c */ /* 0x000fe4000bf04270 */
[----:B------:R-:W-:Y:S07]  /*7b60*/  UIADD3 UR15, UPT, UPT, UR45, -0x1, URZ ;  /* 0xffffffff2d0f7890 */ /* 0x000fee000fffe0ff */
[----:B------:R-:W-:Y:S01]  /*7b70*/  UMOV UR45, UR15 ;  /* 0x0000000f002d7c82 */ /* 0x000fe20008000000 */
[----:B--2---:R-:W-:Y:S05]  /*7b80*/  IADD3 R0, PT, PT, R0, -0x40, RZ ;  /* 0xffffffc000007810 */ /* 0x004fea0007ffe0ff */
[----:B------:R2:W-:Y:S01]  /*7b90*/  STL [R1+0x2c], R0 ;  /* 0x00002c0001007387 */ /* 0x0005e20000100800 */
[----:B------:R-:W-:Y:S05]  /*7ba0*/  BRA.U UP0, `(.L_x_228) ;  /* 0xffffffc1009c7547 */ /* 0x000fea000b83ffff */
[----:B------:R-:W-:Y:S01]  /*7bb0*/  F2FP.F16.F32.PACK_AB R60, R61, R60 ;  /* 0x0000003c3d3c723e */ /* 0x000fe200000000ff */
[C---:B--2---:R-:W-:Y:S01]  /*7bc0*/  IMAD.SHL.U32 R0, R249.reuse, 0x10, RZ ;  /* 0x00000010f9007824 */ /* 0x044fe200078e00ff */
        /* <DEDUP_REMOVED lines=175> */
.L_x_229:
[----:B------:R-:W2:Y:S01]  /*86c0*/  LDCU.64 UR10, c[0x0][0x5c0] ;  /* 0x0000b800ff0a77ac */ /* 0x000ea20008000a00 */
[----:B------:R-:W-:-:S04]  /*86d0*/  UIADD3 UR8, UPT, UPT, UR38, UR40, URZ ;  /* 0x0000002826087290 */ /* 0x000fc8000fffe0ff */
[----:B--2---:R-:W-:Y:S02]  /*86e0*/  UIMAD.WIDE.U32 UR18, UR8, UR10, URZ ;  /* 0x0000000a081272a5 */ /* 0x004fe4000f8e00ff */
[----:B------:R-:W-:-:S04]  /*86f0*/  UIMAD UR8, UR8, UR11, URZ ;  /* 0x0000000b080872a4 */ /* 0x000fc8000f8e02ff */
[----:B------:R-:W-:-:S06]  /*8700*/  UIADD3 UR8, UPT, UPT, UR19, UR8, URZ ;  /* 0x0000000813087290 */ /* 0x000fcc000fffe0ff */
[----:B-1----:R-:W-:Y:S02]  /*8710*/  MOV R0, UR8 ;  /* 0x0000000800007c02 */ /* 0x002fe40008000f00 */
.L_x_230:
        /* <DEDUP_REMOVED lines=14> */
.L_x_231:
[----:B------:R-:W1:Y:S01]  /*8800*/  LDCU.64 UR8, c[0x0][0x5c8] ;  /* 0x0000b900ff0877ac */ /* 0x000e620008000a00 */
[----:B------:R-:W-:-:S04]  /*8810*/  UIADD3 UR14, UPT, UPT, UR38, UR40, URZ ;  /* 0x00000028260e7290 */ /* 0x000fc8000fffe0ff */
[----:B-1----:R-:W-:Y:S02]  /*8820*/  UIMAD.WIDE.U32 UR16, UR14, UR8, URZ ;  /* 0x000000080e1072a5 */ /* 0x002fe4000f8e00ff */
[----:B------:R-:W-:-:S04]  /*8830*/  UIMAD UR14, UR14, UR9, URZ ;  /* 0x000000090e0e72a4 */ /* 0x000fc8000f8e02ff */
[----:B------:R-:W-:Y:S01]  /*8840*/  UIADD3 UR14, UPT, UPT, UR17, UR14, URZ ;  /* 0x0000000e110e7290 */ /* 0x000fe2000fffe0ff */
[----:B------:R-:W-:-:S05]  /*8850*/  UMOV UR32, UR16 ;  /* 0x0000001000207c82 */ /* 0x000fca0008000000 */
[----:B------:R-:W-:-:S07]  /*8860*/  MOV R26, UR14 ;  /* 0x0000000e001a7c02 */ /* 0x000fce0008000f00 */
.L_x_232:
        /* <DEDUP_REMOVED lines=51> */
.L_x_234:
[----:B------:R-:W-:Y:S05]  /*8ba0*/  BSYNC.RECONVERGENT B0 ;  /* 0x0000000000007941 */ /* 0x000fea0003800200 */
.L_x_233:
        /* <DEDUP_REMOVED lines=19> */
.L_x_236:
[----:B------:R-:W-:Y:S05]  /*8ce0*/  BSYNC.RECONVERGENT B0 ;  /* 0x0000000000007941 */ /* 0x000fea0003800200 */
.L_x_235:
        /* <DEDUP_REMOVED lines=25> */
.L_x_238:
[----:B------:R-:W-:Y:S05]  /*8e80*/  BSYNC.RECONVERGENT B0 ;  /* 0x0000000000007941 */ /* 0x000fea0003800200 */
.L_x_237:
        /* <DEDUP_REMOVED lines=17> */
.L_x_197:
[----:B------:R-:W-:Y:S05]  /*8fa0*/  BSYNC.RECONVERGENT B1 ;  /* 0x0000000000017941 */ /* 0x000fea0003800200 */
.L_x_175:
        /* <DEDUP_REMOVED lines=11> */
.L_x_240:
        /* <DEDUP_REMOVED lines=10> */
.L_x_2155:


//--------------------- .text._ZN5flash44flash_bwd_dq_dk_dv_loop_seqk_parallel_kernelI23Flash_bwd_kernel_traitsILi192ELi64ELi64ELi8ELi4ELi2ELi2ELb1ELb1EN7cutlass6half_tE19Flash_kernel_traitsILi192ELi64ELi64ELi8ES3_EELb0ELb0ELb1ELb0ELb0ELb1ELb0EEEvNS_16Flash_bwd_paramsE --------------------------
	.section	.text._ZN5flash44flash_bwd_dq_dk_dv_loop_seqk_parallel_kernelI23Flash_bwd_kernel_traitsILi192ELi64ELi64ELi8ELi4ELi2ELi2ELb1ELb1EN7cutlass6half_tE19Flash_kernel_traitsILi192ELi64ELi64ELi8ES3_EELb0ELb0ELb1ELb0ELb0ELb1ELb0EEEvNS_16Flash_bwd_paramsE,"ax",@progbits
	.align	128
        .global         _ZN5flash44flash_bwd_dq_dk_dv_loop_seqk_parallel_kernelI23Flash_bwd_kernel_traitsILi192ELi64ELi64ELi8ELi4ELi2ELi2ELb1ELb1EN7cutlass6half_tE19Flash_kernel_traitsILi192ELi64ELi64ELi8ES3_EELb0ELb0ELb1ELb0ELb0ELb1ELb0EEEvNS_16Flash_bwd_paramsE
        .type           _ZN5flash44flash_bwd_dq_dk_dv_loop_seqk_parallel_kernelI23Flash_bwd_kernel_traitsILi192ELi64ELi64ELi8ELi4ELi2ELi2ELb1ELb1EN7cutlass6half_tE19Flash_kernel_traitsILi192ELi64ELi64ELi8ES3_EELb0ELb0ELb1ELb0ELb0ELb1ELb0EEEvNS_16Flash_bwd_paramsE,@function
        .size           _ZN5flash44flash_bwd_dq_dk_dv_loop_seqk_parallel_kernelI23Flash_bwd_kernel_traitsILi192ELi64ELi64ELi8ELi4ELi2ELi2ELb1ELb1EN7cutlass6half_tE19Flash_kernel_traitsILi192ELi64ELi64ELi8ES3_EELb0ELb0ELb1ELb0ELb0ELb1ELb0EEEvNS_16Flash_bwd_paramsE,(.L_x_2156 - _ZN5flash44flash_bwd_dq_dk_dv_loop_seqk_parallel_kernelI23Flash_bwd_kernel_traitsILi192ELi64ELi64ELi8ELi4ELi2ELi2ELb1ELb1EN7cutlass6half_tE19Flash_kernel_traitsILi192ELi64ELi64ELi8ES3_EELb0ELb0ELb1ELb0ELb0ELb1ELb0EEEvNS_16Flash_bwd_paramsE)
        .other          _ZN5flash44flash_bwd_dq_dk_dv_loop_seqk_parallel_kernelI23Flash_bwd_kernel_traitsILi192ELi64ELi64ELi8ELi4ELi2ELi2ELb1ELb1EN7cutlass6half_tE19Flash_kernel_traitsILi192ELi64ELi64ELi8ES3_EELb0ELb0ELb1ELb0ELb0ELb1ELb0EEEvNS_16Flash_bwd_paramsE,@"STO_CUDA_ENTRY STV_DEFAULT"
_ZN5flash44flash_bwd_dq_dk_dv_loop_seqk_parallel_kernelI23Flash_bwd_kernel_traitsILi192ELi64ELi64ELi8ELi4ELi2ELi2ELb1ELb1EN7cutlass6half_tE19Flash_kernel_traitsILi192ELi64ELi64ELi8ES3_EELb0ELb0ELb1ELb0ELb0ELb1ELb0EEEvNS_16Flash_bwd_paramsE:
.text._ZN5flash44flash_bwd_dq_dk_dv_loop_seqk_parallel_kernelI23Flash_bwd_kernel_traitsILi192ELi64ELi64ELi8ELi4ELi2ELi2ELb1ELb1EN7cutlass6half_tE19Flash_kernel_traitsILi192ELi64ELi64ELi8ES3_EELb0ELb0ELb1ELb0ELb0ELb1ELb0EEEvNS_16Flash_bwd_paramsE:
        /* <DEDUP_REMOVED lines=49> */
.L_x_279:
        /* <DEDUP_REMOVED lines=52> */
.L_x_241:
        /* <DEDUP_REMOVED lines=44> */
.L_x_243:
[----:B------:R-:W1:Y:S01]  /*0910*/  LDCU.64 UR16, c[0x0][0x3b8] ;  /* 0x00007700ff1077ac */ /* 0x000e620008000a00 */
[----:B------:R-:W-:-:S04]  /*0920*/  UIADD3 UR8, UPT, UPT, UR40, UR41, URZ ;  /* 0x0000002928087290 */ /* 0x000fc8000fffe0ff */
[----:B-1----:R-:W-:Y:S02]  /*0930*/  UIMAD.WIDE.U32 UR10, UR8, UR16, URZ ;  /* 0x00000010080a72a5 */ /* 0x002fe4000f8e00ff */
[----:B------:R-:W-:-:S04]  /*0940*/  UIMAD UR8, UR8, UR17, URZ ;  /* 0x00000011080872a4 */ /* 0x000fc8000f8e02ff */
[----:B------:R-:W-:Y:S01]  /*0950*/  UIADD3 UR8, UPT, UPT, UR11, UR8, URZ ;  /* 0x000000080b087290 */ /* 0x000fe2000fffe0ff */
[----:B------:R-:W-:-:S05]  /*0960*/  UMOV UR44, UR10 ;  /* 0x0000000a002c7c82 */ /* 0x000fca0008000000 */
[----:B------:R-:W-:Y:S02]  /*0970*/  MOV R20, UR8 ;  /* 0x0000000800147c02 */ /* 0x000fe40008000f00 */
.L_x_244:
        /* <DEDUP_REMOVED lines=44> */
.L_x_245:
[----:B------:R-:W1:Y:S01]  /*0c40*/  LDCU.64 UR14, c[0x0][0x3c0] ;  /* 0x00007800ff0e77ac */ /* 0x000e620008000a00 */
[----:B------:R-:W-:-:S04]  /*0c50*/  UIADD3 UR8, UPT, UPT, UR40, UR41, URZ ;  /* 0x0000002928087290 */ /* 0x000fc8000fffe0ff */
[----:B-1----:R-:W-:Y:S02]  /*0c60*/  UIMAD.WIDE.U32 UR10, UR8, UR14, URZ ;  /* 0x0000000e080a72a5 */ /* 0x002fe4000f8e00ff */
[----:B------:R-:W-:-:S04]  /*0c70*/  UIMAD UR8, UR8, UR15, URZ ;  /* 0x0000000f080872a4 */ /* 0x000fc8000f8e02ff */
[----:B------:R-:W-:Y:S01]  /*0c80*/  UIADD3 UR8, UPT, UPT, UR11, UR8, URZ ;  /* 0x000000080b087290 */ /* 0x000fe2000fffe0ff */
[----:B------:R-:W-:-:S05]  /*0c90*/  UMOV UR46, UR10 ;  /* 0x0000000a002e7c82 */ /* 0x000fca0008000000 */
[----:B------:R-:W-:-:S07]  /*0ca0*/  MOV R17, UR8 ;  /* 0x0000000800117c02 */ /* 0x000fce0008000f00 */
.L_x_246:
        /* <DEDUP_REMOVED lines=28> */
.L_x_247:
[----:B------:R-:W-:Y:S02]  /*0e70*/  UIMAD.WIDE.U32 UR10, UR56, UR49, URZ ;  /* 0x00000031380a72a5 */ /* 0x000fe4000f8e00ff */
[----:B------:R-:W-:-:S04]  /*0e80*/  UIMAD UR8, UR57, UR49, URZ ;  /* 0x00000031390872a4 */ /* 0x000fc8000f8e02ff */
[----:B------:R-:W-:-:S12]  /*0e90*/  UIADD3 UR8, UPT, UPT, UR11, UR8, URZ ;  /* 0x000000080b087290 */ /* 0x000fd8000fffe0ff */
.L_x_248:
        /* <DEDUP_REMOVED lines=20> */
.L_x_249:
[----:B------:R-:W1:Y:S01]  /*0fe0*/  LDCU UR57, c[0x0][0x434] ;  /* 0x00008680ff3977ac */ /* 0x000e620008000800 */
[----:B------:R-:W-:-:S04]  /*0ff0*/  UIMAD UR9, UR37, UR19, UR24 ;  /* 0x00000013250972a4 */ /* 0x000fc8000f8e0218 */
[----:B-1----:R-:W-:Y:S02]  /*1000*/  UIMAD UR57, UR9, UR57, URZ ;  /* 0x00000039093972a4 */ /* 0x002fe4000f8e02ff */
.L_x_250:
        /* <DEDUP_REMOVED lines=11> */
.L_x_251:
[----:B------:R-:W1:Y:S01]  /*10c0*/  LDCU UR56, c[0x0][0x444] ;  /* 0x00008880ff3877ac */ /* 0x000e620008000800 */
[----:B------:R-:W-:-:S04]  /*10d0*/  UIMAD UR9, UR37, UR19, UR24 ;  /* 0x00000013250972a4 */ /* 0x000fc8000f8e0218 */
[----:B-1----:R-:W-:-:S12]  /*10e0*/  UIMAD UR56, UR9, UR56, URZ ;  /* 0x00000038093872a4 */ /* 0x002fd8000f8e02ff */
.L_x_252:
[----:B------:R-:W1:Y:S01]  /*10f0*/  LDCU UR51, c[0x0][0x508] ;  /* 0x0000a100ff3377ac */ /* 0x000e620008000800 */
[----:B------:R-:W2:Y:S01]  /*1100*/  S2R R27, SR_TID.X ;  /* 0x00000000001b7919 */ /* 0x000ea20000002100 */
[----:B------:R-:W3:Y:S01]  /*1110*/  LDC.64 R12, c[0x0][0x3b0] ;  /* 0x0000ec00ff0c7b82 */ /* 0x000ee20000000a00 */
[----:B------:R-:W-:Y:S01]  /*1120*/  MOV R9, RZ ;  /* 0x000000ff00097202 */ /* 0x000fe20000000f00 */
[----:B------:R-:W-:Y:S01]  /*1130*/  USHF.R.S32.HI UR9, URZ, 0x1f, UR55 ;  /* 0x0000001fff097899 */ /* 0x000fe20008011437 */
[----:B------:R-:W-:Y:S01]  /*1140*/  ISETP.NE.AND P5, PT, RZ, UR59, PT ;  /* 0x0000003bff007c0c */ /* 0x000fe2000bfa5270 */
[----:B------:R-:W-:Y:S01]  /*1150*/  UIADD3 UR55, UP1, UP0, UR62, UR10, UR55 ;  /* 0x0000000a3e377290 */ /* 0x000fe2000f83e037 */
[----:B------:R-:W-:Y:S01]  /*1160*/  BSSY.RECONVERGENT B1, `(.L_x_242) ;  /* 0x00006a7000017945 */ /* 0x000fe20003800200 */
[----:B------:R-:W-:Y:S02]  /*1170*/  UIMAD UR58, UR19, UR58, URZ ;  /* 0x0000003a133a72a4 */ /* 0x000fe4000f8e02ff */
[----:B------:R-:W-:Y:S01]  /*1180*/  UIADD3.X UR54, UPT, UPT, UR54, UR8, UR9, UP1, UP0 ;  /* 0x0000000836367290 */ /* 0x000fe20008fe0409 */
[----:B------:R-:W4:Y:S01]  /*1190*/  LDC.64 R14, c[0x0][0x5f8] ;  /* 0x00017e00ff0e7b82 */ /* 0x000f220000000a00 */
[----:B------:R-:W5:Y:S01]  /*11a0*/  LDCU.64 UR62, c[0x0][0x420] ;  /* 0x00008400ff3e77ac */ /* 0x000f620008000a00 */
[----:B------:R-:W-:-:S02]  /*11b0*/  ULEA UR56, UR52, UR56, 0x6 ;  /* 0x0000003834387291 */ /* 0x000fc4000f8e30ff */
[----:B-1----:R-:W-:Y:S02]  /*11c0*/  UIADD3 UR9, UPT, UPT, UR18, -UR51, -UR33 ;  /* 0x8000003312097290 */ /* 0x002fe4000fffe821 */
[----:B------:R-:W-:Y:S02]  /*11d0*/  ULEA UR57, UR52, UR57, 0x6 ;  /* 0x0000003934397291 */ /* 0x000fe4000f8e30ff */
[----:B------:R-:W-:-:S04]  /*11e0*/  UIADD3 UR9, UPT, UPT, UR9, -0x40, URZ ;  /* 0xffffffc009097890 */ /* 0x000fc8000fffe0ff */
[----:B------:R-:W-:-:S04]  /*11f0*/  USHF.R.S32.HI UR8, URZ, 0x1f, UR9 ;  /* 0x0000001fff087899 */ /* 0x000fc80008011409 */
[----:B------:R-:W-:Y:S02]  /*1200*/  ULEA.HI UR8, UR8, UR9, URZ, 0x6 ;  /* 0x0000000908087291 */ /* 0x000fe4000f8f30ff */
[----:B-----5:R-:W-:Y:S01]  /*1210*/  UIMAD.WIDE UR62, UR57, 0x4, UR62 ;  /* 0x00000004393e78a5 */ /* 0x020fe2000f8e023e */
[----:B--2---:R-:W-:Y:S01]  /*1220*/  IMAD.SHL.U32 R25, R27, 0x8, RZ ;  /* 0x000000081b197824 */ /* 0x004fe200078e00ff */
[----:B------:R-:W-:Y:S01]  /*1230*/  USHF.R.S32.HI UR49, URZ, 0x6, UR8 ;  /* 0x00000006ff317899 */ /* 0x000fe20008011408 */
[--C-:B------:R-:W-:Y:S02]  /*1240*/  SHF.R.U32.HI R24, RZ, 0x3, R27.reuse ;  /* 0x00000003ff187819 */ /* 0x100fe4000001161b */
[----:B------:R-:W-:Y:S01]  /*1250*/  SHF.R.U32.HI R16, RZ, 0x5, R27 ;  /* 0x00000005ff107819 */ /* 0x000fe2000001161b */
[----:B------:R-:W-:Y:S01]  /*1260*/  UISETP.LT.AND UP0, UPT, URZ, UR49, UPT ;  /* 0x00000031ff00728c */ /* 0x000fe2000bf01270 */
[----:B------:R-:W-:Y:S02]  /*1270*/  LOP3.LUT R8, R25, 0x38, RZ, 0xc0, !PT ;  /* 0x0000003819087812 */ /* 0x000fe400078ec0ff */
[----:B------:R-:W1:Y:S01]  /*1280*/  LDCU.128 UR8, c[0x0][0x590] ;  /* 0x0000b200ff0877ac */ /* 0x000e620008000c00 */
[----:B------:R-:W-:-:S02]  /*1290*/  LOP3.LUT R11, R27, 0x1f, RZ, 0xc0, !PT ;  /* 0x0000001f1b0b7812 */ /* 0x000fc400078ec0ff */
[----:B------:R-:W-:Y:S01]  /*12a0*/  IADD3 R2, P0, PT, R8, UR60, RZ ;  /* 0x0000003c08027c10 */ /* 0x000fe2000ff1e0ff */
[----:B------:R-:W2:Y:S02]  /*12b0*/  LDCU.64 UR60, c[0x0][0x5e8] ;  /* 0x0000bd00ff3c77ac */ /* 0x000ea40008000a00 */
[----:B------:R-:W-:Y:S02]  /*12c0*/  IMAD R11, R16, UR58, R11 ;  /* 0x0000003a100b7c24 */ /* 0x000fe4000f8e020b */
[----:B------:R-:W-:Y:S01]  /*12d0*/  IMAD.X R3, RZ, RZ, UR53, P0 ;  /* 0x00000035ff037e24 */ /* 0x000fe200080e06ff */
[----:B------:R-:W-:Y:S02]  /*12e0*/  USHF.L.U32 UR58, UR58, 0x6, URZ ;  /* 0x000000063a3a7899 */ /* 0x000fe400080006ff */
[----:B------:R-:W-:-:S04]  /*12f0*/  USEL UR49, URZ, UR49, !UP0 ;  /* 0x00000031ff317287 */ /* 0x000fc8000c000000 */
[----:B------:R-:W-:Y:S02]  /*1300*/  UISETP.GT.AND UP0, UPT, UR43, UR49, UPT ;  /* 0x000000312b00728c */ /* 0x000fe4000bf04270 */
[----:B-1----:R-:W-:Y:S01]  /*1310*/  UIMAD UR18, UR50, UR8, URZ ;  /* 0x00000008321272a4 */ /* 0x002fe2000f8e02ff */
[----:B------:R-:W-:Y:S01]  /*1320*/  IMAD.U32 R0, RZ, RZ, UR8 ;  /* 0x00000008ff007e24 */ /* 0x000fe2000f8e00ff */
[----:B------:R-:W-:Y:S01]  /*1330*/  USHF.L.U64.HI UR53, UR8, 0x5, UR9 ;  /* 0x0000000508357899 */ /* 0x000fe20008010209 */
[----:B------:R-:W-:Y:S01]  /*1340*/  IMAD.U32 R4, RZ, RZ, UR10 ;  /* 0x0000000aff047e24 */ /* 0x000fe2000f8e00ff */
[----:B------:R-:W-:Y:S01]  /*1350*/  UIMAD UR18, UR45, UR9, UR18 ;  /* 0x000000092d1272a4 */ /* 0x000fe2000f8e0212 */
[----:B------:R-:W-:Y:S01]  /*1360*/  IMAD.WIDE.U32 R2, R0, UR45, R2 ;  /* 0x0000002d00027c25 */ /* 0x000fe2000f8e0002 */
[----:B--2---:R-:W-:-:S03]  /*1370*/  UIMAD.WIDE UR60, UR56, 0x4, UR60 ;  /* 0x00000004383c78a5 */ /* 0x004fc6000f8e023c */
[----:B------:R-:W-:Y:S01]  /*1380*/  IMAD.U32 R0, RZ, RZ, UR11 ;  /* 0x0000000bff007e24 */ /* 0x000fe2000f8e00ff */
[----:B------:R-:W-:Y:S01]  /*1390*/  IADD3 R3, PT, PT, R3, UR18, RZ ;  /* 0x0000001203037c10 */ /* 0x000fe2000fffe0ff */
[----:B------:R-:W1:Y:S04]  /*13a0*/  LDCU.64 UR10, c[0x0][0x550] ;  /* 0x0000aa00ff0a77ac */ /* 0x000e680008000a00 */
[----:B------:R-:W2:Y:S01]  /*13b0*/  LDCU.64 UR18, c[0x0][0x3c8] ;  /* 0x00007900ff1277ac */ /* 0x000ea20008000a00 */
[----:B------:R-:W-:-:S04]  /*13c0*/  IMAD.WIDE.U32 R2, R4, UR24, R2 ;  /* 0x0000001804027c25 */ /* 0x000fc8000f8e0002 */
[----:B------:R-:W-:Y:S02]  /*13d0*/  IMAD R3, R0, UR24, R3 ;  /* 0x0000001800037c24 */ /* 0x000fe4000f8e0203 */
[C---:B---3--:R-:W-:Y:S02]  /*13e0*/  IMAD R0, R12.reuse, UR50, RZ ;  /* 0x000000320c007c24 */ /* 0x048fe4000f8e02ff */
[----:B------:R-:W-:-:S04]  /*13f0*/  IMAD.WIDE.U32 R4, R12, UR45, R8 ;  /* 0x0000002d0c047c25 */ /* 0x000fc8000f8e0008 */
[----:B------:R-:W-:Y:S01]  /*1400*/  IMAD R0, R13, UR45, R0 ;  /* 0x0000002d0d007c24 */ /* 0x000fe2000f8e0200 */
[----:B------:R-:W-:Y:S01]  /*1410*/  USHF.L.U32 UR45, UR8, 0x5, URZ ;  /* 0x00000005082d7899 */ /* 0x000fe200080006ff */
[----:B------:R-:W-:Y:S01]  /*1420*/  IMAD.WIDE.U32 R6, R24, UR8, R2 ;  /* 0x0000000818067c25 */ /* 0x000fe2000f8e0002 */
[----:B------:R-:W-:-:S03]  /*1430*/  IADD3 R2, P0, PT, R4, UR48, RZ ;  /* 0x0000003004027c10 */ /* 0x000fc6000ff1e0ff */
[----:B------:R-:W-:Y:S01]  /*1440*/  IMAD R16, R24, UR9, R7 ;  /* 0x0000000918107c24 */ /* 0x000fe2000f8e0207 */
[----:B------:R-:W-:Y:S01]  /*1450*/  IADD3.X R3, PT, PT, R5, UR47, R0, P0, !PT ;  /* 0x0000002f05037c10 */ /* 0x000fe200087fe400 */
[----:B--2---:R-:W-:Y:S01]  /*1460*/  IMAD.U32 R0, RZ, RZ, UR18 ;  /* 0x00000012ff007e24 */ /* 0x004fe2000f8e00ff */
[----:B------:R-:W2:Y:S01]  /*1470*/  LDCU.64 UR8, c[0x0][0x380] ;  /* 0x00007000ff0877ac */ /* 0x000ea20008000a00 */
[----:B----4-:R-:W-:Y:S01]  /*1480*/  IMAD.WIDE.U32 R4, R14, UR22, RZ ;  /* 0x000000160e047c25 */ /* 0x010fe2000f8e00ff */
[----:B-1----:R-:W-:-:S03]  /*1490*/  LEA R32, P2, R6, UR10, 0x1 ;  /* 0x0000000a06207c11 */ /* 0x002fc6000f8408ff */
[----:B------:R-:W-:Y:S01]  /*14a0*/  IMAD.WIDE.U32 R2, R0, UR24, R2 ;  /* 0x0000001800027c25 */ /* 0x000fe2000f8e0002 */
[----:B------:R-:W-:Y:S02]  /*14b0*/  SEL R4, R4, RZ, P5 ;  /* 0x000000ff04047207 */ /* 0x000fe40002800000 */
[----:B------:R-:W-:Y:S01]  /*14c0*/  LEA.HI.X R33, R6, UR11, R16, 0x1, P2 ;  /* 0x0000000b06217c11 */ /* 0x000fe200090f0c10 */
[----:B------:R-:W-:Y:S01]  /*14d0*/  IMAD.U32 R0, RZ, RZ, UR19 ;  /* 0x00000013ff007e24 */ /* 0x000fe2000f8e00ff */
[----:B------:R-:W1:Y:S01]  /*14e0*/  LDCU.64 UR18, c[0x0][0x570] ;  /* 0x0000ae00ff1277ac */ /* 0x000e620008000a00 */
        /* <DEDUP_REMOVED lines=12> */
[----:B--2---:R-:W-:Y:S02]  /*15b0*/  LEA R30, P1, R2, UR8, 0x1 ;  /* 0x00000008021e7c11 */ /* 0x004fe4000f8208ff */
[----:B------:R-:W-:Y:S01]  /*15c0*/  LEA.HI.X.SX32 R4, R4, R5, 0x1, P0 ;  /* 0x0000000504047211 */ /* 0x000fe200000f0eff */
[----:B------:R-:W-:Y:S01]  /*15d0*/  VIADD R5, R24, 0x20 ;  /* 0x0000002018057836 */ /* 0x000fe20000000000 */
[----:B-1----:R-:W-:Y:S01]  /*15e0*/  LEA R22, P0, R0, UR18, 0x2 ;  /* 0x0000001200167c11 */ /* 0x002fe2000f8010ff */
        /* <DEDUP_REMOVED lines=23> */
.L_x_254:
[----:B------:R-:W1:Y:S01]  /*1760*/  LDCU.64 UR14, c[0x0][0x5c0] ;  /* 0x0000b800ff0e77ac */ /* 0x000e620008000a00 */
[----:B------:R-:W-:-:S04]  /*1770*/  UIADD3 UR8, UPT, UPT, UR40, UR41, URZ ;  /* 0x0000002928087290 */ /* 0x000fc8000fffe0ff */
[----:B-1----:R-:W-:Y:S02]  /*1780*/  UIMAD.WIDE.U32 UR18, UR8, UR14, URZ ;  /* 0x0000000e081272a5 */ /* 0x002fe4000f8e00ff */
[----:B------:R-:W-:-:S04]  /*1790*/  UIMAD UR8, UR8, UR15, URZ ;  /* 0x0000000f080872a4 */ /* 0x000fc8000f8e02ff */
[----:B------:R-:W-:-:S06]  /*17a0*/  UIADD3 UR8, UPT, UPT, UR19, UR8, URZ ;  /* 0x0000000813087290 */ /* 0x000fcc000fffe0ff */
[----:B------:R-:W-:Y:S02]  /*17b0*/  MOV R0, UR8 ;  /* 0x0000000800007c02 */ /* 0x000fe40008000f00 */
.L_x_255:
        /* <DEDUP_REMOVED lines=13> */
.L_x_256:
[----:B------:R-:W1:Y:S01]  /*1890*/  LDCU.64 UR10, c[0x0][0x5c8] ;  /* 0x0000b900ff0a77ac */ /* 0x000e620008000a00 */
[----:B------:R-:W-:-:S04]  /*18a0*/  UIADD3 UR40, UPT, UPT, UR40, UR41, URZ ;  /* 0x0000002928287290 */ /* 0x000fc8000fffe0ff */
[----:B-1----:R-:W-:Y:S02]  /*18b0*/  UIMAD.WIDE.U32 UR16, UR40, UR10, URZ ;  /* 0x0000000a281072a5 */ /* 0x002fe4000f8e00ff */
[----:B------:R-:W-:-:S04]  /*18c0*/  UIMAD UR40, UR40, UR11, URZ ;  /* 0x0000000b282872a4 */ /* 0x000fc8000f8e02ff */
[----:B------:R-:W-:-:S06]  /*18d0*/  UIADD3 UR40, UPT, UPT, UR17, UR40, URZ ;  /* 0x0000002811287290 */ /* 0x000fcc000fffe0ff */
[----:B------:R-:W-:-:S07]  /*18e0*/  MOV R10, UR40 ;  /* 0x00000028000a7c02 */ /* 0x000fce0008000f00 */
.L_x_257:
        /* <DEDUP_REMOVED lines=26> */
.L_x_259:
[----:B------:R-:W-:Y:S05]  /*1a90*/  BSYNC.RECONVERGENT B0 ;  /* 0x0000000000007941 */ /* 0x000fea0003800200 */
.L_x_258:
        /* <DEDUP_REMOVED lines=13> */
.L_x_261:
[----:B------:R-:W-:Y:S05]  /*1b70*/  BSYNC.RECONVERGENT B0 ;  /* 0x0000000000007941 */ /* 0x000fea0003800200 */
.L_x_260:
        /* <DEDUP_REMOVED lines=23> */
.L_x_263:
[----:B------:R-:W-:Y:S05]  /*1cf0*/  BSYNC.RECONVERGENT B0 ;  /* 0x0000000000007941 */ /* 0x000fea0003800200 */
.L_x_262:
        /* <DEDUP_REMOVED lines=13> */
.L_x_253:
[----:B------:R-:W-:Y:S01]  /*1dd0*/  UIADD3 UR37, UPT, UPT, -UR30, UR33, URZ ;  /* 0x000000211e257290 */ /* 0x000fe2000fffe1ff */
[----:B------:R-:W-:Y:S01]  /*1de0*/  IMAD.U32 R0, RZ, RZ, UR14 ;  /* 0x0000000eff007e24 */ /* 0x000fe2000f8e00ff */
[----:B------:R-:W-:Y:S01]  /*1df0*/  UIMAD UR43, UR52, -0x40, UR42 ;  /* 0xffffffc0342b78a4 */ /* 0x000fe2000f8e022a */
[----:B------:R-:W-:Y:S01]  /*1e00*/  IMAD.U32 R2, RZ, RZ, UR16 ;  /* 0x00000010ff027e24 */ /* 0x000fe2000f8e00ff */
[----:B------:R-:W1:Y:S01]  /*1e10*/  LDCU.64 UR10, c[0x0][0x3d8] ;  /* 0x00007b00ff0a77ac */ /* 0x000e620008000a00 */
[----:B------:R-:W-:Y:S01]  /*1e20*/  SHF.R.U32.HI R26, RZ, 0x1, R27 ;  /* 0x00000001ff1a7819 */ /* 0x000fe2000001161b */
[----:B------:R-:W-:Y:S01]  /*1e30*/  IMAD.U32 R12, RZ, RZ, UR45 ;  /* 0x0000002dff0c7e24 */ /* 0x000fe2000f8e00ff */
[----:B------:R-:W-:Y:S01]  /*1e40*/  ISETP.GE.AND P4, PT, R24, UR37, PT ;  /* 0x0000002518007c0c */ /* 0x000fe2000bf86270 */
[----:B------:R-:W-:Y:S01]  /*1e50*/  UIMAD UR47, UR27, UR14, URZ ;  /* 0x0000000e1b2f72a4 */ /* 0x000fe2000f8e02ff */
[C---:B------:R-:W-:Y:S01]  /*1e60*/  ISETP.GE.AND P3, PT, R5.reuse, UR37, PT ;  /* 0x0000002505007c0c */ /* 0x040fe2000bf66270 */
[----:B------:R-:W-:Y:S01]  /*1e70*/  UIMAD UR27, UR27, UR16, URZ ;  /* 0x000000101b1b72a4 */ /* 0x000fe2000f8e02ff */
[----:B------:R-:W-:Y:S01]  /*1e80*/  ISETP.GE.AND P2, PT, R5, UR43, PT ;  /* 0x0000002b05007c0c */ /* 0x000fe2000bf46270 */
[--C-:B------:R-:W-:Y:S01]  /*1e90*/  IMAD.WIDE.U32 R4, R0, UR30, R8.reuse ;  /* 0x0000001e00047c25 */ /* 0x100fe2000f8e0008 */
[----:B------:R-:W-:Y:S01]  /*1ea0*/  UIMAD UR47, UR30, UR15, UR47 ;  /* 0x0000000f1e2f72a4 */ /* 0x000fe2000f8e022f */
[----:B------:R-:W-:Y:S01]  /*1eb0*/  LOP3.LUT R0, R26, 0x30, RZ, 0xc0, !PT ;  /* 0x000000301a007812 */ /* 0x000fe200078ec0ff */
[----:B------:R-:W-:Y:S01]  /*1ec0*/  UIMAD UR27, UR30, UR17, UR27 ;  /* 0x000000111e1b72a4 */ /* 0x000fe2000f8e021b */
[----:B------:R-:W-:Y:S01]  /*1ed0*/  IMAD.WIDE.U32 R2, R2, UR30, R8 ;  /* 0x0000001e02027c25 */ /* 0x000fe2000f8e0008 */
[----:B------:R-:W-:Y:S01]  /*1ee0*/  IADD3 R6, P1, PT, R4, UR46, RZ ;  /* 0x0000002e04067c10 */ /* 0x000fe2000ff3e0ff */
[----:B------:R-:W2:Y:S01]  /*1ef0*/  LDCU.64 UR8, c[0x0][0x3d0] ;  /* 0x00007a00ff0877ac */ /* 0x000ea20008000a00 */
[----:B------:R-:W-:Y:S01]  /*1f00*/  SHF.R.U32.HI R8, RZ, 0x2, R27 ;  /* 0x00000002ff087819 */ /* 0x000fe2000001161b */
[----:B------:R-:W-:Y:S01]  /*1f10*/  IMAD.U32 R9, RZ, RZ, UR45 ;  /* 0x0000002dff097e24 */ /* 0x000fe2000f8e00ff */
[----:B------:R-:W-:Y:S01]  /*1f20*/  IADD3 R4, P0, PT, R2, UR44, RZ ;  /* 0x0000002c02047c10 */ /* 0x000fe2000ff1e0ff */
[----:B-1----:R-:W-:Y:S01]  /*1f30*/  IMAD R2, R18, UR10, RZ ;  /* 0x0000000a12027c24 */ /* 0x002fe2000f8e02ff */
[----:B------:R-:W-:Y:S01]  /*1f40*/  IADD3.X R7, PT, PT, R17, UR47, R5, P1, !PT ;  /* 0x0000002f11077c10 */ /* 0x000fe20008ffe405 */
[----:B---3--:R-:W1:Y:S01]  /*1f50*/  @!P3 LDC.64 R22, c[0x0][0x390] ;  /* 0x0000e400ff16bb82 */ /* 0x008e620000000a00 */
[----:B------:R-:W-:-:S07]  /*1f60*/  IADD3.X R5, PT, PT, R20, UR27, R3, P0, !PT ;  /* 0x0000001b14057c10 */ /* 0x000fce00087fe403 */
[----:B------:R-:W-:Y:S01]  /*1f70*/  @P5 BAR.SYNC.DEFER_BLOCKING 0x0 ;  /* 0x0000000000005b1d */ /* 0x000fe20000010000 */
[----:B------:R-:W-:Y:S01]  /*1f80*/  LOP3.LUT R28, R0, 0x7, R8, 0xf8, !PT ;  /* 0x00000007001c7812 */ /* 0x000fe200078ef808 */
[----:B------:R-:W-:Y:S01]  /*1f90*/  IMAD R8, R10, UR11, R2 ;  /* 0x0000000b0a087c24 */ /* 0x000fe2000f8e0202 */
[----:B------:R-:W-:Y:S01]  /*1fa0*/  @!P2 LEA R12, P1, R12, R32, 0x1 ;  /* 0x000000200c0ca211 */ /* 0x000fe200078208ff */
[----:B------:R-:W-:Y:S01]  /*1fb0*/  IMAD.WIDE.U32 R2, R10, UR10, R6 ;  /* 0x0000000a0a027c25 */ /* 0x000fe2000f8e0006 */
[----:B------:R-:W-:-:S03]  /*1fc0*/  LOP3.LUT R17, R25, 0x1f8, RZ, 0xc0, !PT ;  /* 0x000001f819117812 */ /* 0x000fc600078ec0ff */
[----:B------:R-:W3:Y:S01]  /*1fd0*/  @!P4 LDC.64 R20, c[0x0][0x390] ;  /* 0x0000e400ff14cb82 */ /* 0x000ee20000000a00 */
[----:B------:R-:W-:Y:S01]  /*1fe0*/  ISETP.GE.AND P5, PT, R24, UR43, PT ;  /* 0x0000002b18007c0c */ /* 0x000fe2000bfa6270 */
[----:B------:R-:W-:Y:S01]  /*1ff0*/  IMAD.U32 R7, RZ, RZ, UR53 ;  /* 0x00000035ff077e24 */ /* 0x000fe2000f8e00ff */
[----:B------:R-:W-:Y:S01]  /*2000*/  LOP3.LUT R17, R17, 0x38, R27, 0x78, !PT ;  /* 0x0000003811117812 */ /* 0x000fe200078e781b */
[----:B--2---:R-:W-:Y:S01]  /*2010*/  IMAD R0, R18, UR8, RZ ;  /* 0x0000000812007c24 */ /* 0x004fe2000f8e02ff */
[----:B------:R-:W-:Y:S01]  /*2020*/  STL [R1+0x1c], R26 ;  /* 0x00001c1a01007387 */ /* 0x000fe20000100800 */
[----:B------:R-:W-:Y:S01]  /*2030*/  IMAD.IADD R3, R3, 0x1, R8 ;  /* 0x0000000103037824 */ /* 0x000fe200078e0208 */
[----:B------:R-:W-:Y:S01]  /*2040*/  @!P2 LEA.HI.X R13, R9, R33, R7, 0x1, P1 ;  /* 0x00000021090da211 */ /* 0x000fe200008f0c07 */
[C---:B------:R-:W-:Y:S01]  /*2050*/  IMAD R6, R10.reuse, UR9, R0 ;  /* 0x000000090a067c24 */ /* 0x040fe2000f8e0200 */
[----:B------:R-:W-:Y:S01]  /*2060*/  STL [R1+0x2c], R28 ;  /* 0x00002c1c01007387 */ /* 0x000fe20000100800 */
[----:B------:R-:W-:Y:S01]  /*2070*/  IMAD.WIDE.U32 R4, R10, UR8, R4 ;  /* 0x000000080a047c25 */ /* 0x000fe2000f8e0004 */
[----:B------:R-:W-:-:S02]  /*2080*/  @!P2 LEA R10, P0, R11, R30, 0x1 ;  /* 0x0000001e0b0aa211 */ /* 0x000fc400078008ff */
[----:B------:R-:W-:Y:S02]  /*2090*/  CS2R R142, SRZ ;  /* 0x00000000008e7805 */ /* 0x000fe4000001ff00 */
[----:B------:R-:W-:Y:S01]  /*20a0*/  CS2R R140, SRZ ;  /* 0x00000000008c7805 */ /* 0x000fe2000001ff00 */
[----:B------:R-:W-:Y:S01]  /*20b0*/  @!P3 IMAD.MOV.U32 R8, RZ, RZ, R2 ;  /* 0x000000ffff08b224 */ /* 0x000fe200078e0002 */
[----:B------:R-:W-:Y:S01]  /*20c0*/  @!P2 LEA.HI.X R11, R11, R31, R14, 0x1, P0 ;  /* 0x0000001f0b0ba211 */ /* 0x000fe200000f0c0e */
[--C-:B------:R-:W-:Y:S01]  /*20d0*/  @!P3 IMAD.MOV.U32 R9, RZ, RZ, R3.reuse ;  /* 0x000000ffff09b224 */ /* 0x100fe200078e0003 */
[----:B------:R-:W-:Y:S01]  /*20e0*/  CS2R R146, SRZ ;  /* 0x0000000000927805 */ /* 0x000fe2000001ff00 */
[----:B------:R-:W-:Y:S01]  /*20f0*/  @!P4 IMAD.WIDE.U32 R2, R24, UR14, R2 ;  /* 0x0000000e1802cc25 */ /* 0x000fe2000f8e0002 */
[----:B------:R-:W-:Y:S02]  /*2100*/  CS2R R144, SRZ ;  /* 0x0000000000907805 */ /* 0x000fe4000001ff00 */
[----:B------:R-:W-:-:S02]  /*2110*/  CS2R R138, SRZ ;  /* 0x00000000008a7805 */ /* 0x000fc4000001ff00 */
[----:B------:R-:W-:Y:S01]  /*2120*/  CS2R R136, SRZ ;  /* 0x0000000000887805 */ /* 0x000fe2000001ff00 */
[----:B------:R-:W-:Y:S01]  /*2130*/  VIADD R0, R28, 0x8 ;  /* 0x000000081c007836 */ /* 0x000fe20000000000 */
[----:B------:R-:W-:Y:S01]  /*2140*/  CS2R R134, SRZ ;  /* 0x0000000000867805 */ /* 0x000fe2000001ff00 */
[----:B------:R-:W-:Y:S01]  /*2150*/  IMAD.IADD R7, R5, 0x1, R6 ;  /* 0x0000000105077824 */ /* 0x000fe200078e0206 */
[----:B------:R-:W-:Y:S01]  /*2160*/  CS2R R132, SRZ ;  /* 0x0000000000847805 */ /* 0x000fe2000001ff00 */
[--C-:B------:R-:W-:Y:S01]  /*2170*/  @!P4 IMAD.MOV.U32 R6, RZ, RZ, R4.reuse ;  /* 0x000000ffff06c224 */ /* 0x100fe200078e0004 */
[----:B------:R-:W-:Y:S01]  /*2180*/  ISETP.GE.AND P1, PT, R0, UR43, PT ;  /* 0x0000002b00007c0c */ /* 0x000fe2000bf26270 */
[----:B------:R-:W-:Y:S01]  /*2190*/  @!P3 IMAD.MOV.U32 R14, RZ, RZ, R4 ;  /* 0x000000ffff0eb224 */ /* 0x000fe200078e0004 */
[----:B---3--:R-:W-:Y:S01]  /*21a0*/  @!P4 LEA R4, P0, R2, R20, 0x1 ;  /* 0x000000140204c211 */ /* 0x008fe200078008ff */
[----:B------:R-:W-:Y:S01]  /*21b0*/  @!P4 IMAD R3, R24, UR15, R3 ;  /* 0x0000000f1803cc24 */ /* 0x000fe2000f8e0203 */
[----:B------:R-:W-:Y:S01]  /*21c0*/  CS2R R126, SRZ ;  /* 0x00000000007e7805 */ /* 0x000fe2000001ff00 */
[----:B------:R-:W-:Y:S01]  /*21d0*/  @!P3 IMAD R0, R19, UR14, RZ ;  /* 0x0000000e1300bc24 */ /* 0x000fe2000f8e02ff */
[----:B------:R-:W-:Y:S01]  /*21e0*/  CS2R R124, SRZ ;  /* 0x00000000007c7805 */ /* 0x000fe2000001ff00 */
[----:B------:R-:W-:Y:S01]  /*21f0*/  @!P3 IMAD.WIDE.U32 R8, R16, UR14, R8 ;  /* 0x0000000e1008bc25 */ /* 0x000fe2000f8e0008 */
[----:B------:R-:W-:-:S02]  /*2200*/  @!P4 LEA.HI.X R5, R2, R21, R3, 0x1, P0 ;  /* 0x000000150205c211 */ /* 0x000fc400000f0c03 */
[----:B------:R-:W-:Y:S01]  /*2210*/  CS2R R130, SRZ ;  /* 0x0000000000827805 */ /* 0x000fe2000001ff00 */
[----:B------:R-:W2:Y:S01]  /*2220*/  @!P4 LDC.64 R20, c[0x0][0x388] ;  /* 0x0000e200ff14cb82 */ /* 0x000ea20000000a00 */
[----:B------:R-:W-:Y:S01]  /*2230*/  @!P3 IMAD R18, R16, UR15, R0 ;  /* 0x0000000f1012bc24 */ /* 0x000fe2000f8e0200 */
[----:B------:R-:W-:Y:S01]  /*2240*/  LOP3.LUT R0, R17, 0x1e00, R25, 0xf8, !PT ;  /* 0x00001e0011007812 */ /* 0x000fe200078ef819 */
[----:B------:R-:W-:Y:S01]  /*2250*/  @!P3 IMAD R3, R19, UR16, RZ ;  /* 0x000000101303bc24 */ /* 0x000fe2000f8e02ff */
[----:B-1----:R-:W-:Y:S01]  /*2260*/  @!P3 LEA R2, P0, R8, R22, 0x1 ;  /* 0x000000160802b211 */ /* 0x002fe200078008ff */
[----:B------:R-:W-:Y:S01]  /*2270*/  @!P3 IMAD.IADD R9, R9, 0x1, R18 ;  /* 0x000000010909b824 */ /* 0x000fe200078e0212 */
[----:B------:R-:W-:Y:S01]  /*2280*/  LEA R0, R0, UR6, 0x1 ;  /* 0x0000000600007c11 */ /* 0x000fe2000f8e08ff */
[----:B------:R-:W-:Y:S01]  /*2290*/  @!P3 IMAD R17, R16, UR17, R3 ;  /* 0x000000111011bc24 */ /* 0x000fe2000f8e0203 */
[----:B------:R-:W-:Y:S01]  /*22a0*/  CS2R R128, SRZ ;  /* 0x0000000000807805 */ /* 0x000fe2000001ff00 */
[----:B------:R-:W-:Y:S01]  /*22b0*/  @!P3 IMAD.MOV.U32 R15, RZ, RZ, R7 ;  /* 0x000000ffff0fb224 */ /* 0x000fe200078e0007 */
[----:B------:R-:W-:Y:S01]  /*22c0*/  @!P3 LEA.HI.X R3, R8, R23, R9, 0x1, P0 ;  /* 0x000000170803b211 */ /* 0x000fe200000f0c09 */
[----:B------:R-:W-:Y:S01]  /*22d0*/  @!PT LDS RZ, [RZ] ;  /* 0x00000000fffff984 */ /* 0x000fe20000000800 */
[----:B------:R-:W-:Y:S01]  /*22e0*/  @!PT LDS RZ, [RZ] ;  /* 0x00000000fffff984 */ /* 0x000fe20000000800 */
[----:B------:R-:W-:Y:S01]  /*22f0*/  @!PT LDS RZ, [RZ] ;  /* 0x00000000fffff984 */ /* 0x000fe20000000800 */
[----:B------:R-:W-:Y:S01]  /*2300*/  @!P4 LDGSTS.E.BYPASS.LTC128B.128 [R0+0x12000], desc[UR34][R4.64] ;  /* 0x120000000400cfae */ /* 0x000fe2000b981a22 */
[----:B------:R-:W-:Y:S01]  /*2310*/  @!P4 IMAD.WIDE.U32 R6, R24, UR16, R6 ;  /* 0x000000101806cc25 */ /* 0x000fe2000f8e0006 */
[----:B------:R-:W1:Y:S01]  /*2320*/  @!P3 LDC.64 R8, c[0x0][0x388] ;  /* 0x0000e200ff08bb82 */ /* 0x000e620000000a00 */
[----:B------:R-:W-:Y:S01]  /*2330*/  CS2R R122, SRZ ;  /* 0x00000000007a7805 */ /* 0x000fe2000001ff00 */
[----:B------:R-:W-:Y:S01]  /*2340*/  @!P4 LDGSTS.E.BYPASS.LTC128B.128 [R0+0x14000], desc[UR34][R4.64+0x80] ;  /* 0x140000800400cfae */ /* 0x000fe2000b981a22 */
[----:B------:R-:W-:Y:S01]  /*2350*/  @!P3 IMAD.WIDE.U32 R14, R16, UR16, R14 ;  /* 0x00000010100ebc25 */ /* 0x000fe2000f8e000e */
[----:B------:R-:W3:Y:S02]  /*2360*/  LDCU UR16, c[0x0][0x590] ;  /* 0x0000b200ff1077ac */ /* 0x000ee40008000800 */
        /* <DEDUP_REMOVED lines=27> */
[----:B--2---:R-:W-:Y:S01]  /*2520*/  @!P4 LEA R4, P0, R6, R20, 0x1 ;  /* 0x000000140604c211 */ /* 0x004fe200078008ff */
        /* <DEDUP_REMOVED lines=14> */
[----:B------:R-:W4:Y:S01]  /*2610*/  LDCU UR10, c[0x0][0x504] ;  /* 0x0000a080ff0a77ac */ /* 0x000f220008000800 */
[----:B------:R-:W0:Y:S01]  /*2620*/  LDGDEPBAR ;  /* 0x00000000000079af */ /* 0x000e220000000000 */
[----:B------:R-:W1:Y:S03]  /*2630*/  LDCU UR9, c[0x0][0x508] ;  /* 0x0000a100ff0977ac */ /* 0x000e660008000800 */
[----:B------:R-:W-:Y:S01]  /*2640*/  @!P5 LDGSTS.E.BYPASS.LTC128B.128 [R0+0x6000], desc[UR34][R32.64] ;  /* 0x060000002000dfae */ /* 0x000fe2000b981a22 */
[----:B------:R-:W1:Y:S03]  /*2650*/  LDCU UR8, c[0x0][0x3e0] ;  /* 0x00007c00ff0877ac */ /* 0x000e660008000800 */
[----:B------:R-:W-:Y:S01]  /*2660*/  @!P5 LDGSTS.E.BYPASS.LTC128B.128 [R0+0x8000], desc[UR34][R32.64+0x80] ;  /* 0x080000802000dfae */ /* 0x000fe2000b981a22 */
[----:B------:R-:W1:Y:S03]  /*2670*/  LDCU UR11, c[0x0][0x45c] ;  /* 0x00008b80ff0b77ac */ /* 0x000e660008000800 */
[----:B------:R-:W-:Y:S04]  /*2680*/  @!P5 LDGSTS.E.BYPASS.LTC128B.128 [R0+0xa000], desc[UR34][R32.64+0x100] ;  /* 0x0a0001002000dfae */ /* 0x000fe8000b981a22 */
[----:B------:R-:W-:Y:S04]  /*2690*/  @P5 STS.128 [R0+0x6000], RZ ;  /* 0x006000ff00005388 */ /* 0x000fe80000000c00 */
[----:B------:R-:W-:Y:S01]  /*26a0*/  @P5 STS.128 [R0+0x8000], RZ ;  /* 0x008000ff00005388 */ /* 0x000fe20000000c00 */
[----:B--2---:R-:W-:-:S03]  /*26b0*/  @!P4 IMAD R2, R24, UR17, R7 ;  /* 0x000000111802cc24 */ /* 0x004fc6000f8e0207 */
[----:B------:R-:W-:Y:S01]  /*26c0*/  @P5 STS.128 [R0+0xa000], RZ ;  /* 0x00a000ff00005388 */ /* 0x000fe20000000c00 */
[----:B------:R-:W-:Y:S02]  /*26d0*/  @!P3 IMAD.IADD R3, R15, 0x1, R17 ;  /* 0x000000010f03b824 */ /* 0x000fe400078e0211 */
[----:B------:R-:W-:Y:S01]  /*26e0*/  IMAD.MOV.U32 R7, RZ, RZ, 0x7f800000 ;  /* 0x7f800000ff077424 */ /* 0x000fe200078e00ff */
[----:B------:R-:W-:Y:S01]  /*26f0*/  @P2 STS.128 [R0+0x7000], RZ ;  /* 0x007000ff00002388 */ /* 0x000fe20000000c00 */
[----:B------:R-:W-:Y:S01]  /*2700*/  @!P4 LEA.HI.X R5, R6, R21, R2, 0x1, P0 ;  /* 0x000000150605c211 */ /* 0x000fe200000f0c02 */
[----:B------:R-:W-:Y:S01]  /*2710*/  IMAD.MOV.U32 R6, RZ, RZ, 0x7f800000 ;  /* 0x7f800000ff067424 */ /* 0x000fe200078e00ff */
[C---:B-1----:R-:W-:Y:S01]  /*2720*/  @!P3 LEA R2, P0, R14.reuse, R8, 0x1 ;  /* 0x000000080e02b211 */ /* 0x042fe200078008ff */
        /* <DEDUP_REMOVED lines=24> */
[----:B------:R-:W-:Y:S04]  /*28b0*/  @!P2 LDGSTS.E.BYPASS.LTC128B.128 [R0+0x5000], desc[UR34][R10.64+0x100] ;  /* 0x050001000a00afae */ /* 0x000fe8000b981a22 */
[----:B------:R-:W-:Y:S04]  /*28c0*/  @!P4 LDGSTS.E.BYPASS.LTC128B.128 [R0+0xc000], desc[UR34][R4.64] ;  /* 0x0c0000000400cfae */ /* 0x000fe8000b981a22 */
[----:B------:R-:W-:Y:S04]  /*28d0*/  @!P4 LDGSTS.E.BYPASS.LTC128B.128 [R0+0xe000], desc[UR34][R4.64+0x80] ;  /* 0x0e0000800400cfae */ /* 0x000fe8000b981a22 */
[----:B------:R1:W-:Y:S04]  /*28e0*/  @!P4 LDGSTS.E.BYPASS.LTC128B.128 [R0+0x10000], desc[UR34][R4.64+0x100] ;  /* 0x100001000400cfae */ /* 0x0003e8000b981a22 */
[----:B------:R-:W-:Y:S04]  /*28f0*/  @P4 STS.128 [R0+0xc000], RZ ;  /* 0x00c000ff00004388 */ /* 0x000fe80000000c00 */
[----:B------:R-:W-:Y:S04]  /*2900*/  @P4 STS.128 [R0+0xe000], RZ ;  /* 0x00e000ff00004388 */ /* 0x000fe80000000c00 */
[----:B------:R-:W-:Y:S04]  /*2910*/  @P4 STS.128 [R0+0x10000], RZ ;  /* 0x010000ff00004388 */ /* 0x000fe80000000c00 */
[----:B------:R-:W-:Y:S04]  /*2920*/  @P3 STS.128 [R0+0xd000], RZ ;  /* 0x00d000ff00003388 */ /* 0x000fe80000000c00 */
[----:B------:R-:W-:Y:S04]  /*2930*/  @P3 STS.128 [R0+0xf000], RZ ;  /* 0x00f000ff00003388 */ /* 0x000fe80000000c00 */
[----:B------:R2:W-:Y:S01]  /*2940*/  @P3 STS.128 [R0+0x11000], RZ ;  /* 0x011000ff00003388 */ /* 0x0005e20000000c00 */
[----:B-1----:R-:W-:-:S03]  /*2950*/  IMAD.MOV.U32 R4, RZ, RZ, 0x4 ;  /* 0x00000004ff047424 */ /* 0x002fc600078e00ff */
[----:B------:R-:W-:Y:S01]  /*2960*/  @!PT LDS RZ, [RZ] ;  /* 0x00000000fffff984 */ /* 0x000fe20000000800 */
[----:B------:R-:W-:Y:S01]  /*2970*/  @!PT LDS RZ, [RZ] ;  /* 0x00000000fffff984 */ /* 0x000fe20000000800 */
[----:B------:R-:W-:Y:S01]  /*2980*/  @!PT LDS RZ, [RZ] ;  /* 0x00000000fffff984 */ /* 0x000fe20000000800 */
[----:B------:R-:W-:Y:S01]  /*2990*/  @!P3 LDGSTS.E.BYPASS.LTC128B.128 [R0+0xd000], desc[UR34][R2.64] ;  /* 0x0d0000000200bfae */ /* 0x000fe2000b981a22 */
[----:B------:R-:W-:-:S03]  /*29a0*/  IMAD.WIDE.U32 R4, R28, R4, UR62 ;  /* 0x0000003e1c047e25 */ /* 0x000fc6000f8e0004 */
[----:B------:R-:W-:Y:S04]  /*29b0*/  @!P3 LDGSTS.E.BYPASS.LTC128B.128 [R0+0xf000], desc[UR34][R2.64+0x80] ;  /* 0x0f0000800200bfae */ /* 0x000fe8000b981a22 */
[----:B------:R1:W-:Y:S04]  /*29c0*/  @!P3 LDGSTS.E.BYPASS.LTC128B.128 [R0+0x11000], desc[UR34][R2.64+0x100] ;  /* 0x110001000200bfae */ /* 0x0003e8000b981a22 */
[----:B------:R-:W0:Y:S04]  /*29d0*/  LDGDEPBAR ;  /* 0x00000000000079af */ /* 0x000e280000000000 */
[----:B------:R-:W5:Y:S04]  /*29e0*/  @!P1 LDG.E R6, desc[UR34][R4.64+0x20] ;  /* 0x0000202204069981 */ /* 0x000f68000c1e1900 */
[----:B------:R3:W4:Y:S01]  /*29f0*/  @!P0 LDG.E R7, desc[UR34][R4.64] ;  /* 0x0000002204078981 */ /* 0x000722000c1e1900 */
[C---:B------:R-:W-:Y:S01]  /*2a00*/  R2P PR, R27.reuse, 0x6 ;  /* 0x000000061b007804 */ /* 0x040fe20000000000 */
[----:B-1----:R-:W-:Y:S01]  /*2a10*/  IMAD.SHL.U32 R3, R27, 0x10, RZ ;  /* 0x000000101b037824 */ /* 0x002fe200078e00ff */
[----:B------:R-:W-:-:S04]  /*2a20*/  DEPBAR.LE SB0, 0x1 ;  /* 0x000080400000791a */ /* 0x000fc80000000000 */
[C---:B---3--:R-:W-:Y:S02]  /*2a30*/  IMAD.SHL.U32 R4, R27.reuse, 0x40, RZ ;  /* 0x000000401b047824 */ /* 0x048fe400078e00ff */
[----:B------:R-:W-:-:S03]  /*2a40*/  IMAD.SHL.U32 R5, R27, 0x20, RZ ;  /* 0x000000201b057824 */ /* 0x000fc600078e00ff */
[----:B------:R-:W-:Y:S02]  /*2a50*/  LOP3.LUT R2, R4, 0x1c0, RZ, 0xc0, !PT ;  /* 0x000001c004027812 */ /* 0x000fe400078ec0ff */
[----:B--2---:R-:W-:Y:S02]  /*2a60*/  LOP3.LUT R0, R5, 0x200, RZ, 0xc0, !PT ;  /* 0x0000020005007812 */ /* 0x004fe400078ec0ff */
[----:B------:R-:W-:Y:S02]  /*2a70*/  LOP3.LUT R2, R2, 0x38, R25, 0xf8, !PT ;  /* 0x0000003802027812 */ /* 0x000fe400078ef819 */
[----:B------:R-:W-:Y:S02]  /*2a80*/  LOP3.LUT R0, R0, 0x3800, R3, 0xf8, !PT ;  /* 0x0000380000007812 */ /* 0x000fe400078ef803 */
[----:B------:R-:W-:-:S04]  /*2a90*/  LOP3.LUT R3, R2, 0x8, R27, 0x78, !PT ;  /* 0x0000000802037812 */ /* 0x000fc800078e781b */
[----:B------:R-:W-:Y:S02]  /*2aa0*/  LOP3.LUT R0, R0, R3, RZ, 0xfc, !PT ;  /* 0x0000000300007212 */ /* 0x000fe400078efcff */
[----:B------:R-:W-:Y:S02]  /*2ab0*/  LOP3.LUT R3, R4, 0x200, RZ, 0xc0, !PT ;  /* 0x0000020004037812 */ /* 0x000fe400078ec0ff */
[----:B------:R-:W-:Y:S02]  /*2ac0*/  LOP3.LUT R2, R2, 0x8, R26, 0x78, !PT ;  /* 0x0000000802027812 */ /* 0x000fe400078e781a */
[----:B------:R-:W-:-:S04]  /*2ad0*/  LOP3.LUT R3, R3, 0xc00, R5, 0xf8, !PT ;  /* 0x00000c0003037812 */ /* 0x000fc800078ef805 */
[----:B------:R-:W-:Y:S01]  /*2ae0*/  LOP3.LUT R3, R3, R2, RZ, 0xfc, !PT ;  /* 0x0000000203037212 */ /* 0x000fe200078efcff */
[----:B------:R-:W-:-:S03]  /*2af0*/  IMAD.MOV.U32 R2, RZ, RZ, 0x40 ;  /* 0x00000040ff027424 */ /* 0x000fc600078e00ff */
[----:B------:R-:W-:Y:S02]  /*2b00*/  LEA R5, R3, UR6, 0x1 ;  /* 0x0000000603057c11 */ /* 0x000fe4000f8e08ff */
[----:B------:R-:W-:-:S05]  /*2b10*/  SEL R2, R2, 0xffffffc0, !P2 ;  /* 0xffffffc002027807 */ /* 0x000fca0005000000 */
[----:B------:R-:W-:Y:S01]  /*2b20*/  IMAD.IADD R3, R2, 0x1, R5 ;  /* 0x0000000102037824 */ /* 0x000fe200078e0205 */
[----:B------:R-:W-:Y:S01]  /*2b30*/  ULEA UR15, UR36, UR42, 0x6 ;  /* 0x0000002a240f7291 */ /* 0x000fe2000f8e30ff */
[----:B------:R-:W-:Y:S02]  /*2b40*/  CS2R R30, SRZ ;  /* 0x00000000001e7805 */ /* 0x000fe4000001ff00 */
[----:B------:R-:W-:Y:S02]  /*2b50*/  CS2R R28, SRZ ;  /* 0x00000000001c7805 */ /* 0x000fe4000001ff00 */
[----:B------:R-:W-:Y:S01]  /*2b60*/  CS2R R32, SRZ ;  /* 0x0000000000207805 */ /* 0x000fe2000001ff00 */
[----:B------:R-:W-:Y:S01]  /*2b70*/  UIADD3 UR15, UPT, UPT, UR15, -UR51, -UR33 ;  /* 0x800000330f0f7290 */ /* 0x000fe2000fffe821 */
[----:B------:R-:W-:Y:S02]  /*2b80*/  CS2R R26, SRZ ;  /* 0x00000000001a7805 */ /* 0x000fe4000001ff00 */
[----:B------:R-:W-:-:S02]  /*2b90*/  CS2R R24, SRZ ;  /* 0x0000000000187805 */ /* 0x000fc4000001ff00 */
[----:B------:R-:W-:Y:S02]  /*2ba0*/  CS2R R22, SRZ ;  /* 0x0000000000167805 */ /* 0x000fe4000001ff00 */
[----:B------:R-:W-:Y:S01]  /*2bb0*/  CS2R R20, SRZ ;  /* 0x0000000000147805 */ /* 0x000fe2000001ff00 */
[----:B------:R-:W-:Y:S02]  /*2bc0*/  USHF.L.U32 UR16, UR16, 0x6, URZ ;  /* 0x0000000610107899 */ /* 0x000fe400080006ff */
[----:B------:R-:W-:Y:S01]  /*2bd0*/  UIADD3 UR15, UPT, UPT, UR15, 0x40, URZ ;  /* 0x000000400f0f7890 */ /* 0x000fe2000fffe0ff */
[----:B------:R-:W-:Y:S06]  /*2be0*/  BAR.SYNC.DEFER_BLOCKING 0x0 ;  /* 0x0000000000007b1d */ /* 0x000fec0000010000 */
[----:B-----5:R1:W-:Y:S02]  /*2bf0*/  STL [R1+0x48], R6 ;  /* 0x0000480601007387 */ /* 0x0203e40000100800 */
[----:B-1----:R-:W-:-:S05]  /*2c00*/  LEA R6, R0, UR6, 0x1 ;  /* 0x0000000600067c11 */ /* 0x002fca000f8e08ff */
[C---:B------:R-:W-:Y:S01]  /*2c10*/  VIADD R0, R6.reuse, 0x12000 ;  /* 0x0001200006007836 */ /* 0x040fe20000000000 */
[----:B------:R-:W1:Y:S01]  /*2c20*/  LDSM.16.M88.4 R148, [R6+0x12000] ;  /* 0x012000000694783b */ /* 0x000e620000000200 */
[----:B------:R-:W-:Y:S02]  /*2c30*/  VIADD R232, R6, 0x12040 ;  /* 0x0001204006e87836 */ /* 0x000fe40000000000 */
[----:B------:R-:W-:Y:S01]  /*2c40*/  @P2 VIADD R232, R0, 0xffffffc0 ;  /* 0xffffffc000e82836 */ /* 0x000fe20000000000 */
[----:B------:R-:W2:Y:S01]  /*2c50*/  LDSM.16.M88.4 R152, [R6+0x12800] ;  /* 0x012800000698783b */ /* 0x000ea20000000200 */
[----:B------:R-:W-:-:S03]  /*2c60*/  IMAD.MOV.U32 R0, RZ, RZ, 0x20 ;  /* 0x00000020ff007424 */ /* 0x000fc600078e00ff */
[----:B------:R-:W3:Y:S02]  /*2c70*/  LDSM.16.M88.4 R164, [R232] ;  /* 0x00000000e8a4783b */ /* 0x000ee40000000200 */
[----:B------:R-:W-:Y:S02]  /*2c80*/  SEL R0, R0, 0xffffffe0, !P1 ;  /* 0xffffffe000007807 */ /* 0x000fe40004800000 */
[----:B------:R-:W1:Y:S03]  /*2c90*/  LDSM.16.M88.4 R168, [R232+0x800] ;  /* 0x00080000e8a8783b */ /* 0x000e660000000200 */
[----:B------:R-:W-:Y:S01]  /*2ca0*/  IMAD.IADD R240, R0, 0x1, R232 ;  /* 0x0000000100f07824 */ /* 0x000fe200078e02e8 */
[----:B------:R-:W1:Y:S01]  /*2cb0*/  LDSM.16.M88.4 R196, [R232+0x2000] ;  /* 0x00200000e8c4783b */ /* 0x000e620000000200 */
[----:B------:R-:W-:-:S03]  /*2cc0*/  IMAD.IADD R4, R6, 0x1, R0 ;  /* 0x0000000106047824 */ /* 0x000fc600078e0200 */
[----:B------:R-:W1:Y:S04]  /*2cd0*/  LDSM.16.M88.4 R200, [R232+0x2800] ;  /* 0x00280000e8c8783b */ /* 0x000e680000000200 */
[----:B------:R-:W1:Y:S04]  /*2ce0*/  LDSM.16.M88.4 R228, [R232+0x4000] ;  /* 0x00400000e8e4783b */ /* 0x000e680000000200 */
        /* <DEDUP_REMOVED lines=11> */
[----:B------:R-:W-:Y:S04]  /*2da0*/  STL [R1+0xc], R6 ;  /* 0x00000c0601007387 */ /* 0x000fe80000100800 */
[----:B----4-:R-:W-:Y:S04]  /*2db0*/  STL [R1+0x4c], R7 ;  /* 0x00004c0701007387 */ /* 0x010fe80000100800 */
[----:B------:R-:W-:Y:S04]  /*2dc0*/  STL [R1+0x10], R4 ;  /* 0x0000100401007387 */ /* 0x000fe80000100800 */
[----:B------:R-:W4:Y:S04]  /*2dd0*/  LDSM.16.M88.4 R156, [R4+0x12000] ;  /* 0x01200000049c783b */ /* 0x000f280000000200 */
[----:B------:R-:W1:Y:S04]  /*2de0*/  LDSM.16.M88.4 R160, [R4+0x12800] ;  /* 0x0128000004a0783b */ /* 0x000e680000000200 */
[----:B------:R-:W1:Y:S04]  /*2df0*/  LDSM.16.M88.4 R188, [R4+0x14000] ;  /* 0x0140000004bc783b */ /* 0x000e680000000200 */
[----:B------:R-:W1:Y:S04]  /*2e00*/  LDSM.16.M88.4 R192, [R4+0x14800] ;  /* 0x0148000004c0783b */ /* 0x000e680000000200 */
[----:B------:R-:W1:Y:S04]  /*2e10*/  LDSM.16.M88.4 R220, [R4+0x16000] ;  /* 0x0160000004dc783b */ /* 0x000e680000000200 */
[----:B------:R5:W1:Y:S04]  /*2e20*/  LDSM.16.M88.4 R224, [R4+0x16800] ;  /* 0x0168000004e0783b */ /* 0x000a680000000200 */
[----:B------:R2:W-:Y:S01]  /*2e30*/  STL [R1+0x8], R5 ;  /* 0x0000080501007387 */ /* 0x0005e20000100800 */
[----:B-----5:R-:W-:-:S04]  /*2e40*/  IMAD.IADD R4, R6, 0x1, R2 ;  /* 0x0000000106047824 */ /* 0x020fc800078e0202 */
[C---:B------:R-:W-:Y:S02]  /*2e50*/  IMAD.IADD R2, R0.reuse, 0x1, R4 ;  /* 0x0000000100027824 */ /* 0x040fe400078e0204 */
[C---:B--2---:R-:W-:Y:S01]  /*2e60*/  IMAD.IADD R5, R0.reuse, 0x1, R5 ;  /* 0x0000000100057824 */ /* 0x044fe200078e0205 */
[----:B------:R2:W-:Y:S01]  /*2e70*/  STL [R1+0x14], R4 ;  /* 0x0000140401007387 */ /* 0x0005e20000100800 */
[----:B------:R-:W-:-:S03]  /*2e80*/  IMAD.IADD R0, R0, 0x1, R3 ;  /* 0x0000000100007824 */ /* 0x000fc600078e0203 */
[----:B------:R2:W-:Y:S04]  /*2e90*/  STL [R1+0x24], R5 ;  /* 0x0000240501007387 */ /* 0x0005e80000100800 */
[----:B------:R2:W-:Y:S04]  /*2ea0*/  STL [R1+0x20], R3 ;  /* 0x0000200301007387 */ /* 0x0005e80000100800 */
[----:B------:R2:W-:Y:S04]  /*2eb0*/  STL [R1+0x18], R2 ;  /* 0x0000180201007387 */ /* 0x0005e80000100800 */
[----:B-1-34-:R2:W-:Y:S02]  /*2ec0*/  STL [R1+0x28], R0 ;  /* 0x0000280001007387 */ /* 0x01a5e40000100800 */
.L_x_269:
[----:B------:R-:W3:Y:S01]  /*2ed0*/  LDL R93, [R1+0x2c] ;  /* 0x00002c00015d7983 */ /* 0x000ee20000100800 */
[----:B-12---:R-:W-:Y:S01]  /*2ee0*/  IMAD.U32 R2, RZ, RZ, UR18 ;  /* 0x00000012ff027e24 */ /* 0x006fe2000f8e00ff */
[----:B------:R-:W-:Y:S01]  /*2ef0*/  USHF.L.U32 UR14, UR52, 0x6, URZ ;  /* 0x00000006340e7899 */ /* 0x000fe200080006ff */
[----:B------:R-:W-:Y:S01]  /*2f00*/  IMAD.U32 R3, RZ, RZ, UR19 ;  /* 0x00000013ff037e24 */ /* 0x000fe2000f8e00ff */
[----:B------:R-:W2:Y:S02]  /*2f10*/  LDL.LU R244, [R1+0x8] ;  /* 0x0000080001f47983 */ /* 0x000ea40000300800 */
[----:B------:R-:W-:Y:S02]  /*2f20*/  UISETP.GE.AND UP0, UPT, UR14, UR15, UPT ;  /* 0x0000000f0e00728c */ /* 0x000fe4000bf06270 */
[----:B------:R-:W4:Y:S04]  /*2f30*/  LDL R99, [R1+0xc] ;  /* 0x00000c0001637983 */ /* 0x000f280000100800 */
[----:B------:R-:W4:Y:S04]  /*2f40*/  LDL R98, [R1+0x24] ;  /* 0x0000240001627983 */ /* 0x000f280000100800 */
        /* <DEDUP_REMOVED lines=109> */
.L_x_265:
        /* <DEDUP_REMOVED lines=93> */
.L_x_266:
[----:B------:R-:W2:Y:S01]  /*3bf0*/  LDL R0, [R1+0x4c] ;  /* 0x00004c0001007983 */ /* 0x000ea20000100800 */
[----:B------:R-:W-:Y:S01]  /*3c00*/  MOV R86, 0x10 ;  /* 0x0000001000567802 */ /* 0x000fe20000000f00 */
[----:B------:R-:W-:Y:S01]  /*3c10*/  IMAD.MOV.U32 R251, RZ, RZ, 0x20 ;  /* 0x00000020fffb7424 */ /* 0x000fe200078e00ff */
[----:B------:R-:W-:Y:S01]  /*3c20*/  MOV R81, 0x40 ;  /* 0x0000004000517802 */ /* 0x000fe20000000f00 */
[----:B------:R-:W3:Y:S01]  /*3c30*/  LDL R3, [R1+0x48] ;  /* 0x0000480001037983 */ /* 0x000ee20000100800 */
[----:B------:R-:W-:Y:S01]  /*3c40*/  UISETP.GT.AND UP0, UPT, UR52, UR49, UPT ;  /* 0x000000313400728c */ /* 0x000fe2000bf04270 */
[----:B------:R-:W1:Y:S10]  /*3c50*/  S2R R68, SR_TID.X ;  /* 0x0000000000447919 */ /* 0x000e740000002100 */
[----:B------:R-:W-:Y:S04]  /*3c60*/  @UP0 UIADD3 UR17, UP1, UPT, UR62, -0x100, URZ ;  /* 0xffffff003e110890 */ /* 0x000fe8000ff3e0ff */
[----:B------:R-:W-:Y:S02]  /*3c70*/  @UP0 UIADD3.X UR14, UPT, UPT, UR63, -0x1, URZ, UP1, !UPT ;  /* 0xffffffff3f0e0890 */ /* 0x000fe40008ffe4ff */
[----:B------:R-:W-:Y:S04]  /*3c80*/  @UP0 UIADD3 UR18, UP1, UPT, UR18, -0x100, URZ ;  /* 0xffffff0012120890 */ /* 0x000fe8000ff3e0ff */
[----:B------:R-:W-:Y:S01]  /*3c90*/  @UP0 UIADD3.X UR19, UPT, UPT, UR19, -0x1, URZ, UP1, !UPT ;  /* 0xffffffff13130890 */ /* 0x000fe20008ffe4ff */
[C---:B-1----:R-:W-:Y:S02]  /*3ca0*/  IMAD.SHL.U32 R82, R68.reuse, 0x40, RZ ;  /* 0x0000004044527824 */ /* 0x042fe400078e00ff */
[----:B------:R-:W-:Y:S03]  /*3cb0*/  IMAD.SHL.U32 R92, R68, 0x8, RZ ;  /* 0x00000008445c7824 */ /* 0x000fe600078e00ff */
[C---:B------:R-:W-:Y:S02]  /*3cc0*/  LOP3.LUT R80, R82.reuse, 0x1c0, RZ, 0xc0, !PT ;  /* 0x000001c052507812 */ /* 0x040fe400078ec0ff */
[----:B------:R-:W-:Y:S02]  /*3cd0*/  LOP3.LUT R250, R82, 0x200, RZ, 0xc0, !PT ;  /* 0x0000020052fa7812 */ /* 0x000fe400078ec0ff */
[----:B------:R-:W-:Y:S01]  /*3ce0*/  LOP3.LUT R80, R80, 0x38, R92, 0xf8, !PT ;  /* 0x0000003850507812 */ /* 0x000fe200078ef85c */
[C---:B--2---:R-:W-:Y:S01]  /*3cf0*/  FMUL.FTZ R2, R0.reuse, 1.4426950216293334961 ;  /* 0x3fb8aa3b00027820 */ /* 0x044fe20000410000 */
[----:B------:R-:W-:Y:S01]  /*3d00*/  FSETP.NEU.FTZ.AND P0, PT, R0, -INF , PT ;  /* 0xff8000000000780b */ /* 0x000fe20003f1d000 */
[C---:B---3--:R-:W-:Y:S03]  /*3d10*/  FMUL.FTZ R0, R3.reuse, 1.4426950216293334961 ;  /* 0x3fb8aa3b03007820 */ /* 0x048fe60000410000 */
[----:B------:R-:W-:Y:S02]  /*3d20*/  FSEL R2, R2, RZ, P0 ;  /* 0x000000ff02027208 */ /* 0x000fe40000000000 */
[----:B------:R-:W-:Y:S03]  /*3d30*/  FSETP.NEU.FTZ.AND P0, PT, R3, -INF , PT ;  /* 0xff8000000300780b */ /* 0x000fe60003f1d000 */
[--C-:B------:R-:W-:Y:S01]  /*3d40*/  FFMA.FTZ R16, R16, UR11, -R2.reuse ;  /* 0x0000000b10107c23 */ /* 0x100fe20008010802 */
[--C-:B------:R-:W-:Y:S01]  /*3d50*/  FFMA.FTZ R4, R4, UR11, -R2.reuse ;  /* 0x0000000b04047c23 */ /* 0x100fe20008010802 */
[--C-:B------:R-:W-:Y:S01]  /*3d60*/  FFMA.FTZ R5, R5, UR11, -R2.reuse ;  /* 0x0000000b05057c23 */ /* 0x100fe20008010802 */
[--C-:B------:R-:W-:Y:S01]  /*3d70*/  FFMA.FTZ R8, R8, UR11, -R2.reuse ;  /* 0x0000000b08087c23 */ /* 0x100fe20008010802 */
[--C-:B------:R-:W-:Y:S01]  /*3d80*/  FFMA.FTZ R9, R9, UR11, -R2.reuse ;  /* 0x0000000b09097c23 */ /* 0x100fe20008010802 */
[--C-:B------:R-:W-:Y:S01]  /*3d90*/  FFMA.FTZ R12, R12, UR11, -R2.reuse ;  /* 0x0000000b0c0c7c23 */ /* 0x100fe20008010802 */
[--C-:B------:R-:W-:Y:S01]  /*3da0*/  FFMA.FTZ R13, R13, UR11, -R2.reuse ;  /* 0x0000000b0d0d7c23 */ /* 0x100fe20008010802 */
[----:B------:R-:W-:Y:S01]  /*3db0*/  FFMA.FTZ R2, R17, UR11, -R2 ;  /* 0x0000000b11027c23 */ /* 0x000fe20008010802 */
[----:B------:R-:W-:Y:S01]  /*3dc0*/  FSEL R0, R0, RZ, P0 ;  /* 0x000000ff00007208 */ /* 0x000fe20000000000 */
[----:B------:R-:W1:Y:S01]  /*3dd0*/  MUFU.EX2 R3, R12 ;  /* 0x0000000c00037308 */ /* 0x000e620000000800 */
[----:B------:R-:W-:Y:S03]  /*3de0*/  LOP3.LUT P0, RZ, R68, 0x8, RZ, 0xc0, !PT ;  /* 0x0000000844ff7812 */ /* 0x000fe6000780c0ff */
[--C-:B------:R-:W-:Y:S01]  /*3df0*/  FFMA.FTZ R6, R6, UR11, -R0.reuse ;  /* 0x0000000b06067c23 */ /* 0x100fe20008010800 */
[--C-:B------:R-:W-:Y:S01]  /*3e00*/  FFMA.FTZ R7, R7, UR11, -R0.reuse ;  /* 0x0000000b07077c23 */ /* 0x100fe20008010800 */
[--C-:B------:R-:W-:Y:S01]  /*3e10*/  FFMA.FTZ R10, R10, UR11, -R0.reuse ;  /* 0x0000000b0a0a7c23 */ /* 0x100fe20008010800 */
[--C-:B------:R-:W-:Y:S03]  /*3e20*/  FFMA.FTZ R11, R11, UR11, -R0.reuse ;  /* 0x0000000b0b0b7c23 */ /* 0x100fe60008010800 */
[----:B------:R2:W-:Y:S01]  /*3e30*/  MUFU.EX2 R98, R2 ;  /* 0x0000000200627308 */ /* 0x0005e20000000800 */
[--C-:B------:R-:W-:Y:S01]  /*3e40*/  FFMA.FTZ R18, R18, UR11, -R0.reuse ;  /* 0x0000000b12127c23 */ /* 0x100fe20008010800 */
[--C-:B------:R-:W-:Y:S01]  /*3e50*/  FFMA.FTZ R14, R14, UR11, -R0.reuse ;  /* 0x0000000b0e0e7c23 */ /* 0x100fe20008010800 */
[--C-:B------:R-:W-:Y:S01]  /*3e60*/  FFMA.FTZ R15, R15, UR11, -R0.reuse ;  /* 0x0000000b0f0f7c23 */ /* 0x100fe20008010800 */
[----:B------:R-:W-:Y:S06]  /*3e70*/  FFMA.FTZ R0, R19, UR11, -R0 ;  /* 0x0000000b13007c23 */ /* 0x000fec0008010800 */
[----:B------:R3:W-:Y:S01]  /*3e80*/  MUFU.EX2 R95, R6 ;  /* 0x00000006005f7308 */ /* 0x0007e20000000800 */
[----:B-1----:R1:W-:Y:S09]  /*3e90*/  STL [R1], R3 ;  /* 0x0000000301007387 */ /* 0x0023f20000100800 */
[----:B------:R4:W-:Y:S01]  /*3ea0*/  MUFU.EX2 R99, R9 ;  /* 0x0000000900637308 */ /* 0x0009e20000000800 */
[----:B--2---:R-:W-:Y:S04]  /*3eb0*/  LOP3.LUT P1, R2, R68, 0x4, RZ, 0xc0, !PT ;  /* 0x0000000444027812 */ /* 0x004fe8000782c0ff */
[----:B------:R-:W-:Y:S01]  /*3ec0*/  SEL R86, R86, 0xfffffff0, !P1 ;  /* 0xfffffff056567807 */ /* 0x000fe20004800000 */
[----:B------:R2:W-:Y:S01]  /*3ed0*/  STL [R1+0x4], R2 ;  /* 0x0000040201007387 */ /* 0x0005e20000100800 */
[----:B------:R-:W-:Y:S03]  /*3ee0*/  SEL R81, R81, 0xffffffc0, !P1 ;  /* 0xffffffc051517807 */ /* 0x000fe60004800000 */
[----:B------:R2:W-:Y:S01]  /*3ef0*/  MUFU.EX2 R91, R4 ;  /* 0x00000004005b7308 */ /* 0x0005e20000000800 */
[C---:B---3--:R-:W-:Y:S09]  /*3f00*/  IMAD.SHL.U32 R6, R68.reuse, 0x20, RZ ;  /* 0x0000002044067824 */ /* 0x048ff200078e00ff */
[----:B------:R3:W3:Y:S01]  /*3f10*/  MUFU.EX2 R89, R5 ;  /* 0x0000000500597308 */ /* 0x0006e20000000800 */
[----:B----4-:R-:W-:Y:S01]  /*3f20*/  IMAD.SHL.U32 R9, R68, 0x2, RZ ;  /* 0x0000000244097824 */ /* 0x010fe200078e00ff */
[----:B-1----:R-:W-:Y:S04]  /*3f30*/  LOP3.LUT R3, R6, 0xc00, RZ, 0xc0, !PT ;  /* 0x00000c0006037812 */ /* 0x002fe800078ec0ff */
[----:B------:R-:W-:Y:S04]  /*3f40*/  LOP3.LUT R3, R3, 0x6, R9, 0xf8, !PT ;  /* 0x0000000603037812 */ /* 0x000fe800078ef809 */
[----:B------:R1:W-:Y:S01]  /*3f50*/  MUFU.EX2 R244, R8 ;  /* 0x0000000800f47308 */ /* 0x0003e20000000800 */
[----:B--2---:R-:W-:Y:S01]  /*3f60*/  IMAD.SHL.U32 R4, R68, 0x10, RZ ;  /* 0x0000001044047824 */ /* 0x004fe200078e00ff */
[--C-:B------:R-:W-:Y:S08]  /*3f70*/  SHF.R.U32.HI R2, RZ, 0x1, R68.reuse ;  /* 0x00000001ff027819 */ /* 0x100ff00000011644 */
[----:B------:R2:W4:Y:S01]  /*3f80*/  MUFU.EX2 R90, R7 ;  /* 0x00000007005a7308 */ /* 0x0005220000000800 */
[----:B---3--:R-:W-:Y:S01]  /*3f90*/  LOP3.LUT R5, R9, 0x38, RZ, 0xc0, !PT ;  /* 0x0000003809057812 */ /* 0x008fe200078ec0ff */
[----:B------:R3:W-:Y:S04]  /*3fa0*/  STL [R1+0x1c], R2 ;  /* 0x00001c0201007387 */ /* 0x0007e80000100800 */
[----:B------:R-:W3:Y:S01]  /*3fb0*/  LDL R82, [R1+0x1c] ;  /* 0x00001c0001527983 */ /* 0x000ee20000100800 */
[----:B-1----:R-:W-:Y:S03]  /*3fc0*/  SHF.R.U32.HI R8, RZ, 0x2, R68 ;  /* 0x00000002ff087819 */ /* 0x002fe60000011644 */
[----:B------:R-:W-:Y:S01]  /*3fd0*/  MUFU.EX2 R97, R10 ;  /* 0x0000000a00617308 */ /* 0x000fe20000000800 */
[----:B------:R-:W-:Y:S02]  /*3fe0*/  LOP3.LUT R5, R5, 0x20, R8, 0x78, !PT ;  /* 0x0000002005057812 */ /* 0x000fe400078e7808 */
[----:B--2---:R-:W-:Y:S07]  /*3ff0*/  LOP3.LUT R7, R4, 0x1c0, RZ, 0xc0, !PT ;  /* 0x000001c004077812 */ /* 0x004fee00078ec0ff */
[----:B------:R-:W1:Y:S01]  /*4000*/  MUFU.EX2 R96, R11 ;  /* 0x0000000b00607308 */ /* 0x000e620000000800 */
[----:B------:R-:W-:Y:S02]  /*4010*/  F2FP.F16.F32.PACK_AB R4, R89, R91 ;  /* 0x0000005b5904723e */ /* 0x000fe400000000ff */
[----:B------:R-:W-:Y:S02]  /*4020*/  LOP3.LUT R5, R3, R5, R7, 0xfe, !PT ;  /* 0x0000000503057212 */ /* 0x000fe400078efe07 */
[----:B----4-:R-:W-:Y:S02]  /*4030*/  F2FP.F16.F32.PACK_AB R3, R90, R95 ;  /* 0x0000005f5a03723e */ /* 0x010fe400000000ff */
[C---:B------:R-:W-:Y:S03]  /*4040*/  LEA R85, R5.reuse, UR4, 0x1 ;  /* 0x0000000405557c11 */ /* 0x040fe6000f8e08ff */
[----:B------:R-:W-:Y:S01]  /*4050*/  MUFU.EX2 R87, R0 ;  /* 0x0000000000577308 */ /* 0x000fe20000000800 */
[----:B---3--:R-:W-:Y:S01]  /*4060*/  LEA R2, R5, UR5, 0x1 ;  /* 0x0000000505027c11 */ /* 0x008fe2000f8e08ff */
[----:B------:R2:W-:Y:S01]  /*4070*/  STS [R85+0x14000], R4 ;  /* 0x0140000455007388 */ /* 0x0005e20000000800 */
[----:B------:R-:W-:Y:S02]  /*4080*/  LOP3.LUT R5, R250, 0xc00, R6, 0xf8, !PT ;  /* 0x00000c00fa057812 */ /* 0x000fe400078ef806 */
[C---:B------:R-:W-:Y:S01]  /*4090*/  IADD3 R83, PT, PT, R2.reuse, 0x20, RZ ;  /* 0x0000002002537810 */ /* 0x040fe20007ffe0ff */
[----:B------:R-:W3:Y:S01]  /*40a0*/  LDL.LU R250, [R1] ;  /* 0x0000000001fa7983 */ /* 0x000ee20000300800 */
[C---:B------:R-:W-:Y:S03]  /*40b0*/  IMAD.IADD R84, R2.reuse, 0x1, R86 ;  /* 0x0000000102547824 */ /* 0x040fe600078e0256 */
[----:B------:R-:W-:Y:S01]  /*40c0*/  MUFU.EX2 R246, R14 ;  /* 0x0000000e00f67308 */ /* 0x000fe20000000800 */
[----:B------:R-:W-:Y:S01]  /*40d0*/  @P0 VIADD R83, R2, 0xffffffe0 ;  /* 0xffffffe002530836 */ /* 0x000fe20000000000 */
[----:B------:R1:W-:Y:S01]  /*40e0*/  STS [R85+0x14400], R3 ;  /* 0x0144000355007388 */ /* 0x0003e20000000800 */
[----:B------:R-:W-:Y:S03]  /*40f0*/  LOP3.LUT P0, R249, R68, 0x2, RZ, 0xc0, !PT ;  /* 0x0000000244f97812 */ /* 0x000fe6000780c0ff */
[----:B------:R-:W-:Y:S04]  /*4100*/  IADD3 R86, PT, PT, R86, R83, RZ ;  /* 0x0000005356567210 */ /* 0x000fe80007ffe0ff */
[----:B------:R-:W-:Y:S10]  /*4110*/  MUFU.EX2 R245, R15 ;  /* 0x0000000f00f57308 */ /* 0x000ff40000000800 */
[----:B------:R-:W-:Y:S01]  /*4120*/  MUFU.EX2 R252, R13 ;  /* 0x0000000d00fc7308 */ /* 0x000fe20000000800 */
[----:B--2---:R-:W-:Y:S05]  /*4130*/  F2FP.F16.F32.PACK_AB R4, R99, R244 ;  /* 0x000000f46304723e */ /* 0x004fea00000000ff */
[----:B------:R-:W-:Y:S04]  /*4140*/  STS [R84], R4 ;  /* 0x0000000454007388 */ /* 0x000fe80000000800 */
[----:B------:R-:W-:Y:S01]  /*4150*/  MUFU.EX2 R88, R18 ;  /* 0x0000001200587308 */ /* 0x000fe20000000800 */
[----:B-1----:R-:W-:Y:S05]  /*4160*/  F2FP.F16.F32.PACK_AB R3, R96, R97 ;  /* 0x000000616003723e */ /* 0x002fea00000000ff */
[----:B------:R1:W-:Y:S04]  /*4170*/  STS [R84+0x400], R3 ;  /* 0x0004000354007388 */ /* 0x0003e80000000800 */
[----:B------:R-:W2:Y:S02]  /*4180*/  MUFU.EX2 R247, R16 ;  /* 0x0000001000f77308 */ /* 0x000ea40000000800 */
[----:B--2---:R-:W-:Y:S02]  /*4190*/  F2FP.F16.F32.PACK_AB R2, R98, R247 ;  /* 0x000000f76202723e */ /* 0x004fe400000000ff */
[----:B-1----:R-:W-:Y:S05]  /*41a0*/  F2FP.F16.F32.PACK_AB R3, R245, R246 ;  /* 0x000000f6f503723e */ /* 0x002fea00000000ff */
[----:B------:R-:W-:Y:S01]  /*41b0*/  STS [R83+0x400], R3 ;  /* 0x0004000353007388 */ /* 0x000fe20000000800 */
[----:B------:R-:W-:Y:S04]  /*41c0*/  LOP3.LUT R0, R82, 0x8, RZ, 0xc0, !PT ;  /* 0x0000000852007812 */ /* 0x000fe800078ec0ff */
[----:B------:R-:W-:Y:S02]  /*41d0*/  LOP3.LUT R248, R80, R0, RZ, 0x3c, !PT ;  /* 0x0000000050f87212 */ /* 0x000fe400078e3cff */
[----:B------:R-:W-:Y:S02]  /*41e0*/  F2FP.F16.F32.PACK_AB R0, R87, R88 ;  /* 0x000000585700723e */ /* 0x000fe400000000ff */
[----:B------:R-:W-:Y:S04]  /*41f0*/  LOP3.LUT R5, R5, R248, RZ, 0xfc, !PT ;  /* 0x000000f805057212 */ /* 0x000fe800078efcff */
[----:B------:R-:W-:Y:S05]  /*4200*/  LEA R6, R5, UR4, 0x1 ;  /* 0x0000000405067c11 */ /* 0x000fea000f8e08ff */
[----:B------:R-:W-:Y:S01]  /*4210*/  STL [R1+0x8], R6 ;  /* 0x0000080601007387 */ /* 0x000fe20000100800 */
[----:B---3--:R-:W-:Y:S05]  /*4220*/  F2FP.F16.F32.PACK_AB R4, R252, R250 ;  /* 0x000000fafc04723e */ /* 0x008fea00000000ff */
[----:B------:R-:W-:Y:S04]  /*4230*/  STS [R83], R4 ;  /* 0x0000000453007388 */ /* 0x000fe80000000800 */
[----:B------:R1:W-:Y:S04]  /*4240*/  STS [R86+0x400], R0 ;  /* 0x0004000056007388 */ /* 0x0003e80000000800 */
[----:B------:R-:W-:Y:S04]  /*4250*/  STS [R86], R2 ;  /* 0x0000000256007388 */ /* 0x000fe80000000800 */
[----:B------:R-:W2:Y:S01]  /*4260*/  LDSM.16.M88.4 R16, [R6+0x6000] ;  /* 0x006000000610783b */ /* 0x000ea20000000200 */
[----:B-1----:R-:W-:Y:S07]  /*4270*/  SEL R0, R251, 0xffffffe0, !P0 ;  /* 0xffffffe0fb007807 */ /* 0x002fee0004000000 */
[----:B------:R-:W3:Y:S01]  /*4280*/  LDL R251, [R1+0x8] ;  /* 0x0000080001fb7983 */ /* 0x000ee20000100800 */
[C---:B--2---:R-:W-:Y:S08]  /*4290*/  HMMA.16816.F32 R4, R16.reuse, R148, RZ ;  /* 0x000000941004723c */ /* 0x044ff000000018ff */
[C---:B------:R-:W-:Y:S08]  /*42a0*/  HMMA.16816.F32 R8, R16.reuse, R150, RZ ;  /* 0x000000961008723c */ /* 0x040ff000000018ff */
[C---:B------:R-:W-:Y:S08]  /*42b0*/  HMMA.16816.F32 R12, R16.reuse, R152, RZ ;  /* 0x00000098100c723c */ /* 0x040ff000000018ff */
[----:B------:R-:W-:Y:S01]  /*42c0*/  HMMA.16816.F32 R16, R16, R154, RZ ;  /* 0x0000009a1010723c */ /* 0x000fe200000018ff */
[C-C-:B---3--:R-:W-:Y:S02]  /*42d0*/  IMAD.IADD R3, R251.reuse, 0x1, R0.reuse ;  /* 0x00000001fb037824 */ /* 0x148fe400078e0200 */
[----:B------:R-:W-:Y:S03]  /*42e0*/  IMAD.IADD R2, R251, 0x1, R81 ;  /* 0x00000001fb027824 */ /* 0x000fe600078e0251 */
[----:B------:R-:W1:Y:S01]  /*42f0*/  LDSM.16.M88.4 R68, [R3+0x6000] ;  /* 0x006000000344783b */ /* 0x000e620000000200 */
[----:B------:R-:W-:Y:S07]  /*4300*/  IMAD.IADD R0, R2, 0x1, R0 ;  /* 0x0000000102007824 */ /* 0x000fee00078e0200 */
[----:B------:R-:W2:Y:S08]  /*4310*/  LDSM.16.M88.4 R72, [R2+0x6000] ;  /* 0x006000000248783b */ /* 0x000eb00000000200 */
[----:B------:R-:W3:Y:S01]  /*4320*/  LDSM.16.M88.4 R76, [R0+0x6000] ;  /* 0x00600000004c783b */ /* 0x000ee20000000200 */
        /* <DEDUP_REMOVED lines=24> */
[----:B------:R2:W4:Y:S07]  /*44b0*/  LDSM.16.M88.4 R72, [R251+0xa000] ;  /* 0x00a00000fb48783b */ /* 0x00052e0000000200 */
[C---:B---3--:R-:W-:Y:S08]  /*44c0*/  HMMA.16816.F32 R4, R76.reuse, R196, R4 ;  /* 0x000000c44c04723c */ /* 0x048ff00000001804 */
[C---:B------:R-:W-:Y:S08]  /*44d0*/  HMMA.16816.F32 R8, R76.reuse, R198, R8 ;  /* 0x000000c64c08723c */ /* 0x040ff00000001808 */
[C---:B------:R-:W-:Y:S01]  /*44e0*/  HMMA.16816.F32 R12, R76.reuse, R200, R12 ;  /* 0x000000c84c0c723c */ /* 0x040fe2000000180c */
[----:B--2---:R-:W-:Y:S07]  /*44f0*/  MOV R251, 0x20 ;  /* 0x0000002000fb7802 */ /* 0x004fee0000000f00 */
[----:B------:R-:W-:Y:S01]  /*4500*/  HMMA.16816.F32 R16, R76, R202, R16 ;  /* 0x000000ca4c10723c */ /* 0x000fe20000001810 */
[----:B------:R2:W3:Y:S07]  /*4510*/  LDSM.16.M88.4 R76, [R3+0xa000] ;  /* 0x00a00000034c783b */ /* 0x0004ee0000000200 */
[C---:B-1----:R-:W-:Y:S08]  /*4520*/  HMMA.16816.F32 R4, R68.reuse, R204, R4 ;  /* 0x000000cc4404723c */ /* 0x042ff00000001804 */
[C---:B------:R-:W-:Y:S08]  /*4530*/  HMMA.16816.F32 R8, R68.reuse, R206, R8 ;  /* 0x000000ce4408723c */ /* 0x040ff00000001808 */
[C---:B------:R-:W-:Y:S01]  /*4540*/  HMMA.16816.F32 R12, R68.reuse, R208, R12 ;  /* 0x000000d0440c723c */ /* 0x040fe2000000180c */
[----:B--2---:R-:W1:Y:S07]  /*4550*/  S2R R3, SR_TID.X ;  /* 0x0000000000037919 */ /* 0x004e6e0000002100 */
[----:B------:R-:W-:Y:S01]  /*4560*/  HMMA.16816.F32 R16, R68, R210, R16 ;  /* 0x000000d24410723c */ /* 0x000fe20000001810 */
[----:B------:R2:W3:Y:S07]  /*4570*/  LDSM.16.M88.4 R68, [R2+0xa000] ;  /* 0x00a000000244783b */ /* 0x0004ee0000000200 */
[C---:B----4-:R-:W-:Y:S08]  /*4580*/  HMMA.16816.F32 R4, R72.reuse, R212, R4 ;  /* 0x000000d44804723c */ /* 0x050ff00000001804 */
[C---:B------:R-:W-:Y:S08]  /*4590*/  HMMA.16816.F32 R8, R72.reuse, R214, R8 ;  /* 0x000000d64808723c */ /* 0x040ff00000001808 */
[C---:B------:R-:W-:Y:S03]  /*45a0*/  HMMA.16816.F32 R12, R72.reuse, R216, R12 ;  /* 0x000000d8480c723c */ /* 0x040fe6000000180c */
[----:B-1----:R-:W-:Y:S05]  /*45b0*/  IMAD.SHL.U32 R3, R3, 0x2, RZ ;  /* 0x0000000203037824 */ /* 0x002fea00078e00ff */
[----:B------:R-:W-:Y:S01]  /*45c0*/  HMMA.16816.F32 R16, R72, R218, R16 ;  /* 0x000000da4810723c */ /* 0x000fe20000001810 */
[----:B------:R1:W4:Y:S02]  /*45d0*/  LDSM.16.M88.4 R72, [R0+0xa000] ;  /* 0x00a000000048783b */ /* 0x0003240000000200 */
[----:B--2---:R-:W-:Y:S05]  /*45e0*/  LOP3.LUT R2, R3, 0x20, RZ, 0xc0, !PT ;  /* 0x0000002003027812 */ /* 0x004fea00078ec0ff */
[C---:B---3--:R-:W-:Y:S08]  /*45f0*/  HMMA.16816.F32 R4, R76.reuse, R220, R4 ;  /* 0x000000dc4c04723c */ /* 0x048ff00000001804 */
[C---:B------:R-:W-:Y:S08]  /*4600*/  HMMA.16816.F32 R8, R76.reuse, R222, R8 ;  /* 0x000000de4c08723c */ /* 0x040ff00000001808 */
[C---:B------:R-:W-:Y:S03]  /*4610*/  HMMA.16816.F32 R12, R76.reuse, R224, R12 ;  /* 0x000000e04c0c723c */ /* 0x040fe6000000180c */
[----:B-1----:R-:W-:Y:S02]  /*4620*/  LOP3.LUT R0, R82, 0x10, RZ, 0xc0, !PT ;  /* 0x0000001052007812 */ /* 0x002fe400078ec0ff */
[----:B------:R-:W1:Y:S03]  /*4630*/  S2R R82, SR_TID.X ;  /* 0x0000000000527919 */ /* 0x000e660000002100 */
[----:B------:R-:W-:Y:S01]  /*4640*/  HMMA.16816.F32 R16, R76, R226, R16 ;  /* 0x000000e24c10723c */ /* 0x000fe20000001810 */
[----:B------:R-:W2:Y:S07]  /*4650*/  S2R R79, SR_TID.X ;  /* 0x00000000004f7919 */ /* 0x000eae0000002100 */
[C---:B------:R-:W-:Y:S08]  /*4660*/  HMMA.16816.F32 R4, R68.reuse, R228, R4 ;  /* 0x000000e44404723c */ /* 0x040ff00000001804 */
[C---:B------:R-:W-:Y:S08]  /*4670*/  HMMA.16816.F32 R8, R68.reuse, R230, R8 ;  /* 0x000000e64408723c */ /* 0x040ff00000001808 */
[C---:B------:R-:W-:Y:S03]  /*4680*/  HMMA.16816.F32 R12, R68.reuse, R232, R12 ;  /* 0x000000e8440c723c */ /* 0x040fe6000000180c */
[----:B-1----:R-:W-:Y:S05]  /*4690*/  IMAD.SHL.U32 R82, R82, 0x40, RZ ;  /* 0x0000004052527824 */ /* 0x002fea00078e00ff */
[----:B------:R-:W-:Y:S03]  /*46a0*/  HMMA.16816.F32 R16, R68, R234, R16 ;  /* 0x000000ea4410723c */ /* 0x000fe60000001810 */
[----:B--2---:R-:W-:Y:S02]  /*46b0*/  SHF.R.U32.HI R78, RZ, 0x3, R79 ;  /* 0x00000003ff4e7819 */ /* 0x004fe4000001164f */
[C---:B------:R-:W-:Y:S02]  /*46c0*/  LOP3.LUT R3, R79.reuse, 0x8, RZ, 0xc0, !PT ;  /* 0x000000084f037812 */ /* 0x040fe400078ec0ff */
[----:B------:R-:W-:Y:S01]  /*46d0*/  LOP3.LUT R2, R2, 0x18, R78, 0xf8, !PT ;  /* 0x0000001802027812 */ /* 0x000fe200078ef84e */
[C---:B----4-:R-:W-:Y:S05]  /*46e0*/  HMMA.16816.F32 R4, R72.reuse, R236, R4 ;  /* 0x000000ec4804723c */ /* 0x050fea0000001804 */
[----:B------:R-:W-:Y:S02]  /*46f0*/  LOP3.LUT R0, R80, R0, R3, 0x1e, !PT ;  /* 0x0000000050007212 */ /* 0x000fe400078e1e03 */
[----:B------:R-:W-:Y:S01]  /*4700*/  LOP3.LUT R2, R2, 0x1c0, R82, 0xf8, !PT ;  /* 0x000001c002027812 */ /* 0x000fe200078ef852 */
[C---:B------:R-:W-:Y:S03]  /*4710*/  HMMA.16816.F32 R8, R72.reuse, R238, R8 ;  /* 0x000000ee4808723c */ /* 0x040fe60000001808 */
[----:B------:R-:W-:Y:S02]  /*4720*/  SHF.L.U32 R79, R79, 0x5, RZ ;  /* 0x000000054f4f7819 */ /* 0x000fe400000006ff */
[----:B------:R-:W-:Y:S02]  /*4730*/  LOP3.LUT R2, R2, 0x38, R92, 0x78, !PT ;  /* 0x0000003802027812 */ /* 0x000fe400078e785c */
[----:B------:R-:W-:Y:S01]  /*4740*/  LOP3.LUT R0, R0, 0x200, R79, 0xf8, !PT ;  /* 0x0000020000007812 */ /* 0x000fe200078ef84f */
        /* <DEDUP_REMOVED lines=39> */
[----:B------:R-:W3:Y:S01]  /*49c0*/  S2R R250, SR_TID.X ;  /* 0x0000000000fa7919 */ /* 0x000ee20000002100 */
[----:B------:R-:W-:Y:S02]  /*49d0*/  F2FP.F16.F32.PACK_AB R5, R5, R14 ;  /* 0x0000000e0505723e */ /* 0x000fe400000000ff */
[----:B-1----:R-:W-:Y:S02]  /*49e0*/  F2FP.F16.F32.PACK_AB R4, R9, R8 ;  /* 0x000000080904723e */ /* 0x002fe400000000ff */
[----:B------:R-:W-:Y:S02]  /*49f0*/  LOP3.LUT R2, R2, 0x200, R82, 0xf8, !PT ;  /* 0x0000020002027812 */ /* 0x000fe400078ef852 */
[----:B--2---:R-:W-:Y:S01]  /*4a00*/  F2FP.F16.F32.PACK_AB R3, R11, R10 ;  /* 0x0000000a0b03723e */ /* 0x004fe200000000ff */
[----:B------:R1:W-:Y:S01]  /*4a10*/  STS [R84+-0x2000], R4 ;  /* 0xffe0000454007388 */ /* 0x0003e20000000800 */
[C---:B------:R-:W-:Y:S02]  /*4a20*/  LEA R252, R0.reuse, UR4, 0x1 ;  /* 0x0000000400fc7c11 */ /* 0x040fe4000f8e08ff */
[----:B------:R-:W-:Y:S01]  /*4a30*/  LEA R92, R0, UR5, 0x1 ;  /* 0x00000005005c7c11 */ /* 0x000fe2000f8e08ff */
[----:B------:R2:W-:Y:S01]  /*4a40*/  STS [R84+-0x1c00], R3 ;  /* 0xffe4000354007388 */ /* 0x0005e20000000800 */
[----:B------:R-:W-:Y:S03]  /*4a50*/  LEA R0, R2, UR4, 0x1 ;  /* 0x0000000402007c11 */ /* 0x000fe6000f8e08ff */
[----:B------:R-:W-:Y:S01]  /*4a60*/  STS [R83+-0x2000], R6 ;  /* 0xffe0000653007388 */ /* 0x000fe20000000800 */
[----:B------:R-:W-:Y:S03]  /*4a70*/  IMAD.IADD R92, R81, 0x1, R92 ;  /* 0x00000001515c7824 */ /* 0x000fe600078e025c */
[----:B------:R-:W-:Y:S01]  /*4a80*/  STS [R83+-0x1c00], R5 ;  /* 0xffe4000553007388 */ /* 0x000fe20000000800 */
[----:B------:R-:W4:Y:S01]  /*4a90*/  S2R R2, SR_TID.X ;  /* 0x0000000000027919 */ /* 0x000f220000002100 */
[----:B---3--:R-:W-:Y:S01]  /*4aa0*/  IMAD.SHL.U32 R250, R250, 0x40, RZ ;  /* 0x00000040fafa7824 */ /* 0x008fe200078e00ff */
[----:B-1----:R-:W-:Y:S02]  /*4ab0*/  F2FP.F16.F32.PACK_AB R4, R17, R16 ;  /* 0x000000101104723e */ /* 0x002fe400000000ff */
[----:B--2---:R-:W-:Y:S03]  /*4ac0*/  F2FP.F16.F32.PACK_AB R3, R19, R18 ;  /* 0x000000121303723e */ /* 0x004fe600000000ff */
[----:B------:R-:W-:Y:S01]  /*4ad0*/  STS [R86+-0x2000], R4 ;  /* 0xffe0000456007388 */ /* 0x000fe20000000800 */
[----:B------:R-:W-:Y:S03]  /*4ae0*/  LOP3.LUT R250, R250, 0x200, RZ, 0xc0, !PT ;  /* 0x00000200fafa7812 */ /* 0x000fe600078ec0ff */
[----:B------:R-:W-:Y:S01]  /*4af0*/  STS [R86+-0x1c00], R3 ;  /* 0xffe4000356007388 */ /* 0x000fe20000000800 */
[----:B------:R-:W-:Y:S01]  /*4b00*/  BAR.SYNC.DEFER_BLOCKING 0x0 ;  /* 0x0000000000007b1d */ /* 0x000fe20000010000 */
[----:B----4-:R-:W-:Y:S04]  /*4b10*/  SHF.L.U32 R2, R2, 0x5, RZ ;  /* 0x0000000502027819 */ /* 0x010fe800000006ff */
[----:B------:R-:W-:Y:S04]  /*4b20*/  LOP3.LUT R2, R250, 0x400, R2, 0xf8, !PT ;  /* 0x00000400fa027812 */ /* 0x000fe800078ef802 */
[----:B------:R-:W-:Y:S04]  /*4b30*/  LOP3.LUT R2, R2, R248, RZ, 0xfc, !PT ;  /* 0x000000f802027212 */ /* 0x000fe800078efcff */
[----:B------:R-:W-:Y:S01]  /*4b40*/  LEA R2, R2, UR4, 0x1 ;  /* 0x0000000402027c11 */ /* 0x000fe2000f8e08ff */
[----:B------:R-:W-:Y:S08]  /*4b50*/  LDSM.16.MT88.4 R4, [R252+0x14000] ;  /* 0x01400000fc04783b */ /* 0x000ff00000004200 */
[----:B------:R-:W1:Y:S08]  /*4b60*/  LDSM.16.MT88.4 R8, [R0+0x6000] ;  /* 0x006000000008783b */ /* 0x000e700000004200 */
[----:B------:R-:W2:Y:S08]  /*4b70*/  LDSM.16.MT88.4 R12, [R92] ;  /* 0x000000005c0c783b */ /* 0x000eb00000004200 */
[----:B------:R-:W3:Y:S08]  /*4b80*/  LDSM.16.MT88.4 R16, [R0+0x8000] ;  /* 0x008000000010783b */ /* 0x000ef00000004200 */
[----:B------:R-:W4:Y:S08]  /*4b90*/  LDSM.16.MT88.4 R68, [R0+0xa000] ;  /* 0x00a000000044783b */ /* 0x000f300000004200 */
[----:B------:R-:W-:Y:S01]  /*4ba0*/  LDSM.16.MT88.4 R72, [R252+0x14800] ;  /* 0x01480000fc48783b */ /* 0x000fe20000004200 */
[-C--:B-1----:R-:W-:Y:S07]  /*4bb0*/  HMMA.16816.F32 R20, R4, R8.reuse, R20 ;  /* 0x000000080414723c */ /* 0x082fee0000001814 */
[----:B------:R-:W1:Y:S01]  /*4bc0*/  LDSM.16.MT88.4 R76, [R0+0x6800] ;  /* 0x00680000004c783b */ /* 0x000e620000004200 */
[C---:B--2---:R-:W-:Y:S07]  /*4bd0*/  HMMA.16816.F32 R24, R12.reuse, R8, R24 ;  /* 0x000000080c18723c */ /* 0x044fee0000001818 */
[----:B------:R-:W2:Y:S01]  /*4be0*/  LDSM.16.MT88.4 R80, [R92+0x800] ;  /* 0x000800005c50783b */ /* 0x000ea20000004200 */
[-C--:B------:R-:W-:Y:S07]  /*4bf0*/  HMMA.16816.F32 R28, R12, R10.reuse, R28 ;  /* 0x0000000a0c1c723c */ /* 0x080fee000000181c */
[----:B------:R-:W2:Y:S01]  /*4c00*/  LDSM.16.MT88.4 R84, [R0+0x8800] ;  /* 0x008800000054783b */ /* 0x000ea20000004200 */
[C---:B------:R-:W-:Y:S07]  /*4c10*/  HMMA.16816.F32 R32, R4.reuse, R10, R32 ;  /* 0x0000000a0420723c */ /* 0x040fee0000001820 */
[----:B------:R-:W2:Y:S01]  /*4c20*/  LDSM.16.MT88.4 R8, [R0+0xa800] ;  /* 0x00a800000008783b */ /* 0x000ea20000004200 */
[-C--:B---3--:R-:W-:Y:S07]  /*4c30*/  HMMA.16816.F32 R36, R4, R16.reuse, R36 ;  /* 0x000000100424723c */ /* 0x088fee0000001824 */
[----:B------:R-:W-:Y:S01]  /*4c40*/  LDSM.16.MT88.4 R88, [R0+0x7800] ;  /* 0x007800000058783b */ /* 0x000fe20000004200 */
[C---:B------:R-:W-:Y:S07]  /*4c50*/  HMMA.16816.F32 R40, R12.reuse, R16, R40 ;  /* 0x000000100c28723c */ /* 0x040fee0000001828 */
[----:B------:R-:W-:Y:S01]  /*4c60*/  LDSM.16.MT88.4 R96, [R0+0x9800] ;  /* 0x009800000060783b */ /* 0x000fe20000004200 */
[-C--:B------:R-:W-:Y:S07]  /*4c70*/  HMMA.16816.F32 R44, R12, R18.reuse, R44 ;  /* 0x000000120c2c723c */ /* 0x080fee000000182c */
[----:B------:R-:W-:Y:S01]  /*4c80*/  LDSM.16.MT88.4 R244, [R0+0xb800] ;  /* 0x00b8000000f4783b */ /* 0x000fe20000004200 */
[C---:B------:R-:W-:Y:S07]  /*4c90*/  HMMA.16816.F32 R48, R4.reuse, R18, R48 ;  /* 0x000000120430723c */ /* 0x040fee0000001830 */
[----:B------:R-:W-:Y:S01]  /*4ca0*/  LDSM.16.MT88.4 R16, [R92+0x1000] ;  /* 0x001000005c10783b */ /* 0x000fe20000004200 */
[-C--:B----4-:R-:W-:Y:S07]  /*4cb0*/  HMMA.16816.F32 R52, R4, R68.reuse, R52 ;  /* 0x000000440434723c */ /* 0x090fee0000001834 */
[----:B------:R-:W-:Y:S01]  /*4cc0*/  LDSM.16.MT88.4 R92, [R92+0x1800] ;  /* 0x001800005c5c783b */ /* 0x000fe20000004200 */
[C---:B------:R-:W-:Y:S08]  /*4cd0*/  HMMA.16816.F32 R56, R12.reuse, R68, R56 ;  /* 0x000000440c38723c */ /* 0x040ff00000001838 */
[-C--:B------:R-:W-:Y:S01]  /*4ce0*/  HMMA.16816.F32 R60, R12, R70.reuse, R60 ;  /* 0x000000460c3c723c */ /* 0x080fe2000000183c */
[----:B------:R-:W-:Y:S07]  /*4cf0*/  LDSM.16.MT88.4 R12, [R0+0x7000] ;  /* 0x00700000000c783b */ /* 0x000fee0000004200 */
[----:B------:R-:W-:Y:S01]  /*4d00*/  HMMA.16816.F32 R64, R4, R70, R64 ;  /* 0x000000460440723c */ /* 0x000fe20000001840 */
[----:B------:R-:W3:Y:S07]  /*4d10*/  LDSM.16.MT88.4 R4, [R252+0x15000] ;  /* 0x01500000fc04783b */ /* 0x000eee0000004200 */
[-C--:B-1----:R-:W-:Y:S01]  /*4d20*/  HMMA.16816.F32 R20, R72, R76.reuse, R20 ;  /* 0x0000004c4814723c */ /* 0x082fe20000001814 */
[----:B------:R-:W1:Y:S07]  /*4d30*/  LDSM.16.MT88.4 R68, [R0+0x9000] ;  /* 0x009000000044783b */ /* 0x000e6e0000004200 */
        /* <DEDUP_REMOVED lines=12> */
[-C--:B------:R-:W-:Y:S08]  /*4e00*/  HMMA.16816.F32 R60, R80, R10.reuse, R60 ;  /* 0x0000000a503c723c */ /* 0x080ff0000000183c */
[----:B------:R-:W-:Y:S08]  /*4e10*/  HMMA.16816.F32 R64, R72, R10, R64 ;  /* 0x0000000a4840723c */ /* 0x000ff00000001840 */
        /* <DEDUP_REMOVED lines=8> */
[-C--:B--2---:R-:W-:Y:S08]  /*4ea0*/  HMMA.16816.F32 R52, R4, R76.reuse, R52 ;  /* 0x0000004c0434723c */ /* 0x084ff00000001834 */
[C---:B------:R-:W-:Y:S08]  /*4eb0*/  HMMA.16816.F32 R56, R16.reuse, R76, R56 ;  /* 0x0000004c1038723c */ /* 0x040ff00000001838 */
[-C--:B------:R-:W-:Y:S08]  /*4ec0*/  HMMA.16816.F32 R60, R16, R78.reuse, R60 ;  /* 0x0000004e103c723c */ /* 0x080ff0000000183c */
[----:B------:R-:W-:Y:S08]  /*4ed0*/  HMMA.16816.F32 R64, R4, R78, R64 ;  /* 0x0000004e0440723c */ /* 0x000ff00000001840 */
        /* <DEDUP_REMOVED lines=15> */
[----:B------:R-:W-:Y:S01]  /*4fd0*/  IADD3 R4, P0, PT, RZ, -UR31, RZ ;  /* 0x8000001fff047c10 */ /* 0x000fe2000ff1e0ff */
[----:B------:R-:W1:Y:S04]  /*4fe0*/  S2R R82, SR_TID.X ;  /* 0x0000000000527919 */ /* 0x000e680000002100 */
[----:B------:R-:W-:Y:S05]  /*4ff0*/  IMAD.X R3, RZ, RZ, ~UR16, P0 ;  /* 0x80000010ff037e24 */ /* 0x000fea00080e06ff */
[----:B------:R-:W-:Y:S04]  /*5000*/  SHF.R.S64 R4, R4, 0x1f, R3 ;  /* 0x0000001f04047819 */ /* 0x000fe80000001003 */
[----:B--2---:R-:W-:Y:S01]  /*5010*/  IADD3 R7, P0, PT, R8, R4, RZ ;  /* 0x0000000408077210 */ /* 0x004fe20007f1e0ff */
[----:B-1----:R-:W-:Y:S02]  /*5020*/  IMAD.SHL.U32 R83, R82, 0x8, RZ ;  /* 0x0000000852537824 */ /* 0x002fe400078e00ff */
[----:B------:R-:W-:Y:S01]  /*5030*/  IMAD.U32 R4, RZ, RZ, UR45 ;  /* 0x0000002dff047e24 */ /* 0x000fe2000f8e00ff */
[----:B------:R-:W-:Y:S01]  /*5040*/  LEA.HI.X.SX32 R6, R3, R9, 0x1, P0 ;  /* 0x0000000903067211 */ /* 0x000fe200000f0eff */
[----:B------:R-:W-:Y:S01]  /*5050*/  IMAD.MOV.U32 R10, RZ, RZ, R7 ;  /* 0x000000ffff0a7224 */ /* 0x000fe200078e0007 */
[----:B------:R-:W-:Y:S01]  /*5060*/  LOP3.LUT R5, R83, 0x1f8, RZ, 0xc0, !PT ;  /* 0x000001f853057812 */ /* 0x000fe200078ec0ff */
[----:B------:R-:W-:Y:S01]  /*5070*/  IMAD.U32 R9, RZ, RZ, UR45 ;  /* 0x0000002dff097e24 */ /* 0x000fe2000f8e00ff */
[----:B------:R-:W-:Y:S01]  /*5080*/  LEA R4, P0, R4, R7, 0x1 ;  /* 0x0000000704047211 */ /* 0x000fe200078008ff */
[----:B------:R-:W-:Y:S01]  /*5090*/  IMAD.MOV.U32 R11, RZ, RZ, R6 ;  /* 0x000000ffff0b7224 */ /* 0x000fe200078e0006 */
[----:B------:R-:W-:Y:S01]  /*50a0*/  LOP3.LUT R5, R5, 0x38, R82, 0x78, !PT ;  /* 0x0000003805057812 */ /* 0x000fe200078e7852 */
[----:B------:R-:W-:Y:S03]  /*50b0*/  IMAD.U32 R8, RZ, RZ, UR53 ;  /* 0x00000035ff087e24 */ /* 0x000fe6000f8e00ff */
        /* <DEDUP_REMOVED lines=14> */
.L_x_267:
[----:B------:R2:W-:Y:S01]  /*51a0*/  STL.64 [R1+0xb8], R46 ;  /* 0x0000b82e01007387 */ /* 0x0005e20000100a00 */
[----:B------:R-:W-:Y:S02]  /*51b0*/  ISETP.NE.AND P0, PT, R249, RZ, PT ;  /* 0x000000fff900720c */ /* 0x000fe40003f05270 */
[----:B------:R-:W-:Y:S01]  /*51c0*/  PLOP3.LUT P1, PT, PT, PT, UP0, 0x80, 0x8 ;  /* 0x000000000008781c */ /* 0x000fe20003f2f008 */
[----:B------:R-:W-:Y:S04]  /*51d0*/  LDSM.16.M88.4 R96, [R2+0x12000] ;  /* 0x012000000260783b */ /* 0x000fe80000000200 */
[----:B------:R-:W3:Y:S04]  /*51e0*/  LDSM.16.MT88.4 R16, [R0+0xc000] ;  /* 0x00c000000010783b */ /* 0x000ee80000004200 */
[----:B------:R-:W4:Y:S04]  /*51f0*/  LDSM.16.M88.4 R92, [R2+0x13000] ;  /* 0x01300000025c783b */ /* 0x000f280000000200 */
[----:B------:R-:W4:Y:S04]  /*5200*/  LDSM.16.MT88.4 R80, [R0+0xe000] ;  /* 0x00e000000050783b */ /* 0x000f280000004200 */
[----:B------:R-:W4:Y:S04]  /*5210*/  LDSM.16.MT88.4 R244, [R0+0x10000] ;  /* 0x0100000000f4783b */ /* 0x000f280000004200 */
[----:B--2---:R-:W2:Y:S01]  /*5220*/  LDL.LU R46, [R1+0x4] ;  /* 0x00000400012e7983 */ /* 0x004ea20000300800 */
[----:B------:R-:W-:Y:S03]  /*5230*/  SEL R47, R251, 0xffffffe0, !P0 ;  /* 0xffffffe0fb2f7807 */ /* 0x000fe60004000000 */
[----:B------:R-:W-:Y:S02]  /*5240*/  STL.64 [R1+0xb0], R44 ;  /* 0x0000b02c01007387 */ /* 0x000fe40000100a00 */
[----:B-1----:R-:W-:Y:S02]  /*5250*/  IMAD.IADD R3, R47, 0x1, R2 ;  /* 0x000000012f037824 */ /* 0x002fe400078e0202 */
[----:B------:R-:W-:Y:S04]  /*5260*/  STL.64 [R1+0xa8], R42 ;  /* 0x0000a82a01007387 */ /* 0x000fe80000100a00 */
[----:B------:R-:W-:Y:S04]  /*5270*/  STL.64 [R1+0xa0], R40 ;  /* 0x0000a02801007387 */ /* 0x000fe80000100a00 */
[----:B------:R-:W-:Y:S04]  /*5280*/  STL.64 [R1+0x98], R38 ;  /* 0x0000982601007387 */ /* 0x000fe80000100a00 */
[----:B------:R-:W-:Y:S01]  /*5290*/  STL.64 [R1+0x90], R36 ;  /* 0x0000902401007387 */ /* 0x000fe20000100a00 */
[-C--:B---3--:R-:W-:Y:S03]  /*52a0*/  HMMA.16816.F32 R4, R96, R16.reuse, RZ ;  /* 0x000000106004723c */ /* 0x088fe600000018ff */
[----:B------:R-:W-:Y:S04]  /*52b0*/  STL.64 [R1+0x88], R34 ;  /* 0x0000882201007387 */ /* 0x000fe80000100a00 */
[----:B------:R-:W-:Y:S01]  /*52c0*/  STL.64 [R1+0x80], R32 ;  /* 0x0000802001007387 */ /* 0x000fe20000100a00 */
[C---:B----4-:R-:W-:Y:S03]  /*52d0*/  HMMA.16816.F32 R8, R92.reuse, R16, RZ ;  /* 0x000000105c08723c */ /* 0x050fe600000018ff */
[----:B------:R-:W-:Y:S04]  /*52e0*/  STL.64 [R1+0x78], R30 ;  /* 0x0000781e01007387 */ /* 0x000fe80000100a00 */
[----:B------:R-:W-:Y:S01]  /*52f0*/  STL.64 [R1+0x70], R28 ;  /* 0x0000701c01007387 */ /* 0x000fe20000100a00 */
[-C--:B------:R-:W-:Y:S03]  /*5300*/  HMMA.16816.F32 R12, R92, R18.reuse, RZ ;  /* 0x000000125c0c723c */ /* 0x080fe600000018ff */
[----:B------:R-:W-:Y:S04]  /*5310*/  STL.64 [R1+0x68], R26 ;  /* 0x0000681a01007387 */ /* 0x000fe80000100a00 */
[----:B------:R-:W-:Y:S01]  /*5320*/  STL.64 [R1+0x60], R24 ;  /* 0x0000601801007387 */ /* 0x000fe20000100a00 */
[C---:B------:R-:W-:Y:S03]  /*5330*/  HMMA.16816.F32 R16, R96.reuse, R18, RZ ;  /* 0x000000126010723c */ /* 0x040fe600000018ff */
[----:B------:R-:W-:Y:S04]  /*5340*/  STL.64 [R1+0x58], R22 ;  /* 0x0000581601007387 */ /* 0x000fe80000100a00 */
[----:B------:R1:W-:Y:S01]  /*5350*/  STL.64 [R1+0x50], R20 ;  /* 0x0000501401007387 */ /* 0x0003e20000100a00 */
[-C--:B------:R-:W-:Y:S03]  /*5360*/  HMMA.16816.F32 R68, R96, R80.reuse, RZ ;  /* 0x000000506044723c */ /* 0x080fe600000018ff */
[----:B------:R-:W-:Y:S04]  /*5370*/  LDSM.16.M88.4 R248, [R3+0x12000] ;  /* 0x0120000003f8783b */ /* 0x000fe80000000200 */
[----:B------:R-:W3:Y:S01]  /*5380*/  LDSM.16.MT88.4 R32, [R0+0xc800] ;  /* 0x00c800000020783b */ /* 0x000ee20000004200 */
[C---:B------:R-:W-:Y:S03]  /*5390*/  HMMA.16816.F32 R72, R92.reuse, R80, RZ ;  /* 0x000000505c48723c */ /* 0x040fe600000018ff */
[----:B------:R4:W3:Y:S04]  /*53a0*/  LDSM.16.M88.4 R36, [R3+0x13000] ;  /* 0x013000000324783b */ /* 0x0008e80000000200 */
[----:B------:R-:W-:Y:S01]  /*53b0*/  LDSM.16.MT88.4 R40, [R0+0x10800] ;  /* 0x010800000028783b */ /* 0x000fe20000004200 */
[-C--:B------:R-:W-:Y:S03]  /*53c0*/  HMMA.16816.F32 R76, R92, R82.reuse, RZ ;  /* 0x000000525c4c723c */ /* 0x080fe600000018ff */
[----:B------:R-:W-:Y:S04]  /*53d0*/  LDSM.16.MT88.4 R28, [R0+0xd000] ;  /* 0x00d00000001c783b */ /* 0x000fe80000004200 */
[----:B------:R-:W-:Y:S01]  /*53e0*/  LDSM.16.MT88.4 R24, [R0+0x11000] ;  /* 0x011000000018783b */ /* 0x000fe20000004200 */
[C---:B------:R-:W-:Y:S03]  /*53f0*/  HMMA.16816.F32 R80, R96.reuse, R82, RZ ;  /* 0x000000526050723c */ /* 0x040fe600000018ff */
[----:B-1----:R-:W2:Y:S05]  /*5400*/  LDL.LU.64 R20, [R1+0x30] ;  /* 0x0000300001147983 */ /* 0x002eaa0000300a00 */
[-C--:B------:R-:W-:Y:S01]  /*5410*/  HMMA.16816.F32 R84, R96, R244.reuse, RZ ;  /* 0x000000f46054723c */ /* 0x080fe200000018ff */
[C---:B----4-:R-:W-:Y:S02]  /*5420*/  VIADD R3, R2.reuse, 0x12000 ;  /* 0x0001200002037836 */ /* 0x050fe40000000000 */
[----:B------:R-:W-:Y:S05]  /*5430*/  VIADD R2, R2, 0x12040 ;  /* 0x0001204002027836 */ /* 0x000fea0000000000 */
[C---:B------:R-:W-:Y:S08]  /*5440*/  HMMA.16816.F32 R88, R92.reuse, R244, RZ ;  /* 0x000000f45c58723c */ /* 0x040ff000000018ff */
[-C--:B------:R-:W-:Y:S08]  /*5450*/  HMMA.16816.F32 R92, R92, R246.reuse, RZ ;  /* 0x000000f65c5c723c */ /* 0x080ff000000018ff */
[----:B------:R-:W-:Y:S01]  /*5460*/  HMMA.16816.F32 R96, R96, R246, RZ ;  /* 0x000000f66060723c */ /* 0x000fe200000018ff */
[----:B------:R-:W1:Y:S07]  /*5470*/  LDSM.16.MT88.4 R244, [R0+0xe800] ;  /* 0x00e8000000f4783b */ /* 0x000e6e0000004200 */
        /* <DEDUP_REMOVED lines=8> */
[-C--:B------:R-:W-:Y:S08]  /*5500*/  HMMA.16816.F32 R84, R248, R40.reuse, R84 ;  /* 0x00000028f854723c */ /* 0x080ff00000001854 */
[C---:B------:R-:W-:Y:S01]  /*5510*/  HMMA.16816.F32 R88, R36.reuse, R40, R88 ;  /* 0x000000282458723c */ /* 0x040fe20000001858 */
[----:B------:R-:W3:Y:S01]  /*5520*/  LDL R41, [R1+0x2c] ;  /* 0x00002c0001297983 */ /* 0x000ee20000100800 */
[----:B------:R-:W1:Y:S06]  /*5530*/  S2R R40, SR_TID.X ;  /* 0x0000000000287919 */ /* 0x000e6c0000002100 */
[-C--:B------:R-:W-:Y:S08]  /*5540*/  HMMA.16816.F32 R92, R36, R42.reuse, R92 ;  /* 0x0000002a245c723c */ /* 0x080ff0000000185c */
[----:B------:R-:W-:Y:S01]  /*5550*/  HMMA.16816.F32 R96, R248, R42, R96 ;  /* 0x0000002af860723c */ /* 0x000fe20000001860 */
[----:B------:R-:W-:Y:S03]  /*5560*/  LDSM.16.MT88.4 R248, [R0+0xf000] ;  /* 0x00f0000000f8783b */ /* 0x000fe60000004200 */
[----:B-1----:R-:W-:Y:S02]  /*5570*/  SHF.R.U32.HI R40, RZ, 0x2, R40 ;  /* 0x00000002ff287819 */ /* 0x002fe40000011628 */
[----:B--2---:R-:W-:Y:S11]  /*5580*/  ISETP.NE.AND P0, PT, R46, RZ, PT ;  /* 0x000000ff2e00720c */ /* 0x004ff60003f05270 */
[----:B------:R-:W-:Y:S02]  /*5590*/  @!UPT UIADD3 URZ, UPT, UPT, URZ, URZ, URZ ;  /* 0x000000fffffff290 */ /* 0x000fe4000fffe0ff */
[----:B------:R-:W-:Y:S05]  /*55a0*/  @P0 VIADD R2, R3, 0xffffffc0 ;  /* 0xffffffc003020836 */ /* 0x000fea0000000000 */
[----:B------:R-:W1:Y:S04]  /*55b0*/  LDSM.16.M88.4 R244, [R2] ;  /* 0x0000000002f4783b */ /* 0x000e680000000200 */
[----:B------:R2:W4:Y:S02]  /*55c0*/  LDSM.16.M88.4 R32, [R2+0x1000] ;  /* 0x001000000220783b */ /* 0x0005240000000200 */
[----:B--2---:R-:W-:Y:S05]  /*55d0*/  IMAD.IADD R2, R47, 0x1, R2 ;  /* 0x000000012f027824 */ /* 0x004fea00078e0202 */
[----:B------:R-:W-:Y:S01]  /*55e0*/  LDSM.16.M88.4 R44, [R2+0x1000] ;  /* 0x00100000022c783b */ /* 0x000fe20000000200 */
[-C--:B-1----:R-:W-:Y:S08]  /*55f0*/  HMMA.16816.F32 R4, R244, R28.reuse, R4 ;  /* 0x0000001cf404723c */ /* 0x082ff00000001804 */
[C---:B----4-:R-:W-:Y:S08]  /*5600*/  HMMA.16816.F32 R8, R32.reuse, R28, R8 ;  /* 0x0000001c2008723c */ /* 0x050ff00000001808 */
        /* <DEDUP_REMOVED lines=22> */
[----:B------:R-:W-:Y:S01]  /*5770*/  LEA R3, P0, R2, R20, 0x2 ;  /* 0x0000001402037211 */ /* 0x000fe200078010ff */
[----:B------:R-:W-:Y:S03]  /*5780*/  IMAD.SHL.U32 R20, R34, 0x8, RZ ;  /* 0x0000000822147824 */ /* 0x000fe600078e00ff */
[-C--:B---3--:R-:W-:Y:S03]  /*5790*/  HMMA.16816.F32 R68, R248, R244.reuse, R68 ;  /* 0x000000f4f844723c */ /* 0x088fe60000001844 */
        /* <DEDUP_REMOVED lines=193> */
[----:B-1----:R-:W-:Y:S04]  /*63b0*/  IMAD.SHL.U32 R249, R249, 0x20, RZ ;  /* 0x00000020f9f97824 */ /* 0x002fe800078e00ff */
        /* <DEDUP_REMOVED lines=22> */
[C---:B------:R-:W-:Y:S04]  /*6520*/  HMMA.16816.F32 R136, R80.reuse, R8, R136 ;  /* 0x000000085088723c */ /* 0x040fe80000001888 */
[----:B------:R-:W-:Y:S04]  /*6530*/  LOP3.LUT R8, R251, 0x1f8, RZ, 0xc0, !PT ;  /* 0x000001f8fb087812 */ /* 0x000fe800078ec0ff */
[-C--:B------:R-:W-:Y:S01]  /*6540*/  HMMA.16816.F32 R140, R80, R10.reuse, R140 ;  /* 0x0000000a508c723c */ /* 0x080fe2000000188c */
[----:B------:R-:W3:Y:S02]  /*6550*/  LDSM.16.MT88.4 R80, [R0+0x3800] ;  /* 0x003800000050783b */ /* 0x000ee40000004200 */
[----:B------:R-:W-:Y:S04]  /*6560*/  LOP3.LUT R8, R8, 0x38, R250, 0x78, !PT ;  /* 0x0000003808087812 */ /* 0x000fe800078e78fa */
[----:B------:R-:W-:Y:S01]  /*6570*/  LOP3.LUT R8, R8, 0x1e00, R251, 0xf8, !PT ;  /* 0x00001e0008087812 */ /* 0x000fe200078ef8fb */
[----:B------:R-:W-:Y:S04]  /*6580*/  HMMA.16816.F32 R144, R72, R10, R144 ;  /* 0x0000000a4890723c */ /* 0x000fe80000001890 */
[----:B------:R-:W-:Y:S04]  /*6590*/  LEA R8, R8, UR4, 0x1 ;  /* 0x0000000408087c11 */ /* 0x000fe8000f8e08ff */
        /* <DEDUP_REMOVED lines=8> */
[-C--:B----4-:R-:W-:Y:S08]  /*6620*/  HMMA.16816.F32 R132, R4, R76.reuse, R132 ;  /* 0x0000004c0484723c */ /* 0x090ff00000001884 */
[C---:B------:R-:W-:Y:S08]  /*6630*/  HMMA.16816.F32 R136, R16.reuse, R76, R136 ;  /* 0x0000004c1088723c */ /* 0x040ff00000001888 */
[-C--:B------:R-:W-:Y:S08]  /*6640*/  HMMA.16816.F32 R140, R16, R78.reuse, R140 ;  /* 0x0000004e108c723c */ /* 0x080ff0000000188c */
[----:B------:R-:W-:Y:S04]  /*6650*/  HMMA.16816.F32 R144, R4, R78, R144 ;  /* 0x0000004e0490723c */ /* 0x000fe80000001890 */
[----:B------:R-:W-:Y:S04]  /*6660*/  LOP3.LUT R6, R249, 0x400, RZ, 0xc0, !PT ;  /* 0x00000400f9067812 */ /* 0x000fe800078ec0ff */
[-C--:B------:R-:W-:Y:S08]  /*6670*/  HMMA.16816.F32 R100, R84, R88.reuse, R100 ;  /* 0x000000585464723c */ /* 0x080ff00000001864 */
[C---:B------:R-:W-:Y:S08]  /*6680*/  HMMA.16816.F32 R104, R92.reuse, R88, R104 ;  /* 0x000000585c68723c */ /* 0x040ff00000001868 */
[-C--:B------:R-:W-:Y:S08]  /*6690*/  HMMA.16816.F32 R108, R92, R90.reuse, R108 ;  /* 0x0000005a5c6c723c */ /* 0x080ff0000000186c */
[C---:B------:R-:W-:Y:S08]  /*66a0*/  HMMA.16816.F32 R112, R84.reuse, R90, R112 ;  /* 0x0000005a5470723c */ /* 0x040ff00000001870 */
[-C--:B---3--:R-:W-:Y:S08]  /*66b0*/  HMMA.16816.F32 R116, R84, R80.reuse, R116 ;  /* 0x000000505474723c */ /* 0x088ff00000001874 */
        /* <DEDUP_REMOVED lines=34> */
.L_x_268:
[----:B------:R-:W-:Y:S02]  /*68e0*/  UISETP.GT.AND UP0, UPT, UR52, UR49, UPT ;  /* 0x000000313400728c */ /* 0x000fe4000bf04270 */
[----:B------:R-:W-:Y:S07]  /*68f0*/  UIADD3 UR52, UPT, UPT, UR52, -0x1, URZ ;  /* 0xffffffff34347890 */ /* 0x000fee000fffe0ff */
[----:B------:R-:W-:Y:S05]  /*6900*/  BRA.U UP0, `(.L_x_269) ;  /* 0xffffffc500707547 */ /* 0x000fea000b83ffff */
[----:B------:R-:W2:Y:S01]  /*6910*/  S2R R0, SR_TID.X ;  /* 0x0000000000007919 */ /* 0x000ea20000002100 */
[----:B------:R-:W-:Y:S01]  /*6920*/  SHF.R.U32.HI R72, RZ, 0x3, R250 ;  /* 0x00000003ff487819 */ /* 0x000fe200000116fa */
[----:B------:R-:W3:Y:S01]  /*6930*/  LDCU UR8, c[0x0][0x500] ;  /* 0x0000a000ff0877ac */ /* 0x000ee20008000800 */
[C---:B-1----:R-:W-:Y:S01]  /*6940*/  IMAD.SHL.U32 R3, R250.reuse, 0x2, RZ ;  /* 0x00000002fa037824 */ /* 0x042fe200078e00ff */
        /* <DEDUP_REMOVED lines=11> */
[----:B------:R-:W1:Y:S01]  /*6a00*/  @UP0 LDCU.64 UR10, c[0x0][0x5c0] ;  /* 0x0000b800ff0a07ac */ /* 0x000e620008000a00 */
[----:B---3--:R-:W-:Y:S01]  /*6a10*/  FMUL.FTZ R100, R100, UR8 ;  /* 0x0000000864647c20 */ /* 0x008fe20008410000 */
        /* <DEDUP_REMOVED lines=11> */
[----:B--2---:R-:W-:-:S02]  /*6ad0*/  IMAD.SHL.U32 R0, R0, 0x10, RZ ;  /* 0x0000001000007824 */ /* 0x004fc400078e00ff */
        /* <DEDUP_REMOVED lines=66> */
[----:B-1----:R-:W-:Y:S01]  /*6f00*/  @UP0 UIMAD.WIDE.U32 UR8, UR18, UR10, URZ ;  /* 0x0000000a120802a5 */ /* 0x002fe2000f8e00ff */
        /* <DEDUP_REMOVED lines=74> */
[----:B------:R-:W1:Y:S01]  /*73b0*/  LDCU.64 UR10, c[0x0][0x5c0] ;  /* 0x0000b800ff0a77ac */ /* 0x000e620008000a00 */
[----:B------:R-:W3:Y:S01]  /*73c0*/  LDCU.64 UR8, c[0x0][0x5a8] ;  /* 0x0000b500ff0877ac */ /* 0x000ee20008000a00 */
[----:B------:R-:W-:-:S04]  /*73d0*/  USHF.R.S32.HI UR14, URZ, 0x1f, UR40 ;  /* 0x0000001fff0e7899 */ /* 0x000fc80008011428 */
[----:B-1----:R-:W-:Y:S02]  /*73e0*/  UIMAD UR14, UR14, UR10, URZ ;  /* 0x0000000a0e0e72a4 */ /* 0x002fe4000f8e02ff */
[----:B------:R-:W-:Y:S02]  /*73f0*/  UIMAD.WIDE.U32 UR16, UR40, UR10, URZ ;  /* 0x0000000a281072a5 */ /* 0x000fe4000f8e00ff */
[----:B------:R-:W-:-:S04]  /*7400*/  UIMAD UR14, UR40, UR11, UR14 ;  /* 0x0000000b280e72a4 */ /* 0x000fc8000f8e020e */
[----:B------:R-:W-:-:S03]  /*7410*/  UIADD3 UR15, UPT, UPT, UR17, UR14, URZ ;  /* 0x0000000e110f7290 */ /* 0x000fc6000fffe0ff */
[----:B------:R-:W-:Y:S02]  /*7420*/  UMOV UR14, UR16 ;  /* 0x00000010000e7c82 */ /* 0x000fe40008000000 */
[----:B---3--:R-:W-:-:S04]  /*7430*/  UIMAD.WIDE.U32 UR14, UR37, UR8, UR14 ;  /* 0x00000008250e72a5 */ /* 0x008fc8000f8e000e */
[----:B------:R-:W-:-:S03]  /*7440*/  UIMAD UR18, UR37, UR9, UR15 ;  /* 0x00000009251272a4 */ /* 0x000fc6000f8e020f */
[----:B------:R-:W-:-:S09]  /*7450*/  UMOV UR30, UR14 ;  /* 0x0000000e001e7c82 */ /* 0x000fd20008000000 */
.L_x_270:
        /* <DEDUP_REMOVED lines=10> */
[----:B------:R-:W-:-:S06]  /*7500*/  UIMAD UR15, UR37, UR15, UR41 ;  /* 0x0000000f250f72a4 */ /* 0x000fcc000f8e0229 */
[----:B--2---:R-:W-:Y:S01]  /*7510*/  MOV R26, UR15 ;  /* 0x0000000f001a7c02 */ /* 0x004fe20008000f00 */
[----:B------:R-:W-:Y:S06]  /*7520*/  BRA `(.L_x_272) ;  /* 0x0000000000187947 */ /* 0x000fec0003800000 */
.L_x_271:
[----:B------:R-:W1:Y:S01]  /*7530*/  LDCU.64 UR8, c[0x0][0x5c8] ;  /* 0x0000b900ff0877ac */ /* 0x000e620008000a00 */
[----:B------:R-:W-:-:S04]  /*7540*/  UIADD3 UR14, UPT, UPT, UR40, UR41, URZ ;  /* 0x00000029280e7290 */ /* 0x000fc8000fffe0ff */
[----:B-1----:R-:W-:Y:S02]  /*7550*/  UIMAD.WIDE.U32 UR40, UR14, UR8, URZ ;  /* 0x000000080e2872a5 */ /* 0x002fe4000f8e00ff */
[----:B------:R-:W-:-:S04]  /*7560*/  UIMAD UR14, UR14, UR9, URZ ;  /* 0x000000090e0e72a4 */ /* 0x000fc8000f8e02ff */
[----:B------:R-:W-:-:S06]  /*7570*/  UIADD3 UR14, UPT, UPT, UR41, UR14, URZ ;  /* 0x0000000e290e7290 */ /* 0x000fcc000fffe0ff */
[----:B--2---:R-:W-:-:S07]  /*7580*/  MOV R26, UR14 ;  /* 0x0000000e001a7c02 */ /* 0x004fce0008000f00 */
.L_x_272:
[----:B------:R-:W-:Y:S01]  /*7590*/  BAR.SYNC.DEFER_BLOCKING 0x0 ;  /* 0x0000000000007b1d */ /* 0x000fe20000010000 */
[----:B------:R-:W-:Y:S01]  /*75a0*/  USHF.L.U32 UR16, UR36, 0x6, URZ ;  /* 0x0000000624107899 */ /* 0x000fe200080006ff */
[----:B------:R-:W-:Y:S01]  /*75b0*/  IADD3 R6, PT, PT, R72, 0x20, RZ ;  /* 0x0000002048067810 */ /* 0x000fe20007ffe0ff */
[----:B------:R-:W-:Y:S01]  /*75c0*/  USHF.L.U32 UR15, UR36, 0x6, URZ ;  /* 0x00000006240f7899 */ /* 0x000fe200080006ff */
[----:B------:R-:W-:Y:S01]  /*75d0*/  LOP3.LUT R61, R251, 0x38, RZ, 0xc0, !PT ;  /* 0x00000038fb3d7812 */ /* 0x000fe200078ec0ff */
[----:B------:R-:W-:-:S03]  /*75e0*/  UIMAD.WIDE.U32 UR42, UR16, UR10, URZ ;  /* 0x0000000a102a72a5 */ /* 0x000fc6000f8e00ff */
[----:B------:R-:W1:Y:S01]  /*75f0*/  LDC.64 R4, c[0x0][0x5d8] ;  /* 0x00017600ff047b82 */ /* 0x000e620000000a00 */
[----:B------:R-:W-:Y:S01]  /*7600*/  USHF.R.S32.HI UR17, URZ, 0x1f, UR16 ;  /* 0x0000001fff117899 */ /* 0x000fe20008011410 */
[----:B------:R-:W-:Y:S01]  /*7610*/  BSSY.RECONVERGENT B0, `(.L_x_273) ;  /* 0x0000028000007945 */ /* 0x000fe20003800200 */
[----:B------:R-:W-:Y:S01]  /*7620*/  UIADD3 UR33, UPT, UPT, -UR15, UR33, URZ ;  /* 0x000000210f217290 */ /* 0x000fe2000fffe1ff */
[----:B------:R-:W-:Y:S01]  /*7630*/  IMAD.U32 R60, RZ, RZ, UR8 ;  /* 0x00000008ff3c7e24 */ /* 0x000fe2000f8e00ff */
        /* <DEDUP_REMOVED lines=37> */
.L_x_274:
[----:B------:R-:W-:Y:S05]  /*7890*/  BSYNC.RECONVERGENT B0 ;  /* 0x0000000000007941 */ /* 0x000fea0003800200 */
.L_x_273:
        /* <DEDUP_REMOVED lines=15> */
.L_x_276:
[----:B------:R-:W-:Y:S05]  /*7990*/  BSYNC.RECONVERGENT B0 ;  /* 0x0000000000007941 */ /* 0x000fea0003800200 */
.L_x_275:
        /* <DEDUP_REMOVED lines=21> */
.L_x_278:
[----:B------:R-:W-:Y:S05]  /*7af0*/  BSYNC.RECONVERGENT B0 ;  /* 0x0000000000007941 */ /* 0x000fea0003800200 */
.L_x_277:
        /* <DEDUP_REMOVED lines=13> */
.L_x_264:
[----:B------:R-:W-:Y:S05]  /*7bd0*/  BSYNC.RECONVERGENT B1 ;  /* 0x0000000000017941 */ /* 0x000fea0003800200 */
.L_x_242:
        /* <DEDUP_REMOVED lines=11> */
.L_x_280:
        /* <DEDUP_REMOVED lines=15> */
.L_x_2156:


//--------------------- .text._ZN5flash44flash_bwd_dq_dk_dv_loop_seqk_parallel_kernelI23Flash_bwd_kernel_traitsILi192ELi64ELi64ELi8ELi4ELi2ELi2ELb1ELb1EN7cutlass6half_tE19Flash_kernel_traitsILi192ELi64ELi64ELi8ES3_EELb0ELb0ELb1ELb1ELb0ELb0ELb0EEEvNS_16Flash_bwd_paramsE --------------------------
	.section	.text._ZN5flash44flash_bwd_dq_dk_dv_loop_seqk_parallel_kernelI23Flash_bwd_kernel_traitsILi192ELi64ELi64ELi8ELi4ELi2ELi2ELb1ELb1EN7cutlass6half_tE19Flash_kernel_traitsILi192ELi64ELi64ELi8ES3_EELb0ELb0ELb1ELb1ELb0ELb0ELb0EEEvNS_16Flash_bwd_paramsE,"ax",@progbits
	.align	128
        .global         _ZN5flash44flash_bwd_dq_dk_dv_loop_seqk_parallel_kernelI23Flash_bwd_kernel_traitsILi192ELi64ELi64ELi8ELi4ELi2ELi2ELb1ELb1EN7cutlass6half_tE19Flash_kernel_traitsILi192ELi64ELi64ELi8ES3_EELb0ELb0ELb1ELb1ELb0ELb0ELb0EEEvNS_16Flash_bwd_paramsE
        .type           _ZN5flash44flash_bwd_dq_dk_dv_loop_seqk_parallel_kernelI23Flash_bwd_kernel_traitsILi192ELi64ELi64ELi8ELi4ELi2ELi2ELb1ELb1EN7cutlass6half_tE19Flash_kernel_traitsILi192ELi64ELi64ELi8ES3_EELb0ELb0ELb1ELb1ELb0ELb0ELb0EEEvNS_16Flash_bwd_paramsE,@function
        .size           _ZN5flash44flash_bwd_dq_dk_dv_loop_seqk_parallel_kernelI23Flash_bwd_kernel_traitsILi192ELi64ELi64ELi8ELi4ELi2ELi2ELb1ELb1EN7cutlass6half_tE19Flash_kernel_traitsILi192ELi64ELi64ELi8ES3_EELb0ELb0ELb1ELb1ELb0ELb0ELb0EEEvNS_16Flash_bwd_paramsE,(.L_x_2157 - _ZN5flash44flash_bwd_dq_dk_dv_loop_seqk_parallel_kernelI23Flash_bwd_kernel_traitsILi192ELi64ELi64ELi8ELi4ELi2ELi2ELb1ELb1EN7cutlass6half_tE19Flash_kernel_traitsILi192ELi64ELi64ELi8ES3_EELb0ELb0ELb1ELb1ELb0ELb0ELb0EEEvNS_16Flash_bwd_paramsE)
        .other          _ZN5flash44flash_bwd_dq_dk_dv_loop_seqk_parallel_kernelI23Flash_bwd_kernel_traitsILi192ELi64ELi64ELi8ELi4ELi2ELi2ELb1ELb1EN7cutlass6half_tE19Flash_kernel_traitsILi192ELi64ELi64ELi8ES3_EELb0ELb0ELb1ELb1ELb0ELb0ELb0EEEvNS_16Flash_bwd_paramsE,@"STO_CUDA_ENTRY STV_DEFAULT"
_ZN5flash44flash_bwd_dq_dk_dv_loop_seqk_parallel_kernelI23Flash_bwd_kernel_traitsILi192ELi64ELi64ELi8ELi4ELi2ELi2ELb1ELb1EN7cutlass6half_tE19Flash_kernel_traitsILi192ELi64ELi64ELi8ES3_EELb0ELb0ELb1ELb1ELb0ELb0ELb0EEEvNS_16Flash_bwd_paramsE:
.text._ZN5flash44flash_bwd_dq_dk_dv_loop_seqk_parallel_kernelI23Flash_bwd_kernel_traitsILi192ELi64ELi64ELi8ELi4ELi2ELi2ELb1ELb1EN7cutlass6half_tE19Flash_kernel_traitsILi192ELi64ELi64ELi8ES3_EELb0ELb0ELb1ELb1ELb0ELb0ELb0EEEvNS_16Flash_bwd_paramsE:
        /* <DEDUP_REMOVED lines=50> */
.L_x_347:
        /* <DEDUP_REMOVED lines=18> */
[----:B------:R-:W-:Y:S01]  /*0440*/  IMAD.U32 R2, RZ, RZ, UR16 ;  /* 0x00000010ff027e24 */ /* 0x000fe2000f8e00ff */
[----:B------:R-:W5:Y:S03]  /*0450*/  @!UP0 LDCU.64 UR8, c[0x0][0x488] ;  /* 0x00009100ff0887ac */ /* 0x000f660008000a00 */
[----:B------:R-:W-:-:S05]  /*0460*/  IMAD.U32 R3, RZ, RZ, UR17 ;  /* 0x00000011ff037e24 */ /* 0x000fca000f8e00ff */
[----:B----4-:R3:W4:Y:S01]  /*0470*/  @P0 LDG.E R4, desc[UR36][R2.64] ;  /* 0x0000002402040981 */ /* 0x010722000c1e1900 */
        /* <DEDUP_REMOVED lines=30> */
.L_x_281:
[----:B------:R-:W-:Y:S01]  /*0660*/  @!UP0 UIADD3 UR35, UPT, UPT, UR9, UR10, -UR38 ;  /* 0x0000000a09238290 */ /* 0x000fe2000fffe826 */
[----:B------:R-:W-:Y:S01]  /*0670*/  @!UP4 UMOV UR39, UR24 ;  /* 0x000000180027cc82 */ /* 0x000fe20008000000 */
[----:B------:R-:W-:Y:S02]  /*0680*/  @UP4 UIADD3 UR39, UPT, UPT, UR8, -UR19, URZ ;  /* 0x8000001308274290 */ /* 0x000fe4000fffe0ff */
[----:B------:R-:W-:-:S09]  /*0690*/  UISETP.GT.AND UP0, UPT, UR35, UR44, UPT ;  /* 0x0000002c2300728c */ /* 0x000fd2000bf04270 */
[----:B------:R-:W-:Y:S05]  /*06a0*/  BRA.U !UP0, `(.L_x_282) ;  /* 0x0000008908e47547 */ /* 0x000fea000b800000 */
[----:B------:R-:W1:Y:S01]  /*06b0*/  LDCU UR9, c[0x0][0x504] ;  /* 0x0000a080ff0977ac */ /* 0x000e620008000800 */
[----:B------:R-:W-:Y:S02]  /*06c0*/  UIADD3 UR32, UPT, UPT, UR44, UR39, URZ ;  /* 0x000000272c207290 */ /* 0x000fe4000fffe0ff */
[----:B------:R-:W-:Y:S02]  /*06d0*/  UIADD3 UR11, UPT, UPT, UR39, 0x3f, URZ ;  /* 0x0000003f270b7890 */ /* 0x000fe4000fffe0ff */
[----:B------:R-:W-:Y:S02]  /*06e0*/  UIADD3 UR29, UPT, UPT, UR32, 0x40, URZ ;  /* 0x00000040201d7890 */ /* 0x000fe4000fffe0ff */
[----:B------:R-:W-:Y:S02]  /*06f0*/  USHF.R.S32.HI UR10, URZ, 0x1f, UR11 ;  /* 0x0000001fff0a7899 */ /* 0x000fe4000801140b */
[----:B------:R-:W-:Y:S02]  /*0700*/  UISETP.NE.AND UP1, UPT, UR19, -0x1, UPT ;  /* 0xffffffff1300788c */ /* 0x000fe4000bf25270 */
[----:B------:R-:W-:-:S02]  /*0710*/  ULEA.HI UR10, UR10, UR11, URZ, 0x6 ;  /* 0x0000000b0a0a7291 */ /* 0x000fc4000f8f30ff */
[----:B------:R-:W-:Y:S02]  /*0720*/  UISETP.NE.AND UP2, UPT, UR40, -0x1, UPT ;  /* 0xffffffff2800788c */ /* 0x000fe4000bf45270 */
        /* <DEDUP_REMOVED lines=31> */
.L_x_283:
[----:B------:R-:W1:Y:S01]  /*0920*/  LDCU.64 UR16, c[0x0][0x3b8] ;  /* 0x00007700ff1077ac */ /* 0x000e620008000a00 */
[----:B------:R-:W-:-:S04]  /*0930*/  UIADD3 UR8, UPT, UPT, UR38, UR40, URZ ;  /* 0x0000002826087290 */ /* 0x000fc8000fffe0ff */
[----:B-1----:R-:W-:Y:S02]  /*0940*/  UIMAD.WIDE.U32 UR10, UR8, UR16, URZ ;  /* 0x00000010080a72a5 */ /* 0x002fe4000f8e00ff */
[----:B------:R-:W-:-:S04]  /*0950*/  UIMAD UR8, UR8, UR17, URZ ;  /* 0x00000011080872a4 */ /* 0x000fc8000f8e02ff */
[----:B------:R-:W-:Y:S01]  /*0960*/  UIADD3 UR8, UPT, UPT, UR11, UR8, URZ ;  /* 0x000000080b087290 */ /* 0x000fe2000fffe0ff */
[----:B------:R-:W-:-:S05]  /*0970*/  UMOV UR50, UR10 ;  /* 0x0000000a00327c82 */ /* 0x000fca0008000000 */
[----:B------:R-:W-:Y:S02]  /*0980*/  MOV R20, UR8 ;  /* 0x0000000800147c02 */ /* 0x000fe40008000f00 */
.L_x_284:
        /* <DEDUP_REMOVED lines=44> */
.L_x_285:
[----:B------:R-:W1:Y:S01]  /*0c50*/  LDCU.64 UR14, c[0x0][0x3c0] ;  /* 0x00007800ff0e77ac */ /* 0x000e620008000a00 */
[----:B------:R-:W-:-:S04]  /*0c60*/  UIADD3 UR8, UPT, UPT, UR38, UR40, URZ ;  /* 0x0000002826087290 */ /* 0x000fc8000fffe0ff */
[----:B-1----:R-:W-:Y:S02]  /*0c70*/  UIMAD.WIDE.U32 UR10, UR8, UR14, URZ ;  /* 0x0000000e080a72a5 */ /* 0x002fe4000f8e00ff */
[----:B------:R-:W-:-:S04]  /*0c80*/  UIMAD UR8, UR8, UR15, URZ ;  /* 0x0000000f080872a4 */ /* 0x000fc8000f8e02ff */
[----:B------:R-:W-:Y:S01]  /*0c90*/  UIADD3 UR8, UPT, UPT, UR11, UR8, URZ ;  /* 0x000000080b087290 */ /* 0x000fe2000fffe0ff */
[----:B------:R-:W-:-:S05]  /*0ca0*/  UMOV UR54, UR10 ;  /* 0x0000000a00367c82 */ /* 0x000fca0008000000 */
[----:B------:R-:W-:-:S07]  /*0cb0*/  MOV R18, UR8 ;  /* 0x0000000800127c02 */ /* 0x000fce0008000f00 */
.L_x_286:
        /* <DEDUP_REMOVED lines=27> */
.L_x_287:
[----:B------:R-:W-:Y:S02]  /*0e70*/  UIMAD.WIDE.U32 UR58, UR46, UR19, URZ ;  /* 0x000000132e3a72a5 */ /* 0x000fe4000f8e00ff */
[----:B------:R-:W-:-:S04]  /*0e80*/  UIMAD UR8, UR47, UR19, URZ ;  /* 0x000000132f0872a4 */ /* 0x000fc8000f8e02ff */
[----:B------:R-:W-:Y:S02]  /*0e90*/  UIADD3 UR8, UPT, UPT, UR59, UR8, URZ ;  /* 0x000000083b087290 */ /* 0x000fe4000fffe0ff */
.L_x_288:
        /* <DEDUP_REMOVED lines=21> */
.L_x_289:
[----:B------:R-:W1:Y:S01]  /*0ff0*/  LDCU UR60, c[0x0][0x434] ;  /* 0x00008680ff3c77ac */ /* 0x000e620008000800 */
[----:B------:R-:W-:-:S04]  /*1000*/  UIMAD UR10, UR25, UR18, UR26 ;  /* 0x00000012190a72a4 */ /* 0x000fc8000f8e021a */
[----:B-1----:R-:W-:Y:S02]  /*1010*/  UIMAD UR60, UR10, UR60, URZ ;  /* 0x0000003c0a3c72a4 */ /* 0x002fe4000f8e02ff */
.L_x_290:
        /* <DEDUP_REMOVED lines=11> */
.L_x_291:
[----:B------:R-:W1:Y:S01]  /*10d0*/  LDCU UR59, c[0x0][0x444] ;  /* 0x00008880ff3b77ac */ /* 0x000e620008000800 */
[----:B------:R-:W-:-:S04]  /*10e0*/  UIMAD UR10, UR25, UR18, UR26 ;  /* 0x00000012190a72a4 */ /* 0x000fc8000f8e021a */
[----:B-1----:R-:W-:-:S12]  /*10f0*/  UIMAD UR59, UR10, UR59, URZ ;  /* 0x0000003b0a3b72a4 */ /* 0x002fd8000f8e02ff */
.L_x_292:
        /* <DEDUP_REMOVED lines=13> */
[----:B-1----:R-:W-:Y:S02]  /*11d0*/  UIADD3 UR46, UPT, UPT, UR35, UR46, URZ ;  /* 0x0000002e232e7290 */ /* 0x002fe4000fffe0ff */
[----:B------:R-:W-:Y:S02]  /*11e0*/  ULEA UR60, UR47, UR60, 0x6 ;  /* 0x0000003c2f3c7291 */ /* 0x000fe4000f8e30ff */
[----:B------:R-:W-:-:S04]  /*11f0*/  UIADD3 UR9, UPT, UPT, UR29, -0x40, -UR46 ;  /* 0xffffffc01d097890 */ /* 0x000fc8000fffe82e */
        /* <DEDUP_REMOVED lines=11> */
[----:B------:R-:W2:Y:S01]  /*12b0*/  LDCU.64 UR64, c[0x0][0x5e8] ;  /* 0x0000bd00ff4077ac */ /* 0x000ea20008000a00 */
[----:B------:R-:W-:Y:S01]  /*12c0*/  IADD3 R22, PT, PT, R21, 0x20, RZ ;  /* 0x0000002015167810 */ /* 0x000fe20007ffe0ff */
[----:B------:R-:W-:-:S02]  /*12d0*/  IMAD R10, R11, UR61, R10 ;  /* 0x0000003d0b0a7c24 */ /* 0x000fc4000f8e020a */
[----:B------:R-:W-:Y:S01]  /*12e0*/  IMAD.X R3, RZ, RZ, UR49, P0 ;  /* 0x00000031ff037e24 */ /* 0x000fe200080e06ff */
[----:B------:R-:W-:Y:S02]  /*12f0*/  USHF.L.U32 UR61, UR61, 0x6, URZ ;  /* 0x000000063d3d7899 */ /* 0x000fe400080006ff */
[----:B------:R-:W-:-:S04]  /*1300*/  USEL UR45, URZ, UR45, !UP0 ;  /* 0x0000002dff2d7287 */ /* 0x000fc8000c000000 */
[----:B------:R-:W-:Y:S02]  /*1310*/  UISETP.GT.AND UP0, UPT, UR52, UR45, UPT ;  /* 0x0000002d3400728c */ /* 0x000fe4000bf04270 */
[----:B-1----:R-:W-:Y:S01]  /*1320*/  UIMAD UR19, UR55, UR8, URZ ;  /* 0x00000008371372a4 */ /* 0x002fe2000f8e02ff */
[----:B------:R-:W-:Y:S01]  /*1330*/  IMAD.U32 R0, RZ, RZ, UR8 ;  /* 0x00000008ff007e24 */ /* 0x000fe2000f8e00ff */
[----:B------:R-:W-:Y:S01]  /*1340*/  MOV R4, UR10 ;  /* 0x0000000a00047c02 */ /* 0x000fe20008000f00 */
[----:B------:R-:W-:Y:S02]  /*1350*/  USHF.L.U64.HI UR49, UR8, 0x5, UR9 ;  /* 0x0000000508317899 */ /* 0x000fe40008010209 */
[----:B------:R-:W-:Y:S01]  /*1360*/  UIMAD UR19, UR51, UR9, UR19 ;  /* 0x00000009331372a4 */ /* 0x000fe2000f8e0213 */
[----:B------:R-:W-:Y:S01]  /*1370*/  IMAD.WIDE.U32 R2, R0, UR51, R2 ;  /* 0x0000003300027c25 */ /* 0x000fe2000f8e0002 */
[----:B--2---:R-:W-:-:S03]  /*1380*/  UIMAD.WIDE UR64, UR59, 0x4, UR64 ;  /* 0x000000043b4078a5 */ /* 0x004fc6000f8e0240 */
[----:B------:R-:W-:Y:S01]  /*1390*/  IMAD.U32 R0, RZ, RZ, UR11 ;  /* 0x0000000bff007e24 */ /* 0x000fe2000f8e00ff */
[----:B------:R-:W1:Y:S01]  /*13a0*/  LDCU.64 UR10, c[0x0][0x550] ;  /* 0x0000aa00ff0a77ac */ /* 0x000e620008000a00 */
[----:B------:R-:W-:-:S04]  /*13b0*/  VIADD R3, R3, UR19 ;  /* 0x0000001303037c36 */ /* 0x000fc80008000000 */
        /* <DEDUP_REMOVED lines=35> */
[----:B-----5:R-:W-:Y:S01]  /*15f0*/  UIMAD.WIDE UR56, UR60, 0x4, UR62 ;  /* 0x000000043c3878a5 */ /* 0x020fe2000f8e023e */
[----:B-1----:R-:W-:Y:S01]  /*1600*/  LEA R30, P0, R0, UR18, 0x2 ;  /* 0x00000012001e7c11 */ /* 0x002fe2000f8010ff */
        /* <DEDUP_REMOVED lines=26> */
.L_x_294:
[----:B------:R-:W1:Y:S01]  /*17b0*/  LDCU.64 UR10, c[0x0][0x5c0] ;  /* 0x0000b800ff0a77ac */ /* 0x000e620008000a00 */
[----:B------:R-:W-:-:S04]  /*17c0*/  UIADD3 UR8, UPT, UPT, UR38, UR40, URZ ;  /* 0x0000002826087290 */ /* 0x000fc8000fffe0ff */
[----:B-1----:R-:W-:Y:S02]  /*17d0*/  UIMAD.WIDE.U32 UR18, UR8, UR10, URZ ;  /* 0x0000000a081272a5 */ /* 0x002fe4000f8e00ff */
[----:B------:R-:W-:-:S04]  /*17e0*/  UIMAD UR8, UR8, UR11, URZ ;  /* 0x0000000b080872a4 */ /* 0x000fc8000f8e02ff */
[----:B------:R-:W-:-:S06]  /*17f0*/  UIADD3 UR8, UPT, UPT, UR19, UR8, URZ ;  /* 0x0000000813087290 */ /* 0x000fcc000fffe0ff */
[----:B------:R-:W-:Y:S02]  /*1800*/  MOV R0, UR8 ;  /* 0x0000000800007c02 */ /* 0x000fe40008000f00 */
.L_x_295:
        /* <DEDUP_REMOVED lines=13> */
.L_x_296:
[----:B------:R-:W1:Y:S01]  /*18e0*/  LDCU.64 UR8, c[0x0][0x5c8] ;  /* 0x0000b900ff0877ac */ /* 0x000e620008000a00 */
[----:B------:R-:W-:-:S04]  /*18f0*/  UIADD3 UR38, UPT, UPT, UR38, UR40, URZ ;  /* 0x0000002826267290 */ /* 0x000fc8000fffe0ff */
[----:B-1----:R-:W-:Y:S02]  /*1900*/  UIMAD.WIDE.U32 UR16, UR38, UR8, URZ ;  /* 0x00000008261072a5 */ /* 0x002fe4000f8e00ff */
[----:B------:R-:W-:-:S04]  /*1910*/  UIMAD UR38, UR38, UR9, URZ ;  /* 0x00000009262672a4 */ /* 0x000fc8000f8e02ff */
[----:B------:R-:W-:-:S06]  /*1920*/  UIADD3 UR38, UPT, UPT, UR17, UR38, URZ ;  /* 0x0000002611267290 */ /* 0x000fcc000fffe0ff */
[----:B------:R-:W-:-:S07]  /*1930*/  MOV R10, UR38 ;  /* 0x00000026000a7c02 */ /* 0x000fce0008000f00 */
.L_x_297:
        /* <DEDUP_REMOVED lines=30> */
.L_x_299:
[----:B------:R-:W-:Y:S05]  /*1b20*/  BSYNC.RECONVERGENT B0 ;  /* 0x0000000000007941 */ /* 0x000fea0003800200 */
.L_x_298:
        /* <DEDUP_REMOVED lines=17> */
.L_x_301:
[----:B------:R-:W-:Y:S05]  /*1c40*/  BSYNC.RECONVERGENT B0 ;  /* 0x0000000000007941 */ /* 0x000fea0003800200 */
.L_x_300:
        /* <DEDUP_REMOVED lines=27> */
.L_x_303:
[----:B------:R-:W-:Y:S05]  /*1e00*/  BSYNC.RECONVERGENT B0 ;  /* 0x0000000000007941 */ /* 0x000fea0003800200 */
.L_x_302:
        /* <DEDUP_REMOVED lines=18> */
.L_x_293:
        /* <DEDUP_REMOVED lines=47> */
.L_x_307:
[----:B------:R2:W-:Y:S01]  /*2220*/  STS.128 [R0+0x16000], RZ ;  /* 0x016000ff00007388 */ /* 0x0005e20000000c00 */
[----:B------:R-:W-:Y:S05]  /*2230*/  BRA `(.L_x_308) ;  /* 0x00000000000c7947 */ /* 0x000fea0003800000 */
.L_x_306:
[----:B------:R1:W-:Y:S04]  /*2240*/  STS.128 [R0+0x12000], RZ ;  /* 0x012000ff00007388 */ /* 0x0003e80000000c00 */
[----:B------:R1:W-:Y:S04]  /*2250*/  STS.128 [R0+0x14000], RZ ;  /* 0x014000ff00007388 */ /* 0x0003e80000000c00 */
[----:B------:R1:W-:Y:S02]  /*2260*/  STS.128 [R0+0x16000], RZ ;  /* 0x016000ff00007388 */ /* 0x0003e40000000c00 */
.L_x_308:
[----:B------:R-:W-:Y:S05]  /*2270*/  BSYNC.RECONVERGENT B0 ;  /* 0x0000000000007941 */ /* 0x000fea0003800200 */
.L_x_305:
        /* <DEDUP_REMOVED lines=34> */
.L_x_311:
[----:B------:R4:W-:Y:S02]  /*24a0*/  STS.128 [R0+0x17000], RZ ;  /* 0x017000ff00007388 */ /* 0x0009e40000000c00 */
.L_x_310:
[----:B------:R-:W-:Y:S05]  /*24b0*/  BSYNC.RECONVERGENT B0 ;  /* 0x0000000000007941 */ /* 0x000fea0003800200 */
.L_x_309:
        /* <DEDUP_REMOVED lines=31> */
.L_x_314:
[----:B------:R4:W-:Y:S01]  /*26b0*/  STS.128 [R0+0xa000], RZ ;  /* 0x00a000ff00007388 */ /* 0x0009e20000000c00 */
[----:B------:R-:W-:Y:S05]  /*26c0*/  BRA `(.L_x_315) ;  /* 0x00000000000c7947 */ /* 0x000fea0003800000 */
.L_x_313:
[----:B------:R1:W-:Y:S04]  /*26d0*/  STS.128 [R0+0x6000], RZ ;  /* 0x006000ff00007388 */ /* 0x0003e80000000c00 */
[----:B------:R1:W-:Y:S04]  /*26e0*/  STS.128 [R0+0x8000], RZ ;  /* 0x008000ff00007388 */ /* 0x0003e80000000c00 */
[----:B------:R1:W-:Y:S02]  /*26f0*/  STS.128 [R0+0xa000], RZ ;  /* 0x00a000ff00007388 */ /* 0x0003e40000000c00 */
.L_x_315:
[----:B------:R-:W-:Y:S05]  /*2700*/  BSYNC.RECONVERGENT B0 ;  /* 0x0000000000007941 */ /* 0x000fea0003800200 */
.L_x_312:
        /* <DEDUP_REMOVED lines=31> */
.L_x_318:
[----:B------:R4:W-:Y:S02]  /*2900*/  STS.128 [R0+0xb000], RZ ;  /* 0x00b000ff00007388 */ /* 0x0009e40000000c00 */
.L_x_317:
[----:B------:R-:W-:Y:S05]  /*2910*/  BSYNC.RECONVERGENT B0 ;  /* 0x0000000000007941 */ /* 0x000fea0003800200 */
.L_x_316:
        /* <DEDUP_REMOVED lines=28> */
.L_x_321:
[----:B------:R4:W-:Y:S01]  /*2ae0*/  STS.128 [R0+0x4000], RZ ;  /* 0x004000ff00007388 */ /* 0x0009e20000000c00 */
[----:B------:R-:W-:Y:S05]  /*2af0*/  BRA `(.L_x_322) ;  /* 0x00000000000c7947 */ /* 0x000fea0003800000 */
.L_x_320:
[----:B------:R1:W-:Y:S04]  /*2b00*/  STS.128 [R0], RZ ;  /* 0x000000ff00007388 */ /* 0x0003e80000000c00 */
[----:B------:R1:W-:Y:S04]  /*2b10*/  STS.128 [R0+0x2000], RZ ;  /* 0x002000ff00007388 */ /* 0x0003e80000000c00 */
[----:B------:R1:W-:Y:S02]  /*2b20*/  STS.128 [R0+0x4000], RZ ;  /* 0x004000ff00007388 */ /* 0x0003e40000000c00 */
.L_x_322:
[----:B------:R-:W-:Y:S05]  /*2b30*/  BSYNC.RECONVERGENT B0 ;  /* 0x0000000000007941 */ /* 0x000fea0003800200 */
.L_x_319:
        /* <DEDUP_REMOVED lines=27> */
.L_x_325:
[----:B------:R4:W-:Y:S02]  /*2cf0*/  STS.128 [R0+0x5000], RZ ;  /* 0x005000ff00007388 */ /* 0x0009e40000000c00 */
.L_x_324:
[----:B------:R-:W-:Y:S05]  /*2d00*/  BSYNC.RECONVERGENT B0 ;  /* 0x0000000000007941 */ /* 0x000fea0003800200 */
.L_x_323:
[--C-:B------:R-:W-:Y:S01]  /*2d10*/  SHF.R.U32.HI R17, RZ, 0x1, R24.reuse ;  /* 0x00000001ff117819 */ /* 0x100fe20000011618 */
[----:B-1----:R-:W-:Y:S01]  /*2d20*/  IMAD.MOV.U32 R4, RZ, RZ, 0x7f800000 ;  /* 0x7f800000ff047424 */ /* 0x002fe200078e00ff */
[----:B------:R-:W-:Y:S02]  /*2d30*/  SHF.R.U32.HI R15, RZ, 0x2, R24 ;  /* 0x00000002ff0f7819 */ /* 0x000fe40000011618 */
[----:B----4-:R-:W-:Y:S01]  /*2d40*/  LOP3.LUT R2, R17, 0x30, RZ, 0xc0, !PT ;  /* 0x0000003011027812 */ /* 0x010fe200078ec0ff */
[----:B------:R-:W-:Y:S01]  /*2d50*/  STL [R1+0x1c], R17 ;  /* 0x00001c1101007387 */ /* 0x000fe20000100800 */
[----:B------:R-:W-:Y:S02]  /*2d60*/  MOV R5, 0x7f800000 ;  /* 0x7f80000000057802 */ /* 0x000fe40000000f00 */
[----:B------:R-:W-:-:S04]  /*2d70*/  LOP3.LUT R3, R2, 0x7, R15, 0xf8, !PT ;  /* 0x0000000702037812 */ /* 0x000fc800078ef80f */
[C---:B------:R-:W-:Y:S01]  /*2d80*/  ISETP.GE.AND P1, PT, R3.reuse, UR9, PT ;  /* 0x0000000903007c0c */ /* 0x040fe2000bf26270 */
[C---:B------:R-:W-:Y:S01]  /*2d90*/  VIADD R2, R3.reuse, 0x8 ;  /* 0x0000000803027836 */ /* 0x040fe20000000000 */
[----:B------:R1:W-:Y:S04]  /*2da0*/  STL [R1+0x44], R3 ;  /* 0x0000440301007387 */ /* 0x0003e80000100800 */
[----:B------:R-:W-:Y:S01]  /*2db0*/  ISETP.GE.AND P0, PT, R2, UR9, PT ;  /* 0x0000000902007c0c */ /* 0x000fe2000bf06270 */
[----:B------:R-:W-:Y:S01]  /*2dc0*/  IMAD.MOV.U32 R2, RZ, RZ, 0x4 ;  /* 0x00000004ff027424 */ /* 0x000fe200078e00ff */
[----:B------:R-:W4:Y:S03]  /*2dd0*/  LDCU.64 UR8, c[0x0][0x3d0] ;  /* 0x00007a00ff0877ac */ /* 0x000f260008000a00 */
[----:B-1----:R-:W-:-:S08]  /*2de0*/  IMAD.WIDE.U32 R2, R3, R2, UR56 ;  /* 0x0000003803027e25 */ /* 0x002fd0000f8e0002 */
[----:B------:R-:W5:Y:S04]  /*2df0*/  @!P0 LDG.E R4, desc[UR36][R2.64+0x20] ;  /* 0x0000202402048981 */ /* 0x000f68000c1e1900 */
[----:B------:R1:W2:Y:S01]  /*2e00*/  @!P1 LDG.E R5, desc[UR36][R2.64] ;  /* 0x0000002402059981 */ /* 0x0002a2000c1e1900 */
[----:B------:R-:W-:-:S04]  /*2e10*/  UIMAD UR48, UR48, UR16, URZ ;  /* 0x00000010303072a4 */ /* 0x000fc8000f8e02ff */
[----:B------:R-:W-:Y:S01]  /*2e20*/  UIMAD UR48, UR44, UR17, UR48 ;  /* 0x000000112c3072a4 */ /* 0x000fe2000f8e0230 */
[----:B-1----:R-:W-:-:S05]  /*2e30*/  MOV R2, UR16 ;  /* 0x0000001000027c02 */ /* 0x002fca0008000f00 */
[----:B------:R-:W-:Y:S01]  /*2e40*/  IMAD.WIDE.U32 R2, R2, UR44, R8 ;  /* 0x0000002c02027c25 */ /* 0x000fe2000f8e0008 */
[----:B------:R-:W-:Y:S01]  /*2e50*/  BSSY.RECONVERGENT B0, `(.L_x_326) ;  /* 0x000002a000007945 */ /* 0x000fe20003800200 */
[----:B-----5:R1:W-:Y:S04]  /*2e60*/  STL [R1+0x48], R4 ;  /* 0x0000480401007387 */ /* 0x0203e80000100800 */
[----:B--2---:R2:W-:Y:S01]  /*2e70*/  STL [R1+0x4c], R5 ;  /* 0x00004c0501007387 */ /* 0x0045e20000100800 */
[----:B-1----:R-:W-:Y:S01]  /*2e80*/  IADD3 R4, P0, PT, R2, UR50, RZ ;  /* 0x0000003202047c10 */ /* 0x002fe2000ff1e0ff */
[----:B----4-:R-:W-:-:S03]  /*2e90*/  IMAD R2, R19, UR8, RZ ;  /* 0x0000000813027c24 */ /* 0x010fc6000f8e02ff */
        /* <DEDUP_REMOVED lines=32> */
.L_x_328:
[----:B------:R4:W-:Y:S01]  /*30a0*/  STS.128 [R0+0x10000], RZ ;  /* 0x010000ff00007388 */ /* 0x0009e20000000c00 */
[----:B------:R-:W-:Y:S05]  /*30b0*/  BRA `(.L_x_329) ;  /* 0x00000000000c7947 */ /* 0x000fea0003800000 */
.L_x_327:
[----:B------:R1:W-:Y:S04]  /*30c0*/  STS.128 [R0+0xc000], RZ ;  /* 0x00c000ff00007388 */ /* 0x0003e80000000c00 */
[----:B------:R1:W-:Y:S04]  /*30d0*/  STS.128 [R0+0xe000], RZ ;  /* 0x00e000ff00007388 */ /* 0x0003e80000000c00 */
[----:B------:R1:W-:Y:S02]  /*30e0*/  STS.128 [R0+0x10000], RZ ;  /* 0x010000ff00007388 */ /* 0x0003e40000000c00 */
.L_x_329:
[----:B------:R-:W-:Y:S05]  /*30f0*/  BSYNC.RECONVERGENT B0 ;  /* 0x0000000000007941 */ /* 0x000fea0003800200 */
.L_x_326:
        /* <DEDUP_REMOVED lines=33> */
.L_x_332:
[----:B------:R2:W-:Y:S02]  /*3310*/  STS.128 [R0+0x11000], RZ ;  /* 0x011000ff00007388 */ /* 0x0005e40000000c00 */
.L_x_331:
[----:B------:R-:W-:Y:S05]  /*3320*/  BSYNC.RECONVERGENT B0 ;  /* 0x0000000000007941 */ /* 0x000fea0003800200 */
.L_x_330:
[----:B------:R-:W5:Y:S01]  /*3330*/  LDCU.64 UR10, c[0x0][0x538] ;  /* 0x0000a700ff0a77ac */ /* 0x000f620008000a00 */
[----:B------:R-:W0:Y:S01]  /*3340*/  LDGDEPBAR ;  /* 0x00000000000079af */ /* 0x000e220000000000 */
[C---:B------:R-:W-:Y:S02]  /*3350*/  IMAD.SHL.U32 R5, R24.reuse, 0x40, RZ ;  /* 0x0000004018057824 */ /* 0x040fe400078e00ff */
[C---:B------:R-:W-:Y:S02]  /*3360*/  IMAD.SHL.U32 R6, R24.reuse, 0x20, RZ ;  /* 0x0000002018067824 */ /* 0x040fe400078e00ff */
[C---:B------:R-:W-:Y:S01]  /*3370*/  IMAD.SHL.U32 R7, R24.reuse, 0x10, RZ ;  /* 0x0000001018077824 */ /* 0x040fe200078e00ff */
[C---:B------:R-:W-:Y:S01]  /*3380*/  LOP3.LUT P1, RZ, R24.reuse, 0x4, RZ, 0xc0, !PT ;  /* 0x0000000418ff7812 */ /* 0x040fe2000782c0ff */
[----:B------:R-:W-:Y:S01]  /*3390*/  IMAD.SHL.U32 R8, R24, 0x2, RZ ;  /* 0x0000000218087824 */ /* 0x000fe200078e00ff */
[----:B------:R-:W3:Y:S01]  /*33a0*/  LDCU UR17, c[0x0][0x590] ;  /* 0x0000b200ff1177ac */ /* 0x000ee20008000800 */
[----:B------:R-:W-:Y:S01]  /*33b0*/  UIADD3 UR32, UPT, UPT, -UR46, 0x40, UR32 ;  /* 0x000000402e207890 */ /* 0x000fe2000fffe120 */
[----:B------:R-:W1:Y:S01]  /*33c0*/  LDCU UR16, c[0x0][0x45c] ;  /* 0x00008b80ff1077ac */ /* 0x000e620008000800 */
[----:B-----5:R-:W-:-:S04]  /*33d0*/  UISETP.NE.U32.AND UP0, UPT, UR10, URZ, UPT ;  /* 0x000000ff0a00728c */ /* 0x020fc8000bf05070 */
[----:B------:R-:W-:Y:S01]  /*33e0*/  UISETP.NE.AND.EX UP0, UPT, UR11, URZ, UPT, UP0 ;  /* 0x000000ff0b00728c */ /* 0x000fe2000bf05300 */
[----:B------:R-:W-:-:S05]  /*33f0*/  DEPBAR.LE SB0, 0x1 ;  /* 0x000080400000791a */ /* 0x000fca0000000000 */
[----:B------:R-:W-:-:S05]  /*3400*/  PLOP3.LUT P0, PT, PT, PT, UP0, 0x80, 0x8 ;  /* 0x000000000008781c */ /* 0x000fca0003f0f008 */
[----:B------:R-:W5:Y:S01]  /*3410*/  @UP0 LDCU.64 UR8, c[0x0][0x540] ;  /* 0x0000a800ff0807ac */ /* 0x000f620008000a00 */
[----:B------:R-:W-:Y:S01]  /*3420*/  @UP0 UMOV UR14, UR26 ;  /* 0x0000001a000e0c82 */ /* 0x000fe20008000000 */
[----:B------:R-:W-:Y:S02]  /*3430*/  @UP0 UMOV UR15, URZ ;  /* 0x000000ff000f0c82 */ /* 0x000fe40008000000 */
[----:B-----5:R-:W-:-:S04]  /*3440*/  @UP0 UIMAD.WIDE.U32 UR14, UR25, UR8, UR14 ;  /* 0x00000008190e02a5 */ /* 0x020fc8000f8e000e */
[----:B------:R-:W-:Y:S02]  /*3450*/  @UP0 UIMAD UR9, UR25, UR9, UR15 ;  /* 0x00000009190902a4 */ /* 0x000fe4000f8e020f */
[----:B------:R-:W-:-:S04]  /*3460*/  @UP0 ULEA UR10, UP1, UR14, UR10, 0x2 ;  /* 0x0000000a0e0a0291 */ /* 0x000fc8000f8210ff */
[----:B------:R-:W-:Y:S02]  /*3470*/  @UP0 ULEA.HI.X UR11, UR14, UR11, UR9, 0x2, UP1 ;  /* 0x0000000b0e0b0291 */ /* 0x000fe400088f1409 */
[----:B-12---:R-:W-:Y:S01]  /*3480*/  IMAD.U32 R2, RZ, RZ, UR10 ;  /* 0x0000000aff027e24 */ /* 0x006fe2000f8e00ff */
[----:B------:R-:W-:Y:S03]  /*3490*/  BAR.SYNC.DEFER_BLOCKING 0x0 ;  /* 0x0000000000007b1d */ /* 0x000fe60000010000 */
[----:B------:R-:W-:-:S03]  /*34a0*/  IMAD.U32 R3, RZ, RZ, UR11 ;  /* 0x0000000bff037e24 */ /* 0x000fc6000f8e00ff */
[----:B------:R-:W1:Y:S01]  /*34b0*/  @UP0 LDCU UR9, c[0x0][0x458] ;  /* 0x00008b00ff0907ac */ /* 0x000e620008000800 */
[----:B----4-:R-:W-:Y:S02]  /*34c0*/  LOP3.LUT R0, R6, 0x200, RZ, 0xc0, !PT ;  /* 0x0000020006007812 */ /* 0x010fe400078ec0ff */
        /* <DEDUP_REMOVED lines=16> */
[----:B------:R2:W4:Y:S01]  /*35d0*/  @P0 LDG.E R4, desc[UR36][R2.64] ;  /* 0x0000002402040981 */ /* 0x000522000c1e1900 */
[----:B------:R-:W-:-:S02]  /*35e0*/  LOP3.LUT R0, R0, 0x3800, R7, 0xf8, !PT ;  /* 0x0000380000007812 */ /* 0x000fc400078ef807 */
[----:B------:R-:W-:Y:S02]  /*35f0*/  CS2R R110, SRZ ;  /* 0x00000000006e7805 */ /* 0x000fe4000001ff00 */
[----:B------:R-:W-:Y:S02]  /*3600*/  LOP3.LUT R7, R5, 0x200, RZ, 0xc0, !PT ;  /* 0x0000020005077812 */ /* 0x000fe400078ec0ff */
[----:B------:R-:W-:Y:S02]  /*3610*/  CS2R R108, SRZ ;  /* 0x00000000006c7805 */ /* 0x000fe4000001ff00 */
[----:B------:R-:W-:Y:S02]  /*3620*/  CS2R R114, SRZ ;  /* 0x0000000000727805 */ /* 0x000fe4000001ff00 */
[----:B------:R-:W-:Y:S02]  /*3630*/  CS2R R112, SRZ ;  /* 0x0000000000707805 */ /* 0x000fe4000001ff00 */
[----:B------:R-:W-:-:S02]  /*3640*/  LOP3.LUT R6, R7, 0xc00, R6, 0xf8, !PT ;  /* 0x00000c0007067812 */ /* 0x000fc400078ef806 */
[----:B------:R-:W-:Y:S02]  /*3650*/  CS2R R106, SRZ ;  /* 0x00000000006a7805 */ /* 0x000fe4000001ff00 */
[----:B------:R-:W-:Y:S02]  /*3660*/  LOP3.LUT R7, R8, 0x6, RZ, 0xc0, !PT ;  /* 0x0000000608077812 */ /* 0x000fe400078ec0ff */
        /* <DEDUP_REMOVED lines=15> */
[----:B--2---:R-:W-:Y:S01]  /*3760*/  LOP3.LUT R2, R5, 0x1c0, RZ, 0xc0, !PT ;  /* 0x000001c005027812 */ /* 0x004fe200078ec0ff */
[----:B-1----:R-:W4:Y:S01]  /*3770*/  @P0 MUFU.RCP R3, UR9 ;  /* 0x0000000900030d08 */ /* 0x002f220008001000 */
[----:B------:R-:W-:-:S02]  /*3780*/  CS2R R42, SRZ ;  /* 0x00000000002a7805 */ /* 0x000fc4000001ff00 */
[----:B------:R-:W-:Y:S02]  /*3790*/  CS2R R40, SRZ ;  /* 0x0000000000287805 */ /* 0x000fe4000001ff00 */
[----:B------:R-:W-:Y:S02]  /*37a0*/  LOP3.LUT R2, R2, 0x38, R23, 0xf8, !PT ;  /* 0x0000003802027812 */ /* 0x000fe400078ef817 */
[----:B------:R-:W-:Y:S02]  /*37b0*/  CS2R R38, SRZ ;  /* 0x0000000000267805 */ /* 0x000fe4000001ff00 */
[----:B------:R-:W-:Y:S02]  /*37c0*/  CS2R R36, SRZ ;  /* 0x0000000000247805 */ /* 0x000fe4000001ff00 */
[----:B---3--:R-:W-:Y:S02]  /*37d0*/  CS2R R30, SRZ ;  /* 0x00000000001e7805 */ /* 0x008fe4000001ff00 */
        /* <DEDUP_REMOVED lines=8> */
[----:B------:R-:W-:Y:S02]  /*3860*/  LEA R9, R0, UR6, 0x1 ;  /* 0x0000000600097c11 */ /* 0x000fe4000f8e08ff */
[----:B------:R-:W-:Y:S02]  /*3870*/  CS2R R22, SRZ ;  /* 0x0000000000167805 */ /* 0x000fe4000001ff00 */
[----:B------:R-:W-:Y:S01]  /*3880*/  LOP3.LUT R6, R6, R2, RZ, 0xfc, !PT ;  /* 0x0000000206067212 */ /* 0x000fe200078efcff */
[----:B------:R-:W-:Y:S01]  /*3890*/  IMAD.MOV.U32 R2, RZ, RZ, 0x40 ;  /* 0x00000040ff027424 */ /* 0x000fe200078e00ff */
[----:B------:R-:W-:Y:S01]  /*38a0*/  CS2R R20, SRZ ;  /* 0x0000000000147805 */ /* 0x000fe2000001ff00 */
[C---:B------:R-:W-:Y:S01]  /*38b0*/  VIADD R0, R9.reuse, 0x12000 ;  /* 0x0001200009007836 */ /* 0x040fe20000000000 */
[----:B------:R-:W-:Y:S01]  /*38c0*/  STL [R1+0xc], R9 ;  /* 0x00000c0901007387 */ /* 0x000fe20000100800 */
[----:B------:R-:W-:Y:S01]  /*38d0*/  VIADD R232, R9, 0x12040 ;  /* 0x0001204009e87836 */ /* 0x000fe20000000000 */
[----:B------:R-:W-:Y:S01]  /*38e0*/  SEL R2, R2, 0xffffffc0, !P1 ;  /* 0xffffffc002027807 */ /* 0x000fe20004800000 */
[----:B------:R-:W-:Y:S01]  /*38f0*/  @P1 VIADD R232, R0, 0xffffffc0 ;  /* 0xffffffc000e81836 */ /* 0x000fe20000000000 */
[----:B------:R-:W1:Y:S01]  /*3900*/  LDSM.16.M88.4 R148, [R9+0x12000] ;  /* 0x012000000994783b */ /* 0x000e620000000200 */
[----:B------:R-:W-:Y:S01]  /*3910*/  IMAD.MOV.U32 R0, RZ, RZ, 0x20 ;  /* 0x00000020ff007424 */ /* 0x000fe200078e00ff */
[----:B------:R-:W-:Y:S01]  /*3920*/  UMOV UR8, URZ ;  /* 0x000000ff00087c82 */ /* 0x000fe20008000000 */
[----:B------:R-:W2:Y:S01]  /*3930*/  LDCU UR9, c[0x0][0x440] ;  /* 0x00008800ff0977ac */ /* 0x000ea20008000800 */
[----:B------:R-:W3:Y:S01]  /*3940*/  LDSM.16.M88.4 R164, [R232] ;  /* 0x00000000e8a4783b */ /* 0x000ee20000000200 */
[----:B------:R-:W1:Y:S03]  /*3950*/  LDCU UR14, c[0x0][0x504] ;  /* 0x0000a080ff0e77ac */ /* 0x000e660008000800 */
[----:B------:R-:W1:Y:S01]  /*3960*/  LDSM.16.M88.4 R168, [R232+0x800] ;  /* 0x00080000e8a8783b */ /* 0x000e620000000200 */
[----:B------:R-:W1:Y:S03]  /*3970*/  LDCU UR11, c[0x0][0x508] ;  /* 0x0000a100ff0b77ac */ /* 0x000e660008000800 */
[----:B------:R-:W1:Y:S01]  /*3980*/  LDSM.16.M88.4 R196, [R232+0x2000] ;  /* 0x00200000e8c4783b */ /* 0x000e620000000200 */
[----:B------:R-:W1:Y:S03]  /*3990*/  LDCU UR10, c[0x0][0x3e0] ;  /* 0x00007c00ff0a77ac */ /* 0x000e660008000800 */
[----:B------:R-:W1:Y:S01]  /*39a0*/  LDSM.16.M88.4 R200, [R232+0x2800] ;  /* 0x00280000e8c8783b */ /* 0x000e620000000200 */
[----:B------:R-:W-:-:S03]  /*39b0*/  USHF.L.U32 UR17, UR17, 0x6, URZ ;  /* 0x0000000611117899 */ /* 0x000fc600080006ff */
[----:B------:R-:W1:Y:S04]  /*39c0*/  LDSM.16.M88.4 R228, [R232+0x4000] ;  /* 0x00400000e8e4783b */ /* 0x000e680000000200 */
[----:B------:R-:W1:Y:S04]  /*39d0*/  LDSM.16.M88.4 R152, [R9+0x12800] ;  /* 0x012800000998783b */ /* 0x000e680000000200 */
[----:B------:R-:W1:Y:S04]  /*39e0*/  LDSM.16.M88.4 R180, [R9+0x14000] ;  /* 0x0140000009b4783b */ /* 0x000e680000000200 */
[----:B------:R-:W1:Y:S04]  /*39f0*/  LDSM.16.M88.4 R184, [R9+0x14800] ;  /* 0x0148000009b8783b */ /* 0x000e680000000200 */
[----:B------:R-:W1:Y:S04]  /*3a00*/  LDSM.16.M88.4 R212, [R9+0x16000] ;  /* 0x0160000009d4783b */ /* 0x000e680000000200 */
[----:B------:R-:W1:Y:S01]  /*3a10*/  LDSM.16.M88.4 R216, [R9+0x16800] ;  /* 0x0168000009d8783b */ /* 0x000e620000000200 */
[----:B----4-:R-:W-:Y:S01]  /*3a20*/  @P0 FMUL.FTZ R4, R4, R3 ;  /* 0x0000000304040220 */ /* 0x010fe20000410000 */
[----:B------:R-:W-:-:S04]  /*3a30*/  IMAD.U32 R3, RZ, RZ, UR35 ;  /* 0x00000023ff037e24 */ /* 0x000fc8000f8e00ff */
[----:B------:R-:W-:Y:S01]  /*3a40*/  @P0 R2UR UR15, R4 ;  /* 0x00000000040f02ca */ /* 0x000fe200000e0000 */
[----:B------:R-:W-:Y:S01]  /*3a50*/  IMAD.IADD R4, R9, 0x1, R2 ;  /* 0x0000000109047824 */ /* 0x000fe200078e0202 */
[----:B------:R-:W-:Y:S02]  /*3a60*/  LOP3.LUT P0, RZ, R24, 0x2, RZ, 0xc0, !PT ;  /* 0x0000000218ff7812 */ /* 0x000fe4000780c0ff */
[----:B------:R-:W-:Y:S02]  /*3a70*/  CS2R R24, SRZ ;  /* 0x0000000000187805 */ /* 0x000fe4000001ff00 */
[----:B------:R-:W-:Y:S02]  /*3a80*/  IADD3 R3, PT, PT, R3, -UR29, -R5 ;  /* 0x8000001d03037c10 */ /* 0x000fe4000fffe805 */
[----:B------:R-:W-:Y:S02]  /*3a90*/  SEL R0, R0, 0xffffffe0, !P0 ;  /* 0xffffffe000007807 */ /* 0x000fe40004000000 */
[----:B------:R-:W-:Y:S01]  /*3aa0*/  LEA R5, R6, UR6, 0x1 ;  /* 0x0000000606057c11 */ /* 0x000fe2000f8e08ff */
[----:B------:R4:W-:Y:S02]  /*3ab0*/  STL [R1+0x50], R3 ;  /* 0x0000500301007387 */ /* 0x0009e40000100800 */
[----:B------:R-:W-:-:S02]  /*3ac0*/  IMAD.IADD R240, R0, 0x1, R232 ;  /* 0x0000000100f07824 */ /* 0x000fc400078e02e8 */
[----:B------:R-:W1:Y:S01]  /*3ad0*/  LDSM.16.M88.4 R232, [R232+0x4800] ;  /* 0x00480000e8e8783b */ /* 0x000e620000000200 */
[----:B------:R-:W-:-:S03]  /*3ae0*/  @UP0 UMOV UR8, UR15 ;  /* 0x0000000f00080c82 */ /* 0x000fc60008000000 */
[----:B------:R-:W1:Y:S04]  /*3af0*/  LDSM.16.M88.4 R172, [R240] ;  /* 0x00000000f0ac783b */ /* 0x000e680000000200 */
[----:B------:R-:W1:Y:S04]  /*3b00*/  LDSM.16.M88.4 R176, [R240+0x800] ;  /* 0x00080000f0b0783b */ /* 0x000e680000000200 */
[----:B------:R-:W1:Y:S04]  /*3b10*/  LDSM.16.M88.4 R204, [R240+0x2000] ;  /* 0x00200000f0cc783b */ /* 0x000e680000000200 */
[----:B------:R-:W1:Y:S04]  /*3b20*/  LDSM.16.M88.4 R208, [R240+0x2800] ;  /* 0x00280000f0d0783b */ /* 0x000e680000000200 */
[----:B------:R-:W1:Y:S01]  /*3b30*/  LDSM.16.M88.4 R236, [R240+0x4000] ;  /* 0x00400000f0ec783b */ /* 0x000e620000000200 */
[----:B----4-:R-:W-:-:S03]  /*3b40*/  IMAD.IADD R3, R9, 0x1, R0 ;  /* 0x0000000109037824 */ /* 0x010fc600078e0200 */
[----:B------:R-:W4:Y:S04]  /*3b50*/  LDSM.16.M88.4 R240, [R240+0x4800] ;  /* 0x00480000f0f0783b */ /* 0x000f280000000200 */
[----:B------:R-:W-:Y:S04]  /*3b60*/  STL [R1+0x10], R3 ;  /* 0x0000100301007387 */ /* 0x000fe80000100800 */
[----:B------:R-:W1:Y:S04]  /*3b70*/  LDSM.16.M88.4 R156, [R3+0x12000] ;  /* 0x01200000039c783b */ /* 0x000e680000000200 */
[----:B------:R-:W1:Y:S04]  /*3b80*/  LDSM.16.M88.4 R160, [R3+0x12800] ;  /* 0x0128000003a0783b */ /* 0x000e680000000200 */
[----:B------:R-:W1:Y:S04]  /*3b90*/  LDSM.16.M88.4 R188, [R3+0x14000] ;  /* 0x0140000003bc783b */ /* 0x000e680000000200 */
[----:B------:R-:W1:Y:S04]  /*3ba0*/  LDSM.16.M88.4 R192, [R3+0x14800] ;  /* 0x0148000003c0783b */ /* 0x000e680000000200 */
[----:B------:R-:W1:Y:S04]  /*3bb0*/  LDSM.16.M88.4 R220, [R3+0x16000] ;  /* 0x0160000003dc783b */ /* 0x000e680000000200 */
[----:B------:R5:W1:Y:S04]  /*3bc0*/  LDSM.16.M88.4 R224, [R3+0x16800] ;  /* 0x0168000003e0783b */ /* 0x000a680000000200 */
[----:B------:R2:W-:Y:S04]  /*3bd0*/  STL [R1+0x4], R5 ;  /* 0x0000040501007387 */ /* 0x0005e80000100800 */
[----:B------:R1:W-:Y:S01]  /*3be0*/  STL [R1+0x14], R4 ;  /* 0x0000140401007387 */ /* 0x0003e20000100800 */
[----:B-----5:R-:W-:-:S02]  /*3bf0*/  IMAD.IADD R3, R2, 0x1, R5 ;  /* 0x0000000102037824 */ /* 0x020fc400078e0205 */
[C---:B------:R-:W-:Y:S02]  /*3c00*/  IMAD.IADD R2, R0.reuse, 0x1, R4 ;  /* 0x0000000100027824 */ /* 0x040fe400078e0204 */
[C---:B--2---:R-:W-:Y:S02]  /*3c10*/  IMAD.IADD R5, R0.reuse, 0x1, R5 ;  /* 0x0000000100057824 */ /* 0x044fe400078e0205 */
[----:B------:R-:W-:-:S03]  /*3c20*/  IMAD.IADD R0, R0, 0x1, R3 ;  /* 0x0000000100007824 */ /* 0x000fc600078e0203 */
[----:B------:R2:W-:Y:S04]  /*3c30*/  STL [R1+0x8], R5 ;  /* 0x0000080501007387 */ /* 0x0005e80000100800 */
[----:B------:R2:W-:Y:S04]  /*3c40*/  STL [R1+0x20], R3 ;  /* 0x0000200301007387 */ /* 0x0005e80000100800 */
[----:B------:R2:W-:Y:S04]  /*3c50*/  STL [R1+0x18], R2 ;  /* 0x0000180201007387 */ /* 0x0005e80000100800 */
[----:B-1-34-:R2:W-:Y:S02]  /*3c60*/  STL [R1+0x24], R0 ;  /* 0x0000240001007387 */ /* 0x01a5e40000100800 */
.L_x_337:
[----:B------:R-:W3:Y:S01]  /*3c70*/  LDL.LU R98, [R1+0x4] ;  /* 0x0000040001627983 */ /* 0x000ee20000300800 */
[----:B-12---:R-:W-:Y:S01]  /*3c80*/  IMAD.U32 R2, RZ, RZ, UR18 ;  /* 0x00000012ff027e24 */ /* 0x006fe2000f8e00ff */
[----:B------:R-:W-:Y:S01]  /*3c90*/  USHF.L.U32 UR15, UR47, 0x6, URZ ;  /* 0x000000062f0f7899 */ /* 0x000fe200080006ff */
[----:B------:R-:W-:Y:S01]  /*3ca0*/  IMAD.U32 R3, RZ, RZ, UR19 ;  /* 0x00000013ff037e24 */ /* 0x000fe2000f8e00ff */
[----:B------:R-:W2:Y:S02]  /*3cb0*/  LDL R97, [R1+0xc] ;  /* 0x00000c0001617983 */ /* 0x000ea40000100800 */
[----:B------:R-:W-:Y:S02]  /*3cc0*/  UISETP.GE.AND UP0, UPT, UR15, UR32, UPT ;  /* 0x000000200f00728c */ /* 0x000fe4000bf06270 */
[----:B------:R-:W4:Y:S04]  /*3cd0*/  LDL.LU R96, [R1+0x8] ;  /* 0x0000080001607983 */ /* 0x000f280000300800 */
[----:B------:R-:W4:Y:S04]  /*3ce0*/  LDL R95, [R1+0x10] ;  /* 0x00001000015f7983 */ /* 0x000f280000100800 */
[----:B------:R-:W4:Y:S04]  /*3cf0*/  LDL R94, [R1+0x20] ;  /* 0x00002000015e7983 */ /* 0x000f280000100800 */
[----:B------:R-:W4:Y:S04]  /*3d00*/  LDL R93, [R1+0x14] ;  /* 0x00001400015d7983 */ /* 0x000f280000100800 */
[----:B------:R-:W4:Y:S04]  /*3d10*/  LDL R92, [R1+0x24] ;  /* 0x00002400015c7983 */ /* 0x000f280000100800 */
[----:B------:R-:W4:Y:S04]  /*3d20*/  LDL R91, [R1+0x18] ;  /* 0x00001800015b7983 */ /* 0x000f280000100800 */
[----:B------:R-:W4:Y:S04]  /*3d30*/  LDL R90, [R1+0x44] ;  /* 0x00004400015a7983 */ /* 0x000f280000100800 */
[----:B------:R-:W0:Y:S04]  /*3d40*/  LDGDEPBAR ;  /* 0x00000000000079af */ /* 0x000e280000000000 */
[----:B------:R-:W4:Y:S01]  /*3d50*/  LDL R0, [R1+0x50] ;  /* 0x0000500001007983 */ /* 0x000f220000100800 */
[----:B------:R-:W-:Y:S04]  /*3d60*/  DEPBAR.LE SB0, 0x0 ;  /* 0x000080000000791a */ /* 0x000fe80000000000 */
[----:B------:R-:W-:Y:S06]  /*3d70*/  BAR.SYNC.DEFER_BLOCKING 0x0 ;  /* 0x0000000000007b1d */ /* 0x000fec0000010000 */
[----:B---3--:R-:W-:Y:S04]  /*3d80*/  LDSM.16.M88.4 R16, [R98] ;  /* 0x000000006210783b */ /* 0x008fe80000000200 */
[----:B--2---:R-:W1:Y:S04]  /*3d90*/  LDSM.16.M88.4 R8, [R97+0xc000] ;  /* 0x00c000006108783b */ /* 0x004e680000000200 */
[----:B------:R-:W2:Y:S04]  /*3da0*/  LDSM.16.M88.4 R68, [R97+0xc800] ;  /* 0x00c800006144783b */ /* 0x000ea80000000200 */
[----:B----4-:R-:W-:Y:S04]  /*3db0*/  LDSM.16.M88.4 R72, [R96] ;  /* 0x000000006048783b */ /* 0x010fe80000000200 */
[----:B------:R-:W3:Y:S04]  /*3dc0*/  LDSM.16.M88.4 R76, [R95+0xc000] ;  /* 0x00c000005f4c783b */ /* 0x000ee80000000200 */
[----:B------:R-:W4:Y:S04]  /*3dd0*/  LDSM.16.M88.4 R80, [R95+0xc800] ;  /* 0x00c800005f50783b */ /* 0x000f280000000200 */
[----:B------:R-:W-:Y:S01]  /*3de0*/  LDSM.16.M88.4 R84, [R93+0xc000] ;  /* 0x00c000005d54783b */ /* 0x000fe20000000200 */
[C---:B------:R-:W-:Y:S04]  /*3df0*/  LEA R2, P0, R90.reuse, R2, 0x2 ;  /* 0x000000025a027211 */ /* 0x040fe800078010ff */
[C---:B------:R-:W-:Y:S05]  /*3e00*/  LEA.HI.X R3, R90.reuse, R3, RZ, 0x2, P0 ;  /* 0x000000035a037211 */ /* 0x040fea00000f14ff */
[----:B-----5:R-:W5:Y:S01]  /*3e10*/  LDG.E R89, desc[UR36][R2.64] ;  /* 0x0000002402597981 */ /* 0x020f62000c1e1900 */
[C---:B-1----:R-:W-:Y:S03]  /*3e20*/  HMMA.16816.F32 R4, R16.reuse, R8, RZ ;  /* 0x000000081004723c */ /* 0x042fe600000018ff */
[----:B------:R1:W5:Y:S05]  /*3e30*/  LDG.E R88, desc[UR36][R2.64+0x20] ;  /* 0x0000202402587981 */ /* 0x00036a000c1e1900 */
[C---:B------:R-:W-:Y:S08]  /*3e40*/  HMMA.16816.F32 R8, R16.reuse, R10, RZ ;  /* 0x0000000a1008723c */ /* 0x040ff000000018ff */
[C---:B--2---:R-:W-:Y:S08]  /*3e50*/  HMMA.16816.F32 R12, R16.reuse, R68, RZ ;  /* 0x00000044100c723c */ /* 0x044ff000000018ff */
[----:B------:R-:W-:Y:S01]  /*3e60*/  HMMA.16816.F32 R16, R16, R70, RZ ;  /* 0x000000461010723c */ /* 0x000fe200000018ff */
[----:B------:R-:W2:Y:S01]  /*3e70*/  LDSM.16.M88.4 R68, [R94] ;  /* 0x000000005e44783b */ /* 0x000ea20000000200 */
[----:B-1----:R-:W-:Y:S04]  /*3e80*/  LOP3.LUT R2, R90, UR15, RZ, 0xfc, !PT ;  /* 0x0000000f5a027c12 */ /* 0x002fe8000f8efcff */
[----:B------:R-:W-:Y:S02]  /*3e90*/  IADD3 R0, PT, PT, R2, R0, RZ ;  /* 0x0000000002007210 */ /* 0x000fe40007ffe0ff */
[C---:B---3--:R-:W-:Y:S05]  /*3ea0*/  HMMA.16816.F32 R4, R72.reuse, R76, R4 ;  /* 0x0000004c4804723c */ /* 0x048fea0000001804 */
[C---:B------:R-:W-:Y:S03]  /*3eb0*/  VIADD R3, R0.reuse, 0x48 ;  /* 0x0000004800037836 */ /* 0x040fe60000000000 */
[C---:B------:R-:W-:Y:S01]  /*3ec0*/  HMMA.16816.F32 R8, R72.reuse, R78, R8 ;  /* 0x0000004e4808723c */ /* 0x040fe20000001808 */
[----:B------:R-:W-:Y:S02]  /*3ed0*/  LDSM.16.M88.4 R76, [R92] ;  /* 0x000000005c4c783b */ /* 0x000fe40000000200 */
[----:B------:R-:W-:Y:S04]  /*3ee0*/  IABS R3, R3 ;  /* 0x0000000300037213 */ /* 0x000fe80000000000 */
[----:B------:R-:W-:Y:S01]  /*3ef0*/  I2FP.F32.S32 R3, R3 ;  /* 0x0000000300037245 */ /* 0x000fe20000201400 */
[C---:B----4-:R-:W-:Y:S08]  /*3f00*/  HMMA.16816.F32 R12, R72.reuse, R80, R12 ;  /* 0x00000050480c723c */ /* 0x050ff0000000180c */
        /* <DEDUP_REMOVED lines=14> */
[----:B------:R-:W-:Y:S01]  /*3ff0*/  HMMA.16816.F32 R16, R76, R86, R16 ;  /* 0x000000564c10723c */ /* 0x000fe20000001810 */
[----:B------:R-:W-:Y:S04]  /*4000*/  LDSM.16.M88.4 R76, [R95+0xe000] ;  /* 0x00e000005f4c783b */ /* 0x000fe80000000200 */
[----:B------:R-:W-:Y:S03]  /*4010*/  LDSM.16.M88.4 R84, [R95+0xe800] ;  /* 0x00e800005f54783b */ /* 0x000fe60000000200 */
[C---:B-1----:R-:W-:Y:S08]  /*4020*/  HMMA.16816.F32 R4, R68.reuse, R72, R4 ;  /* 0x000000484404723c */ /* 0x042ff00000001804 */
[C---:B------:R-:W-:Y:S01]  /*4030*/  HMMA.16816.F32 R8, R68.reuse, R74, R8 ;  /* 0x0000004a4408723c */ /* 0x040fe20000001808 */
[----:B------:R-:W1:Y:S07]  /*4040*/  LDSM.16.M88.4 R72, [R96+0x2000] ;  /* 0x002000006048783b */ /* 0x000e6e0000000200 */
[C---:B---3--:R-:W-:Y:S08]  /*4050*/  HMMA.16816.F32 R12, R68.reuse, R80, R12 ;  /* 0x00000050440c723c */ /* 0x048ff0000000180c */
[----:B------:R-:W-:Y:S01]  /*4060*/  HMMA.16816.F32 R16, R68, R82, R16 ;  /* 0x000000524410723c */ /* 0x000fe20000001810 */
[----:B------:R-:W-:Y:S04]  /*4070*/  LDSM.16.M88.4 R68, [R94+0x2000] ;  /* 0x002000005e44783b */ /* 0x000fe80000000200 */
[----:B------:R-:W-:Y:S03]  /*4080*/  LDSM.16.M88.4 R80, [R93+0xe800] ;  /* 0x00e800005d50783b */ /* 0x000fe60000000200 */
[C---:B-1----:R-:W-:Y:S08]  /*4090*/  HMMA.16816.F32 R4, R72.reuse, R76, R4 ;  /* 0x0000004c4804723c */ /* 0x042ff00000001804 */
[C---:B------:R-:W-:Y:S01]  /*40a0*/  HMMA.16816.F32 R8, R72.reuse, R78, R8 ;  /* 0x0000004e4808723c */ /* 0x040fe20000001808 */
[----:B------:R-:W1:Y:S07]  /*40b0*/  LDSM.16.M88.4 R76, [R93+0xe000] ;  /* 0x00e000005d4c783b */ /* 0x000e6e0000000200 */
[C---:B------:R-:W-:Y:S08]  /*40c0*/  HMMA.16816.F32 R12, R72.reuse, R84, R12 ;  /* 0x00000054480c723c */ /* 0x040ff0000000180c */
[----:B------:R-:W-:Y:S01]  /*40d0*/  HMMA.16816.F32 R16, R72, R86, R16 ;  /* 0x000000564810723c */ /* 0x000fe20000001810 */
[----:B------:R-:W-:Y:S04]  /*40e0*/  LDSM.16.M88.4 R72, [R92+0x2000] ;  /* 0x002000005c48783b */ /* 0x000fe80000000200 */
[----:B------:R-:W2:Y:S03]  /*40f0*/  LDSM.16.M88.4 R84, [R91+0xe000] ;  /* 0x00e000005b54783b */ /* 0x000ea60000000200 */
[C---:B-1----:R-:W-:Y:S08]  /*4100*/  HMMA.16816.F32 R4, R68.reuse, R76, R4 ;  /* 0x0000004c4404723c */ /* 0x042ff00000001804 */
[C---:B------:R-:W-:Y:S01]  /*4110*/  HMMA.16816.F32 R8, R68.reuse, R78, R8 ;  /* 0x0000004e4408723c */ /* 0x040fe20000001808 */
[----:B------:R-:W1:Y:S07]  /*4120*/  LDSM.16.M88.4 R76, [R91+0xe800] ;  /* 0x00e800005b4c783b */ /* 0x000e6e0000000200 */
[C---:B------:R-:W-:Y:S08]  /*4130*/  HMMA.16816.F32 R12, R68.reuse, R80, R12 ;  /* 0x00000050440c723c */ /* 0x040ff0000000180c */
[----:B------:R-:W-:Y:S01]  /*4140*/  HMMA.16816.F32 R16, R68, R82, R16 ;  /* 0x000000524410723c */ /* 0x000fe20000001810 */
[----:B------:R-:W-:Y:S04]  /*4150*/  LDSM.16.M88.4 R68, [R98+0x4000] ;  /* 0x004000006244783b */ /* 0x000fe80000000200 */
[----:B------:R-:W3:Y:S03]  /*4160*/  LDSM.16.M88.4 R80, [R97+0x10000] ;  /* 0x010000006150783b */ /* 0x000ee60000000200 */
[C---:B--2---:R-:W-:Y:S08]  /*4170*/  HMMA.16816.F32 R4, R72.reuse, R84, R4 ;  /* 0x000000544804723c */ /* 0x044ff00000001804 */
[C---:B------:R-:W-:Y:S01]  /*4180*/  HMMA.16816.F32 R8, R72.reuse, R86, R8 ;  /* 0x000000564808723c */ /* 0x040fe20000001808 */
[----:B------:R-:W-:Y:S07]  /*4190*/  LDSM.16.M88.4 R84, [R95+0x10000] ;  /* 0x010000005f54783b */ /* 0x000fee0000000200 */
[C---:B-1----:R-:W-:Y:S08]  /*41a0*/  HMMA.16816.F32 R12, R72.reuse, R76, R12 ;  /* 0x0000004c480c723c */ /* 0x042ff0000000180c */
[----:B------:R-:W-:Y:S01]  /*41b0*/  HMMA.16816.F32 R16, R72, R78, R16 ;  /* 0x0000004e4810723c */ /* 0x000fe20000001810 */
[----:B------:R-:W1:Y:S04]  /*41c0*/  LDSM.16.M88.4 R72, [R97+0x10800] ;  /* 0x010800006148783b */ /* 0x000e680000000200 */
        /* <DEDUP_REMOVED lines=19> */
[----:B------:R-:W-:Y:S03]  /*4300*/  HMMA.16816.F32 R16, R68, R86, R16 ;  /* 0x000000564410723c */ /* 0x000fe60000001810 */
[C---:B------:R-:W-:Y:S01]  /*4310*/  IADD3 R71, PT, PT, R0.reuse, 0x37, RZ ;  /* 0x0000003700477810 */ /* 0x040fe20007ffe0ff */
[C---:B------:R-:W-:Y:S02]  /*4320*/  VIADD R69, R0.reuse, 0x47 ;  /* 0x0000004700457836 */ /* 0x040fe40000000000 */
[C---:B------:R-:W-:Y:S01]  /*4330*/  VIADD R68, R0.reuse, 0x3f ;  /* 0x0000003f00447836 */ /* 0x040fe20000000000 */
[----:B------:R-:W-:Y:S01]  /*4340*/  IABS R71, R71 ;  /* 0x0000004700477213 */ /* 0x000fe20000000000 */
[C---:B---3--:R-:W-:Y:S05]  /*4350*/  HMMA.16816.F32 R4, R76.reuse, R80, R4 ;  /* 0x000000504c04723c */ /* 0x048fea0000001804 */
[----:B------:R-:W-:Y:S01]  /*4360*/  IABS R69, R69 ;  /* 0x0000004500457213 */ /* 0x000fe20000000000 */
[C---:B------:R-:W-:Y:S01]  /*4370*/  VIADD R70, R0.reuse, 0x38 ;  /* 0x0000003800467836 */ /* 0x040fe20000000000 */
[----:B------:R-:W-:Y:S01]  /*4380*/  IABS R68, R68 ;  /* 0x0000004400447213 */ /* 0x000fe20000000000 */
[C---:B------:R-:W-:Y:S03]  /*4390*/  HMMA.16816.F32 R8, R76.reuse, R82, R8 ;  /* 0x000000524c08723c */ /* 0x040fe60000001808 */
[----:B------:R-:W-:Y:S02]  /*43a0*/  I2FP.F32.S32 R69, R69 ;  /* 0x0000004500457245 */ /* 0x000fe40000201400 */
[----:B------:R-:W-:Y:S02]  /*43b0*/  I2FP.F32.S32 R68, R68 ;  /* 0x0000004400447245 */ /* 0x000fe40000201400 */
[----:B------:R-:W-:Y:S01]  /*43c0*/  IABS R70, R70 ;  /* 0x0000004600467213 */ /* 0x000fe20000000000 */
[C---:B-1----:R-:W-:Y:S03]  /*43d0*/  HMMA.16816.F32 R12, R76.reuse, R72, R12 ;  /* 0x000000484c0c723c */ /* 0x042fe6000000180c */
[----:B------:R-:W-:Y:S01]  /*43e0*/  FFMA.FTZ R6, R3, -UR8, R6 ;  /* 0x8000000803067c23 */ /* 0x000fe20008010006 */
[----:B------:R-:W-:Y:S01]  /*43f0*/  IADD3 R3, PT, PT, R0, 0x40, RZ ;  /* 0x0000004000037810 */ /* 0x000fe20007ffe0ff */
[----:B------:R-:W-:Y:S01]  /*4400*/  FFMA.FTZ R7, R69, -UR8, R7 ;  /* 0x8000000845077c23 */ /* 0x000fe20008010007 */
[----:B------:R-:W-:Y:S01]  /*4410*/  I2FP.F32.S32 R69, R70 ;  /* 0x0000004600457245 */ /* 0x000fe20000201400 */
[C---:B------:R-:W-:Y:S01]  /*4420*/  FFMA.FTZ R5, R68.reuse, -UR8, R5 ;  /* 0x8000000844057c23 */ /* 0x040fe20008010005 */
[----:B------:R-:W-:Y:S01]  /*4430*/  IABS R3, R3 ;  /* 0x0000000300037213 */ /* 0x000fe20000000000 */
[----:B------:R-:W-:Y:S03]  /*4440*/  HMMA.16816.F32 R16, R76, R74, R16 ;  /* 0x0000004a4c10723c */ /* 0x000fe60000001810 */
[----:B------:R-:W-:Y:S01]  /*4450*/  I2FP.F32.S32 R3, R3 ;  /* 0x0000000300037245 */ /* 0x000fe20000201400 */
[----:B------:R-:W-:Y:S01]  /*4460*/  FFMA.FTZ R11, R68, -UR8, R11 ;  /* 0x80000008440b7c23 */ /* 0x000fe2000801000b */
[----:B------:R-:W-:Y:S01]  /*4470*/  I2FP.F32.S32 R70, R71 ;  /* 0x0000004700467245 */ /* 0x000fe20000201400 */
[C---:B------:R-:W-:Y:S01]  /*4480*/  VIADD R68, R0.reuse, 0x30 ;  /* 0x0000003000447836 */ /* 0x040fe20000000000 */
[C---:B------:R-:W-:Y:S01]  /*4490*/  IADD3 R71, PT, PT, R0.reuse, 0x28, RZ ;  /* 0x0000002800477810 */ /* 0x040fe20007ffe0ff */
[C---:B------:R-:W-:Y:S01]  /*44a0*/  FFMA.FTZ R4, R3.reuse, -UR8, R4 ;  /* 0x8000000803047c23 */ /* 0x040fe20008010004 */
[----:B------:R-:W-:Y:S01]  /*44b0*/  FFMA.FTZ R10, R3, -UR8, R10 ;  /* 0x80000008030a7c23 */ /* 0x000fe2000801000a */
[C---:B------:R-:W-:Y:S01]  /*44c0*/  FFMA.FTZ R8, R69.reuse, -UR8, R8 ;  /* 0x8000000845087c23 */ /* 0x040fe20008010008 */
[----:B------:R-:W-:Y:S01]  /*44d0*/  IABS R68, R68 ;  /* 0x0000004400447213 */ /* 0x000fe20000000000 */
[----:B------:R-:W-:Y:S01]  /*44e0*/  FFMA.FTZ R14, R69, -UR8, R14 ;  /* 0x80000008450e7c23 */ /* 0x000fe2000801000e */
[----:B------:R-:W-:Y:S02]  /*44f0*/  VIADD R3, R0, 0x2f ;  /* 0x0000002f00037836 */ /* 0x000fe40000000000 */
[----:B------:R-:W-:Y:S01]  /*4500*/  FFMA.FTZ R9, R70, -UR8, R9 ;  /* 0x8000000846097c23 */ /* 0x000fe20008010009 */
[----:B------:R-:W-:Y:S01]  /*4510*/  VIADD R69, R0, 0x27 ;  /* 0x0000002700457836 */ /* 0x000fe20000000000 */
[----:B------:R-:W-:Y:S01]  /*4520*/  MOV R0, R68 ;  /* 0x0000004400007202 */ /* 0x000fe20000000f00 */
[----:B------:R-:W-:Y:S01]  /*4530*/  FFMA.FTZ R15, R70, -UR8, R15 ;  /* 0x80000008460f7c23 */ /* 0x000fe2000801000f */
[----:B------:R-:W-:Y:S02]  /*4540*/  IABS R3, R3 ;  /* 0x0000000300037213 */ /* 0x000fe40000000000 */
[----:B------:R-:W-:Y:S02]  /*4550*/  IABS R68, R71 ;  /* 0x0000004700447213 */ /* 0x000fe40000000000 */
[----:B------:R-:W-:Y:S02]  /*4560*/  IABS R69, R69 ;  /* 0x0000004500457213 */ /* 0x000fe40000000000 */
[----:B------:R-:W-:Y:S02]  /*4570*/  I2FP.F32.S32 R0, R0 ;  /* 0x0000000000007245 */ /* 0x000fe40000201400 */
[----:B------:R-:W-:Y:S02]  /*4580*/  I2FP.F32.S32 R3, R3 ;  /* 0x0000000300037245 */ /* 0x000fe40000201400 */
[----:B------:R-:W-:Y:S01]  /*4590*/  I2FP.F32.S32 R68, R68 ;  /* 0x0000004400447245 */ /* 0x000fe20000201400 */
[C---:B------:R-:W-:Y:S01]  /*45a0*/  FFMA.FTZ R12, R0.reuse, -UR8, R12 ;  /* 0x80000008000c7c23 */ /* 0x040fe2000801000c */
[----:B------:R-:W-:Y:S01]  /*45b0*/  I2FP.F32.S32 R69, R69 ;  /* 0x0000004500457245 */ /* 0x000fe20000201400 */
[C---:B------:R-:W-:Y:S01]  /*45c0*/  FFMA.FTZ R13, R3.reuse, -UR8, R13 ;  /* 0x80000008030d7c23 */ /* 0x040fe2000801000d */
[----:B------:R-:W-:Y:S01]  /*45d0*/  FFMA.FTZ R18, R0, -UR8, R18 ;  /* 0x8000000800127c23 */ /* 0x000fe20008010012 */
[----:B------:R-:W-:Y:S01]  /*45e0*/  FFMA.FTZ R19, R3, -UR8, R19 ;  /* 0x8000000803137c23 */ /* 0x000fe20008010013 */
[----:B------:R-:W-:Y:S01]  /*45f0*/  FFMA.FTZ R16, R68, -UR8, R16 ;  /* 0x8000000844107c23 */ /* 0x000fe20008010010 */
[----:B------:R-:W-:Y:S01]  /*4600*/  FFMA.FTZ R17, R69, -UR8, R17 ;  /* 0x8000000845117c23 */ /* 0x000fe20008010011 */
[----:B------:R-:W-:Y:S06]  /*4610*/  BRA.U !UP0, `(.L_x_333) ;  /* 0x00000001082c7547 */ /* 0x000fec000b800000 */
        /* <DEDUP_REMOVED lines=11> */
.L_x_333:
[----:B------:R-:W2:Y:S01]  /*46d0*/  LDL.LU R0, [R1+0x1c] ;  /* 0x00001c0001007983 */ /* 0x000ea20000300800 */
[----:B------:R-:W-:Y:S01]  /*46e0*/  UIADD3 UR25, UPT, UPT, UR35, -UR14, -UR39 ;  /* 0x8000000e23197290 */ /* 0x000fe2000fffe827 */
[----:B------:R-:W-:Y:S01]  /*46f0*/  IMAD.MOV.U32 R70, RZ, RZ, 0x9 ;  /* 0x00000009ff467424 */ /* 0x000fe200078e00ff */
[----:B------:R-:W-:Y:S01]  /*4700*/  UIADD3 UR15, UPT, UPT, UR35, UR11, -UR39 ;  /* 0x0000000b230f7290 */ /* 0x000fe2000fffe827 */
[----:B------:R-:W1:Y:S02]  /*4710*/  S2R R68, SR_TID.X ;  /* 0x0000000000447919 */ /* 0x000e640000002100 */
[----:B-1----:R-:W-:Y:S01]  /*4720*/  SHF.R.U32.HI R69, RZ, 0x2, R68 ;  /* 0x00000002ff457819 */ /* 0x002fe20000011644 */
[----:B------:R-:W-:Y:S05]  /*4730*/  IMAD.SHL.U32 R3, R68, 0x2, RZ ;  /* 0x0000000244037824 */ /* 0x000fea00078e00ff */
[----:B------:R-:W-:Y:S04]  /*4740*/  LOP3.LUT R3, R3, 0x6, RZ, 0xc0, !PT ;  /* 0x0000000603037812 */ /* 0x000fe800078ec0ff */
[--C-:B------:R-:W-:Y:S02]  /*4750*/  LOP3.LUT R3, R3, 0xe0, R69.reuse, 0xf8, !PT ;  /* 0x000000e003037812 */ /* 0x100fe400078ef845 */
[----:B--2---:R-:W-:Y:S01]  /*4760*/  LOP3.LUT R68, R0, 0x30, RZ, 0xc0, !PT ;  /* 0x0000003000447812 */ /* 0x004fe200078ec0ff */
[----:B------:R-:W-:Y:S03]  /*4770*/  IMAD.U32 R0, RZ, RZ, UR41 ;  /* 0x00000029ff007e24 */ /* 0x000fe6000f8e00ff */
[----:B------:R-:W-:Y:S01]  /*4780*/  LOP3.LUT R68, R68, 0x7, R69, 0xf8, !PT ;  /* 0x0000000744447812 */ /* 0x000fe200078ef845 */
[----:B------:R-:W-:Y:S02]  /*4790*/  IMAD R0, R0, 0x40, R3 ;  /* 0x0000004000007824 */ /* 0x000fe400078e0203 */
[C---:B------:R-:W-:Y:S02]  /*47a0*/  VIADD R3, R2.reuse, UR25 ;  /* 0x0000001902037c36 */ /* 0x040fe40008000000 */
[----:B------:R1:W-:Y:S01]  /*47b0*/  STL [R1+0x44], R68 ;  /* 0x0000444401007387 */ /* 0x0003e20000100800 */
[----:B------:R-:W-:Y:S02]  /*47c0*/  VIADD R2, R2, UR15 ;  /* 0x0000000f02027c36 */ /* 0x000fe40008000000 */
[----:B------:R-:W-:Y:S01]  /*47d0*/  VIMNMX R69, PT, PT, RZ, R3, !PT ;  /* 0x00000003ff457248 */ /* 0x000fe20007fe0100 */
[C---:B------:R-:W-:Y:S01]  /*47e0*/  VIADD R75, R0.reuse, 0x1 ;  /* 0x00000001004b7836 */ /* 0x040fe20000000000 */
[----:B------:R-:W-:Y:S01]  /*47f0*/  VIADDMNMX R3, R3, 0x8, RZ, !PT ;  /* 0x0000000803037846 */ /* 0x000fe200078001ff */
[C---:B------:R-:W-:Y:S01]  /*4800*/  VIADD R74, R0.reuse, 0x8 ;  /* 0x00000008004a7836 */ /* 0x040fe20000000000 */
[C---:B------:R-:W-:Y:S01]  /*4810*/  ISETP.GE.AND P0, PT, R0.reuse, R69, PT ;  /* 0x000000450000720c */ /* 0x040fe20003f06270 */
[C---:B------:R-:W-:Y:S01]  /*4820*/  VIADD R73, R0.reuse, 0x9 ;  /* 0x0000000900497836 */ /* 0x040fe20000000000 */
[C---:B------:R-:W-:Y:S01]  /*4830*/  ISETP.GE.AND P4, PT, R0.reuse, R3, PT ;  /* 0x000000030000720c */ /* 0x040fe20003f86270 */
[----:B------:R-:W-:Y:S01]  /*4840*/  VIADD R72, R0, 0x10 ;  /* 0x0000001000487836 */ /* 0x000fe20000000000 */
[----:B------:R-:W-:Y:S01]  /*4850*/  FSEL R4, R4, -INF , P0 ;  /* 0xff80000004047808 */ /* 0x000fe20000000000 */
[----:B------:R-:W-:Y:S01]  /*4860*/  VIADD R71, R0, 0x11 ;  /* 0x0000001100477836 */ /* 0x000fe20000000000 */
[-C--:B------:R-:W-:Y:S02]  /*4870*/  ISETP.GE.AND P3, PT, R75, R69.reuse, PT ;  /* 0x000000454b00720c */ /* 0x080fe40003f66270 */
[-C--:B------:R-:W-:Y:S02]  /*4880*/  ISETP.GE.AND P2, PT, R74, R69.reuse, PT ;  /* 0x000000454a00720c */ /* 0x080fe40003f46270 */
[-C--:B------:R-:W-:Y:S02]  /*4890*/  ISETP.GE.AND P1, PT, R73, R69.reuse, PT ;  /* 0x000000454900720c */ /* 0x080fe40003f26270 */
[-C--:B------:R-:W-:Y:S02]  /*48a0*/  ISETP.GE.AND P0, PT, R72, R69.reuse, PT ;  /* 0x000000454800720c */ /* 0x080fe40003f06270 */
[----:B------:R-:W-:Y:S02]  /*48b0*/  FSEL R6, R6, -INF , P4 ;  /* 0xff80000006067808 */ /* 0x000fe40002000000 */
[----:B------:R-:W-:Y:S02]  /*48c0*/  FSEL R5, R5, -INF , P3 ;  /* 0xff80000005057808 */ /* 0x000fe40001800000 */
[----:B------:R-:W-:Y:S01]  /*48d0*/  FSEL R8, R8, -INF , P2 ;  /* 0xff80000008087808 */ /* 0x000fe20001000000 */
[----:B-1----:R-:W-:Y:S01]  /*48e0*/  IMAD.MOV.U32 R68, RZ, RZ, 0x1 ;  /* 0x00000001ff447424 */ /* 0x002fe200078e00ff */
[----:B------:R-:W-:Y:S02]  /*48f0*/  FSEL R9, R9, -INF , P1 ;  /* 0xff80000009097808 */ /* 0x000fe40000800000 */
[----:B------:R-:W-:Y:S02]  /*4900*/  FSEL R12, R12, -INF , P0 ;  /* 0xff8000000c0c7808 */ /* 0x000fe40000000000 */
[C---:B------:R-:W-:Y:S02]  /*4910*/  VIADDMNMX R68, R2.reuse, R68, UR35, PT ;  /* 0x0000002302447e46 */ /* 0x040fe4000b800144 */
[----:B------:R-:W-:Y:S01]  /*4920*/  VIADDMNMX R2, R2, R70, UR35, PT ;  /* 0x0000002302027e46 */ /* 0x000fe2000b800146 */
[C---:B------:R-:W-:Y:S01]  /*4930*/  VIADD R70, R0.reuse, 0x18 ;  /* 0x0000001800467836 */ /* 0x040fe20000000000 */
[C---:B------:R-:W-:Y:S02]  /*4940*/  ISETP.GE.AND P6, PT, R0.reuse, R68, PT ;  /* 0x000000440000720c */ /* 0x040fe40003fc6270 */
[C---:B------:R-:W-:Y:S01]  /*4950*/  ISETP.GE.AND P5, PT, R0.reuse, R2, PT ;  /* 0x000000020000720c */ /* 0x040fe20003fa6270 */
[----:B------:R-:W-:Y:S01]  /*4960*/  VIADD R0, R0, 0x19 ;  /* 0x0000001900007836 */ /* 0x000fe20000000000 */
[-C--:B------:R-:W-:Y:S02]  /*4970*/  ISETP.GE.AND P4, PT, R71, R69.reuse, PT ;  /* 0x000000454700720c */ /* 0x080fe40003f86270 */
[-C--:B------:R-:W-:Y:S02]  /*4980*/  ISETP.GE.AND P3, PT, R70, R69.reuse, PT ;  /* 0x000000454600720c */ /* 0x080fe40003f66270 */
[----:B------:R-:W-:Y:S02]  /*4990*/  ISETP.GE.AND P2, PT, R0, R69, PT ;  /* 0x000000450000720c */ /* 0x000fe40003f46270 */
[-C--:B------:R-:W-:Y:S02]  /*49a0*/  ISETP.GE.AND P1, PT, R75, R3.reuse, PT ;  /* 0x000000034b00720c */ /* 0x080fe40003f26270 */
[-C--:B------:R-:W-:Y:S02]  /*49b0*/  ISETP.GE.AND P0, PT, R74, R3.reuse, PT ;  /* 0x000000034a00720c */ /* 0x080fe40003f06270 */
[----:B------:R-:W-:Y:S02]  /*49c0*/  FSEL R13, R13, -INF , P4 ;  /* 0xff8000000d0d7808 */ /* 0x000fe40002000000 */
[----:B------:R-:W-:Y:S02]  /*49d0*/  FSEL R16, R16, -INF , P3 ;  /* 0xff80000010107808 */ /* 0x000fe40001800000 */
[----:B------:R-:W-:Y:S02]  /*49e0*/  FSEL R17, R17, -INF , P2 ;  /* 0xff80000011117808 */ /* 0x000fe40001000000 */
[----:B------:R-:W-:Y:S02]  /*49f0*/  FSEL R7, R7, -INF , P1 ;  /* 0xff80000007077808 */ /* 0x000fe40000800000 */
[----:B------:R-:W-:Y:S02]  /*4a00*/  FSEL R10, R10, -INF , P0 ;  /* 0xff8000000a0a7808 */ /* 0x000fe40000000000 */
[-C--:B------:R-:W-:Y:S02]  /*4a10*/  ISETP.GE.AND P4, PT, R73, R3.reuse, PT ;  /* 0x000000034900720c */ /* 0x080fe40003f86270 */
[-C--:B------:R-:W-:Y:S02]  /*4a20*/  ISETP.GE.AND P3, PT, R72, R3.reuse, PT ;  /* 0x000000034800720c */ /* 0x080fe40003f66270 */
[-C--:B------:R-:W-:Y:S02]  /*4a30*/  ISETP.GE.AND P2, PT, R71, R3.reuse, PT ;  /* 0x000000034700720c */ /* 0x080fe40003f46270 */
[-C--:B------:R-:W-:Y:S02]  /*4a40*/  ISETP.GE.AND P1, PT, R70, R3.reuse, PT ;  /* 0x000000034600720c */ /* 0x080fe40003f26270 */
[----:B------:R-:W-:Y:S02]  /*4a50*/  ISETP.GE.AND P0, PT, R0, R3, PT ;  /* 0x000000030000720c */ /* 0x000fe40003f06270 */
[----:B------:R-:W-:Y:S02]  /*4a60*/  FSEL R11, R11, -INF , P4 ;  /* 0xff8000000b0b7808 */ /* 0x000fe40002000000 */
[----:B------:R-:W-:Y:S02]  /*4a70*/  FSEL R14, R14, -INF , P3 ;  /* 0xff8000000e0e7808 */ /* 0x000fe40001800000 */
[----:B------:R-:W-:Y:S02]  /*4a80*/  FSEL R15, R15, -INF , P2 ;  /* 0xff8000000f0f7808 */ /* 0x000fe40001000000 */
[----:B------:R-:W-:Y:S02]  /*4a90*/  FSEL R18, R18, -INF , P1 ;  /* 0xff80000012127808 */ /* 0x000fe40000800000 */
[----:B------:R-:W-:Y:S02]  /*4aa0*/  FSEL R19, R19, -INF , P0 ;  /* 0xff80000013137808 */ /* 0x000fe40000000000 */
[----:B------:R-:W-:Y:S02]  /*4ab0*/  FSEL R4, R4, -INF , !P6 ;  /* 0xff80000004047808 */ /* 0x000fe40007000000 */
[----:B------:R-:W-:Y:S02]  /*4ac0*/  FSEL R6, R6, -INF , !P5 ;  /* 0xff80000006067808 */ /* 0x000fe40006800000 */
[-C--:B------:R-:W-:Y:S02]  /*4ad0*/  ISETP.GE.AND P4, PT, R75, R68.reuse, PT ;  /* 0x000000444b00720c */ /* 0x080fe40003f86270 */
        /* <DEDUP_REMOVED lines=27> */
.L_x_334:
        /* <DEDUP_REMOVED lines=195> */
[C---:B------:R-:W-:Y:S01]  /*58c0*/  FADD.FTZ R10, -R88.reuse, R10 ;  /* 0x0000000a580a7221 */ /* 0x040fe20000010100 */
        /* <DEDUP_REMOVED lines=185> */
.L_x_335:
        /* <DEDUP_REMOVED lines=328> */
[----:B------:R-:W-:Y:S04]  /*78e0*/  LOP3.LUT R15, R248, 0x400, RZ, 0xc0, !PT ;  /* 0x00000400f80f7812 */ /* 0x000fe800078ec0ff */
        /* <DEDUP_REMOVED lines=8> */
[----:B------:R-:W-:Y:S04]  /*7970*/  HMMA.16816.F32 R144, R4, R78, R144 ;  /* 0x0000004e0490723c */ /* 0x000fe80000001890 */
[----:B------:R-:W-:Y:S04]  /*7980*/  LEA R4, R0, UR4, 0x1 ;  /* 0x0000000400047c11 */ /* 0x000fe8000f8e08ff */
        /* <DEDUP_REMOVED lines=25> */
[----:B------:R-:W-:Y:S04]  /*7b20*/  SHF.R.S64 R2, R2, 0x1f, R0 ;  /* 0x0000001f02027819 */ /* 0x000fe80000001000 */
[----:B---3--:R-:W-:Y:S02]  /*7b30*/  IADD3 R244, P4, PT, R2, R244, RZ ;  /* 0x000000f402f47210 */ /* 0x008fe40007f9e0ff */
[C---:B------:R-:W-:Y:S02]  /*7b40*/  LEA R2, P0, R5.reuse, RZ, 0x6 ;  /* 0x000000ff05027211 */ /* 0x040fe400078030ff */
[----:B--2---:R-:W-:Y:S01]  /*7b50*/  LEA.HI.X.SX32 R245, R0, R245, 0x1, P4 ;  /* 0x000000f500f57211 */ /* 0x004fe200020f0eff */
[----:B------:R1:W-:Y:S01]  /*7b60*/  STL [R1+0x38], R244 ;  /* 0x000038f401007387 */ /* 0x0003e20000100800 */
[--C-:B------:R-:W-:Y:S01]  /*7b70*/  @!P3 IMAD.MOV.U32 R6, RZ, RZ, R244.reuse ;  /* 0x000000ffff06b224 */ /* 0x100fe200078e00f4 */
[----:B------:R-:W-:Y:S01]  /*7b80*/  @!P3 IADD3 R8, P5, PT, R244, R2, RZ ;  /* 0x00000002f408b210 */ /* 0x000fe20007fbe0ff */
[----:B------:R-:W-:Y:S01]  /*7b90*/  @!P2 IMAD.MOV.U32 R12, RZ, RZ, R244 ;  /* 0x000000ffff0ca224 */ /* 0x000fe200078e00f4 */
[----:B------:R1:W-:Y:S01]  /*7ba0*/  STL [R1+0x28], R245 ;  /* 0x000028f501007387 */ /* 0x0003e20000100800 */
[--C-:B------:R-:W-:Y:S01]  /*7bb0*/  @!P3 IMAD.MOV.U32 R7, RZ, RZ, R245.reuse ;  /* 0x000000ffff07b224 */ /* 0x100fe200078e00f5 */
[C---:B------:R-:W-:Y:S01]  /*7bc0*/  LEA.HI.X R3, R5.reuse, RZ, RZ, 0x6, P0 ;  /* 0x000000ff05037211 */ /* 0x040fe200000f34ff */
[--C-:B------:R-:W-:Y:S01]  /*7bd0*/  @!P2 IMAD.MOV.U32 R13, RZ, RZ, R245.reuse ;  /* 0x000000ffff0da224 */ /* 0x100fe200078e00f5 */
[-C--:B------:R-:W-:Y:S01]  /*7be0*/  @!P1 LEA R2, P0, R5, R244.reuse, 0x6 ;  /* 0x000000f405029211 */ /* 0x080fe200078030ff */
[----:B----4-:R-:W-:Y:S01]  /*7bf0*/  IMAD.SHL.U32 R0, R14, 0x40, RZ ;  /* 0x000000400e007824 */ /* 0x010fe200078e00ff */
[----:B------:R-:W-:Y:S01]  /*7c00*/  @!PT LDS RZ, [RZ] ;  /* 0x00000000fffff984 */ /* 0x000fe20000000800 */
[----:B------:R-:W-:Y:S01]  /*7c10*/  @!PT LDS RZ, [RZ] ;  /* 0x00000000fffff984 */ /* 0x000fe20000000800 */
[----:B------:R-:W-:Y:S01]  /*7c20*/  @!PT LDS RZ, [RZ] ;  /* 0x00000000fffff984 */ /* 0x000fe20000000800 */
[----:B------:R2:W-:Y:S04]  /*7c30*/  @!P3 LDGSTS.E.BYPASS.LTC128B.128 [R4], desc[UR36][R6.64] ;  /* 0x000000000604bfae */ /* 0x0005e8000b981a24 */
[----:B------:R1:W-:Y:S01]  /*7c40*/  @P3 STS.128 [R4], RZ ;  /* 0x000000ff04003388 */ /* 0x0003e20000000c00 */
[----:B------:R-:W-:Y:S02]  /*7c50*/  @!P3 IADD3.X R9, PT, PT, R245, R3, R0, P5, !PT ;  /* 0x00000003f509b210 */ /* 0x000fe40002ffe400 */
[CCC-:B------:R-:W-:Y:S01]  /*7c60*/  @!P1 LEA.HI.X R3, R5.reuse, R245.reuse, R14.reuse, 0x6, P0 ;  /* 0x000000f505039211 */ /* 0x1c0fe200000f340e */
[----:B------:R-:W-:Y:S01]  /*7c70*/  @!PT LDS RZ, [RZ] ;  /* 0x00000000fffff984 */ /* 0x000fe20000000800 */
[----:B------:R-:W-:Y:S01]  /*7c80*/  @!PT LDS RZ, [RZ] ;  /* 0x00000000fffff984 */ /* 0x000fe20000000800 */
[----:B------:R-:W-:Y:S01]  /*7c90*/  @!PT LDS RZ, [RZ] ;  /* 0x00000000fffff984 */ /* 0x000fe20000000800 */
[----:B------:R3:W-:Y:S04]  /*7ca0*/  @!P2 LDGSTS.E.BYPASS.LTC128B.128 [R4+0x2000], desc[UR36][R12.64+0x80] ;  /* 0x020000800c04afae */ /* 0x0007e8000b981a24 */
        /* <DEDUP_REMOVED lines=26> */
.L_x_336:
        /* <DEDUP_REMOVED lines=184> */
.L_x_338:
        /* <DEDUP_REMOVED lines=13> */
.L_x_339:
[----:B------:R-:W1:Y:S01]  /*8aa0*/  LDCU.64 UR8, c[0x0][0x5c8] ;  /* 0x0000b900ff0877ac */ /* 0x000e620008000a00 */
[----:B------:R-:W-:-:S04]  /*8ab0*/  UIADD3 UR14, UPT, UPT, UR38, UR40, URZ ;  /* 0x00000028260e7290 */ /* 0x000fc8000fffe0ff */
[----:B-1----:R-:W-:Y:S02]  /*8ac0*/  UIMAD.WIDE.U32 UR38, UR14, UR8, URZ ;  /* 0x000000080e2672a5 */ /* 0x002fe4000f8e00ff */
[----:B------:R-:W-:-:S04]  /*8ad0*/  UIMAD UR14, UR14, UR9, URZ ;  /* 0x000000090e0e72a4 */ /* 0x000fc8000f8e02ff */
[----:B------:R-:W-:-:S06]  /*8ae0*/  UIADD3 UR14, UPT, UPT, UR39, UR14, URZ ;  /* 0x0000000e270e7290 */ /* 0x000fcc000fffe0ff */
[----:B--2---:R-:W-:-:S07]  /*8af0*/  MOV R25, UR14 ;  /* 0x0000000e00197c02 */ /* 0x004fce0008000f00 */
.L_x_340:
        /* <DEDUP_REMOVED lines=51> */
.L_x_342:
[----:B------:R-:W-:Y:S05]  /*8e30*/  BSYNC.RECONVERGENT B0 ;  /* 0x0000000000007941 */ /* 0x000fea0003800200 */
.L_x_341:
[----:B----4-:R2:W4:Y:S01]  /*8e40*/  LDS.128 R12, [R4+0x11000] ;  /* 0x01100000040c7984 */ /* 0x0105220000000c00 */
[----:B------:R-:W-:Y:S04]  /*8e50*/  BSSY.RECONVERGENT B0, `(.L_x_343) ;  /* 0x0000012000007945 */ /* 0x000fe80003800200 */
[----:B------:R-:W-:Y:S05]  /*8e60*/  @P5 BRA `(.L_x_344) ;  /* 0x0000000000405947 */ /* 0x000fea0003800000 */
[----:B------:R-:W5:Y:S01]  /*8e70*/  LDCU UR18, c[0x0][0x440] ;  /* 0x00008800ff1277ac */ /* 0x000f620008000800 */
[----:B------:R-:W-:Y:S01]  /*8e80*/  MOV R3, R5 ;  /* 0x0000000500037202 */ /* 0x000fe20000000f00 */
[----:B------:R-:W-:Y:S01]  /*8e90*/  IMAD R0, R26, UR10, RZ ;  /* 0x0000000a1a007c24 */ /* 0x000fe2000f8e02ff */
[----:B------:R-:W1:Y:S01]  /*8ea0*/  LDCU.64 UR14, c[0x0][0x560] ;  /* 0x0000ac00ff0e77ac */ /* 0x000e620008000a00 */
[----:B------:R-:W-:Y:S02]  /*8eb0*/  IMAD.MOV.U32 R2, RZ, RZ, R6 ;  /* 0x000000ffff027224 */ /* 0x000fe400078e0006 */
[C---:B------:R-:W-:Y:S02]  /*8ec0*/  IMAD R0, R24.reuse, UR11, R0 ;  /* 0x0000000b18007c24 */ /* 0x040fe4000f8e0200 */
[----:B--23--:R-:W-:-:S04]  /*8ed0*/  IMAD.WIDE.U32 R4, R24, UR10, R2 ;  /* 0x0000000a18047c25 */ /* 0x00cfc8000f8e0002 */
[----:B------:R-:W-:Y:S01]  /*8ee0*/  IMAD.IADD R0, R0, 0x1, R5 ;  /* 0x0000000100007824 */ /* 0x000fe200078e0205 */
[----:B-----5:R-:W-:Y:S02]  /*8ef0*/  ISETP.GE.AND P2, PT, R68, UR18, PT ;  /* 0x0000001244007c0c */ /* 0x020fe4000bf46270 */
[----:B------:R-:W-:Y:S02]  /*8f00*/  ISETP.GE.AND P1, PT, R10, UR18, PT ;  /* 0x000000120a007c0c */ /* 0x000fe4000bf26270 */
[----:B------:R-:W-:Y:S02]  /*8f10*/  ISETP.GE.AND P0, PT, R11, UR18, PT ;  /* 0x000000120b007c0c */ /* 0x000fe4000bf06270 */
[----:B-1----:R-:W-:-:S04]  /*8f20*/  LEA R2, P4, R4, UR14, 0x1 ;  /* 0x0000000e04027c11 */ /* 0x002fc8000f8808ff */
[----:B------:R-:W-:-:S05]  /*8f30*/  LEA.HI.X R3, R4, UR15, R0, 0x1, P4 ;  /* 0x0000000f04037c11 */ /* 0x000fca000a0f0c00 */
[----:B------:R1:W-:Y:S04]  /*8f40*/  @!P2 STG.E.128 desc[UR36][R2.64], R32 ;  /* 0x000000200200a986 */ /* 0x0003e8000c101d24 */
[----:B------:R1:W-:Y:S04]  /*8f50*/  @!P1 STG.E.128 desc[UR36][R2.64+0x80], R28 ;  /* 0x0000801c02009986 */ /* 0x0003e8000c101d24 */
[----:B----4-:R1:W-:Y:S02]  /*8f60*/  @!P0 STG.E.128 desc[UR36][R2.64+0x100], R12 ;  /* 0x0001000c02008986 */ /* 0x0103e4000c101d24 */
.L_x_344:
[----:B------:R-:W-:Y:S05]  /*8f70*/  BSYNC.RECONVERGENT B0 ;  /* 0x0000000000007941 */ /* 0x000fea0003800200 */
.L_x_343:
[----:B-1----:R-:W-:Y:S01]  /*8f80*/  MOV R2, R68 ;  /* 0x0000004400027202 */ /* 0x002fe20000000f00 */
[----:B------:R-:W-:Y:S01]  /*8f90*/  UIMAD UR17, UR17, UR8, URZ ;  /* 0x00000008111172a4 */ /* 0x000fe2000f8e02ff */
[----:B------:R-:W-:Y:S01]  /*8fa0*/  MOV R3, RZ ;  /* 0x000000ff00037202 */ /* 0x000fe20000000f00 */
[----:B------:R-:W-:Y:S02]  /*8fb0*/  BSSY.RECONVERGENT B0, `(.L_x_345) ;  /* 0x0000016000007945 */ /* 0x000fe40003800200 */
[----:B------:R-:W-:Y:S01]  /*8fc0*/  UIMAD UR17, UR16, UR9, UR17 ;  /* 0x00000009101172a4 */ /* 0x000fe2000f8e0211 */
[----:B------:R-:W-:-:S03]  /*8fd0*/  IMAD.WIDE.U32 R2, R27, UR16, R2 ;  /* 0x000000101b027c25 */ /* 0x000fc6000f8e0002 */
[----:B------:R-:W-:-:S04]  /*8fe0*/  IADD3 R2, P0, PT, R2, UR38, RZ ;  /* 0x0000002602027c10 */ /* 0x000fc8000ff1e0ff */
[----:B------:R-:W-:-:S03]  /*8ff0*/  IADD3.X R3, PT, PT, R25, UR17, R3, P0, !PT ;  /* 0x0000001119037c10 */ /* 0x000fc600087fe403 */
[----:B--23--:R-:W-:-:S04]  /*9000*/  IMAD.WIDE.U32 R4, R60, UR22, R2 ;  /* 0x000000163c047c25 */ /* 0x00cfc8000f8e0002 */
        /* <DEDUP_REMOVED lines=13> */
[----:B------:R1:W-:Y:S04]  /*90e0*/  @!P2 STG.E.128 desc[UR36][R2.64], R44 ;  /* 0x0000002c0200a986 */ /* 0x0003e8000c101d24 */
[----:B------:R1:W-:Y:S04]  /*90f0*/  @!P1 STG.E.128 desc[UR36][R2.64+0x80], R40 ;  /* 0x0000802802009986 */ /* 0x0003e8000c101d24 */
[----:B------:R1:W-:Y:S02]  /*9100*/  @!P0 STG.E.128 desc[UR36][R2.64+0x100], R36 ;  /* 0x0001002402008986 */ /* 0x0003e4000c101d24 */
.L_x_346:
[----:B------:R-:W-:Y:S05]  /*9110*/  BSYNC.RECONVERGENT B0 ;  /* 0x0000000000007941 */ /* 0x000fea0003800200 */
.L_x_345:
[----:B------:R-:W-:Y:S05]  /*9120*/  @P5 BRA `(.L_x_304) ;  /* 0x0000000000405947 */ /* 0x000fea0003800000 */
[----:B------:R-:W2:Y:S01]  /*9130*/  LDCU UR14, c[0x0][0x440] ;  /* 0x00008800ff0e77ac */ /* 0x000ea20008000800 */
[----:B-1----:R-:W-:Y:S01]  /*9140*/  MOV R3, R0 ;  /* 0x0000000000037202 */ /* 0x002fe20000000f00 */
[----:B------:R-:W-:Y:S01]  /*9150*/  IMAD R6, R26, UR8, RZ ;  /* 0x000000081a067c24 */ /* 0x000fe2000f8e02ff */
[----:B------:R-:W1:Y:S01]  /*9160*/  LDCU.64 UR10, c[0x0][0x568] ;  /* 0x0000ad00ff0a77ac */ /* 0x000e620008000a00 */
[----:B------:R-:W-:Y:S02]  /*9170*/  IMAD.MOV.U32 R2, RZ, RZ, R4 ;  /* 0x000000ffff027224 */ /* 0x000fe400078e0004 */
        /* <DEDUP_REMOVED lines=8> */
[----:B------:R2:W-:Y:S04]  /*9200*/  @!P2 STG.E.128 desc[UR36][R2.64], R56 ;  /* 0x000000380200a986 */ /* 0x0005e8000c101d24 */
[----:B------:R2:W-:Y:S04]  /*9210*/  @!P1 STG.E.128 desc[UR36][R2.64+0x80], R52 ;  /* 0x0000803402009986 */ /* 0x0005e8000c101d24 */
[----:B------:R2:W-:Y:S02]  /*9220*/  @!P0 STG.E.128 desc[UR36][R2.64+0x100], R48 ;  /* 0x0001003002008986 */ /* 0x0005e4000c101d24 */
.L_x_304:
[----:B------:R-:W-:Y:S05]  /*9230*/  BSYNC.RECONVERGENT B1 ;  /* 0x0000000000017941 */ /* 0x000fea0003800200 */
.L_x_282:
        /* <DEDUP_REMOVED lines=11> */
.L_x_348:
        /* <DEDUP_REMOVED lines=9> */
.L_x_2157:


//--------------------- .text._ZN5flash44flash_bwd_dq_dk_dv_loop_seqk_parallel_kernelI23Flash_bwd_kernel_traitsILi192ELi64ELi64ELi8ELi4ELi2ELi2ELb0ELb0EN7cutlass6half_tE19Flash_kernel_traitsILi192ELi64ELi64ELi8ES3_EELb0ELb0ELb0ELb0ELb0ELb0ELb0EEEvNS_16Flash_bwd_paramsE --------------------------
	.section	.text._ZN5flash44flash_bwd_dq_dk_dv_loop_seqk_parallel_kernelI23Flash_bwd_kernel_traitsILi192ELi64ELi64ELi8ELi4ELi2ELi2ELb0ELb0EN7cutlass6half_tE19Flash_kernel_traitsILi192ELi64ELi64ELi8ES3_EELb0ELb0ELb0ELb0ELb0ELb0ELb0EEEvNS_16Flash_bwd_paramsE,"ax",@progbits
	.align	128
        .global         _ZN5flash44flash_bwd_dq_dk_dv_loop_seqk_parallel_kernelI23Flash_bwd_kernel_traitsILi192ELi64ELi64ELi8ELi4ELi2ELi2ELb0ELb0EN7cutlass6half_tE19Flash_kernel_traitsILi192ELi64ELi64ELi8ES3_EELb0ELb0ELb0ELb0ELb0ELb0ELb0EEEvNS_16Flash_bwd_paramsE
        .type           _ZN5flash44flash_bwd_dq_dk_dv_loop_seqk_parallel_kernelI23Flash_bwd_kernel_traitsILi192ELi64ELi64ELi8ELi4ELi2ELi2ELb0ELb0EN7cutlass6half_tE19Flash_kernel_traitsILi192ELi64ELi64ELi8ES3_EELb0ELb0ELb0ELb0ELb0ELb0ELb0EEEvNS_16Flash_bwd_paramsE,@function
        .size           _ZN5flash44flash_bwd_dq_dk_dv_loop_seqk_parallel_kernelI23Flash_bwd_kernel_traitsILi192ELi64ELi64ELi8ELi4ELi2ELi2ELb0ELb0EN7cutlass6half_tE19Flash_kernel_traitsILi192ELi64ELi64ELi8ES3_EELb0ELb0ELb0ELb0ELb0ELb0ELb0EEEvNS_16Flash_bwd_paramsE,(.L_x_2158 - _ZN5flash44flash_bwd_dq_dk_dv_loop_seqk_parallel_kernelI23Flash_bwd_kernel_traitsILi192ELi64ELi64ELi8ELi4ELi2ELi2ELb0ELb0EN7cutlass6half_tE19Flash_kernel_traitsILi192ELi64ELi64ELi8ES3_EELb0ELb0ELb0ELb0ELb0ELb0ELb0EEEvNS_16Flash_bwd_paramsE)
        .other          _ZN5flash44flash_bwd_dq_dk_dv_loop_seqk_parallel_kernelI23Flash_bwd_kernel_traitsILi192ELi64ELi64ELi8ELi4ELi2ELi2ELb0ELb0EN7cutlass6half_tE19Flash_kernel_traitsILi192ELi64ELi64ELi8ES3_EELb0ELb0ELb0ELb0ELb0ELb0ELb0EEEvNS_16Flash_bwd_paramsE,@"STO_CUDA_ENTRY STV_DEFAULT"
_ZN5flash44flash_bwd_dq_dk_dv_loop_seqk_parallel_kernelI23Flash_bwd_kernel_traitsILi192ELi64ELi64ELi8ELi4ELi2ELi2ELb0ELb0EN7cutlass6half_tE19Flash_kernel_traitsILi192ELi64ELi64ELi8ES3_EELb0ELb0ELb0ELb0ELb0ELb0ELb0EEEvNS_16Flash_bwd_paramsE:
.text._ZN5flash44flash_bwd_dq_dk_dv_loop_seqk_parallel_kernelI23Flash_bwd_kernel_traitsILi192ELi64ELi64ELi8ELi4ELi2ELi2ELb0ELb0EN7cutlass6half_tE19Flash_kernel_traitsILi192ELi64ELi64ELi8ES3_EELb0ELb0ELb0ELb0ELb0ELb0ELb0EEEvNS_16Flash_bwd_paramsE:
[----:B------:R-:W-:Y:S08]  /*0000*/  LDC R1, c[0x0][0x37c] ;  /* 0x0000df00ff017b82 */ /* 0x000ff00000000800 */
[----:B------:R-:W1:Y:S08]  /*0010*/  LDC R3, c[0x0][0x438] ;  /* 0x00010e00ff037b82 */ /* 0x000e700000000800 */
[----:B------:R-:W2:Y:S01]  /*0020*/  S2UR UR13, SR_CTAID.X ;  /* 0x00000000000d79c3 */ /* 0x000ea20000002500 */
[----:B-1----:R-:W-:-:S05]  /*0030*/  VIADD R3, R3, 0x3f ;  /* 0x0000003f03037836 */ /* 0x002fca0000000000 */
[----:B------:R-:W-:-:S04]  /*0040*/  SHF.R.S32.HI R0, RZ, 0x1f, R3 ;  /* 0x0000001fff007819 */ /* 0x000fc80000011403 */
[----:B------:R-:W-:-:S04]  /*0050*/  LEA.HI R0, R0, R3, RZ, 0x6 ;  /* 0x0000000300007211 */ /* 0x000fc800078f30ff */
[----:B------:R-:W-:-:S04]  /*0060*/  SHF.R.S32.HI R0, RZ, 0x6, R0 ;  /* 0x00000006ff007819 */ /* 0x000fc80000011400 */
[----:B--2---:R-:W-:-:S13]  /*0070*/  ISETP.LE.AND P0, PT, R0, UR13, PT ;  /* 0x0000000d00007c0c */ /* 0x004fda000bf03270 */
[----:B------:R-:W-:Y:S05]  /*0080*/  @P0 EXIT ;  /* 0x000000000000094d */ /* 0x000fea0003800000 */
[----:B------:R-:W1:Y:S01]  /*0090*/  S2R R204, SR_TID.X ;  /* 0x0000000000cc7919 */ /* 0x000e620000002100 */
[----:B------:R-:W2:Y:S01]  /*00a0*/  LDC.64 R208, c[0x0][0x460] ;  /* 0x00011800ffd07b82 */ /* 0x000ea20000000a00 */
[----:B------:R-:W3:Y:S01]  /*00b0*/  LDCU UR4, c[0x0][0x438] ;  /* 0x00008700ff0477ac */ /* 0x000ee20008000800 */
[----:B------:R-:W-:Y:S01]  /*00c0*/  IMAD.MOV.U32 R193, RZ, RZ, 0x40 ;  /* 0x00000040ffc17424 */ /* 0x000fe200078e00ff */
[----:B------:R-:W2:Y:S01]  /*00d0*/  S2R R202, SR_CTAID.Y ;  /* 0x0000000000ca7919 */ /* 0x000ea20000002600 */
[----:B------:R-:W-:Y:S01]  /*00e0*/  IMAD.MOV.U32 R218, RZ, RZ, 0x10 ;  /* 0x00000010ffda7424 */ /* 0x000fe200078e00ff */
[----:B------:R-:W-:Y:S01]  /*00f0*/  UMOV UR5, 0x400 ;  /* 0x0000040000057882 */ /* 0x000fe20000000000 */
[----:B------:R-:W-:Y:S01]  /*0100*/  IMAD.MOV.U32 R195, RZ, RZ, 0x20 ;  /* 0x00000020ffc37424 */ /* 0x000fe200078e00ff */
[----:B------:R-:W4:Y:S01]  /*0110*/  S2R R201, SR_CTAID.Z ;  /* 0x0000000000c97919 */ /* 0x000f220000002700 */
[----:B------:R-:W5:Y:S01]  /*0120*/  S2UR UR6, SR_CgaCtaId ;  /* 0x00000000000679c3 */ /* 0x000f620000008800 */
[----:B------:R-:W1:Y:S01]  /*0130*/  LDCU.64 UR14, c[0x0][0x358] ;  /* 0x00006b00ff0e77ac */ /* 0x000e620008000a00 */
[----:B------:R-:W-:Y:S01]  /*0140*/  UMOV UR18, URZ ;  /* 0x000000ff00127c82 */ /* 0x000fe20008000000 */
[----:B------:R-:W-:-:S05]  /*0150*/  UMOV UR19, URZ ;  /* 0x000000ff00137c82 */ /* 0x000fca0008000000 */
[----:B------:R-:W2:Y:S01]  /*0160*/  S2UR UR12, SR_CTAID.X ;  /* 0x00000000000c79c3 */ /* 0x000ea20000002500 */
[----:B---3--:R-:W-:-:S07]  /*0170*/  IMAD.U32 R8, RZ, RZ, UR4 ;  /* 0x00000004ff087e24 */ /* 0x008fce000f8e00ff */
[----:B------:R-:W3:Y:S01]  /*0180*/  LDC.U8 R200, c[0x0][0x532] ;  /* 0x00014c80ffc87b82 */ /* 0x000ee20000000000 */
[C---:B-1----:R-:W-:Y:S01]  /*0190*/  IMAD.SHL.U32 R2, R204.reuse, 0x2, RZ ;  /* 0x00000002cc027824 */ /* 0x042fe200078e00ff */
[--C-:B------:R-:W-:Y:S01]  /*01a0*/  SHF.R.U32.HI R4, RZ, 0x1, R204.reuse ;  /* 0x00000001ff047819 */ /* 0x100fe200000116cc */
[C---:B------:R-:W-:Y:S01]  /*01b0*/  IMAD.SHL.U32 R5, R204.reuse, 0x20, RZ ;  /* 0x00000020cc057824 */ /* 0x040fe200078e00ff */
[----:B------:R-:W-:Y:S01]  /*01c0*/  SHF.R.U32.HI R0, RZ, 0x2, R204 ;  /* 0x00000002ff007819 */ /* 0x000fe200000116cc */
[----:B------:R-:W-:Y:S01]  /*01d0*/  IMAD.SHL.U32 R6, R204, 0x10, RZ ;  /* 0x00000010cc067824 */ /* 0x000fe200078e00ff */
[----:B------:R-:W-:Y:S01]  /*01e0*/  LOP3.LUT R213, R2, 0x38, RZ, 0xc0, !PT ;  /* 0x0000003802d57812 */ /* 0x000fe200078ec0ff */
[----:B------:R-:W-:Y:S01]  /*01f0*/  IMAD.SHL.U32 R206, R204, 0x8, RZ ;  /* 0x00000008ccce7824 */ /* 0x000fe200078e00ff */
[----:B------:R-:W-:Y:S01]  /*0200*/  LOP3.LUT R203, R4, 0x30, RZ, 0xc0, !PT ;  /* 0x0000003004cb7812 */ /* 0x000fe200078ec0ff */
[----:B-----5:R-:W-:Y:S01]  /*0210*/  ULEA UR6, UR6, UR5, 0x18 ;  /* 0x0000000506067291 */ /* 0x020fe2000f8ec0ff */
[----:B------:R-:W-:-:S02]  /*0220*/  LOP3.LUT R213, R213, 0x20, R0, 0x78, !PT ;  /* 0x00000020d5d57812 */ /* 0x000fc400078e7800 */
[----:B------:R-:W-:Y:S01]  /*0230*/  LOP3.LUT R3, R5, 0x200, RZ, 0xc0, !PT ;  /* 0x0000020005037812 */ /* 0x000fe200078ec0ff */
[----:B------:R-:W-:Y:S01]  /*0240*/  UIADD3 UR5, UPT, UPT, UR6, 0x20000, URZ ;  /* 0x0002000006057890 */ /* 0x000fe2000fffe0ff */
[----:B------:R-:W-:Y:S01]  /*0250*/  LOP3.LUT R203, R203, 0x7, R0, 0xf8, !PT ;  /* 0x00000007cbcb7812 */ /* 0x000fe200078ef800 */
[----:B------:R-:W-:Y:S01]  /*0260*/  IMAD.SHL.U32 R0, R204, 0x40, RZ ;  /* 0x00000040cc007824 */ /* 0x000fe200078e00ff */
[--C-:B------:R-:W-:Y:S01]  /*0270*/  LOP3.LUT R196, R3, 0x3800, R6.reuse, 0xf8, !PT ;  /* 0x0000380003c47812 */ /* 0x100fe200078ef806 */
[----:B------:R-:W-:Y:S01]  /*0280*/  UIADD3 UR4, UPT, UPT, UR6, 0x12000, URZ ;  /* 0x0001200006047890 */ /* 0x000fe2000fffe0ff */
[----:B------:R-:W-:Y:S02]  /*0290*/  LOP3.LUT R213, R213, 0x1c0, R6, 0xf8, !PT ;  /* 0x000001c0d5d57812 */ /* 0x000fe400078ef806 */
[----:B------:R-:W-:Y:S02]  /*02a0*/  SHF.R.U32.HI R205, RZ, 0x3, R204 ;  /* 0x00000003ffcd7819 */ /* 0x000fe400000116cc */
[----:B------:R-:W-:-:S02]  /*02b0*/  LOP3.LUT R6, R6, 0x1c0, RZ, 0xc0, !PT ;  /* 0x000001c006067812 */ /* 0x000fc400078ec0ff */
[----:B------:R-:W-:Y:S01]  /*02c0*/  LOP3.LUT R3, R5, 0x400, RZ, 0xc0, !PT ;  /* 0x0000040005037812 */ /* 0x000fe200078ec0ff */
[----:B------:R-:W-:Y:S01]  /*02d0*/  VIADD R207, R205, 0x20 ;  /* 0x00000020cdcf7836 */ /* 0x000fe20000000000 */
[----:B------:R-:W-:Y:S02]  /*02e0*/  LOP3.LUT R11, R6, 0x18, R205, 0xf8, !PT ;  /* 0x00000018060b7812 */ /* 0x000fe400078ef8cd */
[----:B------:R-:W-:Y:S02]  /*02f0*/  LOP3.LUT R7, R0, 0x1c0, RZ, 0xc0, !PT ;  /* 0x000001c000077812 */ /* 0x000fe400078ec0ff */
[----:B------:R-:W-:Y:S02]  /*0300*/  LOP3.LUT R13, R5, 0xc00, RZ, 0xc0, !PT ;  /* 0x00000c00050d7812 */ /* 0x000fe400078ec0ff */
[--C-:B------:R-:W-:Y:S02]  /*0310*/  LOP3.LUT R3, R3, 0x6, R2.reuse, 0xf8, !PT ;  /* 0x0000000603037812 */ /* 0x100fe400078ef802 */
[----:B------:R-:W-:-:S02]  /*0320*/  LOP3.LUT R212, R11, 0x38, R2, 0x78, !PT ;  /* 0x000000380bd47812 */ /* 0x000fc400078e7802 */
[----:B------:R-:W-:Y:S02]  /*0330*/  LOP3.LUT R190, R0, 0x200, RZ, 0xc0, !PT ;  /* 0x0000020000be7812 */ /* 0x000fe400078ec0ff */
[----:B------:R-:W-:Y:S02]  /*0340*/  LOP3.LUT R9, R4, 0x10, RZ, 0xc0, !PT ;  /* 0x0000001004097812 */ /* 0x000fe400078ec0ff */
[----:B------:R-:W-:Y:S02]  /*0350*/  LOP3.LUT R7, R7, 0x38, R206, 0xf8, !PT ;  /* 0x0000003807077812 */ /* 0x000fe400078ef8ce */
[----:B------:R-:W-:Y:S02]  /*0360*/  LOP3.LUT R6, R13, 0x6, R2, 0xf8, !PT ;  /* 0x000000060d067812 */ /* 0x000fe400078ef802 */
[----:B--2---:R-:W-:Y:S02]  /*0370*/  LEA R208, P0, R202, R208, 0x2 ;  /* 0x000000d0cad07211 */ /* 0x004fe400078010ff */
[----:B------:R-:W-:-:S02]  /*0380*/  LOP3.LUT R2, R2, 0x20, RZ, 0xc0, !PT ;  /* 0x0000002002027812 */ /* 0x000fc400078ec0ff */
[----:B------:R-:W-:Y:S02]  /*0390*/  LOP3.LUT R212, R3, R212, RZ, 0xfc, !PT ;  /* 0x000000d403d47212 */ /* 0x000fe400078efcff */
[C-C-:B------:R-:W-:Y:S02]  /*03a0*/  LOP3.LUT R198, R190.reuse, 0xc00, R5.reuse, 0xf8, !PT ;  /* 0x00000c00bec67812 */ /* 0x140fe400078ef805 */
[----:B------:R-:W-:Y:S02]  /*03b0*/  LOP3.LUT R192, R9, 0x8, R204, 0xf8, !PT ;  /* 0x0000000809c07812 */ /* 0x000fe400078ef8cc */
[----:B------:R-:W-:Y:S02]  /*03c0*/  LOP3.LUT R3, R7, 0x8, R4, 0x78, !PT ;  /* 0x0000000807037812 */ /* 0x000fe400078e7804 */
[----:B------:R-:W-:Y:S02]  /*03d0*/  LOP3.LUT R190, R190, 0x400, R5, 0xf8, !PT ;  /* 0x00000400bebe7812 */ /* 0x000fe400078ef805 */
[----:B------:R-:W-:-:S02]  /*03e0*/  R2P PR, R204, 0xe ;  /* 0x0000000ecc007804 */ /* 0x000fc40000000000 */
[----:B------:R-:W-:Y:S02]  /*03f0*/  LOP3.LUT R197, R2, 0x18, R205, 0xf8, !PT ;  /* 0x0000001802c57812 */ /* 0x000fe400078ef8cd */
[----:B------:R-:W-:Y:S02]  /*0400*/  LOP3.LUT R213, R6, R213, RZ, 0xfc, !PT ;  /* 0x000000d506d57212 */ /* 0x000fe400078efcff */
[----:B------:R-:W-:Y:S02]  /*0410*/  LOP3.LUT R192, R192, R7, RZ, 0x3c, !PT ;  /* 0x00000007c0c07212 */ /* 0x000fe400078e3cff */
[-C--:B------:R-:W-:Y:S02]  /*0420*/  LOP3.LUT R198, R198, R3.reuse, RZ, 0xfc, !PT ;  /* 0x00000003c6c67212 */ /* 0x080fe400078efcff */
[----:B------:R-:W-:Y:S02]  /*0430*/  LOP3.LUT R190, R190, R3, RZ, 0xfc, !PT ;  /* 0x00000003bebe7212 */ /* 0x000fe400078efcff */
[----:B------:R-:W-:-:S02]  /*0440*/  LOP3.LUT R7, R7, 0x8, R204, 0x78, !PT ;  /* 0x0000000807077812 */ /* 0x000fc400078e78cc */
[----:B------:R-:W-:Y:S02]  /*0450*/  LOP3.LUT R3, R206, 0x1f8, RZ, 0xc0, !PT ;  /* 0x000001f8ce037812 */ /* 0x000fe400078ec0ff */
[----:B------:R-:W-:Y:S02]  /*0460*/  LOP3.LUT R197, R197, 0x1c0, R0, 0xf8, !PT ;  /* 0x000001c0c5c57812 */ /* 0x000fe400078ef800 */
[----:B------:R-:W-:Y:S02]  /*0470*/  LEA R213, R213, UR5, 0x1 ;  /* 0x00000005d5d57c11 */ /* 0x000fe4000f8e08ff */
[----:B------:R-:W-:Y:S02]  /*0480*/  LOP3.LUT R196, R196, R7, RZ, 0xfc, !PT ;  /* 0x00000007c4c47212 */ /* 0x000fe400078efcff */
[----:B------:R-:W-:Y:S01]  /*0490*/  LOP3.LUT R192, R192, 0x200, R5, 0xf8, !PT ;  /* 0x00000200c0c07812 */ /* 0x000fe200078ef805 */
[----:B------:R-:W-:Y:S01]  /*04a0*/  VIADD R241, R213, 0x20 ;  /* 0x00000020d5f17836 */ /* 0x000fe20000000000 */
[----:B------:R-:W-:Y:S01]  /*04b0*/  LOP3.LUT R3, R3, 0x38, R204, 0x78, !PT ;  /* 0x0000003803037812 */ /* 0x000fe200078e78cc */
[----:B------:R-:W-:Y:S01]  /*04c0*/  @P3 VIADD R241, R213, 0xffffffe0 ;  /* 0xffffffe0d5f13836 */ /* 0x000fe20000000000 */
[----:B------:R-:W-:-:S02]  /*04d0*/  SEL R193, R193, 0xffffffc0, !P2 ;  /* 0xffffffc0c1c17807 */ /* 0x000fc40005000000 */
[----:B------:R-:W-:Y:S02]  /*04e0*/  LEA R198, R198, UR6, 0x1 ;  /* 0x00000006c6c67c11 */ /* 0x000fe4000f8e08ff */
[----:B------:R-:W-:Y:S02]  /*04f0*/  LEA R190, R190, UR6, 0x1 ;  /* 0x00000006bebe7c11 */ /* 0x000fe4000f8e08ff */
[--C-:B------:R-:W-:Y:S01]  /*0500*/  LOP3.LUT R197, R197, 0x38, R206.reuse, 0x78, !PT ;  /* 0x00000038c5c57812 */ /* 0x100fe200078e78ce */
[----:B------:R-:W-:Y:S01]  /*0510*/  IMAD.IADD R186, R198, 0x1, R193 ;  /* 0x00000001c6ba7824 */ /* 0x000fe200078e02c1 */
[----:B------:R-:W-:Y:S02]  /*0520*/  SEL R218, R218, 0xfffffff0, !P2 ;  /* 0xfffffff0dada7807 */ /* 0x000fe40005000000 */
[----:B------:R-:W-:Y:S01]  /*0530*/  LOP3.LUT R214, R3, 0x1e00, R206, 0xf8, !PT ;  /* 0x00001e0003d67812 */ /* 0x000fe200078ef8ce */
[----:B------:R-:W-:Y:S01]  /*0540*/  IMAD.IADD R3, R193, 0x1, R190 ;  /* 0x00000001c1037824 */ /* 0x000fe200078e02be */
[----:B------:R-:W-:Y:S01]  /*0550*/  SEL R195, R195, 0xffffffe0, !P1 ;  /* 0xffffffe0c3c37807 */ /* 0x000fe20004800000 */
[----:B------:R-:W-:Y:S01]  /*0560*/  IMAD.IADD R242, R213, 0x1, R218 ;  /* 0x00000001d5f27824 */ /* 0x000fe200078e02da */
[----:B------:R-:W-:Y:S01]  /*0570*/  LEA R196, R196, UR4, 0x1 ;  /* 0x00000004c4c47c11 */ /* 0x000fe2000f8e08ff */
[----:B------:R-:W-:Y:S01]  /*0580*/  IMAD.IADD R218, R218, 0x1, R241 ;  /* 0x00000001dada7824 */ /* 0x000fe200078e02f1 */
[----:B------:R-:W-:Y:S01]  /*0590*/  LEA R192, R192, UR5, 0x1 ;  /* 0x00000005c0c07c11 */ /* 0x000fe2000f8e08ff */
[--C-:B------:R-:W-:Y:S01]  /*05a0*/  IMAD.IADD R187, R198, 0x1, R195.reuse ;  /* 0x00000001c6bb7824 */ /* 0x100fe200078e02c3 */
[----:B------:R-:W-:Y:S01]  /*05b0*/  LOP3.LUT R197, R197, 0x200, R0, 0xf8, !PT ;  /* 0x00000200c5c57812 */ /* 0x000fe200078ef800 */
[----:B------:R-:W-:Y:S01]  /*05c0*/  IMAD.IADD R194, R196, 0x1, R195 ;  /* 0x00000001c4c27824 */ /* 0x000fe200078e02c3 */
[----:B------:R-:W-:Y:S01]  /*05d0*/  LOP3.LUT R206, R206, 0x38, RZ, 0xc0, !PT ;  /* 0x00000038cece7812 */ /* 0x000fe200078ec0ff */
[----:B------:R-:W-:Y:S01]  /*05e0*/  IMAD.IADD R191, R193, 0x1, R192 ;  /* 0x00000001c1bf7824 */ /* 0x000fe200078e02c0 */
[----:B------:R-:W-:Y:S01]  /*05f0*/  LEA.HI.X R209, R202, R209, RZ, 0x2, P0 ;  /* 0x000000d1cad17211 */ /* 0x000fe200000f14ff */
[C---:B------:R-:W-:Y:S01]  /*0600*/  IMAD.IADD R184, R195.reuse, 0x1, R190 ;  /* 0x00000001c3b87824 */ /* 0x040fe200078e02be */
[----:B------:R-:W-:Y:S01]  /*0610*/  SHF.R.U32.HI R204, RZ, 0x5, R204 ;  /* 0x00000005ffcc7819 */ /* 0x000fe200000116cc */
[C---:B------:R-:W-:Y:S01]  /*0620*/  IMAD.IADD R185, R195.reuse, 0x1, R186 ;  /* 0x00000001c3b97824 */ /* 0x040fe200078e02ba */
[C---:B------:R-:W-:Y:S01]  /*0630*/  LOP3.LUT R211, R206.reuse, 0x40, RZ, 0xfc, !PT ;  /* 0x00000040ced37812 */ /* 0x040fe200078efcff */
[----:B------:R-:W-:Y:S01]  /*0640*/  IMAD.IADD R2, R195, 0x1, R3 ;  /* 0x00000001c3027824 */ /* 0x000fe200078e0203 */
[----:B------:R-:W-:-:S02]  /*0650*/  LOP3.LUT R210, R206, 0x80, RZ, 0xfc, !PT ;  /* 0x00000080ced27812 */ /* 0x000fc400078efcff */
[----:B------:R-:W-:Y:S02]  /*0660*/  LEA R214, R214, UR6, 0x1 ;  /* 0x00000006d6d67c11 */ /* 0x000fe4000f8e08ff */
[----:B------:R-:W-:Y:S02]  /*0670*/  LEA R212, R212, UR4, 0x1 ;  /* 0x00000004d4d47c11 */ /* 0x000fe4000f8e08ff */
[----:B---34-:R-:W-:-:S07]  /*0680*/  LEA R197, R197, UR6, 0x1 ;  /* 0x00000006c5c57c11 */ /* 0x018fce000f8e08ff */
.L_x_414:
[----:B-1----:R-:W1:Y:S01]  /*0690*/  LDCU.64 UR6, c[0x0][0x470] ;  /* 0x00008e00ff0677ac */ /* 0x002e620008000a00 */
[----:B--2---:R-:W2:Y:S01]  /*06a0*/  LDC.64 R4, c[0x0][0x460] ;  /* 0x00011800ff047b82 */ /* 0x004ea20000000a00 */
[----:B------:R-:W-:Y:S01]  /*06b0*/  IMAD.SHL.U32 R15, R202, 0x4, RZ ;  /* 0x00000004ca0f7824 */ /* 0x000fe200078e00ff */
[----:B------:R-:W-:Y:S01]  /*06c0*/  SHF.R.U32.HI R0, RZ, 0x1e, R202 ;  /* 0x0000001eff007819 */ /* 0x000fe200000116ca */
[----:B------:R-:W3:Y:S01]  /*06d0*/  LDCU.64 UR4, c[0x0][0x478] ;  /* 0x00008f00ff0477ac */ /* 0x000ee20008000a00 */
[----:B------:R-:W-:-:S04]  /*06e0*/  IMAD.MOV.U32 R239, RZ, RZ, RZ ;  /* 0x000000ffffef7224 */ /* 0x000fc800078e00ff */
[----:B------:R-:W4:Y:S01]  /*06f0*/  LDC.64 R6, c[0x0][0x468] ;  /* 0x00011a00ff067b82 */ /* 0x000f220000000a00 */
[----:B-1----:R-:W-:Y:S02]  /*0700*/  ISETP.NE.U32.AND P4, PT, RZ, UR6, PT ;  /* 0x00000006ff007c0c */ /* 0x002fe4000bf85070 */
[----:B---3--:R-:W-:Y:S02]  /*0710*/  ISETP.NE.U32.AND P3, PT, RZ, UR4, PT ;  /* 0x00000004ff007c0c */ /* 0x008fe4000bf65070 */
[----:B------:R-:W-:Y:S02]  /*0720*/  ISETP.NE.AND.EX P4, PT, RZ, UR7, PT, P4 ;  /* 0x00000007ff007c0c */ /* 0x000fe4000bf85340 */
[----:B------:R-:W-:Y:S02]  /*0730*/  ISETP.NE.AND.EX P3, PT, RZ, UR5, PT, P3 ;  /* 0x00000005ff007c0c */ /* 0x000fe4000bf65330 */
[C---:B--2---:R-:W-:Y:S02]  /*0740*/  ISETP.NE.U32.AND P5, PT, R4.reuse, RZ, PT ;  /* 0x000000ff0400720c */ /* 0x044fe40003fa5070 */
[----:B------:R-:W-:-:S02]  /*0750*/  ISETP.NE.U32.AND P2, PT, R4, RZ, PT ;  /* 0x000000ff0400720c */ /* 0x000fc40003f45070 */
[C---:B------:R-:W-:Y:S02]  /*0760*/  ISETP.NE.AND.EX P5, PT, R5.reuse, RZ, PT, P5 ;  /* 0x000000ff0500720c */ /* 0x040fe40003fa5350 */
[----:B------:R-:W-:-:S03]  /*0770*/  ISETP.NE.AND.EX P2, PT, R5, RZ, PT, P2 ;  /* 0x000000ff0500720c */ /* 0x000fc60003f45320 */
[C---:B------:R-:W-:Y:S02]  /*0780*/  @P4 IADD3 R16, P1, PT, R15.reuse, UR6, RZ ;  /* 0x000000060f104c10 */ /* 0x040fe4000ff3e0ff */
[----:B------:R-:W-:Y:S01]  /*0790*/  @P3 IADD3 R4, P0, PT, R15, UR4, RZ ;  /* 0x000000040f043c10 */ /* 0x000fe2000ff1e0ff */
[----:B------:R-:W-:Y:S01]  /*07a0*/  IMAD.MOV.U32 R13, RZ, RZ, -0x1 ;  /* 0xffffffffff0d7424 */ /* 0x000fe200078e00ff */
[C---:B------:R-:W-:Y:S01]  /*07b0*/  @P4 IADD3.X R17, PT, PT, R0.reuse, UR7, RZ, P1, !PT ;  /* 0x0000000700114c10 */ /* 0x040fe20008ffe4ff */
[----:B------:R-:W-:Y:S01]  /*07c0*/  IMAD.MOV.U32 R240, RZ, RZ, -0x1 ;  /* 0xfffffffffff07424 */ /* 0x000fe200078e00ff */
[----:B------:R-:W-:Y:S01]  /*07d0*/  @P3 IADD3.X R5, PT, PT, R0, UR5, RZ, P0, !PT ;  /* 0x0000000500053c10 */ /* 0x000fe200087fe4ff */
[----:B------:R-:W1:Y:S02]  /*07e0*/  @!P3 LDC R9, c[0x0][0x43c] ;  /* 0x00010f00ff09bb82 */ /* 0x000e640000000800 */
[----:B------:R-:W2:Y:S04]  /*07f0*/  @P4 LDG.E R239, desc[UR14][R16.64] ;  /* 0x0000000e10ef4981 */ /* 0x000ea8000c1e1900 */
[----:B------:R-:W2:Y:S01]  /*0800*/  @P3 LDG.E R238, desc[UR14][R4.64] ;  /* 0x0000000e04ee3981 */ /* 0x000ea2000c1e1900 */
[----:B------:R-:W-:-:S03]  /*0810*/  ISETP.NE.AND P4, PT, R200, RZ, PT ;  /* 0x000000ffc800720c */ /* 0x000fc60003f85270 */
[----:B-----5:R3:W5:Y:S04]  /*0820*/  @P5 LDG.E R13, desc[UR14][R208.64] ;  /* 0x0000000ed00d5981 */ /* 0x020768000c1e1900 */
[----:B------:R3:W5:Y:S01]  /*0830*/  @P2 LDG.E R10, desc[UR14][R208.64+0x4] ;  /* 0x0000040ed00a2981 */ /* 0x000762000c1e1900 */
[----:B----4-:R-:W-:Y:S02]  /*0840*/  ISETP.EQ.U32.AND P1, PT, R6, RZ, PT ;  /* 0x000000ff0600720c */ /* 0x010fe40003f22070 */
[----:B------:R-:W-:Y:S02]  /*0850*/  IADD3 R14, P0, PT, R15, R6, RZ ;  /* 0x000000060f0e7210 */ /* 0x000fe40007f1e0ff */
[----:B------:R-:W-:-:S03]  /*0860*/  ISETP.EQ.OR.EX P1, PT, R7, RZ, !P4, P1 ;  /* 0x000000ff0700720c */ /* 0x000fc60006722710 */
[----:B------:R-:W-:Y:S01]  /*0870*/  IMAD.X R15, R0, 0x1, R7, P0 ;  /* 0x00000001000f7824 */ /* 0x000fe200000e0607 */
[----:B------:R-:W4:Y:S09]  /*0880*/  @!P3 LDC.64 R4, c[0x0][0x488] ;  /* 0x00012200ff04bb82 */ /* 0x000f320000000a00 */
[----:B------:R3:W5:Y:S01]  /*0890*/  @!P1 LDG.E R240, desc[UR14][R14.64] ;  /* 0x0000000e0ef09981 */ /* 0x000762000c1e1900 */
[----:B------:R-:W-:Y:S01]  /*08a0*/  ISETP.NE.U32.AND P1, PT, R6, RZ, PT ;  /* 0x000000ff0600720c */ /* 0x000fe20003f25070 */
[----:B------:R-:W-:-:S03]  /*08b0*/  USHF.L.U32 UR17, UR13, 0x6, URZ ;  /* 0x000000060d117899 */ /* 0x000fc600080006ff */
[----:B------:R-:W-:Y:S01]  /*08c0*/  ISETP.NE.AND.EX P1, PT, R7, RZ, PT, P1 ;  /* 0x000000ff0700720c */ /* 0x000fe20003f25310 */
[----:B------:R-:W1:Y:S01]  /*08d0*/  @!P2 LDC R0, c[0x0][0x434] ;  /* 0x00010d00ff00ab82 */ /* 0x000e620000000800 */
[----:B----4-:R-:W-:-:S04]  /*08e0*/  @!P3 ISETP.NE.U32.AND P0, PT, R4, RZ, PT ;  /* 0x000000ff0400b20c */ /* 0x010fc80003f05070 */
[----:B------:R-:W-:-:S04]  /*08f0*/  @!P3 ISETP.NE.AND.EX P0, PT, R5, RZ, PT, P0 ;  /* 0x000000ff0500b20c */ /* 0x000fc80003f05300 */
[----:B-1----:R-:W-:Y:S01]  /*0900*/  @!P3 SEL R9, R9, RZ, P0 ;  /* 0x000000ff0909b207 */ /* 0x002fe20000000000 */
[----:B--2---:R-:W-:Y:S02]  /*0910*/  @P3 IMAD.IADD R238, R238, 0x1, -R239 ;  /* 0x00000001eeee3824 */ /* 0x004fe400078e0aef */
[----:B---3--:R-:W-:Y:S06]  /*0920*/  @!P1 BRA `(.L_x_349) ;  /* 0x00000000000c9947 */ /* 0x008fec0003800000 */
[----:B------:R-:W2:Y:S02]  /*0930*/  @P4 LDG.E R5, desc[UR14][R14.64+0x4] ;  /* 0x0000040e0e054981 */ /* 0x000ea4000c1e1900 */
[----:B--2--5:R-:W-:-:S06]  /*0940*/  @P4 IADD3 R8, PT, PT, R5, -R240, RZ ;  /* 0x800000f005084210 */ /* 0x024fcc0007ffe0ff */
[----:B------:R1:W5:Y:S02]  /*0950*/  @!P4 LDG.E R8, desc[UR14][R14.64] ;  /* 0x0000000e0e08c981 */ /* 0x000364000c1e1900 */
.L_x_349:
[----:B-----5:R-:W-:Y:S01]  /*0960*/  @!P3 IADD3 R238, PT, PT, R9, R8, -R239 ;  /* 0x0000000809eeb210 */ /* 0x020fe20007ffe8ef */
[----:B------:R-:W-:-:S03]  /*0970*/  @P2 IMAD.IADD R0, R10, 0x1, -R13 ;  /* 0x000000010a002824 */ /* 0x000fc600078e0a0d */
[----:B------:R-:W-:-:S13]  /*0980*/  ISETP.GT.AND P0, PT, R238, UR17, PT ;  /* 0x00000011ee007c0c */ /* 0x000fda000bf04270 */
[----:B------:R-:W-:Y:S05]  /*0990*/  @!P0 BRA `(.L_x_350) ;  /* 0x0000006c00888947 */ /* 0x000fea0003800000 */
[----:B------:R-:W-:Y:S01]  /*09a0*/  ISETP.NE.AND P3, PT, R13, -0x1, PT ;  /* 0xffffffff0d00780c */ /* 0x000fe20003f65270 */
[----:B------:R-:W-:Y:S01]  /*09b0*/  VIADD R9, R0, 0x3f ;  /* 0x0000003f00097836 */ /* 0x000fe20000000000 */
[----:B------:R-:W-:-:S04]  /*09c0*/  ISETP.NE.AND P2, PT, R240, -0x1, PT ;  /* 0xfffffffff000780c */ /* 0x000fc80003f45270 */
[----:B------:R-:W-:-:S04]  /*09d0*/  SHF.R.S32.HI R8, RZ, 0x1f, R9 ;  /* 0x0000001fff087819 */ /* 0x000fc80000011409 */
[----:B------:R-:W-:-:S03]  /*09e0*/  LEA.HI R8, R8, R9, RZ, 0x6 ;  /* 0x0000000908087211 */ /* 0x000fc600078f30ff */
[----:B------:R-:W2:Y:S01]  /*09f0*/  @!P3 LDC.64 R6, c[0x0][0x398] ;  /* 0x0000e600ff06bb82 */ /* 0x000ea20000000a00 */
[----:B------:R-:W-:-:S04]  /*0a00*/  SHF.R.S32.HI R237, RZ, 0x6, R8 ;  /* 0x00000006ffed7819 */ /* 0x000fc80000011408 */
[----:B------:R-:W-:-:S03]  /*0a10*/  LEA R25, R237, 0xffffffc0, 0x6 ;  /* 0xffffffc0ed197811 */ /* 0x000fc600078e30ff */
[----:B------:R-:W3:Y:S01]  /*0a20*/  @P3 LDC.64 R4, c[0x0][0x3b0] ;  /* 0x0000ec00ff043b82 */ /* 0x000ee20000000a00 */
[----:B--2---:R-:W-:-:S04]  /*0a30*/  @!P3 IMAD.WIDE.U32 R26, R202, R6, RZ ;  /* 0x00000006ca1ab225 */ /* 0x004fc800078e00ff */
[----:B------:R-:W-:Y:S01]  /*0a40*/  @!P3 IMAD R21, R202, R7, R27 ;  /* 0x00000007ca15b224 */ /* 0x000fe200078e021b */
[----:B------:R-:W-:Y:S01]  /*0a50*/  SHF.R.S32.HI R27, RZ, 0x1f, R25 ;  /* 0x0000001fff1b7819 */ /* 0x000fe20000011419 */
[----:B---3--:R-:W-:-:S04]  /*0a60*/  @P3 IMAD.WIDE.U32 R6, R13, R4, RZ ;  /* 0x000000040d063225 */ /* 0x008fc800078e00ff */
[----:B------:R-:W-:Y:S02]  /*0a70*/  @P3 IMAD R21, R13, R5, R7 ;  /* 0x000000050d153224 */ /* 0x000fe400078e0207 */
[----:B------:R-:W-:Y:S01]  /*0a80*/  @P3 IMAD.MOV.U32 R26, RZ, RZ, R6 ;  /* 0x000000ffff1a3224 */ /* 0x000fe200078e0006 */
[----:B------:R-:W-:Y:S06]  /*0a90*/  @P2 BRA `(.L_x_351) ;  /* 0x0000000000342947 */ /* 0x000fec0003800000 */
[----:B------:R-:W2:Y:S01]  /*0aa0*/  LDCU.64 UR4, c[0x0][0x3b8] ;  /* 0x00007700ff0477ac */ /* 0x000ea20008000a00 */
[----:B------:R-:W-:Y:S01]  /*0ab0*/  SHF.R.S32.HI R5, RZ, 0x1f, R239 ;  /* 0x0000001fff057819 */ /* 0x000fe200000114ef */
[----:B------:R-:W3:Y:S01]  /*0ac0*/  LDCU.64 UR6, c[0x0][0x3a0] ;  /* 0x00007400ff0677ac */ /* 0x000ee20008000a00 */
[----:B--2---:R-:W-:Y:S02]  /*0ad0*/  MOV R6, UR4 ;  /* 0x0000000400067c02 */ /* 0x004fe40008000f00 */
[----:B------:R-:W-:-:S03]  /*0ae0*/  MOV R7, UR5 ;  /* 0x0000000500077c02 */ /* 0x000fc60008000f00 */
[-C--:B------:R-:W-:Y:S02]  /*0af0*/  IMAD R4, R5, R6.reuse, RZ ;  /* 0x0000000605047224 */ /* 0x080fe400078e02ff */
[----:B------:R-:W-:-:S04]  /*0b00*/  IMAD.WIDE.U32 R8, R239, R6, RZ ;  /* 0x00000006ef087225 */ /* 0x000fc800078e00ff */
[----:B------:R-:W-:-:S05]  /*0b10*/  IMAD R4, R239, R7, R4 ;  /* 0x00000007ef047224 */ /* 0x000fca00078e0204 */
[----:B------:R-:W-:-:S03]  /*0b20*/  IADD3 R9, PT, PT, R9, R4, RZ ;  /* 0x0000000409097210 */ /* 0x000fc60007ffe0ff */
[----:B---3--:R-:W-:-:S04]  /*0b30*/  IMAD.WIDE.U32 R4, R202, UR6, R8 ;  /* 0x00000006ca047c25 */ /* 0x008fc8000f8e0008 */
[----:B------:R-:W-:Y:S01]  /*0b40*/  IMAD R17, R202, UR7, R5 ;  /* 0x00000007ca117c24 */ /* 0x000fe2000f8e0205 */
[----:B------:R-:W-:Y:S01]  /*0b50*/  MOV R20, R4 ;  /* 0x0000000400147202 */ /* 0x000fe20000000f00 */
[----:B------:R-:W-:Y:S06]  /*0b60*/  BRA `(.L_x_352) ;  /* 0x0000000000187947 */ /* 0x000fec0003800000 */
.L_x_351:
[----:B------:R-:W2:Y:S01]  /*0b70*/  LDC.64 R6, c[0x0][0x3b8] ;  /* 0x0000ee00ff067b82 */ /* 0x000ea20000000a00 */
[----:B------:R-:W-:-:S05]  /*0b80*/  IADD3 R4, PT, PT, R239, R240, RZ ;  /* 0x000000f0ef047210 */ /* 0x000fca0007ffe0ff */
[C---:B--2---:R-:W-:Y:S02]  /*0b90*/  IMAD R17, R4.reuse, R7, RZ ;  /* 0x0000000704117224 */ /* 0x044fe400078e02ff */
[----:B------:R-:W-:-:S05]  /*0ba0*/  IMAD.WIDE.U32 R4, R4, R6, RZ ;  /* 0x0000000604047225 */ /* 0x000fca00078e00ff */
[----:B------:R-:W-:Y:S02]  /*0bb0*/  IADD3 R17, PT, PT, R5, R17, RZ ;  /* 0x0000001105117210 */ /* 0x000fe40007ffe0ff */
[----:B------:R-:W-:-:S07]  /*0bc0*/  MOV R20, R4 ;  /* 0x0000000400147202 */ /* 0x000fce0000000f00 */
.L_x_352:
[----:B------:R-:W2:Y:S01]  /*0bd0*/  LDC R4, c[0x0][0x3e8] ;  /* 0x0000fa00ff047b82 */ /* 0x000ea20000000800 */
[----:B------:R-:W-:Y:S01]  /*0be0*/  USHF.R.S32.HI UR16, URZ, 0x1f, UR17 ;  /* 0x0000001fff107899 */ /* 0x000fe20008011411 */
[----:B--2---:R-:W-:-:S04]  /*0bf0*/  IABS R9, R4 ;  /* 0x0000000400097213 */ /* 0x004fc80000000000 */
[----:B------:R-:W2:Y:S08]  /*0c00*/  I2F.RP R12, R9 ;  /* 0x00000009000c7306 */ /* 0x000eb00000209400 */
[----:B--2---:R-:W2:Y:S02]  /*0c10*/  MUFU.RCP R10, R12 ;  /* 0x0000000c000a7308 */ /* 0x004ea40000001000 */
[----:B--2---:R-:W-:-:S06]  /*0c20*/  VIADD R10, R10, 0xffffffe ;  /* 0x0ffffffe0a0a7836 */ /* 0x004fcc0000000000 */
[----:B------:R-:W2:Y:S02]  /*0c30*/  F2I.FTZ.U32.TRUNC.NTZ R11, R10 ;  /* 0x0000000a000b7305 */ /* 0x000ea4000021f000 */
[----:B--2---:R-:W-:Y:S01]  /*0c40*/  IMAD.MOV R5, RZ, RZ, -R11 ;  /* 0x000000ffff057224 */ /* 0x004fe200078e0a0b */
[----:B------:R-:W-:-:S03]  /*0c50*/  MOV R10, RZ ;  /* 0x000000ff000a7202 */ /* 0x000fc60000000f00 */
[----:B------:R-:W-:Y:S01]  /*0c60*/  IMAD R8, R5, R9, RZ ;  /* 0x0000000905087224 */ /* 0x000fe200078e02ff */
[----:B------:R-:W-:-:S03]  /*0c70*/  IABS R5, R201 ;  /* 0x000000c900057213 */ /* 0x000fc60000000000 */
[----:B------:R-:W-:-:S06]  /*0c80*/  IMAD.HI.U32 R8, R11, R8, R10 ;  /* 0x000000080b087227 */ /* 0x000fcc00078e000a */
[----:B-1----:R-:W-:-:S04]  /*0c90*/  IMAD.HI.U32 R15, R8, R5, RZ ;  /* 0x00000005080f7227 */ /* 0x002fc800078e00ff */
[----:B------:R-:W-:-:S04]  /*0ca0*/  IMAD.MOV R8, RZ, RZ, -R15 ;  /* 0x000000ffff087224 */ /* 0x000fc800078e0a0f */
[----:B------:R-:W-:Y:S01]  /*0cb0*/  IMAD R8, R9, R8, R5 ;  /* 0x0000000809087224 */ /* 0x000fe200078e0205 */
[----:B------:R-:W-:-:S04]  /*0cc0*/  LOP3.LUT R5, R201, R4, RZ, 0x3c, !PT ;  /* 0x00000004c9057212 */ /* 0x000fc800078e3cff */
[----:B------:R-:W-:Y:S02]  /*0cd0*/  ISETP.GT.U32.AND P1, PT, R9, R8, PT ;  /* 0x000000080900720c */ /* 0x000fe40003f24070 */
[----:B------:R-:W-:-:S11]  /*0ce0*/  ISETP.GE.AND P0, PT, R5, RZ, PT ;  /* 0x000000ff0500720c */ /* 0x000fd60003f06270 */
[----:B------:R-:W-:Y:S01]  /*0cf0*/  @!P1 IMAD.IADD R8, R8, 0x1, -R9 ;  /* 0x0000000108089824 */ /* 0x000fe200078e0a09 */
[----:B------:R-:W-:Y:S02]  /*0d00*/  @!P1 IADD3 R15, PT, PT, R15, 0x1, RZ ;  /* 0x000000010f0f9810 */ /* 0x000fe40007ffe0ff */
[----:B------:R-:W-:Y:S02]  /*0d10*/  ISETP.NE.AND P1, PT, R4, RZ, PT ;  /* 0x000000ff0400720c */ /* 0x000fe40003f25270 */
[----:B------:R-:W-:-:S13]  /*0d20*/  ISETP.GE.U32.AND P4, PT, R8, R9, PT ;  /* 0x000000090800720c */ /* 0x000fda0003f86070 */
[----:B------:R-:W-:-:S05]  /*0d30*/  @P4 VIADD R15, R15, 0x1 ;  /* 0x000000010f0f4836 */ /* 0x000fca0000000000 */
[----:B------:R-:W-:Y:S02]  /*0d40*/  @!P0 IADD3 R15, PT, PT, -R15, RZ, RZ ;  /* 0x000000ff0f0f8210 */ /* 0x000fe40007ffe1ff */
[----:B------:R-:W-:-:S04]  /*0d50*/  @!P1 LOP3.LUT R15, RZ, R4, RZ, 0x33, !PT ;  /* 0x00000004ff0f9212 */ /* 0x000fc800078e33ff */
[----:B------:R-:W-:Y:S01]  /*0d60*/  SHF.R.S32.HI R14, RZ, 0x1f, R15 ;  /* 0x0000001fff0e7819 */ /* 0x000fe2000001140f */
[----:B------:R-:W-:Y:S06]  /*0d70*/  @P2 BRA `(.L_x_353) ;  /* 0x0000000000302947 */ /* 0x000fec0003800000 */
[----:B------:R-:W1:Y:S01]  /*0d80*/  LDCU.64 UR4, c[0x0][0x3c0] ;  /* 0x00007800ff0477ac */ /* 0x000e620008000a00 */
[----:B------:R-:W-:Y:S01]  /*0d90*/  SHF.R.S32.HI R9, RZ, 0x1f, R239 ;  /* 0x0000001fff097819 */ /* 0x000fe200000114ef */
[----:B------:R-:W2:Y:S01]  /*0da0*/  LDCU.64 UR6, c[0x0][0x3a8] ;  /* 0x00007500ff0677ac */ /* 0x000ea20008000a00 */
[----:B-1----:R-:W-:Y:S02]  /*0db0*/  MOV R4, UR4 ;  /* 0x0000000400047c02 */ /* 0x002fe40008000f00 */
[----:B------:R-:W-:-:S03]  /*0dc0*/  MOV R5, UR5 ;  /* 0x0000000500057c02 */ /* 0x000fc60008000f00 */
[-C--:B------:R-:W-:Y:S02]  /*0dd0*/  IMAD R8, R9, R4.reuse, RZ ;  /* 0x0000000409087224 */ /* 0x080fe400078e02ff */
[----:B------:R-:W-:-:S04]  /*0de0*/  IMAD.WIDE.U32 R10, R239, R4, RZ ;  /* 0x00000004ef0a7225 */ /* 0x000fc800078e00ff */
[----:B------:R-:W-:-:S05]  /*0df0*/  IMAD R8, R239, R5, R8 ;  /* 0x00000005ef087224 */ /* 0x000fca00078e0208 */
[----:B------:R-:W-:-:S03]  /*0e00*/  IADD3 R11, PT, PT, R11, R8, RZ ;  /* 0x000000080b0b7210 */ /* 0x000fc60007ffe0ff */
[----:B--2---:R-:W-:-:S04]  /*0e10*/  IMAD.WIDE.U32 R18, R202, UR6, R10 ;  /* 0x00000006ca127c25 */ /* 0x004fc8000f8e000a */
[----:B------:R-:W-:Y:S01]  /*0e20*/  IMAD R16, R202, UR7, R19 ;  /* 0x00000007ca107c24 */ /* 0x000fe2000f8e0213 */
[----:B------:R-:W-:Y:S06]  /*0e30*/  BRA `(.L_x_354) ;  /* 0x0000000000147947 */ /* 0x000fec0003800000 */
.L_x_353:
[----:B------:R-:W1:Y:S01]  /*0e40*/  LDC.64 R4, c[0x0][0x3c0] ;  /* 0x0000f000ff047b82 */ /* 0x000e620000000a00 */
[----:B------:R-:W-:-:S05]  /*0e50*/  IADD3 R8, PT, PT, R239, R240, RZ ;  /* 0x000000f0ef087210 */ /* 0x000fca0007ffe0ff */
[C---:B-1----:R-:W-:Y:S02]  /*0e60*/  IMAD R16, R8.reuse, R5, RZ ;  /* 0x0000000508107224 */ /* 0x042fe400078e02ff */
[----:B------:R-:W-:-:S05]  /*0e70*/  IMAD.WIDE.U32 R18, R8, R4, RZ ;  /* 0x0000000408127225 */ /* 0x000fca00078e00ff */
[----:B------:R-:W-:-:S07]  /*0e80*/  IADD3 R16, PT, PT, R19, R16, RZ ;  /* 0x0000001013107210 */ /* 0x000fce0007ffe0ff */
.L_x_354:
[----:B------:R-:W1:Y:S01]  /*0e90*/  @!P3 LDC.64 R10, c[0x0][0x588] ;  /* 0x00016200ff0abb82 */ /* 0x000e620000000a00 */
[----:B------:R-:W2:Y:S07]  /*0ea0*/  LDCU UR6, c[0x0][0x3e0] ;  /* 0x00007c00ff0677ac */ /* 0x000eae0008000800 */
[----:B------:R-:W3:Y:S08]  /*0eb0*/  @P3 LDC.64 R8, c[0x0][0x590] ;  /* 0x00016400ff083b82 */ /* 0x000ef00000000a00 */
[----:B------:R-:W2:Y:S01]  /*0ec0*/  LDC R12, c[0x0][0x44c] ;  /* 0x00011300ff0c7b82 */ /* 0x000ea20000000800 */
[----:B-1----:R-:W-:-:S04]  /*0ed0*/  @!P3 IMAD.WIDE.U32 R36, R202, R10, RZ ;  /* 0x0000000aca24b225 */ /* 0x002fc800078e00ff */
[----:B------:R-:W-:Y:S02]  /*0ee0*/  @!P3 IMAD R28, R202, R11, R37 ;  /* 0x0000000bca1cb224 */ /* 0x000fe400078e0225 */
[----:B---3--:R-:W-:-:S04]  /*0ef0*/  @P3 IMAD.WIDE.U32 R10, R13, R8, RZ ;  /* 0x000000080d0a3225 */ /* 0x008fc800078e00ff */
[----:B------:R-:W-:Y:S01]  /*0f00*/  @P3 IMAD R28, R13, R9, R11 ;  /* 0x000000090d1c3224 */ /* 0x000fe200078e020b */
[----:B------:R-:W-:Y:S01]  /*0f10*/  @P3 MOV R36, R10 ;  /* 0x0000000a00243202 */ /* 0x000fe20000000f00 */
[----:B--2---:R-:W-:Y:S01]  /*0f20*/  IMAD.WIDE R32, R12, UR6, RZ ;  /* 0x000000060c207c25 */ /* 0x004fe2000f8e02ff */
[----:B------:R-:W-:Y:S06]  /*0f30*/  @P3 BRA `(.L_x_355) ;  /* 0x0000000000403947 */ /* 0x000fec0003800000 */
[----:B------:R-:W1:Y:S02]  /*0f40*/  LDCU UR4, c[0x0][0x444] ;  /* 0x00008880ff0477ac */ /* 0x000e640008000800 */
[----:B-1----:R-:W-:Y:S01]  /*0f50*/  USHF.R.S32.HI UR5, URZ, 0x1f, UR4 ;  /* 0x0000001fff057899 */ /* 0x002fe20008011404 */
[----:B------:R-:W-:Y:S01]  /*0f60*/  IMAD.WIDE.U32 R10, R202, UR4, RZ ;  /* 0x00000004ca0a7c25 */ /* 0x000fe2000f8e00ff */
[----:B------:R-:W-:-:S04]  /*0f70*/  USHF.R.S32.HI UR4, URZ, 0x1f, UR6 ;  /* 0x0000001fff047899 */ /* 0x000fc80008011406 */
[----:B------:R-:W-:-:S05]  /*0f80*/  IMAD R8, R202, UR5, RZ ;  /* 0x00000005ca087c24 */ /* 0x000fca000f8e02ff */
[----:B------:R-:W-:-:S05]  /*0f90*/  IADD3 R8, PT, PT, R11, R8, RZ ;  /* 0x000000080b087210 */ /* 0x000fca0007ffe0ff */
[----:B------:R-:W-:Y:S02]  /*0fa0*/  IMAD R11, R8, UR6, RZ ;  /* 0x00000006080b7c24 */ /* 0x000fe4000f8e02ff */
[----:B------:R-:W-:-:S04]  /*0fb0*/  IMAD.WIDE.U32 R8, R10, UR6, RZ ;  /* 0x000000060a087c25 */ /* 0x000fc8000f8e00ff */
[----:B------:R-:W-:Y:S02]  /*0fc0*/  IMAD R11, R10, UR4, R11 ;  /* 0x000000040a0b7c24 */ /* 0x000fe4000f8e020b */
[----:B------:R-:W-:-:S03]  /*0fd0*/  IMAD.WIDE.U32 R30, R8, R12, RZ ;  /* 0x0000000c081e7225 */ /* 0x000fc600078e00ff */
[----:B------:R-:W-:Y:S02]  /*0fe0*/  IADD3 R11, PT, PT, R9, R11, RZ ;  /* 0x0000000b090b7210 */ /* 0x000fe40007ffe0ff */
[----:B------:R-:W-:-:S03]  /*0ff0*/  SHF.R.S32.HI R9, RZ, 0x1f, R12 ;  /* 0x0000001fff097819 */ /* 0x000fc6000001140c */
[----:B------:R-:W-:-:S04]  /*1000*/  IMAD R22, R11, R12, RZ ;  /* 0x0000000c0b167224 */ /* 0x000fc800078e02ff */
[----:B------:R-:W-:-:S05]  /*1010*/  IMAD R22, R9, R8, R22 ;  /* 0x0000000809167224 */ /* 0x000fca00078e0216 */
[----:B------:R-:W-:Y:S01]  /*1020*/  IADD3 R22, PT, PT, R31, R22, RZ ;  /* 0x000000161f167210 */ /* 0x000fe20007ffe0ff */
[----:B------:R-:W-:Y:S06]  /*1030*/  BRA `(.L_x_356) ;  /* 0x00000000000c7947 */ /* 0x000fec0003800000 */
.L_x_355:
[-C--:B------:R-:W-:Y:S02]  /*1040*/  IMAD R22, R33, R13.reuse, RZ ;  /* 0x0000000d21167224 */ /* 0x080fe400078e02ff */
[----:B------:R-:W-:-:S05]  /*1050*/  IMAD.WIDE.U32 R30, R32, R13, RZ ;  /* 0x0000000d201e7225 */ /* 0x000fca00078e00ff */
[----:B------:R-:W-:Y:S02]  /*1060*/  IADD3 R22, PT, PT, R31, R22, RZ ;  /* 0x000000161f167210 */ /* 0x000fe40007ffe0ff */
.L_x_356:
[----:B------:R-:W1:Y:S01]  /*1070*/  LDCU.U8 UR4, c[0x0][0x548] ;  /* 0x0000a900ff0477ac */ /* 0x000e620008000000 */
[----:B------:R-:W-:Y:S01]  /*1080*/  SHF.L.U32 R8, R202, 0x7, RZ ;  /* 0x00000007ca087819 */ /* 0x000fe200000006ff */
[----:B------:R-:W-:Y:S01]  /*1090*/  IMAD R23, R201, R12, RZ ;  /* 0x0000000cc9177224 */ /* 0x000fe200078e02ff */
[----:B------:R-:W2:Y:S02]  /*10a0*/  LDCU.U8 UR5, c[0x0][0x5f0] ;  /* 0x0000be00ff0577ac */ /* 0x000ea40008000000 */
[----:B------:R-:W-:-:S04]  /*10b0*/  SEL R10, R8, RZ, P5 ;  /* 0x000000ff080a7207 */ /* 0x000fc80002800000 */
[----:B------:R-:W-:-:S04]  /*10c0*/  IADD3 R10, P0, PT, R25, R10, RZ ;  /* 0x0000000a190a7210 */ /* 0x000fc80007f1e0ff */
[----:B------:R-:W-:Y:S01]  /*10d0*/  IADD3.X R29, PT, PT, RZ, R27, RZ, P0, !PT ;  /* 0x0000001bff1d7210 */ /* 0x000fe200007fe4ff */
[----:B------:R-:W-:Y:S01]  /*10e0*/  IMAD.WIDE.U32 R34, R10, R32, RZ ;  /* 0x000000200a227225 */ /* 0x000fe200078e00ff */
[----:B-1----:R-:W-:-:S03]  /*10f0*/  UISETP.NE.AND UP0, UPT, UR4, URZ, UPT ;  /* 0x000000ff0400728c */ /* 0x002fc6000bf05270 */
[----:B------:R-:W-:-:S04]  /*1100*/  IMAD R29, R29, R32, RZ ;  /* 0x000000201d1d7224 */ /* 0x000fc800078e02ff */
[----:B------:R-:W-:-:S05]  /*1110*/  IMAD R29, R33, R10, R29 ;  /* 0x0000000a211d7224 */ /* 0x000fca00078e021d */
[----:B------:R-:W-:Y:S01]  /*1120*/  IADD3 R29, PT, PT, R35, R29, RZ ;  /* 0x0000001d231d7210 */ /* 0x000fe20007ffe0ff */
[----:B--2---:R-:W-:Y:S06]  /*1130*/  BRA.U !UP0, `(.L_x_357) ;  /* 0x00000001081c7547 */ /* 0x004fec000b800000 */
[----:B------:R-:W1:Y:S01]  /*1140*/  LDC R9, c[0x0][0x434] ;  /* 0x00010d00ff097b82 */ /* 0x000e620000000800 */
[----:B------:R-:W2:Y:S01]  /*1150*/  LDCU UR4, c[0x0][0x454] ;  /* 0x00008a80ff0477ac */ /* 0x000ea20008000800 */
[----:B------:R-:W-:Y:S01]  /*1160*/  ISETP.NE.AND P0, PT, R13, -0x1, PT ;  /* 0xffffffff0d00780c */ /* 0x000fe20003f05270 */
[----:B-1----:R-:W-:-:S05]  /*1170*/  IMAD R24, R202, R9, RZ ;  /* 0x00000009ca187224 */ /* 0x002fca00078e02ff */
[----:B------:R-:W-:-:S05]  /*1180*/  SEL R24, R24, R13, !P0 ;  /* 0x0000000d18187207 */ /* 0x000fca0004000000 */
[----:B--2---:R-:W-:Y:S01]  /*1190*/  IMAD R24, R201, UR4, R24 ;  /* 0x00000004c9187c24 */ /* 0x004fe2000f8e0218 */
[----:B------:R-:W-:Y:S05]  /*11a0*/  BRA `(.L_x_358) ;  /* 0x00000000000c7947 */ /* 0x000fea0003800000 */
.L_x_357:
[----:B------:R-:W1:Y:S01]  /*11b0*/  LDC R24, c[0x0][0x434] ;  /* 0x00010d00ff187b82 */ /* 0x000e620000000800 */
[----:B------:R-:W-:-:S04]  /*11c0*/  IMAD R9, R202, UR6, R201 ;  /* 0x00000006ca097c24 */ /* 0x000fc8000f8e02c9 */
[----:B-1----:R-:W-:-:S03]  /*11d0*/  IMAD R24, R9, R24, RZ ;  /* 0x0000001809187224 */ /* 0x002fc600078e02ff */
.L_x_358:
[----:B------:R-:W-:Y:S01]  /*11e0*/  IADD3 R237, PT, PT, R237, -0x1, RZ ;  /* 0xffffffffeded7810 */ /* 0x000fe20007ffe0ff */
[----:B------:R-:W-:Y:S05]  /*11f0*/  BRA.U !UP0, `(.L_x_359) ;  /* 0x0000000108247547 */ /* 0x000fea000b800000 */
[----:B------:R-:W1:Y:S01]  /*1200*/  LDC R9, c[0x0][0x444] ;  /* 0x00011100ff097b82 */ /* 0x000e620000000800 */
[----:B------:R-:W-:-:S07]  /*1210*/  ISETP.NE.AND P0, PT, R13, -0x1, PT ;  /* 0xffffffff0d00780c */ /* 0x000fce0003f05270 */
[----:B------:R-:W2:Y:S08]  /*1220*/  LDC R11, c[0x0][0x430] ;  /* 0x00010c00ff0b7b82 */ /* 0x000eb00000000800 */
[----:B------:R-:W2:Y:S01]  /*1230*/  LDC R10, c[0x0][0x454] ;  /* 0x00011500ff0a7b82 */ /* 0x000ea20000000800 */
[----:B-1----:R-:W-:-:S05]  /*1240*/  @!P0 IMAD R13, R202, R9, RZ ;  /* 0x00000009ca0d8224 */ /* 0x002fca00078e02ff */
[----:B------:R-:W-:Y:S02]  /*1250*/  IADD3 R8, PT, PT, R8, R13, RZ ;  /* 0x0000000d08087210 */ /* 0x000fe40007ffe0ff */
[----:B--2---:R-:W-:-:S05]  /*1260*/  LEA R10, R11, R10, 0x7 ;  /* 0x0000000a0b0a7211 */ /* 0x004fca00078e38ff */
[----:B------:R-:W-:Y:S01]  /*1270*/  IMAD R32, R10, R201, R8 ;  /* 0x000000c90a207224 */ /* 0x000fe200078e0208 */
[----:B------:R-:W-:Y:S06]  /*1280*/  BRA `(.L_x_360) ;  /* 0x00000000000c7947 */ /* 0x000fec0003800000 */
.L_x_359:
[----:B------:R-:W1:Y:S01]  /*1290*/  LDC R32, c[0x0][0x444] ;  /* 0x00011100ff207b82 */ /* 0x000e620000000800 */
[----:B------:R-:W-:-:S04]  /*12a0*/  IMAD R9, R202, UR6, R201 ;  /* 0x00000006ca097c24 */ /* 0x000fc8000f8e02c9 */
[----:B-1----:R-:W-:-:S07]  /*12b0*/  IMAD R32, R9, R32, RZ ;  /* 0x0000002009207224 */ /* 0x002fce00078e02ff */
.L_x_360:
[----:B------:R-:W1:Y:S01]  /*12c0*/  S2R R19, SR_TID.X ;  /* 0x0000000000137919 */ /* 0x000e620000002100 */
[----:B------:R-:W2:Y:S01]  /*12d0*/  LDC.64 R8, c[0x0][0x590] ;  /* 0x00016400ff087b82 */ /* 0x000ea20000000a00 */
[----:B------:R-:W-:Y:S01]  /*12e0*/  IMAD R31, R12, UR6, RZ ;  /* 0x000000060c1f7c24 */ /* 0x000fe2000f8e02ff */
[--C-:B------:R-:W-:Y:S01]  /*12f0*/  IADD3 R30, P1, P0, R34, R30, R23.reuse ;  /* 0x0000001e221e7210 */ /* 0x100fe2000783e017 */
[----:B------:R-:W3:Y:S01]  /*1300*/  LDCU.64 UR10, c[0x0][0x3c8] ;  /* 0x00007900ff0a77ac */ /* 0x000ee20008000a00 */
[----:B------:R-:W-:Y:S01]  /*1310*/  SHF.R.S32.HI R23, RZ, 0x1f, R23 ;  /* 0x0000001fff177819 */ /* 0x000fe20000011417 */
[----:B------:R-:W-:Y:S01]  /*1320*/  BSSY.RECONVERGENT B1, `(.L_x_350) ;  /* 0x0000649000017945 */ /* 0x000fe20003800200 */
[----:B------:R-:W-:Y:S01]  /*1330*/  ISETP.NE.AND P4, PT, RZ, UR5, PT ;  /* 0x00000005ff007c0c */ /* 0x000fe2000bf85270 */
[----:B------:R-:W4:Y:S01]  /*1340*/  LDCU.64 UR6, c[0x0][0x550] ;  /* 0x0000aa00ff0677ac */ /* 0x000f220008000a00 */
[----:B------:R-:W5:Y:S01]  /*1350*/  LDC.64 R220, c[0x0][0x3b0] ;  /* 0x0000ec00ffdc7b82 */ /* 0x000f620000000a00 */
[----:B------:R-:W-:Y:S01]  /*1360*/  IADD3.X R29, PT, PT, R29, R22, R23, P1, P0 ;  /* 0x000000161d1d7210 */ /* 0x000fe20000fe0417 */
[----:B------:R-:W-:Y:S01]  /*1370*/  IMAD.MOV.U32 R22, RZ, RZ, R206 ;  /* 0x000000ffff167224 */ /* 0x000fe200078e00ce */
[----:B------:R-:W-:Y:S01]  /*1380*/  IADD3 R36, P0, PT, R206, R36, RZ ;  /* 0x00000024ce247210 */ /* 0x000fe20007f1e0ff */
[----:B------:R-:W-:Y:S01]  /*1390*/  IMAD.MOV.U32 R23, RZ, RZ, RZ ;  /* 0x000000ffff177224 */ /* 0x000fe200078e00ff */
[----:B------:R-:W4:Y:S02]  /*13a0*/  LDCU.64 UR4, c[0x0][0x570] ;  /* 0x0000ae00ff0477ac */ /* 0x000f240008000a00 */
[----:B------:R-:W-:Y:S01]  /*13b0*/  IADD3.X R37, PT, PT, RZ, R28, RZ, P0, !PT ;  /* 0x0000001cff257210 */ /* 0x000fe200007fe4ff */
[----:B------:R-:W3:Y:S01]  /*13c0*/  LDC.64 R10, c[0x0][0x5f8] ;  /* 0x00017e00ff0a7b82 */ /* 0x000ee20000000a00 */
[----:B------:R-:W4:Y:S07]  /*13d0*/  LDCU.64 UR8, c[0x0][0x380] ;  /* 0x00007000ff0877ac */ /* 0x000f2e0008000a00 */
[----:B------:R-:W4:Y:S01]  /*13e0*/  LDC.64 R12, c[0x0][0x598] ;  /* 0x00016600ff0c7b82 */ /* 0x000f220000000a00 */
[----:B--2---:R-:W-:-:S02]  /*13f0*/  IMAD R34, R27, R8, RZ ;  /* 0x000000081b227224 */ /* 0x004fc400078e02ff */
[----:B------:R-:W-:Y:S01]  /*1400*/  IMAD.WIDE.U32 R36, R25, R8, R36 ;  /* 0x0000000819247225 */ /* 0x000fe200078e0024 */
[----:B-1----:R-:W-:-:S03]  /*1410*/  LOP3.LUT R33, R19, 0x1f, RZ, 0xc0, !PT ;  /* 0x0000001f13217812 */ /* 0x002fc600078ec0ff */
[----:B------:R-:W-:Y:S01]  /*1420*/  IMAD R34, R25, R9, R34 ;  /* 0x0000000919227224 */ /* 0x000fe200078e0222 */
[----:B------:R-:W1:Y:S01]  /*1430*/  LDC.64 R40, c[0x0][0x5e8] ;  /* 0x00017a00ff287b82 */ /* 0x000e620000000a00 */
[-C--:B-----5:R-:W-:Y:S01]  /*1440*/  IMAD R28, R27, R220.reuse, RZ ;  /* 0x000000dc1b1c7224 */ /* 0x0a0fe200078e02ff */
[----:B------:R-:W-:Y:S01]  /*1450*/  SHF.L.U64.HI R219, R220, 0x5, R221 ;  /* 0x00000005dcdb7819 */ /* 0x000fe200000102dd */
[----:B------:R-:W-:Y:S02]  /*1460*/  IMAD.IADD R37, R37, 0x1, R34 ;  /* 0x0000000125257824 */ /* 0x000fe400078e0222 */
[C---:B------:R-:W-:Y:S02]  /*1470*/  IMAD R28, R25.reuse, R221, R28 ;  /* 0x000000dd191c7224 */ /* 0x040fe400078e021c */
[----:B---3--:R-:W-:Y:S01]  /*1480*/  IMAD.WIDE.U32 R38, R10, UR12, RZ ;  /* 0x0000000c0a267c25 */ /* 0x008fe2000f8e00ff */
[----:B------:R-:W2:Y:S03]  /*1490*/  LDC.64 R250, c[0x0][0x420] ;  /* 0x00010800fffa7b82 */ /* 0x000ea60000000a00 */
[----:B------:R-:W-:Y:S01]  /*14a0*/  IMAD.WIDE.U32 R42, R25, R220, R22 ;  /* 0x000000dc192a7225 */ /* 0x000fe200078e0016 */
[----:B------:R-:W-:-:S03]  /*14b0*/  SEL R25, R38, RZ, P4 ;  /* 0x000000ff26197207 */ /* 0x000fc60002000000 */
[----:B------:R-:W-:Y:S01]  /*14c0*/  IMAD R33, R204, R31, R33 ;  /* 0x0000001fcc217224 */ /* 0x000fe200078e0221 */
[----:B------:R-:W-:Y:S01]  /*14d0*/  IADD3 R26, P3, PT, R26, R42, RZ ;  /* 0x0000002a1a1a7210 */ /* 0x000fe20007f7e0ff */
[----:B------:R-:W-:Y:S02]  /*14e0*/  IMAD R11, R11, UR12, R39 ;  /* 0x0000000c0b0b7c24 */ /* 0x000fe4000f8e0227 */
[----:B----4-:R-:W-:Y:S01]  /*14f0*/  IMAD.WIDE.U32 R36, R201, R12, R36 ;  /* 0x0000000cc9247225 */ /* 0x010fe200078e0024 */
[----:B------:R-:W-:Y:S02]  /*1500*/  IADD3 R25, P1, P0, R33, R30, R25 ;  /* 0x0000001e21197210 */ /* 0x000fe4000783e019 */
[----:B------:R-:W-:Y:S01]  /*1510*/  SHF.R.S32.HI R10, RZ, 0x1f, R33 ;  /* 0x0000001fff0a7819 */ /* 0x000fe20000011421 */
[----:B------:R-:W-:Y:S01]  /*1520*/  IMAD.SHL.U32 R12, R31, 0x40, RZ ;  /* 0x000000401f0c7824 */ /* 0x000fe200078e00ff */
[----:B------:R-:W-:Y:S01]  /*1530*/  SEL R11, R11, RZ, P4 ;  /* 0x000000ff0b0b7207 */ /* 0x000fe20002000000 */
[----:B------:R-:W-:Y:S01]  /*1540*/  IMAD R37, R201, R13, R37 ;  /* 0x0000000dc9257224 */ /* 0x000fe200078e0225 */
[----:B------:R-:W-:-:S02]  /*1550*/  IADD3.X R27, PT, PT, R21, R43, R28, P3, !PT ;  /* 0x0000002b151b7210 */ /* 0x000fc40001ffe41c */
[----:B------:R-:W-:Y:S01]  /*1560*/  IADD3.X R11, PT, PT, R10, R29, R11, P1, P0 ;  /* 0x0000001d0a0b7210 */ /* 0x000fe20000fe040b */
[----:B------:R-:W-:Y:S01]  /*1570*/  IMAD.WIDE.U32 R36, R205, R8, R36 ;  /* 0x00000008cd247225 */ /* 0x000fe200078e0024 */
[C---:B------:R-:W-:Y:S02]  /*1580*/  IADD3 R25, P0, PT, R12.reuse, R25, RZ ;  /* 0x000000190c197210 */ /* 0x040fe40007f1e0ff */
[----:B------:R-:W-:Y:S01]  /*1590*/  LEA R13, R237, R32, 0x6 ;  /* 0x00000020ed0d7211 */ /* 0x000fe200078e30ff */
[----:B------:R-:W-:Y:S01]  /*15a0*/  IMAD.WIDE.U32 R26, R201, UR10, R26 ;  /* 0x0000000ac91a7c25 */ /* 0x000fe2000f8e001a */
[----:B------:R-:W-:Y:S02]  /*15b0*/  LEA.HI.X.SX32 R10, R12, R11, 0x1, P0 ;  /* 0x0000000b0c0a7211 */ /* 0x000fe400000f0eff */
[----:B------:R-:W-:Y:S01]  /*15c0*/  LEA R246, P1, R36, UR6, 0x1 ;  /* 0x0000000624f67c11 */ /* 0x000fe2000f8208ff */
[----:B------:R-:W-:Y:S01]  /*15d0*/  IMAD R12, R205, R9, R37 ;  /* 0x00000009cd0c7224 */ /* 0x000fe200078e0225 */
[----:B------:R-:W-:Y:S01]  /*15e0*/  LEA R244, P0, R25, UR4, 0x2 ;  /* 0x0000000419f47c11 */ /* 0x000fe2000f8010ff */
[----:B------:R-:W-:-:S02]  /*15f0*/  IMAD R27, R201, UR11, R27 ;  /* 0x0000000bc91b7c24 */ /* 0x000fc4000f8e021b */
[----:B-1----:R-:W-:Y:S01]  /*1600*/  IMAD.WIDE R222, R13, 0x4, R40 ;  /* 0x000000040dde7825 */ /* 0x002fe200078e0228 */
[----:B------:R-:W-:Y:S02]  /*1610*/  LEA.HI.X R247, R36, UR7, R12, 0x1, P1 ;  /* 0x0000000724f77c11 */ /* 0x000fe400088f0c0c */
[----:B------:R-:W-:Y:S01]  /*1620*/  ISETP.GT.AND P1, PT, R0, RZ, PT ;  /* 0x000000ff0000720c */ /* 0x000fe20003f24270 */
[----:B------:R-:W-:Y:S01]  /*1630*/  IMAD.WIDE.U32 R26, R205, R220, R26 ;  /* 0x000000dccd1a7225 */ /* 0x000fe200078e001a */
[----:B------:R-:W-:Y:S02]  /*1640*/  LEA.HI.X R245, R25, UR5, R10, 0x2, P0 ;  /* 0x0000000519f57c11 */ /* 0x000fe400080f140a */
[C---:B------:R-:W-:Y:S01]  /*1650*/  IADD3 R10, P0, PT, R205.reuse, 0x20, RZ ;  /* 0x00000020cd0a7810 */ /* 0x040fe20007f1e0ff */
[----:B------:R-:W-:Y:S01]  /*1660*/  IMAD R11, R205, R221, R27 ;  /* 0x000000ddcd0b7224 */ /* 0x000fe200078e021b */
[----:B------:R-:W-:Y:S01]  /*1670*/  LEA R248, P3, R26, UR8, 0x1 ;  /* 0x000000081af87c11 */ /* 0x000fe2000f8608ff */
[----:B------:R-:W-:Y:S01]  /*1680*/  IMAD R13, R237, 0x40, R24 ;  /* 0x00000040ed0d7824 */ /* 0x000fe200078e0218 */
[----:B------:R-:W-:Y:S01]  /*1690*/  SHF.L.U64.HI R221, R8, 0x5, R9 ;  /* 0x0000000508dd7819 */ /* 0x000fe20000010209 */
[----:B------:R-:W-:Y:S01]  /*16a0*/  IMAD.MOV.U32 R224, RZ, RZ, R222 ;  /* 0x000000ffffe07224 */ /* 0x000fe200078e00de */
[----:B------:R-:W-:Y:S01]  /*16b0*/  LEA.HI.X R249, R26, UR9, R11, 0x1, P3 ;  /* 0x000000091af97c11 */ /* 0x000fe200098f0c0b */
[----:B--2---:R-:W-:Y:S01]  /*16c0*/  IMAD.WIDE R250, R13, 0x4, R250 ;  /* 0x000000040dfa7825 */ /* 0x004fe200078e02fa */
[----:B------:R-:W-:-:S02]  /*16d0*/  SHF.L.U32 R220, R220, 0x5, RZ ;  /* 0x00000005dcdc7819 */ /* 0x000fc400000006ff */
[----:B------:R-:W-:Y:S01]  /*16e0*/  IADD3.X R9, PT, PT, RZ, RZ, RZ, P0, !PT ;  /* 0x000000ffff097210 */ /* 0x000fe200007fe4ff */
[----:B------:R-:W-:Y:S01]  /*16f0*/  IMAD.SHL.U32 R222, R8, 0x20, RZ ;  /* 0x0000002008de7824 */ /* 0x000fe200078e00ff */
[----:B------:R-:W-:Y:S06]  /*1700*/  @P1 BRA `(.L_x_361) ;  /* 0x0000000400f81947 */ /* 0x000fec0003800000 */
[----:B------:R-:W-:Y:S05]  /*1710*/  @P2 BRA `(.L_x_362) ;  /* 0x0000000000342947 */ /* 0x000fea0003800000 */
        /* <DEDUP_REMOVED lines=11> */
[----:B------:R-:W-:Y:S01]  /*17d0*/  MOV R8, R4 ;  /* 0x0000000400087202 */ /* 0x000fe20000000f00 */
[----:B------:R-:W-:Y:S05]  /*17e0*/  BRA `(.L_x_363) ;  /* 0x0000000000187947 */ /* 0x000fea0003800000 */
.L_x_362:
[----:B------:R-:W1:Y:S01]  /*17f0*/  LDC.64 R6, c[0x0][0x5c0] ;  /* 0x00017000ff067b82 */ /* 0x000e620000000a00 */
[----:B------:R-:W-:-:S05]  /*1800*/  IADD3 R0, PT, PT, R239, R240, RZ ;  /* 0x000000f0ef007210 */ /* 0x000fca0007ffe0ff */
[C---:B-1----:R-:W-:Y:S02]  /*1810*/  IMAD R4, R0.reuse, R7, RZ ;  /* 0x0000000700047224 */ /* 0x042fe400078e02ff */
[----:B------:R-:W-:-:S05]  /*1820*/  IMAD.WIDE.U32 R12, R0, R6, RZ ;  /* 0x00000006000c7225 */ /* 0x000fca00078e00ff */
[----:B------:R-:W-:Y:S02]  /*1830*/  IADD3 R0, PT, PT, R13, R4, RZ ;  /* 0x000000040d007210 */ /* 0x000fe40007ffe0ff */
[----:B------:R-:W-:Y:S02]  /*1840*/  MOV R8, R12 ;  /* 0x0000000c00087202 */ /* 0x000fe40000000f00 */
.L_x_363:
        /* <DEDUP_REMOVED lines=13> */
.L_x_364:
[----:B------:R-:W1:Y:S01]  /*1920*/  LDC.64 R4, c[0x0][0x5c8] ;  /* 0x00017200ff047b82 */ /* 0x000e620000000a00 */
[----:B------:R-:W-:-:S05]  /*1930*/  IADD3 R239, PT, PT, R239, R240, RZ ;  /* 0x000000f0efef7210 */ /* 0x000fca0007ffe0ff */
[C---:B-1----:R-:W-:Y:S02]  /*1940*/  IMAD R12, R239.reuse, R5, RZ ;  /* 0x00000005ef0c7224 */ /* 0x042fe400078e02ff */
[----:B------:R-:W-:-:S05]  /*1950*/  IMAD.WIDE.U32 R14, R239, R4, RZ ;  /* 0x00000004ef0e7225 */ /* 0x000fca00078e00ff */
[----:B------:R-:W-:Y:S02]  /*1960*/  IADD3 R12, PT, PT, R15, R12, RZ ;  /* 0x0000000c0f0c7210 */ /* 0x000fe40007ffe0ff */
.L_x_365:
[----:B------:R-:W1:Y:S01]  /*1970*/  LDCU.64 UR4, c[0x0][0x5d8] ;  /* 0x0000bb00ff0477ac */ /* 0x000e620008000a00 */
[----:B------:R-:W-:Y:S01]  /*1980*/  IMAD R16, R6, UR16, RZ ;  /* 0x0000001006107c24 */ /* 0x000fe2000f8e02ff */
[----:B------:R-:W-:Y:S01]  /*1990*/  IADD3 R238, PT, PT, R238, -UR17, RZ ;  /* 0x80000011eeee7c10 */ /* 0x000fe2000fffe0ff */
[----:B------:R-:W-:Y:S01]  /*19a0*/  IMAD.WIDE.U32 R18, R6, UR17, R22 ;  /* 0x0000001106127c25 */ /* 0x000fe2000f8e0016 */
[----:B------:R-:W-:Y:S02]  /*19b0*/  BSSY.RECONVERGENT B0, `(.L_x_366) ;  /* 0x0000017000007945 */ /* 0x000fe40003800200 */
[----:B------:R-:W-:Y:S01]  /*19c0*/  ISETP.GE.AND P5, PT, R205, R238, PT ;  /* 0x000000eecd00720c */ /* 0x000fe20003fa6270 */
[----:B------:R-:W-:Y:S01]  /*19d0*/  IMAD R11, R7, UR17, R16 ;  /* 0x00000011070b7c24 */ /* 0x000fe2000f8e0210 */
[----:B------:R-:W-:Y:S02]  /*19e0*/  IADD3 R16, P0, PT, R8, R18, RZ ;  /* 0x0000001208107210 */ /* 0x000fe40007f1e0ff */
[----:B------:R-:W-:-:S02]  /*19f0*/  ISETP.GE.AND P4, PT, R207, R238, PT ;  /* 0x000000eecf00720c */ /* 0x000fc40003f86270 */
[----:B------:R-:W-:-:S03]  /*1a00*/  IADD3.X R17, PT, PT, R0, R19, R11, P0, !PT ;  /* 0x0000001300117210 */ /* 0x000fc600007fe40b */
[----:B-1----:R-:W-:-:S04]  /*1a10*/  IMAD.WIDE.U32 R16, R201, UR4, R16 ;  /* 0x00000004c9107c25 */ /* 0x002fc8000f8e0010 */
[----:B------:R-:W-:Y:S01]  /*1a20*/  IMAD R11, R201, UR5, R17 ;  /* 0x00000005c90b7c24 */ /* 0x000fe2000f8e0211 */
[----:B------:R-:W-:Y:S06]  /*1a30*/  @P5 BRA `(.L_x_367) ;  /* 0x0000000000385947 */ /* 0x000fec0003800000 */
[----:B------:R-:W1:Y:S01]  /*1a40*/  LDCU UR6, c[0x0][0x440] ;  /* 0x00008800ff0677ac */ /* 0x000e620008000800 */
[----:B------:R-:W-:Y:S02]  /*1a50*/  IMAD.MOV.U32 R18, RZ, RZ, R16 ;  /* 0x000000ffff127224 */ /* 0x000fe400078e0010 */
[----:B------:R-:W-:Y:S01]  /*1a60*/  IMAD.MOV.U32 R19, RZ, RZ, R11 ;  /* 0x000000ffff137224 */ /* 0x000fe200078e000b */
[----:B------:R-:W2:Y:S01]  /*1a70*/  LDCU.64 UR4, c[0x0][0x560] ;  /* 0x0000ac00ff0477ac */ /* 0x000ea20008000a00 */
[----:B------:R-:W-:-:S04]  /*1a80*/  IMAD.WIDE.U32 R20, R205, R6, R18 ;  /* 0x00000006cd147225 */ /* 0x000fc800078e0012 */
[----:B------:R-:W-:Y:S01]  /*1a90*/  IMAD R0, R205, R7, R21 ;  /* 0x00000007cd007224 */ /* 0x000fe200078e0215 */
        /* <DEDUP_REMOVED lines=8> */
.L_x_367:
[----:B------:R-:W-:Y:S05]  /*1b20*/  BSYNC.RECONVERGENT B0 ;  /* 0x0000000000007941 */ /* 0x000fea0003800200 */
.L_x_366:
[----:B------:R-:W-:Y:S04]  /*1b30*/  BSSY.RECONVERGENT B0, `(.L_x_368) ;  /* 0x0000011000007945 */ /* 0x000fe80003800200 */
[----:B------:R-:W-:Y:S05]  /*1b40*/  @P4 BRA `(.L_x_369) ;  /* 0x00000000003c4947 */ /* 0x000fea0003800000 */
[----:B------:R-:W2:Y:S01]  /*1b50*/  LDCU UR6, c[0x0][0x440] ;  /* 0x00008800ff0677ac */ /* 0x000ea20008000800 */
[-C--:B------:R-:W-:Y:S02]  /*1b60*/  IMAD R0, R9, R6.reuse, RZ ;  /* 0x0000000609007224 */ /* 0x080fe400078e02ff */
[----:B------:R-:W-:Y:S01]  /*1b70*/  IMAD.MOV.U32 R17, RZ, RZ, R11 ;  /* 0x000000ffff117224 */ /* 0x000fe200078e000b */
[----:B------:R-:W3:Y:S01]  /*1b80*/  LDCU.64 UR4, c[0x0][0x560] ;  /* 0x0000ac00ff0477ac */ /* 0x000ee20008000a00 */
[C---:B------:R-:W-:Y:S02]  /*1b90*/  IMAD R0, R10.reuse, R7, R0 ;  /* 0x000000070a007224 */ /* 0x040fe400078e0200 */
[----:B------:R-:W-:-:S04]  /*1ba0*/  IMAD.WIDE.U32 R16, R10, R6, R16 ;  /* 0x000000060a107225 */ /* 0x000fc800078e0010 */
[----:B------:R-:W-:Y:S01]  /*1bb0*/  IMAD.IADD R7, R17, 0x1, R0 ;  /* 0x0000000111077824 */ /* 0x000fe200078e0200 */
[----:B--2---:R-:W-:Y:S02]  /*1bc0*/  ISETP.GE.AND P2, PT, R206, UR6, PT ;  /* 0x00000006ce007c0c */ /* 0x004fe4000bf46270 */
[----:B------:R-:W-:Y:S02]  /*1bd0*/  ISETP.GE.AND P1, PT, R211, UR6, PT ;  /* 0x00000006d3007c0c */ /* 0x000fe4000bf26270 */
[----:B------:R-:W-:Y:S02]  /*1be0*/  ISETP.GE.AND P0, PT, R210, UR6, PT ;  /* 0x00000006d2007c0c */ /* 0x000fe4000bf06270 */
[----:B---3--:R-:W-:-:S04]  /*1bf0*/  LEA R6, P3, R16, UR4, 0x1 ;  /* 0x0000000410067c11 */ /* 0x008fc8000f8608ff */
[----:B------:R-:W-:-:S05]  /*1c00*/  LEA.HI.X R7, R16, UR5, R7, 0x1, P3 ;  /* 0x0000000510077c11 */ /* 0x000fca00098f0c07 */
[----:B------:R2:W-:Y:S04]  /*1c10*/  @!P2 STG.E.128 desc[UR14][R6.64], RZ ;  /* 0x000000ff0600a986 */ /* 0x0005e8000c101d0e */
[----:B------:R2:W-:Y:S04]  /*1c20*/  @!P1 STG.E.128 desc[UR14][R6.64+0x80], RZ ;  /* 0x000080ff06009986 */ /* 0x0005e8000c101d0e */
[----:B------:R2:W-:Y:S02]  /*1c30*/  @!P0 STG.E.128 desc[UR14][R6.64+0x100], RZ ;  /* 0x000100ff06008986 */ /* 0x0005e4000c101d0e */
.L_x_369:
[----:B------:R-:W-:Y:S05]  /*1c40*/  BSYNC.RECONVERGENT B0 ;  /* 0x0000000000007941 */ /* 0x000fea0003800200 */
.L_x_368:
[----:B------:R-:W3:Y:S01]  /*1c50*/  LDCU.64 UR4, c[0x0][0x5e0] ;  /* 0x0000bc00ff0477ac */ /* 0x000ee20008000a00 */
[C---:B------:R-:W-:Y:S01]  /*1c60*/  IMAD.WIDE.U32 R16, R4.reuse, UR17, R22 ;  /* 0x0000001104107c25 */ /* 0x040fe2000f8e0016 */
[----:B------:R-:W-:Y:S03]  /*1c70*/  BSSY.RECONVERGENT B0, `(.L_x_370) ;  /* 0x0000015000007945 */ /* 0x000fe60003800200 */
[----:B------:R-:W-:Y:S01]  /*1c80*/  IMAD R0, R4, UR16, RZ ;  /* 0x0000001004007c24 */ /* 0x000fe2000f8e02ff */
[----:B------:R-:W-:-:S03]  /*1c90*/  IADD3 R14, P0, PT, R14, R16, RZ ;  /* 0x000000100e0e7210 */ /* 0x000fc60007f1e0ff */
[----:B--2---:R-:W-:-:S05]  /*1ca0*/  IMAD R7, R5, UR17, R0 ;  /* 0x0000001105077c24 */ /* 0x004fca000f8e0200 */
[----:B------:R-:W-:-:S03]  /*1cb0*/  IADD3.X R15, PT, PT, R12, R17, R7, P0, !PT ;  /* 0x000000110c0f7210 */ /* 0x000fc600007fe407 */
[----:B---3--:R-:W-:-:S04]  /*1cc0*/  IMAD.WIDE.U32 R14, R201, UR4, R14 ;  /* 0x00000004c90e7c25 */ /* 0x008fc8000f8e000e */
[----:B------:R-:W-:Y:S01]  /*1cd0*/  IMAD R7, R201, UR5, R15 ;  /* 0x00000005c9077c24 */ /* 0x000fe2000f8e020f */
[----:B------:R-:W-:Y:S06]  /*1ce0*/  @P5 BRA `(.L_x_371) ;  /* 0x0000000000345947 */ /* 0x000fec0003800000 */
[----:B------:R-:W2:Y:S01]  /*1cf0*/  LDCU UR6, c[0x0][0x440] ;  /* 0x00008800ff0677ac */ /* 0x000ea20008000800 */
[----:B------:R-:W-:Y:S01]  /*1d00*/  IMAD.MOV.U32 R6, RZ, RZ, R14 ;  /* 0x000000ffff067224 */ /* 0x000fe200078e000e */
[----:B------:R-:W3:Y:S03]  /*1d10*/  LDCU.64 UR4, c[0x0][0x568] ;  /* 0x0000ad00ff0477ac */ /* 0x000ee60008000a00 */
[----:B------:R-:W-:-:S04]  /*1d20*/  IMAD.WIDE.U32 R16, R205, R4, R6 ;  /* 0x00000004cd107225 */ /* 0x000fc800078e0006 */
[----:B------:R-:W-:Y:S01]  /*1d30*/  IMAD R0, R205, R5, R17 ;  /* 0x00000005cd007224 */ /* 0x000fe200078e0211 */
        /* <DEDUP_REMOVED lines=8> */
.L_x_371:
[----:B------:R-:W-:Y:S05]  /*1dc0*/  BSYNC.RECONVERGENT B0 ;  /* 0x0000000000007941 */ /* 0x000fea0003800200 */
.L_x_370:
[----:B------:R-:W-:Y:S05]  /*1dd0*/  @P4 BRA `(.L_x_372) ;  /* 0x0000005800744947 */ /* 0x000fea0003800000 */
[----:B------:R-:W3:Y:S01]  /*1de0*/  LDCU UR6, c[0x0][0x440] ;  /* 0x00008800ff0677ac */ /* 0x000ee20008000800 */
[-C--:B------:R-:W-:Y:S02]  /*1df0*/  IMAD R9, R9, R4.reuse, RZ ;  /* 0x0000000409097224 */ /* 0x080fe400078e02ff */
[----:B------:R-:W-:Y:S01]  /*1e00*/  IMAD.MOV.U32 R6, RZ, RZ, R14 ;  /* 0x000000ffff067224 */ /* 0x000fe200078e000e */
[----:B------:R-:W4:Y:S01]  /*1e10*/  LDCU.64 UR4, c[0x0][0x568] ;  /* 0x0000ad00ff0477ac */ /* 0x000f220008000a00 */
[C---:B------:R-:W-:Y:S02]  /*1e20*/  IMAD R9, R10.reuse, R5, R9 ;  /* 0x000000050a097224 */ /* 0x040fe400078e0209 */
[----:B------:R-:W-:-:S04]  /*1e30*/  IMAD.WIDE.U32 R6, R10, R4, R6 ;  /* 0x000000040a067225 */ /* 0x000fc800078e0006 */
[----:B------:R-:W-:Y:S01]  /*1e40*/  IMAD.IADD R9, R7, 0x1, R9 ;  /* 0x0000000107097824 */ /* 0x000fe200078e0209 */
[----:B---3--:R-:W-:Y:S02]  /*1e50*/  ISETP.GE.AND P1, PT, R206, UR6, PT ;  /* 0x00000006ce007c0c */ /* 0x008fe4000bf26270 */
[----:B------:R-:W-:Y:S02]  /*1e60*/  ISETP.GE.AND P0, PT, R211, UR6, PT ;  /* 0x00000006d3007c0c */ /* 0x000fe4000bf06270 */
[----:B----4-:R-:W-:-:S04]  /*1e70*/  LEA R4, P2, R6, UR4, 0x1 ;  /* 0x0000000406047c11 */ /* 0x010fc8000f8408ff */
[----:B------:R-:W-:-:S05]  /*1e80*/  LEA.HI.X R5, R6, UR5, R9, 0x1, P2 ;  /* 0x0000000506057c11 */ /* 0x000fca00090f0c09 */
[----:B------:R4:W-:Y:S04]  /*1e90*/  @!P1 STG.E.128 desc[UR14][R4.64], RZ ;  /* 0x000000ff04009986 */ /* 0x0009e8000c101d0e */
[----:B------:R4:W-:Y:S01]  /*1ea0*/  @!P0 STG.E.128 desc[UR14][R4.64+0x80], RZ ;  /* 0x000080ff04008986 */ /* 0x0009e2000c101d0e */
[----:B------:R-:W-:-:S13]  /*1eb0*/  ISETP.GE.AND P0, PT, R210, UR6, PT ;  /* 0x00000006d2007c0c */ /* 0x000fda000bf06270 */
[----:B------:R-:W-:Y:S05]  /*1ec0*/  @P0 BRA `(.L_x_372) ;  /* 0x0000005800380947 */ /* 0x000fea0003800000 */
[----:B------:R3:W-:Y:S01]  /*1ed0*/  STG.E.128 desc[UR14][R4.64+0x100], RZ ;  /* 0x000100ff04007986 */ /* 0x0007e2000c101d0e */
[----:B------:R-:W-:Y:S05]  /*1ee0*/  BRA `(.L_x_372) ;  /* 0x0000005800307947 */ /* 0x000fea0003800000 */
.L_x_361:
[C---:B------:R-:W-:Y:S01]  /*1ef0*/  IMAD R0, R237.reuse, -0x40, R0 ;  /* 0xffffffc0ed007824 */ /* 0x040fe200078e0200 */
[----:B------:R-:W-:Y:S01]  /*1f00*/  @P4 BAR.SYNC.DEFER_BLOCKING 0x0 ;  /* 0x0000000000004b1d */ /* 0x000fe20000010000 */
[----:B------:R-:W-:-:S03]  /*1f10*/  LOP3.LUT R8, R237, 0x80000001, RZ, 0xc0, !PT ;  /* 0x80000001ed087812 */ /* 0x000fc600078ec0ff */
[----:B------:R-:W-:Y:S02]  /*1f20*/  ISETP.GE.AND P4, PT, R205, R0, PT ;  /* 0x00000000cd00720c */ /* 0x000fe40003f86270 */
[----:B------:R-:W-:Y:S01]  /*1f30*/  ISETP.NE.AND P0, PT, R8, 0x1, PT ;  /* 0x000000010800780c */ /* 0x000fe20003f05270 */
[----:B------:R-:W-:Y:S03]  /*1f40*/  BSSY.RECONVERGENT B0, `(.L_x_373) ;  /* 0x000001c000007945 */ /* 0x000fe60003800200 */
[----:B------:R-:W-:-:S07]  /*1f50*/  SEL R11, RZ, 0x6000, P0 ;  /* 0x00006000ff0b7807 */ /* 0x000fce0000000000 */
[----:B------:R-:W-:Y:S05]  /*1f60*/  @P4 BRA `(.L_x_374) ;  /* 0x0000000000584947 */ /* 0x000fea0003800000 */
[----:B------:R-:W1:Y:S02]  /*1f70*/  LDCU UR4, c[0x0][0x440] ;  /* 0x00008800ff0477ac */ /* 0x000e640008000800 */
[----:B-1----:R-:W-:Y:S02]  /*1f80*/  ISETP.GE.AND P1, PT, R206, UR4, PT ;  /* 0x00000004ce007c0c */ /* 0x002fe4000bf26270 */
        /* <DEDUP_REMOVED lines=18> */
.L_x_375:
[----:B------:R2:W-:Y:S01]  /*20b0*/  STS.128 [R214+0x10000], RZ ;  /* 0x010000ffd6007388 */ /* 0x0005e20000000c00 */
[----:B------:R-:W-:Y:S05]  /*20c0*/  BRA `(.L_x_376) ;  /* 0x00000000000c7947 */ /* 0x000fea0003800000 */
.L_x_374:
[----:B------:R1:W-:Y:S04]  /*20d0*/  STS.128 [R214+0xc000], RZ ;  /* 0x00c000ffd6007388 */ /* 0x0003e80000000c00 */
[----:B------:R1:W-:Y:S04]  /*20e0*/  STS.128 [R214+0xe000], RZ ;  /* 0x00e000ffd6007388 */ /* 0x0003e80000000c00 */
[----:B------:R1:W-:Y:S02]  /*20f0*/  STS.128 [R214+0x10000], RZ ;  /* 0x010000ffd6007388 */ /* 0x0003e40000000c00 */
.L_x_376:
[----:B------:R-:W-:Y:S05]  /*2100*/  BSYNC.RECONVERGENT B0 ;  /* 0x0000000000007941 */ /* 0x000fea0003800200 */
.L_x_373:
[----:B------:R-:W-:Y:S01]  /*2110*/  ISETP.GE.AND P3, PT, R207, R0, PT ;  /* 0x00000000cf00720c */ /* 0x000fe20003f66270 */
[----:B------:R-:W-:-:S12]  /*2120*/  BSSY.RECONVERGENT B0, `(.L_x_377) ;  /* 0x000001c000007945 */ /* 0x000fd80003800200 */
[----:B------:R4:W-:Y:S04]  /*2130*/  @P3 STS.128 [R214+0xd000], RZ ;  /* 0x00d000ffd6003388 */ /* 0x0009e80000000c00 */
[----:B------:R4:W-:Y:S04]  /*2140*/  @P3 STS.128 [R214+0xf000], RZ ;  /* 0x00f000ffd6003388 */ /* 0x0009e80000000c00 */
[----:B------:R4:W-:Y:S01]  /*2150*/  @P3 STS.128 [R214+0x11000], RZ ;  /* 0x011000ffd6003388 */ /* 0x0009e20000000c00 */
[----:B------:R-:W-:Y:S05]  /*2160*/  @P3 BRA `(.L_x_378) ;  /* 0x00000000005c3947 */ /* 0x000fea0003800000 */
[----:B------:R-:W5:Y:S01]  /*2170*/  LDCU UR4, c[0x0][0x440] ;  /* 0x00008800ff0477ac */ /* 0x000f620008000800 */
        /* <DEDUP_REMOVED lines=21> */
.L_x_379:
[----:B------:R1:W-:Y:S02]  /*22d0*/  STS.128 [R214+0x11000], RZ ;  /* 0x011000ffd6007388 */ /* 0x0003e40000000c00 */
.L_x_378:
[----:B------:R-:W-:Y:S05]  /*22e0*/  BSYNC.RECONVERGENT B0 ;  /* 0x0000000000007941 */ /* 0x000fea0003800200 */
.L_x_377:
[----:B------:R-:W-:Y:S01]  /*22f0*/  BSSY.RECONVERGENT B0, `(.L_x_380) ;  /* 0x000001c000007945 */ /* 0x000fe20003800200 */
[----:B------:R-:W-:-:S03]  /*2300*/  IADD3 R236, PT, PT, R214, R11, RZ ;  /* 0x0000000bd6ec7210 */ /* 0x000fc60007ffe0ff */
[----:B------:R-:W-:Y:S05]  /*2310*/  @P4 BRA `(.L_x_381) ;  /* 0x0000000000584947 */ /* 0x000fea0003800000 */
[----:B------:R-:W5:Y:S02]  /*2320*/  LDCU UR4, c[0x0][0x440] ;  /* 0x00008800ff0477ac */ /* 0x000f640008000800 */
[----:B-----5:R-:W-:Y:S02]  /*2330*/  ISETP.GE.AND P1, PT, R206, UR4, PT ;  /* 0x00000004ce007c0c */ /* 0x020fe4000bf26270 */
[----:B------:R-:W-:-:S11]  /*2340*/  ISETP.GE.AND P0, PT, R211, UR4, PT ;  /* 0x00000004d3007c0c */ /* 0x000fd6000bf06270 */
        /* <DEDUP_REMOVED lines=17> */
.L_x_382:
[----:B------:R1:W-:Y:S01]  /*2460*/  STS.128 [R236+0x4000], RZ ;  /* 0x004000ffec007388 */ /* 0x0003e20000000c00 */
[----:B------:R-:W-:Y:S05]  /*2470*/  BRA `(.L_x_383) ;  /* 0x00000000000c7947 */ /* 0x000fea0003800000 */
.L_x_381:
[----:B------:R1:W-:Y:S04]  /*2480*/  STS.128 [R236], RZ ;  /* 0x000000ffec007388 */ /* 0x0003e80000000c00 */
[----:B------:R1:W-:Y:S04]  /*2490*/  STS.128 [R236+0x2000], RZ ;  /* 0x002000ffec007388 */ /* 0x0003e80000000c00 */
[----:B------:R1:W-:Y:S02]  /*24a0*/  STS.128 [R236+0x4000], RZ ;  /* 0x004000ffec007388 */ /* 0x0003e40000000c00 */
.L_x_383:
[----:B------:R-:W-:Y:S05]  /*24b0*/  BSYNC.RECONVERGENT B0 ;  /* 0x0000000000007941 */ /* 0x000fea0003800200 */
.L_x_380:
[----:B------:R1:W-:Y:S01]  /*24c0*/  @P3 STS.128 [R236+0x1000], RZ ;  /* 0x001000ffec003388 */ /* 0x0003e20000000c00 */
[----:B------:R-:W-:Y:S03]  /*24d0*/  BSSY.RECONVERGENT B0, `(.L_x_384) ;  /* 0x000001b000007945 */ /* 0x000fe60003800200 */
[----:B------:R1:W-:Y:S04]  /*24e0*/  @P3 STS.128 [R236+0x3000], RZ ;  /* 0x003000ffec003388 */ /* 0x0003e80000000c00 */
[----:B------:R1:W-:Y:S01]  /*24f0*/  @P3 STS.128 [R236+0x5000], RZ ;  /* 0x005000ffec003388 */ /* 0x0003e20000000c00 */
[----:B------:R-:W-:Y:S05]  /*2500*/  @P3 BRA `(.L_x_385) ;  /* 0x00000000005c3947 */ /* 0x000fea0003800000 */
[----:B------:R-:W5:Y:S01]  /*2510*/  LDCU UR4, c[0x0][0x440] ;  /* 0x00008800ff0477ac */ /* 0x000f620008000800 */
[----:B-1----:R-:W-:-:S04]  /*2520*/  LEA R12, P2, R220, R248, 0x1 ;  /* 0x000000f8dc0c7211 */ /* 0x002fc800078408ff */
        /* <DEDUP_REMOVED lines=20> */
.L_x_386:
[----:B------:R1:W-:Y:S02]  /*2670*/  STS.128 [R236+0x5000], RZ ;  /* 0x005000ffec007388 */ /* 0x0003e40000000c00 */
.L_x_385:
[----:B------:R-:W-:Y:S05]  /*2680*/  BSYNC.RECONVERGENT B0 ;  /* 0x0000000000007941 */ /* 0x000fea0003800200 */
.L_x_384:
[CC--:B------:R-:W-:Y:S01]  /*2690*/  ISETP.GE.AND P1, PT, R203.reuse, R0.reuse, PT ;  /* 0x00000000cb00720c */ /* 0x0c0fe20003f26270 */
[C---:B------:R-:W-:Y:S01]  /*26a0*/  IMAD.WIDE.U32 R24, R203.reuse, 0x4, R250 ;  /* 0x00000004cb187825 */ /* 0x040fe200078e00fa */
[----:B------:R-:W-:Y:S01]  /*26b0*/  MOV R235, 0x7f800000 ;  /* 0x7f80000000eb7802 */ /* 0x000fe20000000f00 */
[----:B------:R-:W2:Y:S01]  /*26c0*/  LDCU.64 UR4, c[0x0][0x3d0] ;  /* 0x00007a00ff0477ac */ /* 0x000ea20008000a00 */
[----:B-1----:R-:W-:Y:S02]  /*26d0*/  IADD3 R13, PT, PT, R203, 0x8, RZ ;  /* 0x00000008cb0d7810 */ /* 0x002fe40007ffe0ff */
[----:B------:R-:W-:Y:S02]  /*26e0*/  MOV R234, 0x7f800000 ;  /* 0x7f80000000ea7802 */ /* 0x000fe40000000f00 */
[----:B------:R-:W-:-:S05]  /*26f0*/  ISETP.GE.AND P0, PT, R13, R0, PT ;  /* 0x000000000d00720c */ /* 0x000fca0003f06270 */
[----:B------:R1:W5:Y:S01]  /*2700*/  @!P1 LDG.E R235, desc[UR14][R24.64] ;  /* 0x0000000e18eb9981 */ /* 0x000362000c1e1900 */
[----:B------:R-:W-:Y:S01]  /*2710*/  IMAD R0, R6, UR16, RZ ;  /* 0x0000001006007c24 */ /* 0x000fe2000f8e02ff */
[----:B------:R-:W-:Y:S01]  /*2720*/  IADD3 R216, PT, PT, R238, -UR17, RZ ;  /* 0x80000011eed87c10 */ /* 0x000fe2000fffe0ff */
[----:B------:R-:W-:-:S03]  /*2730*/  IMAD.WIDE.U32 R12, R6, UR17, R22 ;  /* 0x00000011060c7c25 */ /* 0x000fc6000f8e0016 */
[----:B------:R-:W-:Y:S01]  /*2740*/  ISETP.GE.AND P4, PT, R205, R216, PT ;  /* 0x000000d8cd00720c */ /* 0x000fe20003f86270 */
[----:B------:R-:W-:Y:S01]  /*2750*/  IMAD R0, R7, UR17, R0 ;  /* 0x0000001107007c24 */ /* 0x000fe2000f8e0200 */
[----:B------:R1:W5:Y:S01]  /*2760*/  @!P0 LDG.E R234, desc[UR14][R24.64+0x20] ;  /* 0x0000200e18ea8981 */ /* 0x000362000c1e1900 */
[----:B------:R-:W-:Y:S01]  /*2770*/  IADD3 R20, P0, PT, R20, R12, RZ ;  /* 0x0000000c14147210 */ /* 0x000fe20007f1e0ff */
[----:B------:R-:W-:Y:S03]  /*2780*/  BSSY.RECONVERGENT B0, `(.L_x_387) ;  /* 0x0000026000007945 */ /* 0x000fe60003800200 */
[----:B------:R-:W-:Y:S01]  /*2790*/  IADD3.X R21, PT, PT, R17, R13, R0, P0, !PT ;  /* 0x0000000d11157210 */ /* 0x000fe200007fe400 */
[----:B--2---:R-:W-:-:S04]  /*27a0*/  IMAD R0, R14, UR4, RZ ;  /* 0x000000040e007c24 */ /* 0x004fc8000f8e02ff */
[C---:B------:R-:W-:Y:S02]  /*27b0*/  IMAD R13, R15.reuse, UR5, R0 ;  /* 0x000000050f0d7c24 */ /* 0x040fe4000f8e0200 */
[----:B------:R-:W-:-:S05]  /*27c0*/  IMAD.WIDE.U32 R20, R15, UR4, R20 ;  /* 0x000000040f147c25 */ /* 0x000fca000f8e0014 */
[----:B------:R-:W-:Y:S01]  /*27d0*/  IADD3 R13, PT, PT, R21, R13, RZ ;  /* 0x0000000d150d7210 */ /* 0x000fe20007ffe0ff */
[----:B------:R-:W-:Y:S06]  /*27e0*/  @P4 BRA `(.L_x_388) ;  /* 0x0000000000704947 */ /* 0x000fec0003800000 */
[----:B------:R-:W2:Y:S01]  /*27f0*/  LDCU UR6, c[0x0][0x440] ;  /* 0x00008800ff0677ac */ /* 0x000ea20008000800 */
[----:B------:R-:W-:Y:S01]  /*2800*/  IMAD.MOV.U32 R12, RZ, RZ, R20 ;  /* 0x000000ffff0c7224 */ /* 0x000fe200078e0014 */
[----:B------:R-:W1:Y:S03]  /*2810*/  LDCU.64 UR4, c[0x0][0x388] ;  /* 0x00007100ff0477ac */ /* 0x000e660008000a00 */
[----:B------:R-:W-:-:S04]  /*2820*/  IMAD.WIDE.U32 R26, R205, R6, R12 ;  /* 0x00000006cd1a7225 */ /* 0x000fc800078e000c */
[----:B------:R-:W-:Y:S01]  /*2830*/  IMAD R0, R205, R7, R27 ;  /* 0x00000007cd007224 */ /* 0x000fe200078e021b */
[----:B--2---:R-:W-:Y:S02]  /*2840*/  ISETP.GE.AND P1, PT, R206, UR6, PT ;  /* 0x00000006ce007c0c */ /* 0x004fe4000bf26270 */
        /* <DEDUP_REMOVED lines=20> */
.L_x_389:
[----:B------:R2:W-:Y:S01]  /*2990*/  STS.128 [R214+0x16000], RZ ;  /* 0x016000ffd6007388 */ /* 0x0005e20000000c00 */
[----:B------:R-:W-:Y:S05]  /*29a0*/  BRA `(.L_x_390) ;  /* 0x00000000000c7947 */ /* 0x000fea0003800000 */
.L_x_388:
[----:B------:R2:W-:Y:S04]  /*29b0*/  STS.128 [R214+0x12000], RZ ;  /* 0x012000ffd6007388 */ /* 0x0005e80000000c00 */
[----:B------:R2:W-:Y:S04]  /*29c0*/  STS.128 [R214+0x14000], RZ ;  /* 0x014000ffd6007388 */ /* 0x0005e80000000c00 */
[----:B------:R2:W-:Y:S02]  /*29d0*/  STS.128 [R214+0x16000], RZ ;  /* 0x016000ffd6007388 */ /* 0x0005e40000000c00 */
.L_x_390:
[----:B------:R-:W-:Y:S05]  /*29e0*/  BSYNC.RECONVERGENT B0 ;  /* 0x0000000000007941 */ /* 0x000fea0003800200 */
.L_x_387:
[----:B------:R-:W-:Y:S01]  /*29f0*/  ISETP.GE.AND P3, PT, R207, R216, PT ;  /* 0x000000d8cf00720c */ /* 0x000fe20003f66270 */
[----:B------:R-:W-:-:S12]  /*2a00*/  BSSY.RECONVERGENT B0, `(.L_x_391) ;  /* 0x0000022000007945 */ /* 0x000fd80003800200 */
[----:B------:R1:W-:Y:S04]  /*2a10*/  @P3 STS.128 [R214+0x13000], RZ ;  /* 0x013000ffd6003388 */ /* 0x0003e80000000c00 */
[----:B------:R1:W-:Y:S04]  /*2a20*/  @P3 STS.128 [R214+0x15000], RZ ;  /* 0x015000ffd6003388 */ /* 0x0003e80000000c00 */
[----:B------:R1:W-:Y:S01]  /*2a30*/  @P3 STS.128 [R214+0x17000], RZ ;  /* 0x017000ffd6003388 */ /* 0x0003e20000000c00 */
        /* <DEDUP_REMOVED lines=10> */
[----:B---3--:R-:W-:-:S04]  /*2ae0*/  LEA R6, P2, R12, UR4, 0x1 ;  /* 0x000000040c067c11 */ /* 0x008fc8000f8408ff */
        /* <DEDUP_REMOVED lines=18> */
.L_x_393:
[----:B------:R3:W-:Y:S02]  /*2c10*/  STS.128 [R214+0x17000], RZ ;  /* 0x017000ffd6007388 */ /* 0x0007e40000000c00 */
.L_x_392:
[----:B------:R-:W-:Y:S05]  /*2c20*/  BSYNC.RECONVERGENT B0 ;  /* 0x0000000000007941 */ /* 0x000fea0003800200 */
.L_x_391:
[----:B------:R-:W4:Y:S01]  /*2c30*/  LDCU.64 UR4, c[0x0][0x3d8] ;  /* 0x00007b00ff0477ac */ /* 0x000f220008000a00 */
[C---:B------:R-:W-:Y:S01]  /*2c40*/  IMAD.WIDE.U32 R12, R4.reuse, UR17, R22 ;  /* 0x00000011040c7c25 */ /* 0x040fe2000f8e0016 */
[----:B------:R-:W-:Y:S03]  /*2c50*/  BSSY.RECONVERGENT B0, `(.L_x_394) ;  /* 0x0000029000007945 */ /* 0x000fe60003800200 */
[----:B------:R-:W-:Y:S01]  /*2c60*/  IMAD R0, R4, UR16, RZ ;  /* 0x0000001004007c24 */ /* 0x000fe2000f8e02ff */
[----:B--23--:R-:W-:-:S03]  /*2c70*/  IADD3 R6, P0, PT, R18, R12, RZ ;  /* 0x0000000c12067210 */ /* 0x00cfc60007f1e0ff */
[----:B------:R-:W-:-:S05]  /*2c80*/  IMAD R7, R5, UR17, R0 ;  /* 0x0000001105077c24 */ /* 0x000fca000f8e0200 */
[----:B------:R-:W-:Y:S01]  /*2c90*/  IADD3.X R7, PT, PT, R16, R13, R7, P0, !PT ;  /* 0x0000000d10077210 */ /* 0x000fe200007fe407 */
[----:B----4-:R-:W-:Y:S02]  /*2ca0*/  IMAD R14, R14, UR4, RZ ;  /* 0x000000040e0e7c24 */ /* 0x010fe4000f8e02ff */
[----:B------:R-:W-:-:S04]  /*2cb0*/  IMAD.WIDE.U32 R12, R15, UR4, R6 ;  /* 0x000000040f0c7c25 */ /* 0x000fc8000f8e0006 */
[----:B------:R-:W-:-:S05]  /*2cc0*/  IMAD R14, R15, UR5, R14 ;  /* 0x000000050f0e7c24 */ /* 0x000fca000f8e020e */
[----:B------:R-:W-:Y:S01]  /*2cd0*/  IADD3 R7, PT, PT, R13, R14, RZ ;  /* 0x0000000e0d077210 */ /* 0x000fe20007ffe0ff */
        /* <DEDUP_REMOVED lines=27> */
.L_x_396:
[----:B------:R4:W-:Y:S01]  /*2e90*/  STS.128 [R214+0x1c000], RZ ;  /* 0x01c000ffd6007388 */ /* 0x0009e20000000c00 */
[----:B------:R-:W-:Y:S05]  /*2ea0*/  BRA `(.L_x_397) ;  /* 0x00000000000c7947 */ /* 0x000fea0003800000 */
.L_x_395:
[----:B------:R2:W-:Y:S04]  /*2eb0*/  STS.128 [R214+0x18000], RZ ;  /* 0x018000ffd6007388 */ /* 0x0005e80000000c00 */
[----:B------:R2:W-:Y:S04]  /*2ec0*/  STS.128 [R214+0x1a000], RZ ;  /* 0x01a000ffd6007388 */ /* 0x0005e80000000c00 */
[----:B------:R2:W-:Y:S02]  /*2ed0*/  STS.128 [R214+0x1c000], RZ ;  /* 0x01c000ffd6007388 */ /* 0x0005e40000000c00 */
.L_x_397:
[----:B------:R-:W-:Y:S05]  /*2ee0*/  BSYNC.RECONVERGENT B0 ;  /* 0x0000000000007941 */ /* 0x000fea0003800200 */
.L_x_394:
[----:B------:R1:W-:Y:S01]  /*2ef0*/  @P3 STS.128 [R214+0x19000], RZ ;  /* 0x019000ffd6003388 */ /* 0x0003e20000000c00 */
[----:B------:R-:W-:Y:S03]  /*2f00*/  BSSY.RECONVERGENT B0, `(.L_x_398) ;  /* 0x0000021000007945 */ /* 0x000fe60003800200 */
[----:B------:R1:W-:Y:S04]  /*2f10*/  @P3 STS.128 [R214+0x1b000], RZ ;  /* 0x01b000ffd6003388 */ /* 0x0003e80000000c00 */
[----:B------:R1:W-:Y:S01]  /*2f20*/  @P3 STS.128 [R214+0x1d000], RZ ;  /* 0x01d000ffd6003388 */ /* 0x0003e20000000c00 */
[----:B------:R-:W-:Y:S05]  /*2f30*/  @P3 BRA `(.L_x_399) ;  /* 0x0000000000743947 */ /* 0x000fea0003800000 */
[----:B------:R-:W4:Y:S01]  /*2f40*/  LDCU UR6, c[0x0][0x440] ;  /* 0x00008800ff0677ac */ /* 0x000f220008000800 */
[-C--:B------:R-:W-:Y:S02]  /*2f50*/  IMAD R9, R9, R4.reuse, RZ ;  /* 0x0000000409097224 */ /* 0x080fe400078e02ff */
[----:B------:R-:W-:Y:S01]  /*2f60*/  IMAD.MOV.U32 R6, RZ, RZ, R12 ;  /* 0x000000ffff067224 */ /* 0x000fe200078e000c */
[----:B------:R-:W3:Y:S01]  /*2f70*/  LDCU.64 UR4, c[0x0][0x390] ;  /* 0x00007200ff0477ac */ /* 0x000ee20008000a00 */
[C---:B------:R-:W-:Y:S02]  /*2f80*/  IMAD R9, R10.reuse, R5, R9 ;  /* 0x000000050a097224 */ /* 0x040fe400078e0209 */
[----:B------:R-:W-:-:S04]  /*2f90*/  IMAD.WIDE.U32 R6, R10, R4, R6 ;  /* 0x000000040a067225 */ /* 0x000fc800078e0006 */
[----:B------:R-:W-:Y:S01]  /*2fa0*/  IMAD.IADD R9, R7, 0x1, R9 ;  /* 0x0000000107097824 */ /* 0x000fe200078e0209 */
[----:B----4-:R-:W-:Y:S02]  /*2fb0*/  ISETP.GE.AND P1, PT, R206, UR6, PT ;  /* 0x00000006ce007c0c */ /* 0x010fe4000bf26270 */
        /* <DEDUP_REMOVED lines=20> */
.L_x_400:
[----:B------:R4:W-:Y:S02]  /*3100*/  STS.128 [R214+0x1d000], RZ ;  /* 0x01d000ffd6007388 */ /* 0x0009e40000000c00 */
.L_x_399:
[----:B------:R-:W-:Y:S05]  /*3110*/  BSYNC.RECONVERGENT B0 ;  /* 0x0000000000007941 */ /* 0x000fea0003800200 */
.L_x_398:
[----:B------:R-:W0:Y:S01]  /*3120*/  LDGDEPBAR ;  /* 0x00000000000079af */ /* 0x000e220000000000 */
[----:B------:R-:W1:Y:S01]  /*3130*/  LDC R215, c[0x0][0x44c] ;  /* 0x00011300ffd77b82 */ /* 0x000e620000000800 */
[----:B------:R-:W-:Y:S01]  /*3140*/  UIADD3 UR9, UPT, UPT, UR17, 0x40, URZ ;  /* 0x0000004011097890 */ /* 0x000fe2000fffe0ff */
[----:B------:R-:W-:Y:S01]  /*3150*/  IMAD.SHL.U32 R0, R19, 0x2, RZ ;  /* 0x0000000213007824 */ /* 0x000fe200078e00ff */
[----:B------:R-:W2:Y:S01]  /*3160*/  LDCU UR5, c[0x0][0x3b0] ;  /* 0x00007600ff0577ac */ /* 0x000ea20008000800 */
[----:B------:R-:W-:Y:S01]  /*3170*/  SHF.R.U32.HI R217, RZ, 0x2, R19 ;  /* 0x00000002ffd97819 */ /* 0x000fe20000011613 */
[--C-:B------:R-:W-:Y:S01]  /*3180*/  IMAD.IADD R189, R198, 0x1, R11.reuse ;  /* 0x00000001c6bd7824 */ /* 0x100fe200078e020b */
[----:B------:R-:W-:Y:S01]  /*3190*/  CS2R R142, SRZ ;  /* 0x00000000008e7805 */ /* 0x000fe2000001ff00 */
[----:B------:R-:W3:Y:S01]  /*31a0*/  LDCU UR4, c[0x0][0x590] ;  /* 0x0000b200ff0477ac */ /* 0x000ee20008000800 */
[----:B------:R-:W-:Y:S01]  /*31b0*/  LOP3.LUT R0, R0, 0x6, RZ, 0xc0, !PT ;  /* 0x0000000600007812 */ /* 0x000fe200078ec0ff */
[----:B------:R-:W-:Y:S01]  /*31c0*/  IMAD.IADD R188, R197, 0x1, R11 ;  /* 0x00000001c5bc7824 */ /* 0x000fe200078e020b */
[----:B------:R-:W-:Y:S01]  /*31d0*/  ISETP.LE.AND P5, PT, R238, UR9, PT ;  /* 0x00000009ee007c0c */ /* 0x000fe2000bfa3270 */
[----:B------:R-:W-:Y:S01]  /*31e0*/  IMAD.MOV.U32 R233, RZ, RZ, R236 ;  /* 0x000000ffffe97224 */ /* 0x000fe200078e00ec */
[----:B------:R-:W-:Y:S01]  /*31f0*/  LOP3.LUT R217, R0, 0xe0, R217, 0xf8, !PT ;  /* 0x000000e000d97812 */ /* 0x000fe200078ef8d9 */
[----:B------:R-:W-:Y:S01]  /*3200*/  IMAD.IADD R0, R196, 0x1, R193 ;  /* 0x00000001c4007824 */ /* 0x000fe200078e02c1 */
[----:B------:R-:W-:-:S02]  /*3210*/  CS2R R140, SRZ ;  /* 0x00000000008c7805 */ /* 0x000fc4000001ff00 */
[----:B------:R-:W-:Y:S02]  /*3220*/  CS2R R146, SRZ ;  /* 0x0000000000927805 */ /* 0x000fe4000001ff00 */
[----:B------:R-:W-:Y:S01]  /*3230*/  CS2R R144, SRZ ;  /* 0x0000000000907805 */ /* 0x000fe2000001ff00 */
[----:B------:R-:W-:Y:S01]  /*3240*/  VIADD R217, R217, UR17 ;  /* 0x00000011d9d97c36 */ /* 0x000fe20008000000 */
        /* <DEDUP_REMOVED lines=41> */
[----:B-1----:R-:W-:Y:S02]  /*34e0*/  CS2R R24, SRZ ;  /* 0x0000000000187805 */ /* 0x002fe4000001ff00 */
[----:B------:R-:W-:Y:S02]  /*34f0*/  CS2R R22, SRZ ;  /* 0x0000000000167805 */ /* 0x000fe4000001ff00 */
[----:B------:R-:W-:Y:S01]  /*3500*/  CS2R R20, SRZ ;  /* 0x0000000000147805 */ /* 0x000fe2000001ff00 */
[----:B------:R-:W-:Y:S01]  /*3510*/  IMAD.IADD R199, R195, 0x1, R0 ;  /* 0x00000001c3c77824 */ /* 0x000fe200078e0200 */
[----:B------:R-:W1:Y:S01]  /*3520*/  LDCU UR6, c[0x0][0x440] ;  /* 0x00008800ff0677ac */ /* 0x000e620008000800 */
[C---:B------:R-:W-:Y:S02]  /*3530*/  @P5 VIADD R232, R217.reuse, 0x19 ;  /* 0x00000019d9e85836 */ /* 0x040fe40000000000 */
[C---:B------:R-:W-:Y:S01]  /*3540*/  @P5 VIADD R231, R217.reuse, 0x18 ;  /* 0x00000018d9e75836 */ /* 0x040fe20000000000 */
[----:B------:R-:W1:Y:S01]  /*3550*/  LDCU UR7, c[0x0][0x3e0] ;  /* 0x00007c00ff0777ac */ /* 0x000e620008000800 */
[----:B------:R-:W-:-:S02]  /*3560*/  @P5 VIADD R230, R217, 0x11 ;  /* 0x00000011d9e65836 */ /* 0x000fc40000000000 */
[C---:B------:R-:W-:Y:S01]  /*3570*/  @P5 VIADD R229, R217.reuse, 0x10 ;  /* 0x00000010d9e55836 */ /* 0x040fe20000000000 */
[----:B------:R-:W1:Y:S01]  /*3580*/  LDCU UR8, c[0x0][0x45c] ;  /* 0x00008b80ff0877ac */ /* 0x000e620008000800 */
[C---:B------:R-:W-:Y:S02]  /*3590*/  @P5 VIADD R228, R217.reuse, 0x9 ;  /* 0x00000009d9e45836 */ /* 0x040fe40000000000 */
[C---:B------:R-:W-:Y:S01]  /*35a0*/  @P5 VIADD R227, R217.reuse, 0x8 ;  /* 0x00000008d9e35836 */ /* 0x040fe20000000000 */
[----:B--2---:R-:W-:Y:S01]  /*35b0*/  USHF.L.U32 UR5, UR5, 0x6, URZ ;  /* 0x0000000605057899 */ /* 0x004fe200080006ff */
[----:B------:R-:W-:Y:S01]  /*35c0*/  @P5 VIADD R226, R217, 0x1 ;  /* 0x00000001d9e25836 */ /* 0x000fe20000000000 */
[----:B---3--:R-:W-:-:S12]  /*35d0*/  USHF.L.U32 UR4, UR4, 0x6, URZ ;  /* 0x0000000604047899 */ /* 0x008fd800080006ff */
.L_x_403:
[----:B------:R-:W0:Y:S01]  /*35e0*/  LDGDEPBAR ;  /* 0x00000000000079af */ /* 0x000e220000000000 */
[-C--:B------:R-:W-:Y:S01]  /*35f0*/  IADD3 R149, PT, PT, R195, R189.reuse, RZ ;  /* 0x000000bdc3957210 */ /* 0x080fe20007ffe0ff */
[----:B-----5:R-:W-:Y:S01]  /*3600*/  FMUL.FTZ R166, R234, 1.4426950216293334961 ;  /* 0x3fb8aa3beaa67820 */ /* 0x020fe20000410000 */
[----:B------:R-:W-:Y:S01]  /*3610*/  IADD3 R150, PT, PT, R193, R189, RZ ;  /* 0x000000bdc1967210 */ /* 0x000fe20007ffe0ff */
[----:B------:R-:W-:Y:S01]  /*3620*/  FMUL.FTZ R164, R235, 1.4426950216293334961 ;  /* 0x3fb8aa3beba47820 */ /* 0x000fe20000410000 */
[----:B------:R-:W-:Y:S02]  /*3630*/  MOV R225, R223 ;  /* 0x000000df00e17202 */ /* 0x000fe40000000f00 */
[----:B------:R-:W-:Y:S02]  /*3640*/  IADD3 R148, PT, PT, R195, R150, RZ ;  /* 0x00000096c3947210 */ /* 0x000fe40007ffe0ff */
[-C--:B------:R-:W-:Y:S02]  /*3650*/  @P5 ISETP.GE.AND P1, PT, R217, R238.reuse, PT ;  /* 0x000000eed900520c */ /* 0x080fe40003f26270 */
[-C--:B------:R-:W-:Y:S02]  /*3660*/  @P5 ISETP.GE.AND P2, PT, R226, R238.reuse, PT ;  /* 0x000000eee200520c */ /* 0x080fe40003f46270 */
[----:B------:R-:W-:Y:S04]  /*3670*/  FSETP.NEU.FTZ.AND P0, PT, R235, -INF , PT ;  /* 0xff800000eb00780b */ /* 0x000fe80003f1d000 */
[----:B------:R-:W-:Y:S02]  /*3680*/  FSEL R164, R164, RZ, P0 ;  /* 0x000000ffa4a47208 */ /* 0x000fe40000000000 */
[----:B------:R-:W-:Y:S04]  /*3690*/  FSETP.NEU.FTZ.AND P0, PT, R234, -INF , PT ;  /* 0xff800000ea00780b */ /* 0x000fe80003f1d000 */
[----:B------:R-:W-:Y:S01]  /*36a0*/  FSEL R166, R166, RZ, P0 ;  /* 0x000000ffa6a67208 */ /* 0x000fe20000000000 */
[----:B------:R-:W-:Y:S04]  /*36b0*/  DEPBAR.LE SB0, 0x0 ;  /* 0x000080000000791a */ /* 0x000fe80000000000 */
[----:B------:R-:W-:Y:S01]  /*36c0*/  BAR.SYNC.DEFER_BLOCKING 0x0 ;  /* 0x0000000000007b1d */ /* 0x000fe20000010000 */
[----:B------:R-:W-:Y:S05]  /*36d0*/  @P5 ISETP.GE.AND P0, PT, R227, R238, PT ;  /* 0x000000eee300520c */ /* 0x000fea0003f06270 */
[----:B------:R-:W-:Y:S05]  /*36e0*/  LDSM.16.M88.4 R68, [R189] ;  /* 0x00000000bd44783b */ /* 0x000fea0000000200 */
[----:B------:R-:W4:Y:S05]  /*36f0*/  LDSM.16.M88.4 R72, [R196] ;  /* 0x00000000c448783b */ /* 0x000f2a0000000200 */
[----:B------:R-:W2:Y:S05]  /*3700*/  LDSM.16.M88.4 R76, [R196+0x800] ;  /* 0x00080000c44c783b */ /* 0x000eaa0000000200 */
[----:B------:R-:W-:Y:S05]  /*3710*/  LDSM.16.M88.4 R80, [R149] ;  /* 0x000000009550783b */ /* 0x000fea0000000200 */
[----:B------:R-:W3:Y:S05]  /*3720*/  LDSM.16.M88.4 R84, [R194] ;  /* 0x00000000c254783b */ /* 0x000eea0000000200 */
[----:B------:R-:W1:Y:S05]  /*3730*/  LDSM.16.M88.4 R88, [R194+0x800] ;  /* 0x00080000c258783b */ /* 0x000e6a0000000200 */
[----:B------:R-:W-:Y:S05]  /*3740*/  LDSM.16.M88.4 R92, [R150] ;  /* 0x00000000965c783b */ /* 0x000fea0000000200 */
[----:B------:R-:W1:Y:S01]  /*3750*/  LDSM.16.M88.4 R96, [R0] ;  /* 0x000000000060783b */ /* 0x000e620000000200 */
[C---:B----4-:R-:W-:Y:S08]  /*3760*/  HMMA.16816.F32 R4, R68.reuse, R72, RZ ;  /* 0x000000484404723c */ /* 0x050ff000000018ff */
[C---:B------:R-:W-:Y:S01]  /*3770*/  HMMA.16816.F32 R8, R68.reuse, R74, RZ ;  /* 0x0000004a4408723c */ /* 0x040fe200000018ff */
[----:B------:R-:W-:Y:S07]  /*3780*/  LDSM.16.M88.4 R72, [R148] ;  /* 0x000000009448783b */ /* 0x000fee0000000200 */
[C---:B--2---:R-:W-:Y:S08]  /*3790*/  HMMA.16816.F32 R12, R68.reuse, R76, RZ ;  /* 0x0000004c440c723c */ /* 0x044ff000000018ff */
[----:B------:R-:W-:Y:S01]  /*37a0*/  HMMA.16816.F32 R16, R68, R78, RZ ;  /* 0x0000004e4410723c */ /* 0x000fe200000018ff */
[----:B------:R-:W2:Y:S05]  /*37b0*/  LDSM.16.M88.4 R68, [R0+0x800] ;  /* 0x000800000044783b */ /* 0x000eaa0000000200 */
[----:B------:R-:W4:Y:S02]  /*37c0*/  LDSM.16.M88.4 R76, [R199] ;  /* 0x00000000c74c783b */ /* 0x000f240000000200 */
[C---:B---3--:R-:W-:Y:S08]  /*37d0*/  HMMA.16816.F32 R4, R80.reuse, R84, R4 ;  /* 0x000000545004723c */ /* 0x048ff00000001804 */
[C---:B------:R-:W-:Y:S01]  /*37e0*/  HMMA.16816.F32 R8, R80.reuse, R86, R8 ;  /* 0x000000565008723c */ /* 0x040fe20000001808 */
[----:B------:R-:W-:Y:S07]  /*37f0*/  LDSM.16.M88.4 R84, [R189+0x2000] ;  /* 0x00200000bd54783b */ /* 0x000fee0000000200 */
[C---:B-1----:R-:W-:Y:S08]  /*3800*/  HMMA.16816.F32 R12, R80.reuse, R88, R12 ;  /* 0x00000058500c723c */ /* 0x042ff0000000180c */
[----:B------:R-:W-:Y:S01]  /*3810*/  HMMA.16816.F32 R16, R80, R90, R16 ;  /* 0x0000005a5010723c */ /* 0x000fe20000001810 */
[----:B------:R-:W1:Y:S05]  /*3820*/  LDSM.16.M88.4 R80, [R199+0x800] ;  /* 0x00080000c750783b */ /* 0x000e6a0000000200 */
[----:B------:R-:W3:Y:S02]  /*3830*/  LDSM.16.M88.4 R88, [R196+0x2000] ;  /* 0x00200000c458783b */ /* 0x000ee40000000200 */
[C---:B------:R-:W-:Y:S08]  /*3840*/  HMMA.16816.F32 R4, R92.reuse, R96, R4 ;  /* 0x000000605c04723c */ /* 0x040ff00000001804 */
[C---:B------:R-:W-:Y:S01]  /*3850*/  HMMA.16816.F32 R8, R92.reuse, R98, R8 ;  /* 0x000000625c08723c */ /* 0x040fe20000001808 */
[----:B------:R-:W-:Y:S07]  /*3860*/  LDSM.16.M88.4 R96, [R194+0x2000] ;  /* 0x00200000c260783b */ /* 0x000fee0000000200 */
[C---:B--2---:R-:W-:Y:S08]  /*3870*/  HMMA.16816.F32 R12, R92.reuse, R68, R12 ;  /* 0x000000445c0c723c */ /* 0x044ff0000000180c */
[----:B------:R-:W-:Y:S01]  /*3880*/  HMMA.16816.F32 R16, R92, R70, R16 ;  /* 0x000000465c10723c */ /* 0x000fe20000001810 */
[----:B------:R-:W2:Y:S05]  /*3890*/  LDSM.16.M88.4 R68, [R196+0x2800] ;  /* 0x00280000c444783b */ /* 0x000eaa0000000200 */
[----:B------:R-:W2:Y:S02]  /*38a0*/  LDSM.16.M88.4 R92, [R149+0x2000] ;  /* 0x00200000955c783b */ /* 0x000ea40000000200 */
[C---:B----4-:R-:W-:Y:S08]  /*38b0*/  HMMA.16816.F32 R4, R72.reuse, R76, R4 ;  /* 0x0000004c4804723c */ /* 0x050ff00000001804 */
[C---:B------:R-:W-:Y:S01]  /*38c0*/  HMMA.16816.F32 R8, R72.reuse, R78, R8 ;  /* 0x0000004e4808723c */ /* 0x040fe20000001808 */
[----:B------:R-:W-:Y:S07]  /*38d0*/  LDSM.16.M88.4 R76, [R150+0x2000] ;  /* 0x00200000964c783b */ /* 0x000fee0000000200 */
[C---:B-1----:R-:W-:Y:S08]  /*38e0*/  HMMA.16816.F32 R12, R72.reuse, R80, R12 ;  /* 0x00000050480c723c */ /* 0x042ff0000000180c */
[----:B------:R-:W-:Y:S01]  /*38f0*/  HMMA.16816.F32 R16, R72, R82, R16 ;  /* 0x000000524810723c */ /* 0x000fe20000001810 */
[----:B------:R-:W1:Y:S05]  /*3900*/  LDSM.16.M88.4 R72, [R194+0x2800] ;  /* 0x00280000c248783b */ /* 0x000e6a0000000200 */
[----:B------:R-:W4:Y:S02]  /*3910*/  LDSM.16.M88.4 R80, [R0+0x2000] ;  /* 0x002000000050783b */ /* 0x000f240000000200 */
[C---:B---3--:R-:W-:Y:S08]  /*3920*/  HMMA.16816.F32 R4, R84.reuse, R88, R4 ;  /* 0x000000585404723c */ /* 0x048ff00000001804 */
[C---:B------:R-:W-:Y:S01]  /*3930*/  HMMA.16816.F32 R8, R84.reuse, R90, R8 ;  /* 0x0000005a5408723c */ /* 0x040fe20000001808 */
[----:B------:R-:W-:Y:S07]  /*3940*/  LDSM.16.M88.4 R88, [R199+0x2000] ;  /* 0x00200000c758783b */ /* 0x000fee0000000200 */
[C---:B--2---:R-:W-:Y:S08]  /*3950*/  HMMA.16816.F32 R12, R84.reuse, R68, R12 ;  /* 0x00000044540c723c */ /* 0x044ff0000000180c */
[----:B------:R-:W-:Y:S01]  /*3960*/  HMMA.16816.F32 R16, R84, R70, R16 ;  /* 0x000000465410723c */ /* 0x000fe20000001810 */
[----:B------:R-:W2:Y:S05]  /*3970*/  LDSM.16.M88.4 R68, [R0+0x2800] ;  /* 0x002800000044783b */ /* 0x000eaa0000000200 */
[----:B------:R-:W3:Y:S02]  /*3980*/  LDSM.16.M88.4 R84, [R148+0x2000] ;  /* 0x002000009454783b */ /* 0x000ee40000000200 */
[C---:B------:R-:W-:Y:S08]  /*3990*/  HMMA.16816.F32 R4, R92.reuse, R96, R4 ;  /* 0x000000605c04723c */ /* 0x040ff00000001804 */
[C---:B------:R-:W-:Y:S01]  /*39a0*/  HMMA.16816.F32 R8, R92.reuse, R98, R8 ;  /* 0x000000625c08723c */ /* 0x040fe20000001808 */
[----:B------:R-:W-:Y:S07]  /*39b0*/  LDSM.16.M88.4 R96, [R196+0x4000] ;  /* 0x00400000c460783b */ /* 0x000fee0000000200 */
[C---:B-1----:R-:W-:Y:S08]  /*39c0*/  HMMA.16816.F32 R12, R92.reuse, R72, R12 ;  /* 0x000000485c0c723c */ /* 0x042ff0000000180c */
[----:B------:R-:W-:Y:S01]  /*39d0*/  HMMA.16816.F32 R16, R92, R74, R16 ;  /* 0x0000004a5c10723c */ /* 0x000fe20000001810 */
[----:B------:R-:W1:Y:S05]  /*39e0*/  LDSM.16.M88.4 R72, [R199+0x2800] ;  /* 0x00280000c748783b */ /* 0x000e6a0000000200 */
[----:B------:R-:W1:Y:S02]  /*39f0*/  LDSM.16.M88.4 R92, [R189+0x4000] ;  /* 0x00400000bd5c783b */ /* 0x000e640000000200 */
[C---:B----4-:R-:W-:Y:S08]  /*3a00*/  HMMA.16816.F32 R4, R76.reuse, R80, R4 ;  /* 0x000000504c04723c */ /* 0x050ff00000001804 */
[C---:B------:R-:W-:Y:S01]  /*3a10*/  HMMA.16816.F32 R8, R76.reuse, R82, R8 ;  /* 0x000000524c08723c */ /* 0x040fe20000001808 */
[----:B------:R-:W-:Y:S07]  /*3a20*/  LDSM.16.M88.4 R80, [R194+0x4000] ;  /* 0x00400000c250783b */ /* 0x000fee0000000200 */
[C---:B--2---:R-:W-:Y:S08]  /*3a30*/  HMMA.16816.F32 R12, R76.reuse, R68, R12 ;  /* 0x000000444c0c723c */ /* 0x044ff0000000180c */
[----:B------:R-:W-:Y:S01]  /*3a40*/  HMMA.16816.F32 R16, R76, R70, R16 ;  /* 0x000000464c10723c */ /* 0x000fe20000001810 */
[----:B------:R-:W2:Y:S05]  /*3a50*/  LDSM.16.M88.4 R68, [R196+0x4800] ;  /* 0x00480000c444783b */ /* 0x000eaa0000000200 */
[----:B------:R-:W4:Y:S02]  /*3a60*/  LDSM.16.M88.4 R76, [R149+0x4000] ;  /* 0x00400000954c783b */ /* 0x000f240000000200 */
        /* <DEDUP_REMOVED lines=15> */
[C---:B------:R-:W-:Y:S08]  /*3b60*/  HMMA.16816.F32 R8, R76.reuse, R82, R8 ;  /* 0x000000524c08723c */ /* 0x040ff00000001808 */
[C---:B-1----:R-:W-:Y:S08]  /*3b70*/  HMMA.16816.F32 R12, R76.reuse, R72, R12 ;  /* 0x000000484c0c723c */ /* 0x042ff0000000180c */
[----:B------:R-:W-:Y:S08]  /*3b80*/  HMMA.16816.F32 R16, R76, R74, R16 ;  /* 0x0000004a4c10723c */ /* 0x000ff00000001810 */
[C---:B---3--:R-:W-:Y:S08]  /*3b90*/  HMMA.16816.F32 R4, R84.reuse, R88, R4 ;  /* 0x000000585404723c */ /* 0x048ff00000001804 */
[C---:B------:R-:W-:Y:S08]  /*3ba0*/  HMMA.16816.F32 R8, R84.reuse, R90, R8 ;  /* 0x0000005a5408723c */ /* 0x040ff00000001808 */
[C---:B--2---:R-:W-:Y:S08]  /*3bb0*/  HMMA.16816.F32 R12, R84.reuse, R68, R12 ;  /* 0x00000044540c723c */ /* 0x044ff0000000180c */
[----:B------:R-:W-:Y:S01]  /*3bc0*/  HMMA.16816.F32 R16, R84, R70, R16 ;  /* 0x000000465410723c */ /* 0x000fe20000001810 */
[----:B------:R1:W2:Y:S07]  /*3bd0*/  LDSM.16.M88.4 R68, [R199+0x4800] ;  /* 0x00480000c744783b */ /* 0x0002ae0000000200 */
[C---:B------:R-:W-:Y:S08]  /*3be0*/  HMMA.16816.F32 R4, R92.reuse, R96, R4 ;  /* 0x000000605c04723c */ /* 0x040ff00000001804 */
[C---:B------:R-:W-:Y:S03]  /*3bf0*/  HMMA.16816.F32 R8, R92.reuse, R98, R8 ;  /* 0x000000625c08723c */ /* 0x040fe60000001808 */
[----:B-1----:R-:W-:Y:S08]  /*3c00*/  IADD3 R199, PT, PT, R195, R0, RZ ;  /* 0x00000000c3c77210 */ /* 0x002ff00007ffe0ff */
[----:B------:R-:W-:Y:S02]  /*3c10*/  @P5 FSEL R4, R4, -INF , !P1 ;  /* 0xff80000004045808 */ /* 0x000fe40004800000 */
[----:B------:R-:W-:Y:S02]  /*3c20*/  @P5 FSEL R6, R6, -INF , !P1 ;  /* 0xff80000006065808 */ /* 0x000fe40004800000 */
[----:B------:R-:W-:Y:S01]  /*3c30*/  @P5 FSEL R5, R5, -INF , !P2 ;  /* 0xff80000005055808 */ /* 0x000fe20005000000 */
[----:B------:R-:W-:Y:S01]  /*3c40*/  FFMA.FTZ R151, R4, UR8, -R164 ;  /* 0x0000000804977c23 */ /* 0x000fe200080108a4 */
[----:B------:R-:W-:Y:S01]  /*3c50*/  @P5 FSEL R7, R7, -INF , !P2 ;  /* 0xff80000007075808 */ /* 0x000fe20005000000 */
[----:B------:R-:W-:Y:S01]  /*3c60*/  FFMA.FTZ R153, R6, UR8, -R166 ;  /* 0x0000000806997c23 */ /* 0x000fe200080108a6 */
[----:B------:R-:W-:Y:S01]  /*3c70*/  @P5 FSEL R8, R8, -INF , !P0 ;  /* 0xff80000008085808 */ /* 0x000fe20004000000 */
[----:B------:R-:W-:Y:S01]  /*3c80*/  FFMA.FTZ R152, R5, UR8, -R164 ;  /* 0x0000000805987c23 */ /* 0x000fe200080108a4 */
[----:B------:R-:W-:Y:S01]  /*3c90*/  @P5 FSEL R10, R10, -INF , !P0 ;  /* 0xff8000000a0a5808 */ /* 0x000fe20004000000 */
[----:B------:R-:W-:Y:S01]  /*3ca0*/  FFMA.FTZ R154, R7, UR8, -R166 ;  /* 0x00000008079a7c23 */ /* 0x000fe200080108a6 */
[----:B------:R-:W-:Y:S01]  /*3cb0*/  MUFU.EX2 R151, R151 ;  /* 0x0000009700977308 */ /* 0x000fe20000000800 */
[----:B------:R-:W-:Y:S01]  /*3cc0*/  FFMA.FTZ R155, R8, UR8, -R164 ;  /* 0x00000008089b7c23 */ /* 0x000fe200080108a4 */
[C---:B--2---:R-:W-:Y:S03]  /*3cd0*/  HMMA.16816.F32 R12, R92.reuse, R68, R12 ;  /* 0x000000445c0c723c */ /* 0x044fe6000000180c */
[----:B------:R-:W-:Y:S01]  /*3ce0*/  FFMA.FTZ R157, R10, UR8, -R166 ;  /* 0x000000080a9d7c23 */ /* 0x000fe200080108a6 */
[-C--:B------:R-:W-:Y:S04]  /*3cf0*/  @P5 ISETP.GE.AND P0, PT, R229, R238.reuse, PT ;  /* 0x000000eee500520c */ /* 0x080fe80003f06270 */
[----:B------:R-:W1:Y:S01]  /*3d00*/  MUFU.EX2 R152, R152 ;  /* 0x0000009800987308 */ /* 0x000e620000000800 */
[-C--:B------:R-:W-:Y:S01]  /*3d10*/  @P5 ISETP.GE.AND P1, PT, R228, R238.reuse, PT ;  /* 0x000000eee400520c */ /* 0x080fe20003f26270 */
[----:B------:R-:W-:Y:S03]  /*3d20*/  HMMA.16816.F32 R16, R92, R70, R16 ;  /* 0x000000465c10723c */ /* 0x000fe60000001810 */
[----:B------:R-:W-:Y:S02]  /*3d30*/  @P5 FSEL R9, R9, -INF , !P1 ;  /* 0xff80000009095808 */ /* 0x000fe40004800000 */
[----:B------:R-:W-:Y:S03]  /*3d40*/  @P5 FSEL R11, R11, -INF , !P1 ;  /* 0xff8000000b0b5808 */ /* 0x000fe60004800000 */
[----:B------:R-:W-:Y:S01]  /*3d50*/  MUFU.EX2 R153, R153 ;  /* 0x0000009900997308 */ /* 0x000fe20000000800 */
[-C--:B------:R-:W-:Y:S01]  /*3d60*/  @P5 ISETP.GE.AND P1, PT, R230, R238.reuse, PT ;  /* 0x000000eee600520c */ /* 0x080fe20003f26270 */
[----:B------:R-:W-:Y:S01]  /*3d70*/  FFMA.FTZ R156, R9, UR8, -R164 ;  /* 0x00000008099c7c23 */ /* 0x000fe200080108a4 */
[----:B------:R-:W-:Y:S01]  /*3d80*/  FFMA.FTZ R158, R11, UR8, -R166 ;  /* 0x000000080b9e7c23 */ /* 0x000fe200080108a6 */
[----:B------:R-:W-:Y:S02]  /*3d90*/  @P5 FSEL R12, R12, -INF , !P0 ;  /* 0xff8000000c0c5808 */ /* 0x000fe40004000000 */
[----:B------:R-:W-:Y:S04]  /*3da0*/  @P5 FSEL R14, R14, -INF , !P0 ;  /* 0xff8000000e0e5808 */ /* 0x000fe80004000000 */
[----:B------:R-:W2:Y:S01]  /*3db0*/  MUFU.EX2 R154, R154 ;  /* 0x0000009a009a7308 */ /* 0x000ea20000000800 */
[-C--:B------:R-:W-:Y:S01]  /*3dc0*/  @P5 ISETP.GE.AND P0, PT, R231, R238.reuse, PT ;  /* 0x000000eee700520c */ /* 0x080fe20003f06270 */
[----:B------:R-:W-:Y:S01]  /*3dd0*/  FFMA.FTZ R159, R12, UR8, -R164 ;  /* 0x000000080c9f7c23 */ /* 0x000fe200080108a4 */
[----:B------:R-:W-:Y:S01]  /*3de0*/  @P5 FSEL R13, R13, -INF , !P1 ;  /* 0xff8000000d0d5808 */ /* 0x000fe20004800000 */
[----:B------:R-:W-:Y:S01]  /*3df0*/  FFMA.FTZ R161, R14, UR8, -R166 ;  /* 0x000000080ea17c23 */ /* 0x000fe200080108a6 */
[----:B------:R-:W-:Y:S02]  /*3e00*/  @P5 FSEL R15, R15, -INF , !P1 ;  /* 0xff8000000f0f5808 */ /* 0x000fe40004800000 */
[----:B------:R-:W-:Y:S01]  /*3e10*/  @P5 ISETP.GE.AND P1, PT, R232, R238, PT ;  /* 0x000000eee800520c */ /* 0x000fe20003f26270 */
[----:B------:R-:W-:Y:S01]  /*3e20*/  FFMA.FTZ R160, R13, UR8, -R164 ;  /* 0x000000080da07c23 */ /* 0x000fe200080108a4 */
[----:B------:R-:W-:Y:S01]  /*3e30*/  @P5 FSEL R16, R16, -INF , !P0 ;  /* 0xff80000010105808 */ /* 0x000fe20004000000 */
[----:B------:R-:W-:Y:S01]  /*3e40*/  FFMA.FTZ R162, R15, UR8, -R166 ;  /* 0x000000080fa27c23 */ /* 0x000fe200080108a6 */
[----:B------:R-:W-:Y:S01]  /*3e50*/  @P5 FSEL R17, R17, -INF , !P1 ;  /* 0xff80000011115808 */ /* 0x000fe20004800000 */
[----:B------:R-:W-:Y:S01]  /*3e60*/  MUFU.EX2 R155, R155 ;  /* 0x0000009b009b7308 */ /* 0x000fe20000000800 */
[----:B------:R-:W-:Y:S01]  /*3e70*/  @P5 FSEL R18, R18, -INF , !P0 ;  /* 0xff80000012125808 */ /* 0x000fe20004000000 */
[--C-:B------:R-:W-:Y:S01]  /*3e80*/  FFMA.FTZ R163, R16, UR8, -R164.reuse ;  /* 0x0000000810a37c23 */ /* 0x100fe200080108a4 */
[----:B------:R-:W-:Y:S01]  /*3e90*/  @P5 FSEL R19, R19, -INF , !P1 ;  /* 0xff80000013135808 */ /* 0x000fe20004800000 */
[----:B------:R-:W-:Y:S01]  /*3ea0*/  FFMA.FTZ R164, R17, UR8, -R164 ;  /* 0x0000000811a47c23 */ /* 0x000fe200080108a4 */
[----:B-1----:R-:W-:Y:S01]  /*3eb0*/  F2FP.F16.F32.PACK_AB R178, R152, R151 ;  /* 0x0000009798b2723e */ /* 0x002fe200000000ff */
[--C-:B------:R-:W-:Y:S01]  /*3ec0*/  FFMA.FTZ R165, R18, UR8, -R166.reuse ;  /* 0x0000000812a57c23 */ /* 0x100fe200080108a6 */
[----:B--2---:R-:W-:Y:S03]  /*3ed0*/  F2FP.F16.F32.PACK_AB R176, R154, R153 ;  /* 0x000000999ab0723e */ /* 0x004fe600000000ff */
[----:B------:R-:W1:Y:S01]  /*3ee0*/  MUFU.EX2 R156, R156 ;  /* 0x0000009c009c7308 */ /* 0x000e620000000800 */
[----:B------:R-:W-:Y:S01]  /*3ef0*/  FFMA.FTZ R166, R19, UR8, -R166 ;  /* 0x0000000813a67c23 */ /* 0x000fe200080108a6 */
[----:B------:R-:W-:Y:S01]  /*3f00*/  STS [R213], R178 ;  /* 0x000000b2d5007388 */ /* 0x000fe20000000800 */
[C---:B------:R-:W-:Y:S04]  /*3f10*/  LEA R170, P0, R203.reuse, R224, 0x2 ;  /* 0x000000e0cbaa7211 */ /* 0x040fe800078010ff */
[----:B------:R-:W-:Y:S01]  /*3f20*/  STS [R213+0x400], R176 ;  /* 0x000400b0d5007388 */ /* 0x000fe20000000800 */
[----:B------:R-:W-:Y:S02]  /*3f30*/  LEA.HI.X R171, R203, R225, RZ, 0x2, P0 ;  /* 0x000000e1cbab7211 */ /* 0x000fe400000f14ff */
[----:B------:R-:W-:Y:S03]  /*3f40*/  MUFU.EX2 R157, R157 ;  /* 0x0000009d009d7308 */ /* 0x000fe60000000800 */
[----:B------:R-:W2:Y:S07]  /*3f50*/  LDG.E R167, desc[UR14][R170.64] ;  /* 0x0000000eaaa77981 */ /* 0x000eae000c1e1900 */
[----:B------:R-:W3:Y:S01]  /*3f60*/  MUFU.EX2 R158, R158 ;  /* 0x0000009e009e7308 */ /* 0x000ee20000000800 */
[----:B-1----:R-:W-:Y:S05]  /*3f70*/  F2FP.F16.F32.PACK_AB R177, R156, R155 ;  /* 0x0000009b9cb1723e */ /* 0x002fea00000000ff */
[----:B------:R-:W-:Y:S04]  /*3f80*/  STS [R242], R177 ;  /* 0x000000b1f2007388 */ /* 0x000fe80000000800 */
[----:B------:R-:W-:Y:S10]  /*3f90*/  MUFU.EX2 R159, R159 ;  /* 0x0000009f009f7308 */ /* 0x000ff40000000800 */
[----:B------:R-:W1:Y:S01]  /*3fa0*/  MUFU.EX2 R160, R160 ;  /* 0x000000a000a07308 */ /* 0x000e620000000800 */
[----:B---3--:R-:W-:Y:S05]  /*3fb0*/  F2FP.F16.F32.PACK_AB R175, R158, R157 ;  /* 0x0000009d9eaf723e */ /* 0x008fea00000000ff */
[----:B------:R-:W-:Y:S04]  /*3fc0*/  STS [R242+0x400], R175 ;  /* 0x000400aff2007388 */ /* 0x000fe80000000800 */
[----:B------:R-:W-:Y:S10]  /*3fd0*/  MUFU.EX2 R161, R161 ;  /* 0x000000a100a17308 */ /* 0x000ff40000000800 */
[----:B------:R-:W3:Y:S01]  /*3fe0*/  MUFU.EX2 R162, R162 ;  /* 0x000000a200a27308 */ /* 0x000ee20000000800 */
[----:B-1----:R-:W-:Y:S05]  /*3ff0*/  F2FP.F16.F32.PACK_AB R174, R160, R159 ;  /* 0x0000009fa0ae723e */ /* 0x002fea00000000ff */
[----:B------:R-:W-:Y:S04]  /*4000*/  STS [R241], R174 ;  /* 0x000000aef1007388 */ /* 0x000fe80000000800 */
[----:B------:R1:W-:Y:S10]  /*4010*/  MUFU.EX2 R168, R166 ;  /* 0x000000a600a87308 */ /* 0x0003f40000000800 */
[----:B------:R-:W-:Y:S01]  /*4020*/  MUFU.EX2 R163, R163 ;  /* 0x000000a300a37308 */ /* 0x000fe20000000800 */
[----:B---3--:R-:W-:Y:S05]  /*4030*/  F2FP.F16.F32.PACK_AB R172, R162, R161 ;  /* 0x000000a1a2ac723e */ /* 0x008fea00000000ff */
[----:B------:R-:W-:Y:S04]  /*4040*/  STS [R241+0x400], R172 ;  /* 0x000400acf1007388 */ /* 0x000fe80000000800 */
[----:B------:R-:W3:Y:S01]  /*4050*/  MUFU.EX2 R164, R164 ;  /* 0x000000a400a47308 */ /* 0x000ee20000000800 */
[----:B-1----:R1:W4:Y:S09]  /*4060*/  LDG.E R166, desc[UR14][R170.64+0x20] ;  /* 0x0000200eaaa67981 */ /* 0x002332000c1e1900 */
[----:B------:R-:W1:Y:S01]  /*4070*/  MUFU.EX2 R165, R165 ;  /* 0x000000a500a57308 */ /* 0x000e620000000800 */
[----:B---3--:R-:W-:Y:S05]  /*4080*/  F2FP.F16.F32.PACK_AB R173, R164, R163 ;  /* 0x000000a3a4ad723e */ /* 0x008fea00000000ff */
[----:B------:R-:W-:Y:S01]  /*4090*/  STS [R218], R173 ;  /* 0x000000adda007388 */ /* 0x000fe20000000800 */
[----:B-1----:R-:W-:Y:S05]  /*40a0*/  F2FP.F16.F32.PACK_AB R169, R168, R165 ;  /* 0x000000a5a8a9723e */ /* 0x002fea00000000ff */
[----:B------:R-:W-:Y:S05]  /*40b0*/  STS [R218+0x400], R169 ;  /* 0x000400a9da007388 */ /* 0x000fea0000000800 */
[----:B------:R-:W-:Y:S05]  /*40c0*/  LDSM.16.M88.4 R68, [R198+0xc000] ;  /* 0x00c00000c644783b */ /* 0x000fea0000000200 */
[----:B------:R-:W1:Y:S05]  /*40d0*/  LDSM.16.M88.4 R72, [R196+0x6000] ;  /* 0x00600000c448783b */ /* 0x000e6a0000000200 */
[----:B------:R-:W3:Y:S05]  /*40e0*/  LDSM.16.M88.4 R76, [R196+0x6800] ;  /* 0x00680000c44c783b */ /* 0x000eea0000000200 */
[----:B------:R-:W-:Y:S05]  /*40f0*/  LDSM.16.M88.4 R80, [R187+0xc000] ;  /* 0x00c00000bb50783b */ /* 0x000fea0000000200 */
[----:B------:R-:W3:Y:S05]  /*4100*/  LDSM.16.M88.4 R84, [R194+0x6000] ;  /* 0x00600000c254783b */ /* 0x000eea0000000200 */
[----:B------:R-:W3:Y:S05]  /*4110*/  LDSM.16.M88.4 R88, [R194+0x6800] ;  /* 0x00680000c258783b */ /* 0x000eea0000000200 */
[----:B------:R-:W-:Y:S05]  /*4120*/  LDSM.16.M88.4 R92, [R186+0xc000] ;  /* 0x00c00000ba5c783b */ /* 0x000fea0000000200 */
[----:B------:R-:W3:Y:S01]  /*4130*/  LDSM.16.M88.4 R96, [R0+0x6000] ;  /* 0x006000000060783b */ /* 0x000ee20000000200 */
[C---:B-1----:R-:W-:Y:S08]  /*4140*/  HMMA.16816.F32 R4, R68.reuse, R72, RZ ;  /* 0x000000484404723c */ /* 0x042ff000000018ff */
[C---:B------:R-:W-:Y:S01]  /*4150*/  HMMA.16816.F32 R8, R68.reuse, R74, RZ ;  /* 0x0000004a4408723c */ /* 0x040fe200000018ff */
[----:B------:R-:W-:Y:S07]  /*4160*/  LDSM.16.M88.4 R72, [R185+0xc000] ;  /* 0x00c00000b948783b */ /* 0x000fee0000000200 */
[C---:B---3--:R-:W-:Y:S08]  /*4170*/  HMMA.16816.F32 R12, R68.reuse, R76, RZ ;  /* 0x0000004c440c723c */ /* 0x048ff000000018ff */
[----:B------:R-:W-:Y:S01]  /*4180*/  HMMA.16816.F32 R16, R68, R78, RZ ;  /* 0x0000004e4410723c */ /* 0x000fe200000018ff */
[----:B------:R-:W1:Y:S05]  /*4190*/  LDSM.16.M88.4 R68, [R0+0x6800] ;  /* 0x006800000044783b */ /* 0x000e6a0000000200 */
[----:B------:R-:W3:Y:S02]  /*41a0*/  LDSM.16.M88.4 R76, [R199+0x6000] ;  /* 0x00600000c74c783b */ /* 0x000ee40000000200 */
[C---:B------:R-:W-:Y:S08]  /*41b0*/  HMMA.16816.F32 R4, R80.reuse, R84, R4 ;  /* 0x000000545004723c */ /* 0x040ff00000001804 */
[C---:B------:R-:W-:Y:S01]  /*41c0*/  HMMA.16816.F32 R8, R80.reuse, R86, R8 ;  /* 0x000000565008723c */ /* 0x040fe20000001808 */
[----:B------:R-:W-:Y:S07]  /*41d0*/  LDSM.16.M88.4 R84, [R198+0xe000] ;  /* 0x00e00000c654783b */ /* 0x000fee0000000200 */
[C---:B------:R-:W-:Y:S08]  /*41e0*/  HMMA.16816.F32 R12, R80.reuse, R88, R12 ;  /* 0x00000058500c723c */ /* 0x040ff0000000180c */
[----:B------:R-:W-:Y:S01]  /*41f0*/  HMMA.16816.F32 R16, R80, R90, R16 ;  /* 0x0000005a5010723c */ /* 0x000fe20000001810 */
[----:B------:R-:W3:Y:S05]  /*4200*/  LDSM.16.M88.4 R80, [R199+0x6800] ;  /* 0x00680000c750783b */ /* 0x000eea0000000200 */
[----:B------:R-:W3:Y:S02]  /*4210*/  LDSM.16.M88.4 R88, [R196+0x8000] ;  /* 0x00800000c458783b */ /* 0x000ee40000000200 */
[C---:B------:R-:W-:Y:S08]  /*4220*/  HMMA.16816.F32 R4, R92.reuse, R96, R4 ;  /* 0x000000605c04723c */ /* 0x040ff00000001804 */
[C---:B------:R-:W-:Y:S01]  /*4230*/  HMMA.16816.F32 R8, R92.reuse, R98, R8 ;  /* 0x000000625c08723c */ /* 0x040fe20000001808 */
[----:B------:R-:W-:Y:S07]  /*4240*/  LDSM.16.M88.4 R96, [R194+0x8000] ;  /* 0x00800000c260783b */ /* 0x000fee0000000200 */
[C---:B-1----:R-:W-:Y:S08]  /*4250*/  HMMA.16816.F32 R12, R92.reuse, R68, R12 ;  /* 0x000000445c0c723c */ /* 0x042ff0000000180c */
[----:B------:R-:W-:Y:S01]  /*4260*/  HMMA.16816.F32 R16, R92, R70, R16 ;  /* 0x000000465c10723c */ /* 0x000fe20000001810 */
[----:B------:R-:W1:Y:S05]  /*4270*/  LDSM.16.M88.4 R68, [R196+0x8800] ;  /* 0x00880000c444783b */ /* 0x000e6a0000000200 */
[----:B------:R-:W2:Y:S02]  /*4280*/  LDSM.16.M88.4 R92, [R187+0xe000] ;  /* 0x00e00000bb5c783b */ /* 0x000ea40000000200 */
[C---:B---3--:R-:W-:Y:S08]  /*4290*/  HMMA.16816.F32 R4, R72.reuse, R76, R4 ;  /* 0x0000004c4804723c */ /* 0x048ff00000001804 */
        /* <DEDUP_REMOVED lines=13> */
[C---:B--2---:R-:W-:Y:S08]  /*4370*/  HMMA.16816.F32 R4, R92.reuse, R96, R4 ;  /* 0x000000605c04723c */ /* 0x044ff00000001804 */
[C---:B------:R-:W-:Y:S01]  /*4380*/  HMMA.16816.F32 R8, R92.reuse, R98, R8 ;  /* 0x000000625c08723c */ /* 0x040fe20000001808 */
[----:B------:R-:W-:Y:S07]  /*4390*/  LDSM.16.M88.4 R96, [R196+0xa000] ;  /* 0x00a00000c460783b */ /* 0x000fee0000000200 */
[C---:B---3--:R-:W-:Y:S08]  /*43a0*/  HMMA.16816.F32 R12, R92.reuse, R72, R12 ;  /* 0x000000485c0c723c */ /* 0x048ff0000000180c */
        /* <DEDUP_REMOVED lines=16> */
[----:B------:R-:W2:Y:S02]  /*44b0*/  LDSM.16.M88.4 R84, [R186+0x10000] ;  /* 0x01000000ba54783b */ /* 0x000ea40000000200 */
        /* <DEDUP_REMOVED lines=8> */
[C---:B------:R-:W-:Y:S08]  /*4540*/  HMMA.16816.F32 R8, R76.reuse, R82, R8 ;  /* 0x000000524c08723c */ /* 0x040ff00000001808 */
[C---:B--2---:R-:W-:Y:S08]  /*4550*/  HMMA.16816.F32 R12, R76.reuse, R72, R12 ;  /* 0x000000484c0c723c */ /* 0x044ff0000000180c */
[----:B------:R-:W-:Y:S01]  /*4560*/  HMMA.16816.F32 R16, R76, R74, R16 ;  /* 0x0000004a4c10723c */ /* 0x000fe20000001810 */
[----:B------:R-:W2:Y:S07]  /*4570*/  LDSM.16.M88.4 R72, [R199+0xa800] ;  /* 0x00a80000c748783b */ /* 0x000eae0000000200 */
[C---:B------:R-:W-:Y:S08]  /*4580*/  HMMA.16816.F32 R4, R84.reuse, R88, R4 ;  /* 0x000000585404723c */ /* 0x040ff00000001804 */
[C---:B------:R-:W-:Y:S08]  /*4590*/  HMMA.16816.F32 R8, R84.reuse, R90, R8 ;  /* 0x0000005a5408723c */ /* 0x040ff00000001808 */
[C---:B-1----:R-:W-:Y:S08]  /*45a0*/  HMMA.16816.F32 R12, R84.reuse, R68, R12 ;  /* 0x00000044540c723c */ /* 0x042ff0000000180c */
[----:B------:R-:W-:Y:S08]  /*45b0*/  HMMA.16816.F32 R16, R84, R70, R16 ;  /* 0x000000465410723c */ /* 0x000ff00000001810 */
[C---:B---3--:R-:W-:Y:S08]  /*45c0*/  HMMA.16816.F32 R4, R92.reuse, R96, R4 ;  /* 0x000000605c04723c */ /* 0x048ff00000001804 */
[C---:B------:R-:W-:Y:S08]  /*45d0*/  HMMA.16816.F32 R8, R92.reuse, R98, R8 ;  /* 0x000000625c08723c */ /* 0x040ff00000001808 */
[C---:B--2---:R-:W-:Y:S03]  /*45e0*/  HMMA.16816.F32 R12, R92.reuse, R72, R12 ;  /* 0x000000485c0c723c */ /* 0x044fe6000000180c */
[C---:B------:R-:W-:Y:S01]  /*45f0*/  FADD.FTZ R169, -R167.reuse, R5 ;  /* 0x00000005a7a97221 */ /* 0x040fe20000010100 */
[C---:B------:R-:W-:Y:S03]  /*4600*/  FADD.FTZ R170, -R167.reuse, R4 ;  /* 0x00000004a7aa7221 */ /* 0x040fe60000010100 */
[----:B------:R-:W-:Y:S01]  /*4610*/  FMUL.FTZ R169, R152, R169 ;  /* 0x000000a998a97220 */ /* 0x000fe20000410000 */
[----:B------:R-:W-:Y:S03]  /*4620*/  HMMA.16816.F32 R16, R92, R74, R16 ;  /* 0x0000004a5c10723c */ /* 0x000fe60000001810 */
[C---:B------:R-:W-:Y:S01]  /*4630*/  FADD.FTZ R152, -R167.reuse, R8 ;  /* 0x00000008a7987221 */ /* 0x040fe20000010100 */
[----:B------:R-:W-:Y:S01]  /*4640*/  FADD.FTZ R171, -R167, R9 ;  /* 0x00000009a7ab7221 */ /* 0x000fe20000010100 */
[----:B------:R-:W-:Y:S01]  /*4650*/  FMUL.FTZ R170, R151, R170 ;  /* 0x000000aa97aa7220 */ /* 0x000fe20000410000 */
[----:B------:R-:W-:Y:S01]  /*4660*/  IADD3 R151, PT, PT, R237, 0x1, RZ ;  /* 0x00000001ed977810 */ /* 0x000fe20007ffe0ff */
[----:B------:R-:W-:Y:S01]  /*4670*/  FMUL.FTZ R152, R155, R152 ;  /* 0x000000989b987220 */ /* 0x000fe20000410000 */
[----:B------:R-:W-:Y:S01]  /*4680*/  FMUL.FTZ R171, R156, R171 ;  /* 0x000000ab9cab7220 */ /* 0x000fe20000410000 */
[C---:B------:R-:W-:Y:S01]  /*4690*/  FADD.FTZ R155, -R166.reuse, R7 ;  /* 0x00000007a69b7221 */ /* 0x040fe20000010100 */
[----:B------:R-:W-:Y:S01]  /*46a0*/  ISETP.NE.AND P4, PT, R151, 0x1, PT ;  /* 0x000000019700780c */ /* 0x000fe20003f85270 */
[C---:B------:R-:W-:Y:S01]  /*46b0*/  FADD.FTZ R156, -R167.reuse, R12 ;  /* 0x0000000ca79c7221 */ /* 0x040fe20000010100 */
[----:B------:R-:W-:Y:S01]  /*46c0*/  FADD.FTZ R151, -R167, R13 ;  /* 0x0000000da7977221 */ /* 0x000fe20000010100 */
[----:B------:R-:W-:Y:S01]  /*46d0*/  F2FP.F16.F32.PACK_AB R171, R171, R152 ;  /* 0x00000098abab723e */ /* 0x000fe200000000ff */
[----:B------:R-:W-:Y:S01]  /*46e0*/  FADD.FTZ R152, -R166, R6 ;  /* 0x00000006a6987221 */ /* 0x000fe20000010100 */
[----:B------:R-:W-:Y:S01]  /*46f0*/  FMUL.FTZ R156, R159, R156 ;  /* 0x0000009c9f9c7220 */ /* 0x000fe20000410000 */
[----:B------:R-:W-:Y:S01]  /*4700*/  FMUL.FTZ R151, R160, R151 ;  /* 0x00000097a0977220 */ /* 0x000fe20000410000 */
[----:B------:R-:W-:Y:S01]  /*4710*/  FMUL.FTZ R155, R154, R155 ;  /* 0x0000009b9a9b7220 */ /* 0x000fe20000410000 */
[----:B------:R-:W-:Y:S01]  /*4720*/  FMUL.FTZ R152, R153, R152 ;  /* 0x0000009899987220 */ /* 0x000fe20000410000 */
[C---:B------:R-:W-:Y:S01]  /*4730*/  FADD.FTZ R172, -R167.reuse, R16 ;  /* 0x00000010a7ac7221 */ /* 0x040fe20000010100 */
[----:B------:R-:W-:Y:S01]  /*4740*/  FADD.FTZ R167, -R167, R17 ;  /* 0x00000011a7a77221 */ /* 0x000fe20000010100 */
[----:B------:R-:W-:Y:S01]  /*4750*/  FADD.FTZ R153, -R166, R11 ;  /* 0x0000000ba6997221 */ /* 0x000fe20000010100 */
[----:B------:R-:W-:Y:S01]  /*4760*/  F2FP.F16.F32.PACK_AB R156, R151, R156 ;  /* 0x0000009c979c723e */ /* 0x000fe200000000ff */
[----:B------:R-:W-:Y:S01]  /*4770*/  FMUL.FTZ R172, R163, R172 ;  /* 0x000000aca3ac7220 */ /* 0x000fe20000410000 */
[----:B------:R-:W-:Y:S01]  /*4780*/  FMUL.FTZ R167, R164, R167 ;  /* 0x000000a7a4a77220 */ /* 0x000fe20000410000 */
[----:B------:R-:W-:Y:S01]  /*4790*/  FMUL.FTZ R153, R158, R153 ;  /* 0x000000999e997220 */ /* 0x000fe20000410000 */
[----:B------:R-:W-:Y:S01]  /*47a0*/  F2FP.F16.F32.PACK_AB R152, R155, R152 ;  /* 0x000000989b98723e */ /* 0x000fe200000000ff */
[C---:B------:R-:W-:Y:S01]  /*47b0*/  FADD.FTZ R154, -R166.reuse, R10 ;  /* 0x0000000aa69a7221 */ /* 0x040fe20000010100 */
[C---:B------:R-:W-:Y:S01]  /*47c0*/  FADD.FTZ R158, -R166.reuse, R14 ;  /* 0x0000000ea69e7221 */ /* 0x040fe20000010100 */
[C---:B------:R-:W-:Y:S01]  /*47d0*/  FADD.FTZ R151, -R166.reuse, R15 ;  /* 0x0000000fa6977221 */ /* 0x040fe20000010100 */
[C---:B------:R-:W-:Y:S01]  /*47e0*/  FADD.FTZ R160, -R166.reuse, R18 ;  /* 0x00000012a6a07221 */ /* 0x040fe20000010100 */
[----:B------:R-:W-:Y:S01]  /*47f0*/  FADD.FTZ R155, -R166, R19 ;  /* 0x00000013a69b7221 */ /* 0x000fe20000010100 */
[----:B------:R-:W-:Y:S01]  /*4800*/  F2FP.F16.F32.PACK_AB R170, R169, R170 ;  /* 0x000000aaa9aa723e */ /* 0x000fe200000000ff */
[----:B------:R-:W-:Y:S01]  /*4810*/  FMUL.FTZ R154, R157, R154 ;  /* 0x0000009a9d9a7220 */ /* 0x000fe20000410000 */
[----:B------:R-:W-:Y:S01]  /*4820*/  F2FP.F16.F32.PACK_AB R167, R167, R172 ;  /* 0x000000aca7a7723e */ /* 0x000fe200000000ff */
[----:B------:R-:W-:Y:S01]  /*4830*/  FMUL.FTZ R158, R161, R158 ;  /* 0x0000009ea19e7220 */ /* 0x000fe20000410000 */
[----:B------:R-:W-:Y:S01]  /*4840*/  FMUL.FTZ R151, R162, R151 ;  /* 0x00000097a2977220 */ /* 0x000fe20000410000 */
[----:B------:R-:W-:Y:S01]  /*4850*/  FMUL.FTZ R160, R165, R160 ;  /* 0x000000a0a5a07220 */ /* 0x000fe20000410000 */
[----:B------:R-:W-:Y:S01]  /*4860*/  FMUL.FTZ R155, R168, R155 ;  /* 0x0000009ba89b7220 */ /* 0x000fe20000410000 */
[----:B------:R-:W-:Y:S06]  /*4870*/  @!P4 BRA `(.L_x_401) ;  /* 0x0000000000d8c947 */ /* 0x000fec0003800000 */
[----:B------:R-:W-:Y:S02]  /*4880*/  IADD3 R4, P0, PT, RZ, -UR18, RZ ;  /* 0x80000012ff047c10 */ /* 0x000fe4000ff1e0ff */
[----:B------:R-:W-:Y:S02]  /*4890*/  ISETP.GE.AND P3, PT, R206, UR6, PT ;  /* 0x00000006ce007c0c */ /* 0x000fe4000bf66270 */
[----:B------:R-:W-:Y:S01]  /*48a0*/  ISETP.GE.AND P2, PT, R211, UR6, PT ;  /* 0x00000006d3007c0c */ /* 0x000fe2000bf46270 */
[----:B------:R-:W-:Y:S05]  /*48b0*/  IMAD.X R5, RZ, RZ, ~UR5, P0 ;  /* 0x80000005ff057e24 */ /* 0x000fea00080e06ff */
[----:B------:R-:W-:Y:S02]  /*48c0*/  SHF.R.S64 R7, R4, 0x1f, R5 ;  /* 0x0000001f04077819 */ /* 0x000fe40000001005 */
[----:B------:R-:W-:Y:S02]  /*48d0*/  LOP3.LUT R4, R237, 0x1, RZ, 0xc0, !PT ;  /* 0x00000001ed047812 */ /* 0x000fe400078ec0ff */
[----:B------:R-:W-:Y:S02]  /*48e0*/  IADD3 R248, P1, PT, R248, R7, RZ ;  /* 0x00000007f8f87210 */ /* 0x000fe40007f3e0ff */
[----:B------:R-:W-:Y:S01]  /*48f0*/  ISETP.NE.U32.AND P0, PT, R4, 0x1, PT ;  /* 0x000000010400780c */ /* 0x000fe20003f05070 */
[----:B------:R-:W-:Y:S01]  /*4900*/  IMAD.MOV.U32 R4, RZ, RZ, -0x6000 ;  /* 0xffffa000ff047424 */ /* 0x000fe200078e00ff */
[----:B------:R-:W-:Y:S02]  /*4910*/  LEA.HI.X.SX32 R249, R5, R249, 0x1, P1 ;  /* 0x000000f905f97211 */ /* 0x000fe400008f0eff */
[----:B------:R-:W-:Y:S02]  /*4920*/  ISETP.GE.AND P1, PT, R210, UR6, PT ;  /* 0x00000006d2007c0c */ /* 0x000fe4000bf26270 */
[----:B------:R-:W-:Y:S02]  /*4930*/  SEL R4, R4, 0x6000, !P0 ;  /* 0x0000600004047807 */ /* 0x000fe40004000000 */
[C---:B------:R-:W-:Y:S03]  /*4940*/  LEA R6, P0, R220.reuse, R248, 0x1 ;  /* 0x000000f8dc067211 */ /* 0x040fe600078008ff */
[--C-:B------:R-:W-:Y:S01]  /*4950*/  IMAD.IADD R233, R233, 0x1, R4.reuse ;  /* 0x00000001e9e97824 */ /* 0x100fe200078e0204 */
[----:B------:R-:W-:Y:S01]  /*4960*/  LEA.HI.X R7, R220, R249, R219, 0x1, P0 ;  /* 0x000000f9dc077211 */ /* 0x000fe200000f0cdb */
[--C-:B------:R-:W-:Y:S02]  /*4970*/  IMAD.IADD R236, R236, 0x1, R4.reuse ;  /* 0x00000001ecec7824 */ /* 0x100fe400078e0204 */
[----:B------:R-:W-:Y:S01]  /*4980*/  IMAD.IADD R189, R189, 0x1, R4 ;  /* 0x00000001bdbd7824 */ /* 0x000fe200078e0204 */
[----:B------:R-:W-:Y:S01]  /*4990*/  @!PT LDS RZ, [RZ] ;  /* 0x00000000fffff984 */ /* 0x000fe20000000800 */
[----:B------:R-:W-:Y:S01]  /*49a0*/  @!PT LDS RZ, [RZ] ;  /* 0x00000000fffff984 */ /* 0x000fe20000000800 */
[----:B------:R-:W-:Y:S01]  /*49b0*/  @!PT LDS RZ, [RZ] ;  /* 0x00000000fffff984 */ /* 0x000fe20000000800 */
[----:B------:R1:W-:Y:S04]  /*49c0*/  @!P3 LDGSTS.E.BYPASS.LTC128B.128 [R233], desc[UR14][R248.64] ;  /* 0x00000000f8e9bfae */ /* 0x0003e8000b981a0e */
[----:B------:R1:W-:Y:S04]  /*49d0*/  @P3 STS.64 [R236], RZ ;  /* 0x000000ffec003388 */ /* 0x0003e80000000a00 */
[----:B------:R1:W-:Y:S04]  /*49e0*/  @P3 STS.64 [R236+0x8], RZ ;  /* 0x000008ffec003388 */ /* 0x0003e80000000a00 */
[----:B------:R-:W-:Y:S01]  /*49f0*/  @!PT LDS RZ, [RZ] ;  /* 0x00000000fffff984 */ /* 0x000fe20000000800 */
[----:B------:R-:W-:Y:S01]  /*4a00*/  @!PT LDS RZ, [RZ] ;  /* 0x00000000fffff984 */ /* 0x000fe20000000800 */
[----:B------:R-:W-:Y:S01]  /*4a10*/  @!PT LDS RZ, [RZ] ;  /* 0x00000000fffff984 */ /* 0x000fe20000000800 */
[----:B------:R1:W-:Y:S04]  /*4a20*/  @!P2 LDGSTS.E.BYPASS.LTC128B.128 [R233+0x2000], desc[UR14][R248.64+0x80] ;  /* 0x02000080f8e9afae */ /* 0x0003e8000b981a0e */
[----:B------:R1:W-:Y:S04]  /*4a30*/  @P2 STS.64 [R236+0x2000], RZ ;  /* 0x002000ffec002388 */ /* 0x0003e80000000a00 */
        /* <DEDUP_REMOVED lines=25> */
[----:B------:R-:W0:Y:S02]  /*4bd0*/  LDGDEPBAR ;  /* 0x00000000000079af */ /* 0x000e240000000000 */
.L_x_401:
[----:B------:R-:W-:Y:S01]  /*4be0*/  F2FP.F16.F32.PACK_AB R153, R153, R154 ;  /* 0x0000009a9999723e */ /* 0x000fe200000000ff */
[----:B------:R-:W-:Y:S01]  /*4bf0*/  STS [R213+-0x2000], R170 ;  /* 0xffe000aad5007388 */ /* 0x000fe20000000800 */
[----:B------:R-:W-:Y:S01]  /*4c00*/  F2FP.F16.F32.PACK_AB R158, R151, R158 ;  /* 0x0000009e979e723e */ /* 0x000fe200000000ff */
[----:B------:R-:W-:Y:S01]  /*4c10*/  IMAD R225, R215, UR7, RZ ;  /* 0x00000007d7e17c24 */ /* 0x000fe2000f8e02ff */
[----:B------:R-:W-:Y:S02]  /*4c20*/  F2FP.F16.F32.PACK_AB R155, R155, R160 ;  /* 0x000000a09b9b723e */ /* 0x000fe400000000ff */
[----:B------:R-:W-:Y:S05]  /*4c30*/  STS [R213+-0x1c00], R152 ;  /* 0xffe40098d5007388 */ /* 0x000fea0000000800 */
[----:B------:R-:W-:Y:S05]  /*4c40*/  STS [R242+-0x2000], R171 ;  /* 0xffe000abf2007388 */ /* 0x000fea0000000800 */
[----:B------:R-:W-:Y:S05]  /*4c50*/  STS [R242+-0x1c00], R153 ;  /* 0xffe40099f2007388 */ /* 0x000fea0000000800 */
[----:B------:R-:W-:Y:S05]  /*4c60*/  STS [R241+-0x2000], R156 ;  /* 0xffe0009cf1007388 */ /* 0x000fea0000000800 */
[----:B------:R-:W-:Y:S05]  /*4c70*/  STS [R241+-0x1c00], R158 ;  /* 0xffe4009ef1007388 */ /* 0x000fea0000000800 */
[----:B------:R-:W-:Y:S05]  /*4c80*/  STS [R218+-0x2000], R167 ;  /* 0xffe000a7da007388 */ /* 0x000fea0000000800 */
[----:B------:R-:W-:Y:S01]  /*4c90*/  STS [R218+-0x1c00], R155 ;  /* 0xffe4009bda007388 */ /* 0x000fe20000000800 */
[----:B------:R-:W-:Y:S06]  /*4ca0*/  BAR.SYNC.DEFER_BLOCKING 0x0 ;  /* 0x0000000000007b1d */ /* 0x000fec0000010000 */
[----:B-1----:R-:W-:Y:S05]  /*4cb0*/  LDSM.16.MT88.4 R4, [R192] ;  /* 0x00000000c004783b */ /* 0x002fea0000004200 */
        /* <DEDUP_REMOVED lines=13> */
[-C--:B------:R-:W-:Y:S08]  /*4d90*/  HMMA.16816.F32 R28, R12, R10.reuse, R28 ;  /* 0x0000000a0c1c723c */ /* 0x080ff0000000181c */
[C---:B------:R-:W-:Y:S01]  /*4da0*/  HMMA.16816.F32 R32, R4.reuse, R10, R32 ;  /* 0x0000000a0420723c */ /* 0x040fe20000001820 */
[----:B------:R-:W1:Y:S07]  /*4db0*/  LDSM.16.MT88.4 R8, [R197+0x10800] ;  /* 0x01080000c508783b */ /* 0x000e6e0000004200 */
[-C--:B---3--:R-:W-:Y:S08]  /*4dc0*/  HMMA.16816.F32 R36, R4, R16.reuse, R36 ;  /* 0x000000100424723c */ /* 0x088ff00000001824 */
[C---:B------:R-:W-:Y:S08]  /*4dd0*/  HMMA.16816.F32 R40, R12.reuse, R16, R40 ;  /* 0x000000100c28723c */ /* 0x040ff00000001828 */
[-C--:B------:R-:W-:Y:S08]  /*4de0*/  HMMA.16816.F32 R44, R12, R18.reuse, R44 ;  /* 0x000000120c2c723c */ /* 0x080ff0000000182c */
[C---:B------:R-:W-:Y:S01]  /*4df0*/  HMMA.16816.F32 R48, R4.reuse, R18, R48 ;  /* 0x000000120430723c */ /* 0x040fe20000001830 */
[----:B------:R-:W-:Y:S07]  /*4e00*/  LDSM.16.MT88.4 R16, [R191+0x1000] ;  /* 0x00100000bf10783b */ /* 0x000fee0000004200 */
[-C--:B----4-:R-:W-:Y:S08]  /*4e10*/  HMMA.16816.F32 R52, R4, R68.reuse, R52 ;  /* 0x000000440434723c */ /* 0x090ff00000001834 */
[C---:B------:R-:W-:Y:S08]  /*4e20*/  HMMA.16816.F32 R56, R12.reuse, R68, R56 ;  /* 0x000000440c38723c */ /* 0x040ff00000001838 */
[-C--:B------:R-:W-:Y:S01]  /*4e30*/  HMMA.16816.F32 R60, R12, R70.reuse, R60 ;  /* 0x000000460c3c723c */ /* 0x080fe2000000183c */
[----:B------:R-:W-:Y:S07]  /*4e40*/  LDSM.16.MT88.4 R12, [R197+0xd000] ;  /* 0x00d00000c50c783b */ /* 0x000fee0000004200 */
[----:B------:R-:W-:Y:S01]  /*4e50*/  HMMA.16816.F32 R64, R4, R70, R64 ;  /* 0x000000460440723c */ /* 0x000fe20000001840 */
[----:B------:R-:W2:Y:S05]  /*4e60*/  LDSM.16.MT88.4 R4, [R192+0x1000] ;  /* 0x00100000c004783b */ /* 0x000eaa0000004200 */
        /* <DEDUP_REMOVED lines=10> */
[----:B------:R-:W5:Y:S07]  /*4f10*/  LDSM.16.MT88.4 R84, [R192+0x1800] ;  /* 0x00180000c054783b */ /* 0x000f6e0000004200 */
[-C--:B-1----:R-:W-:Y:S08]  /*4f20*/  HMMA.16816.F32 R52, R72, R8.reuse, R52 ;  /* 0x000000084834723c */ /* 0x082ff00000001834 */
[C---:B------:R-:W-:Y:S08]  /*4f30*/  HMMA.16816.F32 R56, R80.reuse, R8, R56 ;  /* 0x000000085038723c */ /* 0x040ff00000001838 */
[-C--:B------:R-:W-:Y:S01]  /*4f40*/  HMMA.16816.F32 R60, R80, R10.reuse, R60 ;  /* 0x0000000a503c723c */ /* 0x080fe2000000183c */
[----:B------:R-:W1:Y:S01]  /*4f50*/  LDSM.16.MT88.4 R80, [R197+0x11800] ;  /* 0x01180000c550783b */ /* 0x000e620000004200 */
[----:B------:R-:W-:Y:S06]  /*4f60*/  BAR.SYNC.DEFER_BLOCKING 0x0 ;  /* 0x0000000000007b1d */ /* 0x000fec0000010000 */
        /* <DEDUP_REMOVED lines=12> */
[----:B------:R-:W-:Y:S04]  /*5030*/  HMMA.16816.F32 R64, R4, R78, R64 ;  /* 0x0000004e0440723c */ /* 0x000fe80000001840 */
[----:B------:R-:W-:Y:S04]  /*5040*/  IMAD.U32 R5, R225, -0x40, RZ ;  /* 0xffffffc0e1057824 */ /* 0x000fe800078e00ff */
[-C--:B-----5:R-:W-:Y:S05]  /*5050*/  HMMA.16816.F32 R20, R84, R88.reuse, R20 ;  /* 0x000000585414723c */ /* 0x0a0fea0000001814 */
[C---:B------:R-:W-:Y:S03]  /*5060*/  LEA R244, P0, R5.reuse, R244, 0x2 ;  /* 0x000000f405f47211 */ /* 0x040fe600078010ff */
[C---:B------:R-:W-:Y:S04]  /*5070*/  HMMA.16816.F32 R24, R92.reuse, R88, R24 ;  /* 0x000000585c18723c */ /* 0x040fe80000001818 */
[----:B------:R-:W-:Y:S04]  /*5080*/  LEA.HI.X.SX32 R245, R5, R245, 0x2, P0 ;  /* 0x000000f505f57211 */ /* 0x000fe800000f16ff */
[-C--:B------:R-:W-:Y:S08]  /*5090*/  HMMA.16816.F32 R28, R92, R90.reuse, R28 ;  /* 0x0000005a5c1c723c */ /* 0x080ff0000000181c */
[C---:B------:R-:W-:Y:S08]  /*50a0*/  HMMA.16816.F32 R32, R84.reuse, R90, R32 ;  /* 0x0000005a5420723c */ /* 0x040ff00000001820 */
[-C--:B------:R-:W-:Y:S08]  /*50b0*/  HMMA.16816.F32 R36, R84, R96.reuse, R36 ;  /* 0x000000605424723c */ /* 0x080ff00000001824 */
[C---:B------:R-:W-:Y:S08]  /*50c0*/  HMMA.16816.F32 R40, R92.reuse, R96, R40 ;  /* 0x000000605c28723c */ /* 0x040ff00000001828 */
[-C--:B------:R-:W-:Y:S08]  /*50d0*/  HMMA.16816.F32 R44, R92, R98.reuse, R44 ;  /* 0x000000625c2c723c */ /* 0x080ff0000000182c */
[C---:B------:R-:W-:Y:S08]  /*50e0*/  HMMA.16816.F32 R48, R84.reuse, R98, R48 ;  /* 0x000000625430723c */ /* 0x040ff00000001830 */
[-C--:B-1----:R-:W-:Y:S08]  /*50f0*/  HMMA.16816.F32 R52, R84, R80.reuse, R52 ;  /* 0x000000505434723c */ /* 0x082ff00000001834 */
[C---:B------:R-:W-:Y:S08]  /*5100*/  HMMA.16816.F32 R56, R92.reuse, R80, R56 ;  /* 0x000000505c38723c */ /* 0x040ff00000001838 */
[-C--:B------:R-:W-:Y:S08]  /*5110*/  HMMA.16816.F32 R60, R92, R82.reuse, R60 ;  /* 0x000000525c3c723c */ /* 0x080ff0000000183c */
[----:B------:R-:W-:Y:S01]  /*5120*/  HMMA.16816.F32 R64, R84, R82, R64 ;  /* 0x000000525440723c */ /* 0x000fe20000001840 */
[----:B------:R-:W-:Y:S08]  /*5130*/  @!UPT UIADD3 URZ, UPT, UPT, URZ, URZ, URZ ;  /* 0x000000fffffff290 */ /* 0x000ff0000fffe0ff */
[----:B------:R-:W-:Y:S11]  /*5140*/  @!P4 BRA `(.L_x_402) ;  /* 0x0000000000a4c947 */ /* 0x000ff60003800000 */
[----:B------:R-:W-:Y:S02]  /*5150*/  IADD3 R4, P0, PT, RZ, -UR19, RZ ;  /* 0x80000013ff047c10 */ /* 0x000fe4000ff1e0ff */
[----:B------:R-:W-:Y:S02]  /*5160*/  ISETP.GE.AND P3, PT, R206, UR6, PT ;  /* 0x00000006ce007c0c */ /* 0x000fe4000bf66270 */
[----:B------:R-:W-:Y:S01]  /*5170*/  ISETP.GE.AND P2, PT, R211, UR6, PT ;  /* 0x00000006d3007c0c */ /* 0x000fe2000bf46270 */
[----:B------:R-:W-:Y:S01]  /*5180*/  IMAD.X R5, RZ, RZ, ~UR4, P0 ;  /* 0x80000004ff057e24 */ /* 0x000fe200080e06ff */
[----:B------:R-:W-:Y:S04]  /*5190*/  ISETP.GE.AND P1, PT, R210, UR6, PT ;  /* 0x00000006d2007c0c */ /* 0x000fe8000bf26270 */
[----:B------:R-:W-:Y:S04]  /*51a0*/  SHF.R.S64 R7, R4, 0x1f, R5 ;  /* 0x0000001f04077819 */ /* 0x000fe80000001005 */
[----:B------:R-:W-:Y:S04]  /*51b0*/  IADD3 R246, P0, PT, R246, R7, RZ ;  /* 0x00000007f6f67210 */ /* 0x000fe80007f1e0ff */
[----:B------:R-:W-:Y:S02]  /*51c0*/  LEA.HI.X.SX32 R247, R5, R247, 0x1, P0 ;  /* 0x000000f705f77211 */ /* 0x000fe400000f0eff */
[C---:B------:R-:W-:Y:S03]  /*51d0*/  LEA R4, P0, R222.reuse, R246, 0x1 ;  /* 0x000000f6de047211 */ /* 0x040fe600078008ff */
[----:B------:R-:W-:Y:S01]  /*51e0*/  @!PT LDS RZ, [RZ] ;  /* 0x00000000fffff984 */ /* 0x000fe20000000800 */
[----:B------:R-:W-:Y:S01]  /*51f0*/  @!PT LDS RZ, [RZ] ;  /* 0x00000000fffff984 */ /* 0x000fe20000000800 */
[----:B------:R-:W-:Y:S01]  /*5200*/  @!PT LDS RZ, [RZ] ;  /* 0x00000000fffff984 */ /* 0x000fe20000000800 */
[----:B------:R1:W-:Y:S01]  /*5210*/  @!P3 LDGSTS.E.BYPASS.LTC128B.128 [R214+0xc000], desc[UR14][R246.64] ;  /* 0x0c000000f6d6bfae */ /* 0x0003e2000b981a0e */
[----:B------:R-:W-:Y:S03]  /*5220*/  LEA.HI.X R5, R222, R247, R221, 0x1, P0 ;  /* 0x000000f7de057211 */ /* 0x000fe600000f0cdd */
        /* <DEDUP_REMOVED lines=27> */
.L_x_402:
[----:B------:R-:W-:Y:S01]  /*53e0*/  LDSM.16.M88.4 R148, [R190+0x1e000] ;  /* 0x01e00000be94783b */ /* 0x000fe20000000200 */
[C---:B------:R-:W-:Y:S02]  /*53f0*/  ISETP.NE.AND P4, PT, R237.reuse, RZ, PT ;  /* 0x000000ffed00720c */ /* 0x040fe40003f85270 */
[----:B------:R-:W-:Y:S01]  /*5400*/  ISETP.GT.AND P3, PT, R237, RZ, PT ;  /* 0x000000ffed00720c */ /* 0x000fe20003f64270 */
[----:B------:R-:W1:Y:S04]  /*5410*/  LDSM.16.MT88.4 R16, [R197+0x12000] ;  /* 0x01200000c510783b */ /* 0x000e680000004200 */
[----:B------:R-:W2:Y:S04]  /*5420*/  LDSM.16.M88.4 R92, [R190+0x1f000] ;  /* 0x01f00000be5c783b */ /* 0x000ea80000000200 */
[----:B------:R-:W3:Y:S02]  /*5430*/  LDSM.16.MT88.4 R80, [R197+0x14000] ;  /* 0x01400000c550783b */ /* 0x000ee40000004200 */
[----:B------:R-:W-:Y:S02]  /*5440*/  @P4 IADD3 R224, P1, PT, R224, -0x100, RZ ;  /* 0xffffff00e0e04810 */ /* 0x000fe40007f3e0ff */
[----:B------:R-:W4:Y:S02]  /*5450*/  LDSM.16.MT88.4 R96, [R197+0x16000] ;  /* 0x01600000c560783b */ /* 0x000f240000004200 */
[----:B------:R-:W-:Y:S02]  /*5460*/  @P4 IADD3.X R223, PT, PT, R223, -0x1, RZ, P1, !PT ;  /* 0xffffffffdfdf4810 */ /* 0x000fe40000ffe4ff */
[----:B------:R-:W-:Y:S04]  /*5470*/  LDSM.16.M88.4 R152, [R184+0x1e000] ;  /* 0x01e00000b898783b */ /* 0x000fe80000000200 */
[----:B------:R-:W4:Y:S04]  /*5480*/  LDSM.16.MT88.4 R156, [R197+0x12800] ;  /* 0x01280000c59c783b */ /* 0x000f280000004200 */
[----:B------:R-:W4:Y:S04]  /*5490*/  LDSM.16.M88.4 R160, [R184+0x1f000] ;  /* 0x01f00000b8a0783b */ /* 0x000f280000000200 */
[----:B------:R-:W4:Y:S04]  /*54a0*/  LDSM.16.MT88.4 R164, [R197+0x14800] ;  /* 0x01480000c5a4783b */ /* 0x000f280000004200 */
[----:B------:R-:W4:Y:S04]  /*54b0*/  LDSM.16.MT88.4 R168, [R197+0x16800] ;  /* 0x01680000c5a8783b */ /* 0x000f280000004200 */
[----:B------:R-:W-:Y:S01]  /*54c0*/  LDSM.16.MT88.4 R172, [R197+0x13000] ;  /* 0x01300000c5ac783b */ /* 0x000fe20000004200 */
[-C--:B-1----:R-:W-:Y:S03]  /*54d0*/  HMMA.16816.F32 R4, R148, R16.reuse, RZ ;  /* 0x000000109404723c */ /* 0x082fe600000018ff */
[----:B------:R-:W-:Y:S04]  /*54e0*/  LDSM.16.M88.4 R176, [R3+0x1f000] ;  /* 0x01f0000003b0783b */ /* 0x000fe80000000200 */
[----:B------:R-:W-:Y:S01]  /*54f0*/  LDSM.16.MT88.4 R180, [R197+0x15000] ;  /* 0x01500000c5b4783b */ /* 0x000fe20000004200 */
[C---:B--2---:R-:W-:Y:S08]  /*5500*/  HMMA.16816.F32 R8, R92.reuse, R16, RZ ;  /* 0x000000105c08723c */ /* 0x044ff000000018ff */
[-C--:B------:R-:W-:Y:S08]  /*5510*/  HMMA.16816.F32 R12, R92, R18.reuse, RZ ;  /* 0x000000125c0c723c */ /* 0x080ff000000018ff */
[C---:B------:R-:W-:Y:S08]  /*5520*/  HMMA.16816.F32 R16, R148.reuse, R18, RZ ;  /* 0x000000129410723c */ /* 0x040ff000000018ff */
[-C--:B---3--:R-:W-:Y:S08]  /*5530*/  HMMA.16816.F32 R68, R148, R80.reuse, RZ ;  /* 0x000000509444723c */ /* 0x088ff000000018ff */
[C---:B------:R-:W-:Y:S08]  /*5540*/  HMMA.16816.F32 R72, R92.reuse, R80, RZ ;  /* 0x000000505c48723c */ /* 0x040ff000000018ff */
[-C--:B------:R-:W-:Y:S08]  /*5550*/  HMMA.16816.F32 R76, R92, R82.reuse, RZ ;  /* 0x000000525c4c723c */ /* 0x080ff000000018ff */
[C---:B------:R-:W-:Y:S08]  /*5560*/  HMMA.16816.F32 R80, R148.reuse, R82, RZ ;  /* 0x000000529450723c */ /* 0x040ff000000018ff */
[-C--:B----4-:R-:W-:Y:S08]  /*5570*/  HMMA.16816.F32 R84, R148, R96.reuse, RZ ;  /* 0x000000609454723c */ /* 0x090ff000000018ff */
[C---:B------:R-:W-:Y:S08]  /*5580*/  HMMA.16816.F32 R88, R92.reuse, R96, RZ ;  /* 0x000000605c58723c */ /* 0x040ff000000018ff */
[-C--:B------:R-:W-:Y:S08]  /*5590*/  HMMA.16816.F32 R92, R92, R98.reuse, RZ ;  /* 0x000000625c5c723c */ /* 0x080ff000000018ff */
[----:B------:R-:W-:Y:S01]  /*55a0*/  HMMA.16816.F32 R96, R148, R98, RZ ;  /* 0x000000629460723c */ /* 0x000fe200000018ff */
[----:B------:R-:W1:Y:S07]  /*55b0*/  LDSM.16.M88.4 R148, [R3+0x1e000] ;  /* 0x01e000000394783b */ /* 0x000e6e0000000200 */
[-C--:B------:R-:W-:Y:S08]  /*55c0*/  HMMA.16816.F32 R4, R152, R156.reuse, R4 ;  /* 0x0000009c9804723c */ /* 0x080ff00000001804 */
[C---:B------:R-:W-:Y:S08]  /*55d0*/  HMMA.16816.F32 R8, R160.reuse, R156, R8 ;  /* 0x0000009ca008723c */ /* 0x040ff00000001808 */
[-C--:B------:R-:W-:Y:S08]  /*55e0*/  HMMA.16816.F32 R12, R160, R158.reuse, R12 ;  /* 0x0000009ea00c723c */ /* 0x080ff0000000180c */
[C---:B------:R-:W-:Y:S01]  /*55f0*/  HMMA.16816.F32 R16, R152.reuse, R158, R16 ;  /* 0x0000009e9810723c */ /* 0x040fe20000001810 */
[----:B------:R-:W2:Y:S07]  /*5600*/  LDSM.16.MT88.4 R156, [R197+0x17000] ;  /* 0x01700000c59c783b */ /* 0x000eae0000004200 */
[-C--:B------:R-:W-:Y:S08]  /*5610*/  HMMA.16816.F32 R68, R152, R164.reuse, R68 ;  /* 0x000000a49844723c */ /* 0x080ff00000001844 */
[C---:B------:R-:W-:Y:S08]  /*5620*/  HMMA.16816.F32 R72, R160.reuse, R164, R72 ;  /* 0x000000a4a048723c */ /* 0x040ff00000001848 */
[-C--:B------:R-:W-:Y:S08]  /*5630*/  HMMA.16816.F32 R76, R160, R166.reuse, R76 ;  /* 0x000000a6a04c723c */ /* 0x080ff0000000184c */
[C---:B------:R-:W-:Y:S01]  /*5640*/  HMMA.16816.F32 R80, R152.reuse, R166, R80 ;  /* 0x000000a69850723c */ /* 0x040fe20000001850 */
[----:B------:R-:W-:Y:S07]  /*5650*/  LDSM.16.M88.4 R164, [R2+0x1f000] ;  /* 0x01f0000002a4783b */ /* 0x000fee0000000200 */
[-C--:B------:R-:W-:Y:S08]  /*5660*/  HMMA.16816.F32 R84, R152, R168.reuse, R84 ;  /* 0x000000a89854723c */ /* 0x080ff00000001854 */
[C---:B------:R-:W-:Y:S08]  /*5670*/  HMMA.16816.F32 R88, R160.reuse, R168, R88 ;  /* 0x000000a8a058723c */ /* 0x040ff00000001858 */
[-C--:B------:R-:W-:Y:S01]  /*5680*/  HMMA.16816.F32 R92, R160, R170.reuse, R92 ;  /* 0x000000aaa05c723c */ /* 0x080fe2000000185c */
[----:B------:R-:W-:Y:S07]  /*5690*/  LDSM.16.MT88.4 R160, [R197+0x13800] ;  /* 0x01380000c5a0783b */ /* 0x000fee0000004200 */
[----:B------:R-:W-:Y:S01]  /*56a0*/  HMMA.16816.F32 R96, R152, R170, R96 ;  /* 0x000000aa9860723c */ /* 0x000fe20000001860 */
[----:B------:R-:W-:Y:S03]  /*56b0*/  LDSM.16.MT88.4 R168, [R197+0x15800] ;  /* 0x01580000c5a8783b */ /* 0x000fe60000004200 */
[----:B------:R-:W-:Y:S04]  /*56c0*/  IMAD.SHL.U32 R153, R225, 0x8, RZ ;  /* 0x00000008e1997824 */ /* 0x000fe800078e00ff */
[-C--:B-1----:R-:W-:Y:S08]  /*56d0*/  HMMA.16816.F32 R4, R148, R172.reuse, R4 ;  /* 0x000000ac9404723c */ /* 0x082ff00000001804 */
[C---:B------:R-:W-:Y:S04]  /*56e0*/  HMMA.16816.F32 R8, R176.reuse, R172, R8 ;  /* 0x000000acb008723c */ /* 0x040fe80000001808 */
[C---:B------:R-:W-:Y:S04]  /*56f0*/  LEA R172, P0, R153.reuse, R244, 0x2 ;  /* 0x000000f499ac7211 */ /* 0x040fe800078010ff */
[-C--:B------:R-:W-:Y:S03]  /*5700*/  HMMA.16816.F32 R12, R176, R174.reuse, R12 ;  /* 0x000000aeb00c723c */ /* 0x080fe6000000180c */
[----:B------:R-:W-:Y:S02]  /*5710*/  LEA.HI.X.SX32 R173, R153, R245, 0x2, P0 ;  /* 0x000000f599ad7211 */ /* 0x000fe400000f16ff */
[----:B------:R-:W1:Y:S03]  /*5720*/  LDSM.16.M88.4 R152, [R2+0x1e000] ;  /* 0x01e000000298783b */ /* 0x000e660000000200 */
[C---:B------:R-:W-:Y:S04]  /*5730*/  HMMA.16816.F32 R16, R148.reuse, R174, R16 ;  /* 0x000000ae9410723c */ /* 0x040fe80000001810 */
[C---:B------:R-:W-:Y:S04]  /*5740*/  LEA R174, P0, R225.reuse, R172, 0x5 ;  /* 0x000000ace1ae7211 */ /* 0x040fe800078028ff */
[-C--:B------:R-:W-:Y:S03]  /*5750*/  HMMA.16816.F32 R68, R148, R180.reuse, R68 ;  /* 0x000000b49444723c */ /* 0x080fe60000001844 */
[C---:B------:R-:W-:Y:S05]  /*5760*/  LEA.HI.X.SX32 R175, R225.reuse, R173, 0x5, P0 ;  /* 0x000000ade1af7211 */ /* 0x040fea00000f2eff */
[C---:B------:R-:W-:Y:S04]  /*5770*/  HMMA.16816.F32 R72, R176.reuse, R180, R72 ;  /* 0x000000b4b048723c */ /* 0x040fe80000001848 */
[C---:B------:R-:W-:Y:S04]  /*5780*/  LEA R180, P0, R225.reuse, R174, 0x5 ;  /* 0x000000aee1b47211 */ /* 0x040fe800078028ff */
[-C--:B------:R-:W-:Y:S03]  /*5790*/  HMMA.16816.F32 R76, R176, R182.reuse, R76 ;  /* 0x000000b6b04c723c */ /* 0x080fe6000000184c */
[C---:B------:R-:W-:Y:S05]  /*57a0*/  LEA.HI.X.SX32 R181, R225.reuse, R175, 0x5, P0 ;  /* 0x000000afe1b57211 */ /* 0x040fea00000f2eff */
[C---:B------:R-:W-:Y:S08]  /*57b0*/  HMMA.16816.F32 R80, R148.reuse, R182, R80 ;  /* 0x000000b69450723c */ /* 0x040ff00000001850 */
[-C--:B--2---:R-:W-:Y:S08]  /*57c0*/  HMMA.16816.F32 R84, R148, R156.reuse, R84 ;  /* 0x0000009c9454723c */ /* 0x084ff00000001854 */
[C---:B------:R-:W-:Y:S04]  /*57d0*/  HMMA.16816.F32 R88, R176.reuse, R156, R88 ;  /* 0x0000009cb058723c */ /* 0x040fe80000001858 */
[C---:B------:R-:W-:Y:S04]  /*57e0*/  LEA R156, P0, R225.reuse, R180, 0x5 ;  /* 0x000000b4e19c7211 */ /* 0x040fe800078028ff */
[-C--:B------:R-:W-:Y:S03]  /*57f0*/  HMMA.16816.F32 R92, R176, R158.reuse, R92 ;  /* 0x0000009eb05c723c */ /* 0x080fe6000000185c */
[C---:B------:R-:W-:Y:S02]  /*5800*/  LEA.HI.X.SX32 R157, R225.reuse, R181, 0x5, P0 ;  /* 0x000000b5e19d7211 */ /* 0x040fe400000f2eff */
[C---:B------:R-:W-:Y:S03]  /*5810*/  LEA R176, P0, R225.reuse, R156, 0x5 ;  /* 0x0000009ce1b07211 */ /* 0x040fe600078028ff */
[----:B------:R-:W-:Y:S01]  /*5820*/  HMMA.16816.F32 R96, R148, R158, R96 ;  /* 0x0000009e9460723c */ /* 0x000fe20000001860 */
[----:B------:R-:W2:Y:S03]  /*5830*/  LDSM.16.MT88.4 R148, [R197+0x17800] ;  /* 0x01780000c594783b */ /* 0x000ea60000004200 */
[C---:B------:R-:W-:Y:S02]  /*5840*/  LEA.HI.X.SX32 R177, R225.reuse, R157, 0x5, P0 ;  /* 0x0000009de1b17211 */ /* 0x040fe400000f2eff */
[C---:B------:R-:W-:Y:S02]  /*5850*/  LEA R158, P0, R225.reuse, R176, 0x5 ;  /* 0x000000b0e19e7211 */ /* 0x040fe400078028ff */
[-C--:B-1----:R-:W-:Y:S05]  /*5860*/  HMMA.16816.F32 R4, R152, R160.reuse, R4 ;  /* 0x000000a09804723c */ /* 0x082fea0000001804 */
[C---:B------:R-:W-:Y:S02]  /*5870*/  LEA.HI.X.SX32 R159, R225.reuse, R177, 0x5, P0 ;  /* 0x000000b1e19f7211 */ /* 0x040fe400000f2eff */
[C---:B------:R-:W-:Y:S01]  /*5880*/  LEA R178, P0, R225.reuse, R158, 0x5 ;  /* 0x0000009ee1b27211 */ /* 0x040fe200078028ff */
[C---:B------:R-:W-:Y:S04]  /*5890*/  HMMA.16816.F32 R8, R164.reuse, R160, R8 ;  /* 0x000000a0a408723c */ /* 0x040fe80000001808 */
[C---:B------:R-:W-:Y:S04]  /*58a0*/  LEA.HI.X.SX32 R179, R225.reuse, R159, 0x5, P0 ;  /* 0x0000009fe1b37211 */ /* 0x040fe800000f2eff */
[-C--:B------:R-:W-:Y:S03]  /*58b0*/  HMMA.16816.F32 R12, R164, R162.reuse, R12 ;  /* 0x000000a2a40c723c */ /* 0x080fe6000000180c */
[C---:B------:R-:W-:Y:S05]  /*58c0*/  IMAD.WIDE R160, R225.reuse, -0xc0, R178 ;  /* 0xffffff40e1a07825 */ /* 0x040fea00078e02b2 */
[C---:B------:R-:W-:Y:S04]  /*58d0*/  HMMA.16816.F32 R16, R152.reuse, R162, R16 ;  /* 0x000000a29810723c */ /* 0x040fe80000001810 */
[C---:B------:R-:W-:Y:S04]  /*58e0*/  LEA R162, P0, R225.reuse, R160, 0x5 ;  /* 0x000000a0e1a27211 */ /* 0x040fe800078028ff */
[-C--:B------:R-:W-:Y:S03]  /*58f0*/  HMMA.16816.F32 R68, R152, R168.reuse, R68 ;  /* 0x000000a89844723c */ /* 0x080fe60000001844 */
[C---:B------:R-:W-:Y:S02]  /*5900*/  LEA.HI.X.SX32 R163, R225.reuse, R161, 0x5, P0 ;  /* 0x000000a1e1a37211 */ /* 0x040fe400000f2eff */
[C---:B------:R-:W-:Y:S03]  /*5910*/  LEA R182, P0, R225.reuse, R162, 0x5 ;  /* 0x000000a2e1b67211 */ /* 0x040fe600078028ff */
[C---:B------:R-:W-:Y:S04]  /*5920*/  HMMA.16816.F32 R72, R164.reuse, R168, R72 ;  /* 0x000000a8a448723c */ /* 0x040fe80000001848 */
[C---:B------:R-:W-:Y:S02]  /*5930*/  LEA.HI.X.SX32 R183, R225.reuse, R163, 0x5, P0 ;  /* 0x000000a3e1b77211 */ /* 0x040fe400000f2eff */
[C---:B------:R-:W-:Y:S02]  /*5940*/  LEA R168, P0, R225.reuse, R182, 0x5 ;  /* 0x000000b6e1a87211 */ /* 0x040fe400078028ff */
[-C--:B------:R-:W-:Y:S03]  /*5950*/  HMMA.16816.F32 R76, R164, R170.reuse, R76 ;  /* 0x000000aaa44c723c */ /* 0x080fe6000000184c */
[C---:B------:R-:W-:Y:S05]  /*5960*/  LEA.HI.X.SX32 R169, R225.reuse, R183, 0x5, P0 ;  /* 0x000000b7e1a97211 */ /* 0x040fea00000f2eff */
[C---:B------:R-:W-:Y:S04]  /*5970*/  HMMA.16816.F32 R80, R152.reuse, R170, R80 ;  /* 0x000000aa9850723c */ /* 0x040fe80000001850 */
[C---:B------:R-:W-:Y:S04]  /*5980*/  LEA R170, P0, R225.reuse, R168, 0x5 ;  /* 0x000000a8e1aa7211 */ /* 0x040fe800078028ff */
[-C--:B--2---:R-:W-:Y:S03]  /*5990*/  HMMA.16816.F32 R84, R152, R148.reuse, R84 ;  /* 0x000000949854723c */ /* 0x084fe60000001854 */
[C---:B------:R-:W-:Y:S05]  /*59a0*/  LEA.HI.X.SX32 R171, R225.reuse, R169, 0x5, P0 ;  /* 0x000000a9e1ab7211 */ /* 0x040fea00000f2eff */
[C---:B------:R-:W-:Y:S04]  /*59b0*/  HMMA.16816.F32 R88, R164.reuse, R148, R88 ;  /* 0x00000094a458723c */ /* 0x040fe80000001858 */
[C---:B------:R-:W-:Y:S04]  /*59c0*/  LEA R148, P0, R225.reuse, R170, 0x5 ;  /* 0x000000aae1947211 */ /* 0x040fe800078028ff */
[-C--:B------:R-:W-:Y:S03]  /*59d0*/  HMMA.16816.F32 R92, R164, R150.reuse, R92 ;  /* 0x00000096a45c723c */ /* 0x080fe6000000185c */
[C---:B------:R-:W-:Y:S02]  /*59e0*/  LEA.HI.X.SX32 R149, R225.reuse, R171, 0x5, P0 ;  /* 0x000000abe1957211 */ /* 0x040fe400000f2eff */
[----:B------:R-:W-:Y:S03]  /*59f0*/  LEA R164, P0, R225, R148, 0x5 ;  /* 0x00000094e1a47211 */ /* 0x000fe600078028ff */
[----:B------:R-:W-:Y:S04]  /*5a00*/  HMMA.16816.F32 R96, R152, R150, R96 ;  /* 0x000000969860723c */ /* 0x000fe80000001860 */
[----:B------:R-:W-:Y:S01]  /*5a10*/  @P4 IMAD.WIDE.U32 R152, R203, 0x4, R250 ;  /* 0x00000004cb984825 */ /* 0x000fe200078e00fa */
[C---:B------:R-:W-:Y:S04]  /*5a20*/  LEA.HI.X.SX32 R165, R225.reuse, R149, 0x5, P0 ;  /* 0x00000095e1a57211 */ /* 0x040fe800000f2eff */
[----:B------:R-:W5:Y:S01]  /*5a30*/  @P4 LDG.E R235, desc[UR14][R152.64+-0x100] ;  /* 0xffff000e98eb4981 */ /* 0x000f62000c1e1900 */
[C---:B------:R-:W-:Y:S03]  /*5a40*/  IMAD.WIDE R150, R225.reuse, -0xc0, R164 ;  /* 0xffffff40e1967825 */ /* 0x040fe600078e02a4 */
[----:B------:R1:W5:Y:S01]  /*5a50*/  @P4 LDG.E R234, desc[UR14][R152.64+-0xe0] ;  /* 0xffff200e98ea4981 */ /* 0x000362000c1e1900 */
[C---:B------:R-:W-:Y:S03]  /*5a60*/  LEA R166, P0, R225.reuse, R150, 0x5 ;  /* 0x00000096e1a67211 */ /* 0x040fe600078028ff */
[----:B------:R2:W-:Y:S01]  /*5a70*/  REDG.E.ADD.F32.FTZ.RN.STRONG.GPU desc[UR14][R244.64], R4 ;  /* 0x00000004f40079a6 */ /* 0x0005e2000c12f30e */
[C---:B------:R-:W-:Y:S03]  /*5a80*/  LEA.HI.X.SX32 R167, R225.reuse, R151, 0x5, P0 ;  /* 0x00000097e1a77211 */ /* 0x040fe600000f2eff */
[----:B------:R3:W-:Y:S01]  /*5a90*/  REDG.E.ADD.F32.FTZ.RN.STRONG.GPU desc[UR14][R172.64], R5 ;  /* 0x00000005ac0079a6 */ /* 0x0007e2000c12f30e */
[C---:B------:R-:W-:Y:S03]  /*5aa0*/  LEA R154, P0, R225.reuse, R166, 0x5 ;  /* 0x000000a6e19a7211 */ /* 0x040fe600078028ff */
[----:B------:R4:W-:Y:S01]  /*5ab0*/  REDG.E.ADD.F32.FTZ.RN.STRONG.GPU desc[UR14][R174.64], R6 ;  /* 0x00000006ae0079a6 */ /* 0x0009e2000c12f30e */
[C---:B------:R-:W-:Y:S03]  /*5ac0*/  LEA.HI.X.SX32 R155, R225.reuse, R167, 0x5, P0 ;  /* 0x000000a7e19b7211 */ /* 0x040fe600000f2eff */
[----:B------:R4:W-:Y:S04]  /*5ad0*/  REDG.E.ADD.F32.FTZ.RN.STRONG.GPU desc[UR14][R180.64], R7 ;  /* 0x00000007b40079a6 */ /* 0x0009e8000c12f30e */
[----:B------:R4:W-:Y:S04]  /*5ae0*/  REDG.E.ADD.F32.FTZ.RN.STRONG.GPU desc[UR14][R156.64], R8 ;  /* 0x000000089c0079a6 */ /* 0x0009e8000c12f30e */
[----:B------:R4:W-:Y:S01]  /*5af0*/  REDG.E.ADD.F32.FTZ.RN.STRONG.GPU desc[UR14][R176.64], R9 ;  /* 0x00000009b00079a6 */ /* 0x0009e2000c12f30e */
[C---:B-1----:R-:W-:Y:S03]  /*5b00*/  LEA R152, P0, R225.reuse, R154, 0x5 ;  /* 0x0000009ae1987211 */ /* 0x042fe600078028ff */
[----:B------:R1:W-:Y:S01]  /*5b10*/  REDG.E.ADD.F32.FTZ.RN.STRONG.GPU desc[UR14][R158.64], R10 ;  /* 0x0000000a9e0079a6 */ /* 0x0003e2000c12f30e */
[C---:B------:R-:W-:Y:S02]  /*5b20*/  LEA.HI.X.SX32 R153, R225.reuse, R155, 0x5, P0 ;  /* 0x0000009be1997211 */ /* 0x040fe400000f2eff */
[C---:B--2---:R-:W-:Y:S01]  /*5b30*/  LEA R4, P0, R225.reuse, R152, 0x5 ;  /* 0x00000098e1047211 */ /* 0x044fe200078028ff */
[----:B------:R2:W-:Y:S03]  /*5b40*/  REDG.E.ADD.F32.FTZ.RN.STRONG.GPU desc[UR14][R178.64], R11 ;  /* 0x0000000bb20079a6 */ /* 0x0005e6000c12f30e */
[C---:B---3--:R-:W-:Y:S01]  /*5b50*/  LEA.HI.X.SX32 R5, R225.reuse, R153, 0x5, P0 ;  /* 0x00000099e1057211 */ /* 0x048fe200000f2eff */
[----:B------:R3:W-:Y:S01]  /*5b60*/  REDG.E.ADD.F32.FTZ.RN.STRONG.GPU desc[UR14][R244.64+0x80], R16 ;  /* 0x00008010f40079a6 */ /* 0x0007e2000c12f30e */
[C---:B------:R-:W-:Y:S03]  /*5b70*/  LEA R172, P0, R225.reuse, R4, 0x5 ;  /* 0x00000004e1ac7211 */ /* 0x040fe600078028ff */
[----:B------:R3:W-:Y:S01]  /*5b80*/  REDG.E.ADD.F32.FTZ.RN.STRONG.GPU desc[UR14][R160.64+0x80], R17 ;  /* 0x00008011a00079a6 */ /* 0x0007e2000c12f30e */
[C---:B------:R-:W-:Y:S02]  /*5b90*/  LEA.HI.X.SX32 R173, R225.reuse, R5, 0x5, P0 ;  /* 0x00000005e1ad7211 */ /* 0x040fe400000f2eff */
[C---:B----4-:R-:W-:Y:S01]  /*5ba0*/  LEA R174, P0, R225.reuse, R172, 0x5 ;  /* 0x000000ace1ae7211 */ /* 0x050fe200078028ff */
[----:B------:R4:W-:Y:S03]  /*5bb0*/  REDG.E.ADD.F32.FTZ.RN.STRONG.GPU desc[UR14][R162.64+0x80], R18 ;  /* 0x00008012a20079a6 */ /* 0x0009e6000c12f30e */
[C---:B------:R-:W-:Y:S01]  /*5bc0*/  LEA.HI.X.SX32 R175, R225.reuse, R173, 0x5, P0 ;  /* 0x000000ade1af7211 */ /* 0x040fe200000f2eff */
[----:B------:R4:W-:Y:S04]  /*5bd0*/  REDG.E.ADD.F32.FTZ.RN.STRONG.GPU desc[UR14][R182.64+0x80], R19 ;  /* 0x00008013b60079a6 */ /* 0x0009e8000c12f30e */
[----:B------:R4:W-:Y:S01]  /*5be0*/  REDG.E.ADD.F32.FTZ.RN.STRONG.GPU desc[UR14][R168.64+0x80], R12 ;  /* 0x0000800ca80079a6 */ /* 0x0009e2000c12f30e */
[C---:B------:R-:W-:Y:S03]  /*5bf0*/  IMAD.WIDE R6, R225.reuse, -0xc0, R174 ;  /* 0xffffff40e1067825 */ /* 0x040fe600078e02ae */
[----:B------:R4:W-:Y:S01]  /*5c00*/  REDG.E.ADD.F32.FTZ.RN.STRONG.GPU desc[UR14][R170.64+0x80], R13 ;  /* 0x0000800daa0079a6 */ /* 0x0009e2000c12f30e */
[C---:B------:R-:W-:Y:S03]  /*5c10*/  LEA R180, P0, R225.reuse, R6, 0x5 ;  /* 0x00000006e1b47211 */ /* 0x040fe600078028ff */
[----:B------:R4:W-:Y:S01]  /*5c20*/  REDG.E.ADD.F32.FTZ.RN.STRONG.GPU desc[UR14][R148.64+0x80], R14 ;  /* 0x0000800e940079a6 */ /* 0x0009e2000c12f30e */
[C---:B------:R-:W-:Y:S03]  /*5c30*/  LEA.HI.X.SX32 R181, R225.reuse, R7, 0x5, P0 ;  /* 0x00000007e1b57211 */ /* 0x040fe600000f2eff */
[----:B------:R4:W-:Y:S01]  /*5c40*/  REDG.E.ADD.F32.FTZ.RN.STRONG.GPU desc[UR14][R164.64+0x80], R15 ;  /* 0x0000800fa40079a6 */ /* 0x0009e2000c12f30e */
[C---:B------:R-:W-:Y:S03]  /*5c50*/  LEA R156, P0, R225.reuse, R180, 0x5 ;  /* 0x000000b4e19c7211 */ /* 0x040fe600078028ff */
[----:B------:R-:W-:Y:S01]  /*5c60*/  REDG.E.ADD.F32.FTZ.RN.STRONG.GPU desc[UR14][R244.64+0x100], R68 ;  /* 0x00010044f40079a6 */ /* 0x000fe2000c12f30e */
[C---:B------:R-:W-:Y:S02]  /*5c70*/  LEA.HI.X.SX32 R157, R225.reuse, R181, 0x5, P0 ;  /* 0x000000b5e19d7211 */ /* 0x040fe400000f2eff */
[C---:B------:R-:W-:Y:S01]  /*5c80*/  LEA R8, P0, R225.reuse, R156, 0x5 ;  /* 0x0000009ce1087211 */ /* 0x040fe200078028ff */
[----:B------:R-:W-:Y:S03]  /*5c90*/  REDG.E.ADD.F32.FTZ.RN.STRONG.GPU desc[UR14][R150.64+0x100], R69 ;  /* 0x00010045960079a6 */ /* 0x000fe6000c12f30e */
[C---:B------:R-:W-:Y:S01]  /*5ca0*/  LEA.HI.X.SX32 R9, R225.reuse, R157, 0x5, P0 ;  /* 0x0000009de1097211 */ /* 0x040fe200000f2eff */
[----:B------:R-:W-:Y:S01]  /*5cb0*/  REDG.E.ADD.F32.FTZ.RN.STRONG.GPU desc[UR14][R166.64+0x100], R70 ;  /* 0x00010046a60079a6 */ /* 0x000fe2000c12f30e */
[C---:B------:R-:W-:Y:S03]  /*5cc0*/  LEA R176, P0, R225.reuse, R8, 0x5 ;  /* 0x00000008e1b07211 */ /* 0x040fe600078028ff */
[----:B------:R-:W-:Y:S01]  /*5cd0*/  REDG.E.ADD.F32.FTZ.RN.STRONG.GPU desc[UR14][R154.64+0x100], R71 ;  /* 0x000100479a0079a6 */ /* 0x000fe2000c12f30e */
[C---:B------:R-:W-:Y:S02]  /*5ce0*/  LEA.HI.X.SX32 R177, R225.reuse, R9, 0x5, P0 ;  /* 0x00000009e1b17211 */ /* 0x040fe400000f2eff */
[C---:B-1----:R-:W-:Y:S01]  /*5cf0*/  LEA R158, P0, R225.reuse, R176, 0x5 ;  /* 0x000000b0e19e7211 */ /* 0x042fe200078028ff */
[----:B------:R1:W-:Y:S03]  /*5d00*/  REDG.E.ADD.F32.FTZ.RN.STRONG.GPU desc[UR14][R152.64+0x100], R72 ;  /* 0x00010048980079a6 */ /* 0x0003e6000c12f30e */
[C---:B------:R-:W-:Y:S01]  /*5d10*/  LEA.HI.X.SX32 R159, R225.reuse, R177, 0x5, P0 ;  /* 0x000000b1e19f7211 */ /* 0x040fe200000f2eff */
[----:B------:R-:W-:Y:S01]  /*5d20*/  REDG.E.ADD.F32.FTZ.RN.STRONG.GPU desc[UR14][R4.64+0x100], R73 ;  /* 0x00010049040079a6 */ /* 0x000fe2000c12f30e */
[C---:B--2---:R-:W-:Y:S03]  /*5d30*/  LEA R178, P0, R225.reuse, R158, 0x5 ;  /* 0x0000009ee1b27211 */ /* 0x044fe600078028ff */
[----:B------:R-:W-:Y:S01]  /*5d40*/  REDG.E.ADD.F32.FTZ.RN.STRONG.GPU desc[UR14][R172.64+0x100], R74 ;  /* 0x0001004aac0079a6 */ /* 0x000fe2000c12f30e */
[C---:B------:R-:W-:Y:S03]  /*5d50*/  LEA.HI.X.SX32 R179, R225.reuse, R159, 0x5, P0 ;  /* 0x0000009fe1b37211 */ /* 0x040fe600000f2eff */
[----:B------:R-:W-:Y:S01]  /*5d60*/  REDG.E.ADD.F32.FTZ.RN.STRONG.GPU desc[UR14][R174.64+0x100], R75 ;  /* 0x0001004bae0079a6 */ /* 0x000fe2000c12f30e */
[C---:B------:R-:W-:Y:S03]  /*5d70*/  IMAD.WIDE R10, R225.reuse, -0xc0, R178 ;  /* 0xffffff40e10a7825 */ /* 0x040fe600078e02b2 */
[----:B------:R-:W-:Y:S01]  /*5d80*/  REDG.E.ADD.F32.FTZ.RN.STRONG.GPU desc[UR14][R244.64+0x180], R80 ;  /* 0x00018050f40079a6 */ /* 0x000fe2000c12f30e */
[C---:B---3--:R-:W-:Y:S03]  /*5d90*/  LEA R16, P0, R225.reuse, R10, 0x5 ;  /* 0x0000000ae1107211 */ /* 0x048fe600078028ff */
[----:B------:R-:W-:Y:S01]  /*5da0*/  REDG.E.ADD.F32.FTZ.RN.STRONG.GPU desc[UR14][R6.64+0x180], R81 ;  /* 0x00018051060079a6 */ /* 0x000fe2000c12f30e */
[C---:B------:R-:W-:Y:S03]  /*5db0*/  LEA.HI.X.SX32 R17, R225.reuse, R11, 0x5, P0 ;  /* 0x0000000be1117211 */ /* 0x040fe600000f2eff */
[----:B------:R-:W-:Y:S01]  /*5dc0*/  REDG.E.ADD.F32.FTZ.RN.STRONG.GPU desc[UR14][R180.64+0x180], R82 ;  /* 0x00018052b40079a6 */ /* 0x000fe2000c12f30e */
[C---:B------:R-:W-:Y:S03]  /*5dd0*/  LEA R160, P0, R225.reuse, R16, 0x5 ;  /* 0x00000010e1a07211 */ /* 0x040fe600078028ff */
[----:B------:R2:W-:Y:S01]  /*5de0*/  REDG.E.ADD.F32.FTZ.RN.STRONG.GPU desc[UR14][R156.64+0x180], R83 ;  /* 0x000180539c0079a6 */ /* 0x0005e2000c12f30e */
[C---:B------:R-:W-:Y:S02]  /*5df0*/  LEA.HI.X.SX32 R161, R225.reuse, R17, 0x5, P0 ;  /* 0x00000011e1a17211 */ /* 0x040fe400000f2eff */
[C---:B----4-:R-:W-:Y:S01]  /*5e00*/  LEA R162, P0, R225.reuse, R160, 0x5 ;  /* 0x000000a0e1a27211 */ /* 0x050fe200078028ff */
[----:B------:R-:W-:Y:S03]  /*5e10*/  REDG.E.ADD.F32.FTZ.RN.STRONG.GPU desc[UR14][R8.64+0x180], R76 ;  /* 0x0001804c080079a6 */ /* 0x000fe6000c12f30e */
[C---:B------:R-:W-:Y:S01]  /*5e20*/  LEA.HI.X.SX32 R163, R225.reuse, R161, 0x5, P0 ;  /* 0x000000a1e1a37211 */ /* 0x040fe200000f2eff */
[----:B------:R-:W-:Y:S01]  /*5e30*/  REDG.E.ADD.F32.FTZ.RN.STRONG.GPU desc[UR14][R176.64+0x180], R77 ;  /* 0x0001804db00079a6 */ /* 0x000fe2000c12f30e */
        /* <DEDUP_REMOVED lines=9> */
[C---:B------:R-:W-:Y:S03]  /*5ed0*/  LEA.HI.X.SX32 R169, R225.reuse, R183, 0x5, P0 ;  /* 0x000000b7e1a97211 */ /* 0x040fe600000f2eff */
[----:B------:R-:W-:Y:S01]  /*5ee0*/  REDG.E.ADD.F32.FTZ.RN.STRONG.GPU desc[UR14][R16.64+0x200], R86 ;  /* 0x00020056100079a6 */ /* 0x000fe2000c12f30e */
        /* <DEDUP_REMOVED lines=10> */
[----:B------:R-:W-:Y:S03]  /*5f90*/  REDG.E.ADD.F32.FTZ.RN.STRONG.GPU desc[UR14][R168.64+0x200], R91 ;  /* 0x0002005ba80079a6 */ /* 0x000fe6000c12f30e */
[C---:B------:R-:W-:Y:S01]  /*5fa0*/  LEA.HI.X.SX32 R165, R225.reuse, R149, 0x5, P0 ;  /* 0x00000095e1a57211 */ /* 0x040fe200000f2eff */
[----:B------:R-:W-:Y:S01]  /*5fb0*/  LDSM.16.MT88.4 R4, [R192+-0x2000] ;  /* 0xffe00000c004783b */ /* 0x000fe20000004200 */
[C---:B-1----:R-:W-:Y:S03]  /*5fc0*/  LEA R152, P0, R225.reuse, R164, 0x5 ;  /* 0x000000a4e1987211 */ /* 0x042fe600078028ff */
[----:B------:R-:W1:Y:S01]  /*5fd0*/  LDSM.16.MT88.4 R8, [R188] ;  /* 0x00000000bc08783b */ /* 0x000e620000004200 */
[C---:B------:R-:W-:Y:S02]  /*5fe0*/  LEA.HI.X.SX32 R153, R225.reuse, R165, 0x5, P0 ;  /* 0x000000a5e1997211 */ /* 0x040fe400000f2eff */
[C---:B------:R-:W-:Y:S01]  /*5ff0*/  LEA R154, P0, R225.reuse, R152, 0x5 ;  /* 0x00000098e19a7211 */ /* 0x040fe200078028ff */
[----:B------:R-:W-:Y:S03]  /*6000*/  REDG.E.ADD.F32.FTZ.RN.STRONG.GPU desc[UR14][R244.64+0x280], R96 ;  /* 0x00028060f40079a6 */ /* 0x000fe6000c12f30e */
[C---:B------:R-:W-:Y:S01]  /*6010*/  LEA.HI.X.SX32 R155, R225.reuse, R153, 0x5, P0 ;  /* 0x00000099e19b7211 */ /* 0x040fe200000f2eff */
[----:B------:R-:W-:Y:S01]  /*6020*/  REDG.E.ADD.F32.FTZ.RN.STRONG.GPU desc[UR14][R12.64+0x280], R97 ;  /* 0x000280610c0079a6 */ /* 0x000fe2000c12f30e */
[C---:B--2---:R-:W-:Y:S03]  /*6030*/  LEA R156, P0, R225.reuse, R154, 0x5 ;  /* 0x0000009ae19c7211 */ /* 0x044fe600078028ff */
[----:B------:R-:W2:Y:S01]  /*6040*/  LDSM.16.MT88.4 R12, [R191+-0x2000] ;  /* 0xffe00000bf0c783b */ /* 0x000ea20000004200 */
[----:B------:R-:W-:Y:S03]  /*6050*/  LEA.HI.X.SX32 R157, R225, R155, 0x5, P0 ;  /* 0x0000009be19d7211 */ /* 0x000fe600000f2eff */
[----:B------:R-:W3:Y:S04]  /*6060*/  LDSM.16.MT88.4 R16, [R188+0x2000] ;  /* 0x00200000bc10783b */ /* 0x000ee80000004200 */
[----:B------:R-:W4:Y:S04]  /*6070*/  LDSM.16.MT88.4 R68, [R188+0x4000] ;  /* 0x00400000bc44783b */ /* 0x000f280000004200 */
[----:B------:R-:W-:Y:S04]  /*6080*/  LDSM.16.MT88.4 R72, [R192+-0x1800] ;  /* 0xffe80000c048783b */ /* 0x000fe80000004200 */
[----:B------:R-:W4:Y:S04]  /*6090*/  LDSM.16.MT88.4 R76, [R188+0x800] ;  /* 0x00080000bc4c783b */ /* 0x000f280000004200 */
[----:B------:R-:W4:Y:S04]  /*60a0*/  LDSM.16.MT88.4 R80, [R191+-0x1800] ;  /* 0xffe80000bf50783b */ /* 0x000f280000004200 */
[----:B------:R-:W4:Y:S01]  /*60b0*/  LDSM.16.MT88.4 R84, [R188+0x2800] ;  /* 0x00280000bc54783b */ /* 0x000f220000004200 */
[-C--:B-1----:R-:W-:Y:S03]  /*60c0*/  HMMA.16816.F32 R100, R4, R8.reuse, R100 ;  /* 0x000000080464723c */ /* 0x082fe60000001864 */
[----:B------:R-:W-:Y:S04]  /*60d0*/  LDSM.16.MT88.4 R88, [R188+0x1800] ;  /* 0x00180000bc58783b */ /* 0x000fe80000004200 */
[----:B------:R-:W-:Y:S04]  /*60e0*/  REDG.E.ADD.F32.FTZ.RN.STRONG.GPU desc[UR14][R170.64+0x280], R98 ;  /* 0x00028062aa0079a6 */ /* 0x000fe8000c12f30e */
[----:B------:R-:W-:Y:S01]  /*60f0*/  REDG.E.ADD.F32.FTZ.RN.STRONG.GPU desc[UR14][R148.64+0x280], R99 ;  /* 0x00028063940079a6 */ /* 0x000fe2000c12f30e */
[C---:B--2---:R-:W-:Y:S03]  /*6100*/  HMMA.16816.F32 R104, R12.reuse, R8, R104 ;  /* 0x000000080c68723c */ /* 0x044fe60000001868 */
[----:B------:R-:W-:Y:S04]  /*6110*/  LDSM.16.MT88.4 R96, [R188+0x3800] ;  /* 0x00380000bc60783b */ /* 0x000fe80000004200 */
[----:B------:R-:W-:Y:S01]  /*6120*/  LDSM.16.MT88.4 R148, [R188+0x5800] ;  /* 0x00580000bc94783b */ /* 0x000fe20000004200 */
[-C--:B------:R-:W-:Y:S03]  /*6130*/  HMMA.16816.F32 R108, R12, R10.reuse, R108 ;  /* 0x0000000a0c6c723c */ /* 0x080fe6000000186c */
[----:B------:R-:W-:Y:S04]  /*6140*/  REDG.E.ADD.F32.FTZ.RN.STRONG.GPU desc[UR14][R164.64+0x280], R92 ;  /* 0x0002805ca40079a6 */ /* 0x000fe8000c12f30e */
[----:B------:R-:W-:Y:S01]  /*6150*/  REDG.E.ADD.F32.FTZ.RN.STRONG.GPU desc[UR14][R152.64+0x280], R93 ;  /* 0x0002805d980079a6 */ /* 0x000fe2000c12f30e */
[C---:B------:R-:W-:Y:S03]  /*6160*/  HMMA.16816.F32 R112, R4.reuse, R10, R112 ;  /* 0x0000000a0470723c */ /* 0x040fe60000001870 */
[----:B------:R-:W1:Y:S04]  /*6170*/  LDSM.16.MT88.4 R8, [R188+0x4800] ;  /* 0x00480000bc08783b */ /* 0x000e680000004200 */
[----:B------:R-:W-:Y:S01]  /*6180*/  REDG.E.ADD.F32.FTZ.RN.STRONG.GPU desc[UR14][R154.64+0x280], R94 ;  /* 0x0002805e9a0079a6 */ /* 0x000fe2000c12f30e */
[-C--:B---3--:R-:W-:Y:S03]  /*6190*/  HMMA.16816.F32 R116, R4, R16.reuse, R116 ;  /* 0x000000100474723c */ /* 0x088fe60000001874 */
[----:B------:R-:W-:Y:S04]  /*61a0*/  REDG.E.ADD.F32.FTZ.RN.STRONG.GPU desc[UR14][R156.64+0x280], R95 ;  /* 0x0002805f9c0079a6 */ /* 0x000fe8000c12f30e */
[----:B------:R-:W-:Y:S01]  /*61b0*/  LDSM.16.MT88.4 R92, [R191+-0x800] ;  /* 0xfff80000bf5c783b */ /* 0x000fe20000004200 */
[C---:B------:R-:W-:Y:S08]  /*61c0*/  HMMA.16816.F32 R120, R12.reuse, R16, R120 ;  /* 0x000000100c78723c */ /* 0x040ff00000001878 */
[-C--:B------:R-:W-:Y:S08]  /*61d0*/  HMMA.16816.F32 R124, R12, R18.reuse, R124 ;  /* 0x000000120c7c723c */ /* 0x080ff0000000187c */
[C---:B------:R-:W-:Y:S01]  /*61e0*/  HMMA.16816.F32 R128, R4.reuse, R18, R128 ;  /* 0x000000120480723c */ /* 0x040fe20000001880 */
[----:B------:R-:W-:Y:S07]  /*61f0*/  LDSM.16.MT88.4 R16, [R191+-0x1000] ;  /* 0xfff00000bf10783b */ /* 0x000fee0000004200 */
[-C--:B----4-:R-:W-:Y:S08]  /*6200*/  HMMA.16816.F32 R132, R4, R68.reuse, R132 ;  /* 0x000000440484723c */ /* 0x090ff00000001884 */
[C---:B------:R-:W-:Y:S08]  /*6210*/  HMMA.16816.F32 R136, R12.reuse, R68, R136 ;  /* 0x000000440c88723c */ /* 0x040ff00000001888 */
[-C--:B------:R-:W-:Y:S01]  /*6220*/  HMMA.16816.F32 R140, R12, R70.reuse, R140 ;  /* 0x000000460c8c723c */ /* 0x080fe2000000188c */
[----:B------:R-:W-:Y:S07]  /*6230*/  LDSM.16.MT88.4 R12, [R188+0x1000] ;  /* 0x00100000bc0c783b */ /* 0x000fee0000004200 */
[----:B------:R-:W-:Y:S01]  /*6240*/  HMMA.16816.F32 R144, R4, R70, R144 ;  /* 0x000000460490723c */ /* 0x000fe20000001890 */
[----:B------:R-:W2:Y:S04]  /*6250*/  LDSM.16.MT88.4 R4, [R192+-0x1000] ;  /* 0xfff00000c004783b */ /* 0x000ea80000004200 */
[----:B------:R-:W3:Y:S03]  /*6260*/  LDSM.16.MT88.4 R68, [R188+0x3000] ;  /* 0x00300000bc44783b */ /* 0x000ee60000004200 */
[-C--:B------:R-:W-:Y:S08]  /*6270*/  HMMA.16816.F32 R100, R72, R76.reuse, R100 ;  /* 0x0000004c4864723c */ /* 0x080ff00000001864 */
        /* <DEDUP_REMOVED lines=8> */
[----:B------:R-:W4:Y:S07]  /*6300*/  LDSM.16.MT88.4 R84, [R192+-0x800] ;  /* 0xfff80000c054783b */ /* 0x000f2e0000004200 */
        /* <DEDUP_REMOVED lines=16> */
[C---:B------:R-:W-:Y:S01]  /*6410*/  LOP3.LUT R4, R237.reuse, 0x1, RZ, 0xc0, !PT ;  /* 0x00000001ed047812 */ /* 0x040fe200078ec0ff */
[----:B------:R-:W-:Y:S01]  /*6420*/  VIADD R6, R188, 0xffffa000 ;  /* 0xffffa000bc067836 */ /* 0x000fe20000000000 */
[----:B------:R-:W-:Y:S01]  /*6430*/  @P4 IADD3 R5, P2, PT, R250, -0x100, RZ ;  /* 0xffffff00fa054810 */ /* 0x000fe20007f5e0ff */
[----:B------:R-:W-:Y:S01]  /*6440*/  VIADD R237, R237, 0xffffffff ;  /* 0xffffffffeded7836 */ /* 0x000fe20000000000 */
[-C--:B------:R-:W-:Y:S05]  /*6450*/  HMMA.16816.F32 R100, R84, R88.reuse, R100 ;  /* 0x000000585464723c */ /* 0x080fea0000001864 */
[----:B------:R-:W-:Y:S01]  /*6460*/  ISETP.NE.U32.AND P0, PT, R4, 0x1, PT ;  /* 0x000000010400780c */ /* 0x000fe20003f05070 */
[----:B------:R-:W-:Y:S01]  /*6470*/  @P4 IMAD.MOV.U32 R250, RZ, RZ, R5 ;  /* 0x000000fffffa4224 */ /* 0x000fe200078e0005 */
[----:B------:R-:W-:Y:S01]  /*6480*/  @P4 IADD3.X R4, PT, PT, R251, -0x1, RZ, P2, !PT ;  /* 0xfffffffffb044810 */ /* 0x000fe200017fe4ff */
[C---:B------:R-:W-:Y:S04]  /*6490*/  HMMA.16816.F32 R104, R92.reuse, R88, R104 ;  /* 0x000000585c68723c */ /* 0x040fe80000001868 */
[----:B------:R-:W-:Y:S04]  /*64a0*/  @P4 IMAD.MOV.U32 R251, RZ, RZ, R4 ;  /* 0x000000fffffb4224 */ /* 0x000fe800078e0004 */
[-C--:B------:R-:W-:Y:S03]  /*64b0*/  HMMA.16816.F32 R108, R92, R90.reuse, R108 ;  /* 0x0000005a5c6c723c */ /* 0x080fe6000000186c */
[----:B------:R-:W-:Y:S04]  /*64c0*/  @P0 VIADD R6, R188, 0x6000 ;  /* 0x00006000bc060836 */ /* 0x000fe80000000000 */
[----:B------:R-:W-:Y:S01]  /*64d0*/  IMAD.MOV.U32 R188, RZ, RZ, R6 ;  /* 0x000000ffffbc7224 */ /* 0x000fe200078e0006 */
        /* <DEDUP_REMOVED lines=10> */
[----:B------:R-:W-:Y:S11]  /*6580*/  @P3 BRA `(.L_x_403) ;  /* 0xffffffd000143947 */ /* 0x000ff6000383ffff */
[----:B------:R-:W1:Y:S01]  /*6590*/  S2R R0, SR_TID.X ;  /* 0x0000000000007919 */ /* 0x000e620000002100 */
[----:B------:R-:W2:Y:S01]  /*65a0*/  LDCU UR4, c[0x0][0x500] ;  /* 0x0000a000ff0477ac */ /* 0x000ea20008000800 */
[----:B------:R-:W-:Y:S01]  /*65b0*/  VIADD R5, R212, 0x40 ;  /* 0x00000040d4057836 */ /* 0x000fe20000000000 */
[----:B------:R-:W-:Y:S02]  /*65c0*/  F2FP.F16.F32.PACK_AB R21, R21, R20 ;  /* 0x000000141515723e */ /* 0x000fe400000000ff */
[----:B------:R-:W-:Y:S02]  /*65d0*/  F2FP.F16.F32.PACK_AB R23, R23, R22 ;  /* 0x000000161717723e */ /* 0x000fe400000000ff */
[----:B------:R-:W-:Y:S02]  /*65e0*/  F2FP.F16.F32.PACK_AB R32, R33, R32 ;  /* 0x000000202120723e */ /* 0x000fe400000000ff */
[----:B------:R-:W-:Y:S02]  /*65f0*/  F2FP.F16.F32.PACK_AB R34, R35, R34 ;  /* 0x000000222322723e */ /* 0x000fe400000000ff */
[----:B------:R-:W-:-:S02]  /*6600*/  F2FP.F16.F32.PACK_AB R25, R25, R24 ;  /* 0x000000181919723e */ /* 0x000fc400000000ff */
[----:B------:R-:W-:Y:S02]  /*6610*/  F2FP.F16.F32.PACK_AB R27, R27, R26 ;  /* 0x0000001a1b1b723e */ /* 0x000fe400000000ff */
[----:B------:R-:W-:Y:S02]  /*6620*/  F2FP.F16.F32.PACK_AB R28, R29, R28 ;  /* 0x0000001c1d1c723e */ /* 0x000fe400000000ff */
[----:B------:R-:W-:Y:S01]  /*6630*/  F2FP.F16.F32.PACK_AB R30, R31, R30 ;  /* 0x0000001e1f1e723e */ /* 0x000fe200000000ff */
        /* <DEDUP_REMOVED lines=13> */
[----:B-1----:R-:W-:Y:S01]  /*6710*/  LOP3.LUT P0, RZ, R0, 0x10, RZ, 0xc0, !PT ;  /* 0x0000001000ff7812 */ /* 0x002fe2000780c0ff */
        /* <DEDUP_REMOVED lines=11> */
[----:B------:R-:W-:Y:S01]  /*67d0*/  F2FP.F16.F32.PACK_AB R101, R101, R100 ;  /* 0x000000646565723e */ /* 0x000fe200000000ff */
[----:B------:R-:W-:Y:S01]  /*67e0*/  BAR.SYNC.DEFER_BLOCKING 0x0 ;  /* 0x0000000000007b1d */ /* 0x000fe20000010000 */
[----:B------:R-:W-:Y:S01]  /*67f0*/  F2FP.F16.F32.PACK_AB R103, R103, R102 ;  /* 0x000000666767723e */ /* 0x000fe200000000ff */
[----:B------:R-:W-:Y:S01]  /*6800*/  FMUL.FTZ R120, R120, UR4 ;  /* 0x0000000478787c20 */ /* 0x000fe20008410000 */
        /* <DEDUP_REMOVED lines=29> */
[----:B------:R1:W-:Y:S01]  /*69e0*/  STS [R212], R101 ;  /* 0x00000065d4007388 */ /* 0x0003e20000000800 */
        /* <DEDUP_REMOVED lines=48> */
[----:B------:R-:W-:Y:S01]  /*6cf0*/  ISETP.NE.AND P0, PT, R240, -0x1, PT ;  /* 0xfffffffff000780c */ /* 0x000fe20003f05270 */
        /* <DEDUP_REMOVED lines=32> */
[----:B------:R-:W-:Y:S05]  /*6f00*/  @P0 BRA `(.L_x_404) ;  /* 0x0000000000300947 */ /* 0x000fea0003800000 */
[----:B------:R-:W2:Y:S01]  /*6f10*/  LDCU.64 UR4, c[0x0][0x5c0] ;  /* 0x0000b800ff0477ac */ /* 0x000ea20008000a00 */
[----:B-1----:R-:W-:Y:S01]  /*6f20*/  SHF.R.S32.HI R5, RZ, 0x1f, R239 ;  /* 0x0000001fff057819 */ /* 0x002fe200000114ef */
[----:B------:R-:W1:Y:S01]  /*6f30*/  LDCU.64 UR6, c[0x0][0x5a8] ;  /* 0x0000b500ff0677ac */ /* 0x000e620008000a00 */
[----:B--2---:R-:W-:Y:S02]  /*6f40*/  MOV R6, UR4 ;  /* 0x0000000400067c02 */ /* 0x004fe40008000f00 */
[----:B------:R-:W-:-:S03]  /*6f50*/  MOV R7, UR5 ;  /* 0x0000000500077c02 */ /* 0x000fc60008000f00 */
[-C--:B------:R-:W-:Y:S02]  /*6f60*/  IMAD R0, R5, R6.reuse, RZ ;  /* 0x0000000605007224 */ /* 0x080fe400078e02ff */
[----:B------:R-:W-:-:S04]  /*6f70*/  IMAD.WIDE.U32 R4, R239, R6, RZ ;  /* 0x00000006ef047225 */ /* 0x000fc800078e00ff */
[----:B------:R-:W-:-:S05]  /*6f80*/  IMAD R0, R239, R7, R0 ;  /* 0x00000007ef007224 */ /* 0x000fca00078e0200 */
[----:B------:R-:W-:-:S03]  /*6f90*/  IADD3 R5, PT, PT, R5, R0, RZ ;  /* 0x0000000005057210 */ /* 0x000fc60007ffe0ff */
[----:B-1----:R-:W-:-:S04]  /*6fa0*/  IMAD.WIDE.U32 R46, R202, UR6, R4 ;  /* 0x00000006ca2e7c25 */ /* 0x002fc8000f8e0004 */
[----:B------:R-:W-:Y:S01]  /*6fb0*/  IMAD R44, R202, UR7, R47 ;  /* 0x00000007ca2c7c24 */ /* 0x000fe2000f8e022f */
[----:B------:R-:W-:Y:S05]  /*6fc0*/  BRA `(.L_x_405) ;  /* 0x0000000000147947 */ /* 0x000fea0003800000 */
.L_x_404:
[----:B------:R-:W2:Y:S01]  /*6fd0*/  LDC.64 R6, c[0x0][0x5c0] ;  /* 0x00017000ff067b82 */ /* 0x000ea20000000a00 */
[----:B-1----:R-:W-:-:S05]  /*6fe0*/  IADD3 R46, PT, PT, R239, R240, RZ ;  /* 0x000000f0ef2e7210 */ /* 0x002fca0007ffe0ff */
[C---:B--2---:R-:W-:Y:S02]  /*6ff0*/  IMAD R44, R46.reuse, R7, RZ ;  /* 0x000000072e2c7224 */ /* 0x044fe400078e02ff */
[----:B------:R-:W-:-:S05]  /*7000*/  IMAD.WIDE.U32 R46, R46, R6, RZ ;  /* 0x000000062e2e7225 */ /* 0x000fca00078e00ff */
[----:B------:R-:W-:Y:S02]  /*7010*/  IADD3 R44, PT, PT, R47, R44, RZ ;  /* 0x0000002c2f2c7210 */ /* 0x000fe40007ffe0ff */
.L_x_405:
        /* <DEDUP_REMOVED lines=13> */
.L_x_406:
[----:B------:R-:W1:Y:S01]  /*70f0*/  LDC.64 R4, c[0x0][0x5c8] ;  /* 0x00017200ff047b82 */ /* 0x000e620000000a00 */
[----:B------:R-:W-:-:S05]  /*7100*/  IADD3 R56, PT, PT, R239, R240, RZ ;  /* 0x000000f0ef387210 */ /* 0x000fca0007ffe0ff */
[C---:B-1----:R-:W-:Y:S02]  /*7110*/  IMAD R0, R56.reuse, R5, RZ ;  /* 0x0000000538007224 */ /* 0x042fe400078e02ff */
[----:B------:R-:W-:-:S05]  /*7120*/  IMAD.WIDE.U32 R56, R56, R4, RZ ;  /* 0x0000000438387225 */ /* 0x000fca00078e00ff */
[----:B------:R-:W-:-:S07]  /*7130*/  IADD3 R0, PT, PT, R57, R0, RZ ;  /* 0x0000000039007210 */ /* 0x000fce0007ffe0ff */
.L_x_407:
[----:B------:R-:W-:Y:S01]  /*7140*/  BAR.SYNC.DEFER_BLOCKING 0x0 ;  /* 0x0000000000007b1d */ /* 0x000fe20000010000 */
[----:B------:R-:W-:Y:S01]  /*7150*/  MOV R62, R206 ;  /* 0x000000ce003e7202 */ /* 0x000fe20000000f00 */
[C---:B------:R-:W-:Y:S01]  /*7160*/  IMAD R48, R6.reuse, UR16, RZ ;  /* 0x0000001006307c24 */ /* 0x040fe2000f8e02ff */
[----:B------:R-:W-:Y:S02]  /*7170*/  MOV R63, RZ ;  /* 0x000000ff003f7202 */ /* 0x000fe40000000f00 */
[-C--:B------:R-:W-:Y:S01]  /*7180*/  ISETP.GE.AND P3, PT, R205, R216.reuse, PT ;  /* 0x000000d8cd00720c */ /* 0x080fe20003f66270 */
[----:B------:R-:W1:Y:S01]  /*7190*/  LDCU.64 UR4, c[0x0][0x5d8] ;  /* 0x0000bb00ff0477ac */ /* 0x000e620008000a00 */
[----:B------:R-:W-:Y:S01]  /*71a0*/  IMAD R45, R7, UR17, R48 ;  /* 0x00000011072d7c24 */ /* 0x000fe2000f8e0230 */
[----:B------:R-:W-:Y:S01]  /*71b0*/  BSSY.RECONVERGENT B0, `(.L_x_408) ;  /* 0x0000024000007945 */ /* 0x000fe20003800200 */
[----:B------:R-:W-:Y:S01]  /*71c0*/  IMAD.WIDE.U32 R50, R6, UR17, R62 ;  /* 0x0000001106327c25 */ /* 0x000fe2000f8e003e */
[----:B------:R-:W-:-:S02]  /*71d0*/  ISETP.GE.AND P5, PT, R207, R216, PT ;  /* 0x000000d8cf00720c */ /* 0x000fc40003fa6270 */
[----:B------:R-:W-:-:S04]  /*71e0*/  IADD3 R64, P0, PT, R46, R50, RZ ;  /* 0x000000322e407210 */ /* 0x000fc80007f1e0ff */
[----:B------:R-:W-:Y:S02]  /*71f0*/  IADD3.X R65, PT, PT, R44, R51, R45, P0, !PT ;  /* 0x000000332c417210 */ /* 0x000fe400007fe42d */
[----:B------:R-:W-:Y:S01]  /*7200*/  IADD3 R58, P0, PT, R205, 0x20, RZ ;  /* 0x00000020cd3a7810 */ /* 0x000fe20007f1e0ff */
[----:B------:R2:W3:Y:S01]  /*7210*/  LDS.128 R40, [R214+0x13000] ;  /* 0x01300000d6287984 */ /* 0x0004e20000000c00 */
[C---:B-1----:R-:W-:Y:S02]  /*7220*/  IMAD.WIDE.U32 R64, R201.reuse, UR4, R64 ;  /* 0x00000004c9407c25 */ /* 0x042fe4000f8e0040 */
[----:B------:R-:W-:Y:S01]  /*7230*/  IADD3.X R57, PT, PT, RZ, RZ, RZ, P0, !PT ;  /* 0x000000ffff397210 */ /* 0x000fe200007fe4ff */
[----:B------:R2:W1:Y:S01]  /*7240*/  LDS.128 R36, [R214+0x15000] ;  /* 0x01500000d6247984 */ /* 0x0004620000000c00 */
[----:B------:R-:W-:-:S03]  /*7250*/  IMAD R59, R201, UR5, R65 ;  /* 0x00000005c93b7c24 */ /* 0x000fc6000f8e0241 */
[----:B------:R2:W4:Y:S04]  /*7260*/  LDS.128 R32, [R214+0x17000] ;  /* 0x01700000d6207984 */ /* 0x0005280000000c00 */
[----:B------:R2:W1:Y:S04]  /*7270*/  LDS.128 R28, [R214+0x18000] ;  /* 0x01800000d61c7984 */ /* 0x0004680000000c00 */
[----:B------:R2:W1:Y:S04]  /*7280*/  LDS.128 R24, [R214+0x19000] ;  /* 0x01900000d6187984 */ /* 0x0004680000000c00 */
[----:B------:R2:W1:Y:S04]  /*7290*/  LDS.128 R20, [R214+0x1a000] ;  /* 0x01a00000d6147984 */ /* 0x0004680000000c00 */
[----:B------:R2:W1:Y:S04]  /*72a0*/  LDS.128 R16, [R214+0x1b000] ;  /* 0x01b00000d6107984 */ /* 0x0004680000000c00 */
[----:B------:R2:W1:Y:S04]  /*72b0*/  LDS.128 R12, [R214+0x1c000] ;  /* 0x01c00000d60c7984 */ /* 0x0004680000000c00 */
[----:B------:R2:W1:Y:S01]  /*72c0*/  LDS.128 R8, [R214+0x1d000] ;  /* 0x01d00000d6087984 */ /* 0x0004620000000c00 */
[----:B------:R-:W-:Y:S05]  /*72d0*/  @P3 BRA `(.L_x_409) ;  /* 0x0000000000443947 */ /* 0x000fea0003800000 */
[----:B------:R-:W3:Y:S01]  /*72e0*/  LDCU UR6, c[0x0][0x440] ;  /* 0x00008800ff0677ac */ /* 0x000ee20008000800 */
[----:B------:R-:W4:Y:S01]  /*72f0*/  LDS.128 R52, [R214+0x14000] ;  /* 0x01400000d6347984 */ /* 0x000f220000000c00 */
[----:B------:R-:W-:Y:S01]  /*7300*/  IMAD.MOV.U32 R60, RZ, RZ, R64 ;  /* 0x000000ffff3c7224 */ /* 0x000fe200078e0040 */
[----:B------:R-:W2:Y:S02]  /*7310*/  LDCU.64 UR4, c[0x0][0x560] ;  /* 0x0000ac00ff0477ac */ /* 0x000ea40008000a00 */
[----:B------:R-:W1:Y:S01]  /*7320*/  LDS.128 R48, [R214+0x16000] ;  /* 0x01600000d6307984 */ /* 0x000e620000000c00 */
[----:B------:R-:W-:Y:S02]  /*7330*/  IMAD.MOV.U32 R61, RZ, RZ, R59 ;  /* 0x000000ffff3d7224 */ /* 0x000fe400078e003b */
[----:B------:R-:W-:-:S04]  /*7340*/  IMAD.WIDE.U32 R68, R205, R6, R60 ;  /* 0x00000006cd447225 */ /* 0x000fc800078e003c */
[----:B------:R-:W-:Y:S01]  /*7350*/  IMAD R60, R205, R7, R69 ;  /* 0x00000007cd3c7224 */ /* 0x000fe200078e0245 */
[----:B---3--:R-:W-:Y:S02]  /*7360*/  ISETP.GE.AND P2, PT, R206, UR6, PT ;  /* 0x00000006ce007c0c */ /* 0x008fe4000bf46270 */
[----:B------:R-:W-:Y:S02]  /*7370*/  ISETP.GE.AND P1, PT, R211, UR6, PT ;  /* 0x00000006d3007c0c */ /* 0x000fe4000bf26270 */
[----:B------:R-:W-:Y:S02]  /*7380*/  ISETP.GE.AND P0, PT, R210, UR6, PT ;  /* 0x00000006d2007c0c */ /* 0x000fe4000bf06270 */
[----:B--2---:R-:W-:-:S04]  /*7390*/  LEA R66, P4, R68, UR4, 0x1 ;  /* 0x0000000444427c11 */ /* 0x004fc8000f8808ff */
[----:B------:R-:W-:-:S03]  /*73a0*/  LEA.HI.X R67, R68, UR5, R60, 0x1, P4 ;  /* 0x0000000544437c11 */ /* 0x000fc6000a0f0c3c */
[----:B------:R-:W2:Y:S04]  /*73b0*/  @!P2 LDS.128 R44, [R214+0x12000] ;  /* 0x01200000d62ca984 */ /* 0x000ea80000000c00 */
[----:B----4-:R3:W-:Y:S04]  /*73c0*/  @!P1 STG.E.128 desc[UR14][R66.64+0x80], R52 ;  /* 0x0000803442009986 */ /* 0x0107e8000c101d0e */
[----:B-1----:R3:W-:Y:S04]  /*73d0*/  @!P0 STG.E.128 desc[UR14][R66.64+0x100], R48 ;  /* 0x0001003042008986 */ /* 0x0027e8000c101d0e */
[----:B--2---:R3:W-:Y:S02]  /*73e0*/  @!P2 STG.E.128 desc[UR14][R66.64], R44 ;  /* 0x0000002c4200a986 */ /* 0x0047e4000c101d0e */
.L_x_409:
[----:B------:R-:W-:Y:S05]  /*73f0*/  BSYNC.RECONVERGENT B0 ;  /* 0x0000000000007941 */ /* 0x000fea0003800200 */
.L_x_408:
[----:B------:R-:W-:Y:S04]  /*7400*/  BSSY.RECONVERGENT B0, `(.L_x_410) ;  /* 0x0000012000007945 */ /* 0x000fe80003800200 */
[----:B------:R-:W-:Y:S05]  /*7410*/  @P5 BRA `(.L_x_411) ;  /* 0x0000000000405947 */ /* 0x000fea0003800000 */
[----:B------:R-:W4:Y:S01]  /*7420*/  LDCU UR6, c[0x0][0x440] ;  /* 0x00008800ff0677ac */ /* 0x000f220008000800 */
[----:B---3--:R-:W-:Y:S01]  /*7430*/  MOV R47, R59 ;  /* 0x0000003b002f7202 */ /* 0x008fe20000000f00 */
[-C--:B------:R-:W-:Y:S01]  /*7440*/  IMAD R44, R57, R6.reuse, RZ ;  /* 0x00000006392c7224 */ /* 0x080fe200078e02ff */
[----:B------:R-:W3:Y:S01]  /*7450*/  LDCU.64 UR4, c[0x0][0x560] ;  /* 0x0000ac00ff0477ac */ /* 0x000ee20008000a00 */
[----:B------:R-:W-:Y:S02]  /*7460*/  IMAD.MOV.U32 R46, RZ, RZ, R64 ;  /* 0x000000ffff2e7224 */ /* 0x000fe400078e0040 */
[C---:B------:R-:W-:Y:S02]  /*7470*/  IMAD R44, R58.reuse, R7, R44 ;  /* 0x000000073a2c7224 */ /* 0x040fe400078e022c */
[----:B------:R-:W-:-:S04]  /*7480*/  IMAD.WIDE.U32 R46, R58, R6, R46 ;  /* 0x000000063a2e7225 */ /* 0x000fc800078e002e */
[----:B------:R-:W-:Y:S01]  /*7490*/  IMAD.IADD R44, R44, 0x1, R47 ;  /* 0x000000012c2c7824 */ /* 0x000fe200078e022f */
[----:B----4-:R-:W-:Y:S02]  /*74a0*/  ISETP.GE.AND P2, PT, R206, UR6, PT ;  /* 0x00000006ce007c0c */ /* 0x010fe4000bf46270 */
[----:B------:R-:W-:Y:S02]  /*74b0*/  ISETP.GE.AND P1, PT, R211, UR6, PT ;  /* 0x00000006d3007c0c */ /* 0x000fe4000bf26270 */
[----:B------:R-:W-:Y:S02]  /*74c0*/  ISETP.GE.AND P0, PT, R210, UR6, PT ;  /* 0x00000006d2007c0c */ /* 0x000fe4000bf06270 */
[----:B---3--:R-:W-:-:S04]  /*74d0*/  LEA R6, P4, R46, UR4, 0x1 ;  /* 0x000000042e067c11 */ /* 0x008fc8000f8808ff */
[----:B------:R-:W-:-:S05]  /*74e0*/  LEA.HI.X R7, R46, UR5, R44, 0x1, P4 ;  /* 0x000000052e077c11 */ /* 0x000fca000a0f0c2c */
[----:B------:R3:W-:Y:S04]  /*74f0*/  @!P2 STG.E.128 desc[UR14][R6.64], R40 ;  /* 0x000000280600a986 */ /* 0x0007e8000c101d0e */
[----:B-1----:R3:W-:Y:S04]  /*7500*/  @!P1 STG.E.128 desc[UR14][R6.64+0x80], R36 ;  /* 0x0000802406009986 */ /* 0x0027e8000c101d0e */
[----:B------:R3:W-:Y:S02]  /*7510*/  @!P0 STG.E.128 desc[UR14][R6.64+0x100], R32 ;  /* 0x0001002006008986 */ /* 0x0007e4000c101d0e */
.L_x_411:
[----:B------:R-:W-:Y:S05]  /*7520*/  BSYNC.RECONVERGENT B0 ;  /* 0x0000000000007941 */ /* 0x000fea0003800200 */
.L_x_410:
[----:B------:R-:W2:Y:S01]  /*7530*/  LDCU.64 UR4, c[0x0][0x5e0] ;  /* 0x0000bc00ff0477ac */ /* 0x000ea20008000a00 */
[C---:B---3--:R-:W-:Y:S01]  /*7540*/  IMAD R6, R4.reuse, UR16, RZ ;  /* 0x0000001004067c24 */ /* 0x048fe2000f8e02ff */
[----:B------:R-:W-:Y:S01]  /*7550*/  BSSY.RECONVERGENT B0, `(.L_x_412) ;  /* 0x0000015000007945 */ /* 0x000fe20003800200 */
[----:B----4-:R-:W-:-:S04]  /*7560*/  IMAD.WIDE.U32 R32, R4, UR17, R62 ;  /* 0x0000001104207c25 */ /* 0x010fc8000f8e003e */
[----:B------:R-:W-:Y:S01]  /*7570*/  IMAD R7, R5, UR17, R6 ;  /* 0x0000001105077c24 */ /* 0x000fe2000f8e0206 */
[----:B------:R-:W-:-:S04]  /*7580*/  IADD3 R34, P0, PT, R56, R32, RZ ;  /* 0x0000002038227210 */ /* 0x000fc80007f1e0ff */
[----:B------:R-:W-:-:S03]  /*7590*/  IADD3.X R35, PT, PT, R0, R33, R7, P0, !PT ;  /* 0x0000002100237210 */ /* 0x000fc600007fe407 */
[----:B--2---:R-:W-:-:S04]  /*75a0*/  IMAD.WIDE.U32 R34, R201, UR4, R34 ;  /* 0x00000004c9227c25 */ /* 0x004fc8000f8e0022 */
[----:B------:R-:W-:Y:S01]  /*75b0*/  IMAD R7, R201, UR5, R35 ;  /* 0x00000005c9077c24 */ /* 0x000fe2000f8e0223 */
[----:B------:R-:W-:Y:S06]  /*75c0*/  @P3 BRA `(.L_x_413) ;  /* 0x0000000000343947 */ /* 0x000fec0003800000 */
[----:B------:R-:W2:Y:S01]  /*75d0*/  LDCU UR6, c[0x0][0x440] ;  /* 0x00008800ff0677ac */ /* 0x000ea20008000800 */
[----:B------:R-:W-:Y:S01]  /*75e0*/  IMAD.MOV.U32 R6, RZ, RZ, R34 ;  /* 0x000000ffff067224 */ /* 0x000fe200078e0022 */
[----:B------:R-:W3:Y:S03]  /*75f0*/  LDCU.64 UR4, c[0x0][0x568] ;  /* 0x0000ad00ff0477ac */ /* 0x000ee60008000a00 */
[----:B-1----:R-:W-:-:S04]  /*7600*/  IMAD.WIDE.U32 R36, R205, R4, R6 ;  /* 0x00000004cd247225 */ /* 0x002fc800078e0006 */
[----:B------:R-:W-:Y:S01]  /*7610*/  IMAD R0, R205, R5, R37 ;  /* 0x00000005cd007224 */ /* 0x000fe200078e0225 */
[----:B--2---:R-:W-:Y:S02]  /*7620*/  ISETP.GE.AND P2, PT, R206, UR6, PT ;  /* 0x00000006ce007c0c */ /* 0x004fe4000bf46270 */
[----:B------:R-:W-:Y:S02]  /*7630*/  ISETP.GE.AND P1, PT, R211, UR6, PT ;  /* 0x00000006d3007c0c */ /* 0x000fe4000bf26270 */
[----:B------:R-:W-:Y:S02]  /*7640*/  ISETP.GE.AND P0, PT, R210, UR6, PT ;  /* 0x00000006d2007c0c */ /* 0x000fe4000bf06270 */
[----:B---3--:R-:W-:-:S04]  /*7650*/  LEA R32, P3, R36, UR4, 0x1 ;  /* 0x0000000424207c11 */ /* 0x008fc8000f8608ff */
[----:B------:R-:W-:-:S05]  /*7660*/  LEA.HI.X R33, R36, UR5, R0, 0x1, P3 ;  /* 0x0000000524217c11 */ /* 0x000fca00098f0c00 */
[----:B------:R2:W-:Y:S04]  /*7670*/  @!P2 STG.E.128 desc[UR14][R32.64], R28 ;  /* 0x0000001c2000a986 */ /* 0x0005e8000c101d0e */
[----:B------:R2:W-:Y:S04]  /*7680*/  @!P1 STG.E.128 desc[UR14][R32.64+0x80], R20 ;  /* 0x0000801420009986 */ /* 0x0005e8000c101d0e */
[----:B------:R2:W-:Y:S02]  /*7690*/  @!P0 STG.E.128 desc[UR14][R32.64+0x100], R12 ;  /* 0x0001000c20008986 */ /* 0x0005e4000c101d0e */
.L_x_413:
[----:B------:R-:W-:Y:S05]  /*76a0*/  BSYNC.RECONVERGENT B0 ;  /* 0x0000000000007941 */ /* 0x000fea0003800200 */
.L_x_412:
        /* <DEDUP_REMOVED lines=10> */
[----:B------:R-:W-:Y:S02]  /*7750*/  ISETP.GE.AND P0, PT, R210, UR6, PT ;  /* 0x00000006d2007c0c */ /* 0x000fe4000bf06270 */
[----:B----4-:R-:W-:-:S04]  /*7760*/  LEA R4, P3, R6, UR4, 0x1 ;  /* 0x0000000406047c11 */ /* 0x010fc8000f8608ff */
[----:B------:R-:W-:-:S05]  /*7770*/  LEA.HI.X R5, R6, UR5, R57, 0x1, P3 ;  /* 0x0000000506057c11 */ /* 0x000fca00098f0c39 */
[----:B-1----:R3:W-:Y:S04]  /*7780*/  @!P2 STG.E.128 desc[UR14][R4.64], R24 ;  /* 0x000000180400a986 */ /* 0x0027e8000c101d0e */
[----:B------:R3:W-:Y:S04]  /*7790*/  @!P1 STG.E.128 desc[UR14][R4.64+0x80], R16 ;  /* 0x0000801004009986 */ /* 0x0007e8000c101d0e */
[----:B------:R3:W-:Y:S02]  /*77a0*/  @!P0 STG.E.128 desc[UR14][R4.64+0x100], R8 ;  /* 0x0001000804008986 */ /* 0x0007e4000c101d0e */
.L_x_372:
[----:B------:R-:W-:Y:S05]  /*77b0*/  BSYNC.RECONVERGENT B1 ;  /* 0x0000000000017941 */ /* 0x000fea0003800200 */
.L_x_350:
[----:B------:R-:W4:Y:S01]  /*77c0*/  LDCU UR5, c[0x0][0x438] ;  /* 0x00008700ff0577ac */ /* 0x000f220008000800 */
[----:B-1-3--:R-:W1:Y:S01]  /*77d0*/  LDC R8, c[0x0][0x438] ;  /* 0x00010e00ff087b82 */ /* 0x00ae620000000800 */
[----:B------:R-:W3:Y:S01]  /*77e0*/  LDCU UR6, c[0x0][0x370] ;  /* 0x00006e00ff0677ac */ /* 0x000ee20008000800 */
[----:B----4-:R-:W-:-:S04]  /*77f0*/  UIADD3 UR5, UPT, UPT, UR5, 0x3f, URZ ;  /* 0x0000003f05057890 */ /* 0x010fc8000fffe0ff */
[----:B------:R-:W-:Y:S02]  /*7800*/  USHF.R.S32.HI UR4, URZ, 0x1f, UR5 ;  /* 0x0000001fff047899 */ /* 0x000fe40008011405 */
[----:B---3--:R-:W-:Y:S02]  /*7810*/  UIADD3 UR13, UPT, UPT, UR6, UR13, URZ ;  /* 0x0000000d060d7290 */ /* 0x008fe4000fffe0ff */
[----:B------:R-:W-:-:S04]  /*7820*/  ULEA.HI UR4, UR4, UR5, URZ, 0x6 ;  /* 0x0000000504047291 */ /* 0x000fc8000f8f30ff */
[----:B------:R-:W-:-:S04]  /*7830*/  USHF.R.S32.HI UR4, URZ, 0x6, UR4 ;  /* 0x00000006ff047899 */ /* 0x000fc80008011404 */
[----:B------:R-:W-:-:S09]  /*7840*/  UISETP.GE.AND UP0, UPT, UR13, UR4, UPT ;  /* 0x000000040d00728c */ /* 0x000fd2000bf06270 */
[----:B------:R-:W-:Y:S05]  /*7850*/  BRA.U !UP0, `(.L_x_414) ;  /* 0xffffff8d088c7547 */ /* 0x000fea000b83ffff */
[----:B------:R-:W-:Y:S05]  /*7860*/  EXIT ;  /* 0x000000000000794d */ /* 0x000fea0003800000 */
.L_x_415:
        /* <DEDUP_REMOVED lines=9> */
.L_x_2158:


//--------------------- .text._ZN5flash44flash_bwd_dq_dk_dv_loop_seqk_parallel_kernelI23Flash_bwd_kernel_traitsILi192ELi64ELi64ELi8ELi4ELi2ELi2ELb0ELb0EN7cutlass6half_tE19Flash_kernel_traitsILi192ELi64ELi64ELi8ES3_EELb0ELb0ELb1ELb0ELb0ELb0ELb0EEEvNS_16Flash_bwd_paramsE --------------------------
	.section	.text._ZN5flash44flash_bwd_dq_dk_dv_loop_seqk_parallel_kernelI23Flash_bwd_kernel_traitsILi192ELi64ELi64ELi8ELi4ELi2ELi2ELb0ELb0EN7cutlass6half_tE19Flash_kernel_traitsILi192ELi64ELi64ELi8ES3_EELb0ELb0ELb1ELb0ELb0ELb0ELb0EEEvNS_16Flash_bwd_paramsE,"ax",@progbits
	.align	128
        .global         _ZN5flash44flash_bwd_dq_dk_dv_loop_seqk_parallel_kernelI23Flash_bwd_kernel_traitsILi192ELi64ELi64ELi8ELi4ELi2ELi2ELb0ELb0EN7cutlass6half_tE19Flash_kernel_traitsILi192ELi64ELi64ELi8ES3_EELb0ELb0ELb1ELb0ELb0ELb0ELb0EEEvNS_16Flash_bwd_paramsE
        .type           _ZN5flash44flash_bwd_dq_dk_dv_loop_seqk_parallel_kernelI23Flash_bwd_kernel_traitsILi192ELi64ELi64ELi8ELi4ELi2ELi2ELb0ELb0EN7cutlass6half_tE19Flash_kernel_traitsILi192ELi64ELi64ELi8ES3_EELb0ELb0ELb1ELb0ELb0ELb0ELb0EEEvNS_16Flash_bwd_paramsE,@function
        .size           _ZN5flash44flash_bwd_dq_dk_dv_loop_seqk_parallel_kernelI23Flash_bwd_kernel_traitsILi192ELi64ELi64ELi8ELi4ELi2ELi2ELb0ELb0EN7cutlass6half_tE19Flash_kernel_traitsILi192ELi64ELi64ELi8ES3_EELb0ELb0ELb1ELb0ELb0ELb0ELb0EEEvNS_16Flash_bwd_paramsE,(.L_x_2159 - _ZN5flash44flash_bwd_dq_dk_dv_loop_seqk_parallel_kernelI23Flash_bwd_kernel_traitsILi192ELi64ELi64ELi8ELi4ELi2ELi2ELb0ELb0EN7cutlass6half_tE19Flash_kernel_traitsILi192ELi64ELi64ELi8ES3_EELb0ELb0ELb1ELb0ELb0ELb0ELb0EEEvNS_16Flash_bwd_paramsE)
        .other          _ZN5flash44flash_bwd_dq_dk_dv_loop_seqk_parallel_kernelI23Flash_bwd_kernel_traitsILi192ELi64ELi64ELi8ELi4ELi2ELi2ELb0ELb0EN7cutlass6half_tE19Flash_kernel_traitsILi192ELi64ELi64ELi8ES3_EELb0ELb0ELb1ELb0ELb0ELb0ELb0EEEvNS_16Flash_bwd_paramsE,@"STO_CUDA_ENTRY STV_DEFAULT"
_ZN5flash44flash_bwd_dq_dk_dv_loop_seqk_parallel_kernelI23Flash_bwd_kernel_traitsILi192ELi64ELi64ELi8ELi4ELi2ELi2ELb0ELb0EN7cutlass6half_tE19Flash_kernel_traitsILi192ELi64ELi64ELi8ES3_EELb0ELb0ELb1ELb0ELb0ELb0ELb0EEEvNS_16Flash_bwd_paramsE:
.text._ZN5flash44flash_bwd_dq_dk_dv_loop_seqk_parallel_kernelI23Flash_bwd_kernel_traitsILi192ELi64ELi64ELi8ELi4ELi2ELi2ELb0ELb0EN7cutlass6half_tE19Flash_kernel_traitsILi192ELi64ELi64ELi8ES3_EELb0ELb0ELb1ELb0ELb0ELb0ELb0EEEvNS_16Flash_bwd_paramsE:
        /* <DEDUP_REMOVED lines=11> */
[----:B------:R-:W-:Y:S01]  /*00b0*/  UMOV UR5, 0x400 ;  /* 0x0000040000057882 */ /* 0x000fe20000000000 */
[----:B------:R-:W-:Y:S01]  /*00c0*/  IMAD.MOV.U32 R221, RZ, RZ, 0x10 ;  /* 0x00000010ffdd7424 */ /* 0x000fe200078e00ff */
[----:B------:R-:W2:Y:S01]  /*00d0*/  S2R R200, SR_CTAID.Y ;  /* 0x0000000000c87919 */ /* 0x000ea20000002600 */
[----:B------:R-:W-:Y:S01]  /*00e0*/  IMAD.MOV.U32 R191, RZ, RZ, 0x40 ;  /* 0x00000040ffbf7424 */ /* 0x000fe200078e00ff */
[----:B------:R-:W3:Y:S01]  /*00f0*/  LDCU.64 UR18, c[0x0][0x358] ;  /* 0x00006b00ff1277ac */ /* 0x000ee20008000a00 */
[----:B------:R-:W-:Y:S01]  /*0100*/  IMAD.U32 R205, RZ, RZ, UR4 ;  /* 0x00000004ffcd7e24 */ /* 0x000fe2000f8e00ff */
[----:B------:R-:W4:Y:S01]  /*0110*/  S2R R199, SR_CTAID.Z ;  /* 0x0000000000c77919 */ /* 0x000f220000002700 */
[----:B------:R-:W5:Y:S01]  /*0120*/  S2UR UR6, SR_CgaCtaId ;  /* 0x00000000000679c3 */ /* 0x000f620000008800 */
[----:B------:R-:W-:Y:S01]  /*0130*/  UMOV UR17, URZ ;  /* 0x000000ff00117c82 */ /* 0x000fe20008000000 */
[----:B------:R-:W-:-:S06]  /*0140*/  UMOV UR20, URZ ;  /* 0x000000ff00147c82 */ /* 0x000fcc0008000000 */
[----:B------:R-:W2:Y:S08]  /*0150*/  S2UR UR16, SR_CTAID.X ;  /* 0x00000000001079c3 */ /* 0x000eb00000002500 */
[----:B------:R-:W2:Y:S01]  /*0160*/  LDC.U8 R198, c[0x0][0x532] ;  /* 0x00014c80ffc67b82 */ /* 0x000ea20000000000 */
        /* <DEDUP_REMOVED lines=9> */
[----:B------:R-:W-:Y:S01]  /*0200*/  LOP3.LUT R5, R5, 0x20, R0, 0x78, !PT ;  /* 0x0000002005057812 */ /* 0x000fe200078e7800 */
[----:B------:R-:W-:Y:S01]  /*0210*/  VIADD R208, R203, 0x20 ;  /* 0x00000020cbd07836 */ /* 0x000fe20000000000 */
[--C-:B------:R-:W-:Y:S01]  /*0220*/  LOP3.LUT R7, R7, 0x3800, R4.reuse, 0xf8, !PT ;  /* 0x0000380007077812 */ /* 0x100fe200078ef804 */
[----:B------:R-:W-:Y:S01]  /*0230*/  UIADD3 UR5, UPT, UPT, UR6, 0x20000, URZ ;  /* 0x0002000006057890 */ /* 0x000fe2000fffe0ff */
[----:B------:R-:W-:Y:S01]  /*0240*/  LOP3.LUT R212, R5, 0x1c0, R4, 0xf8, !PT ;  /* 0x000001c005d47812 */ /* 0x000fe200078ef804 */
[----:B------:R-:W-:Y:S01]  /*0250*/  UIADD3 UR4, UPT, UPT, UR6, 0x12000, URZ ;  /* 0x0001200006047890 */ /* 0x000fe2000fffe0ff */
[----:B------:R-:W-:-:S02]  /*0260*/  LOP3.LUT R4, R4, 0x1c0, RZ, 0xc0, !PT ;  /* 0x000001c004047812 */ /* 0x000fc400078ec0ff */
[----:B------:R-:W-:Y:S02]  /*0270*/  SHF.R.U32.HI R10, RZ, 0x1, R202 ;  /* 0x00000001ff0a7819 */ /* 0x000fe400000116ca */
[C---:B------:R-:W-:Y:S02]  /*0280*/  LOP3.LUT R3, R2.reuse, 0xc00, RZ, 0xc0, !PT ;  /* 0x00000c0002037812 */ /* 0x040fe400078ec0ff */
[----:B------:R-:W-:Y:S02]  /*0290*/  LOP3.LUT R9, R2, 0x400, RZ, 0xc0, !PT ;  /* 0x0000040002097812 */ /* 0x000fe400078ec0ff */
[----:B------:R-:W-:Y:S02]  /*02a0*/  LOP3.LUT R211, R4, 0x18, R203, 0xf8, !PT ;  /* 0x0000001804d37812 */ /* 0x000fe400078ef8cb */
[----:B------:R-:W-:Y:S02]  /*02b0*/  LOP3.LUT R201, R10, 0x30, RZ, 0xc0, !PT ;  /* 0x000000300ac97812 */ /* 0x000fe400078ec0ff */
[----:B------:R-:W-:-:S02]  /*02c0*/  LOP3.LUT R3, R3, 0x6, R6, 0xf8, !PT ;  /* 0x0000000603037812 */ /* 0x000fc400078ef806 */
[--C-:B------:R-:W-:Y:S02]  /*02d0*/  LOP3.LUT R4, R9, 0x6, R6.reuse, 0xf8, !PT ;  /* 0x0000000609047812 */ /* 0x100fe400078ef806 */
[----:B------:R-:W-:Y:S02]  /*02e0*/  LOP3.LUT R211, R211, 0x38, R6, 0x78, !PT ;  /* 0x00000038d3d37812 */ /* 0x000fe400078e7806 */
[----:B------:R-:W-:Y:S02]  /*02f0*/  LOP3.LUT R6, R6, 0x20, RZ, 0xc0, !PT ;  /* 0x0000002006067812 */ /* 0x000fe400078ec0ff */
[----:B------:R-:W-:Y:S01]  /*0300*/  LOP3.LUT R201, R201, 0x7, R0, 0xf8, !PT ;  /* 0x00000007c9c97812 */ /* 0x000fe200078ef800 */
[----:B------:R-:W-:Y:S01]  /*0310*/  IMAD.SHL.U32 R0, R202, 0x40, RZ ;  /* 0x00000040ca007824 */ /* 0x000fe200078e00ff */
[----:B------:R-:W-:Y:S02]  /*0320*/  LOP3.LUT R193, R6, 0x18, R203, 0xf8, !PT ;  /* 0x0000001806c17812 */ /* 0x000fe400078ef8cb */
[----:B------:R-:W-:-:S02]  /*0330*/  LOP3.LUT R212, R3, R212, RZ, 0xfc, !PT ;  /* 0x000000d403d47212 */ /* 0x000fc400078efcff */
[----:B------:R-:W-:Y:S02]  /*0340*/  LOP3.LUT R5, R0, 0x1c0, RZ, 0xc0, !PT ;  /* 0x000001c000057812 */ /* 0x000fe400078ec0ff */
[----:B------:R-:W-:Y:S02]  /*0350*/  LOP3.LUT R3, R10, 0x10, RZ, 0xc0, !PT ;  /* 0x000000100a037812 */ /* 0x000fe400078ec0ff */
[----:B------:R-:W-:Y:S02]  /*0360*/  LOP3.LUT R193, R193, 0x1c0, R0, 0xf8, !PT ;  /* 0x000001c0c1c17812 */ /* 0x000fe400078ef800 */
[----:B------:R-:W-:Y:S02]  /*0370*/  LOP3.LUT R5, R5, 0x38, R204, 0xf8, !PT ;  /* 0x0000003805057812 */ /* 0x000fe400078ef8cc */
[----:B------:R-:W-:Y:S02]  /*0380*/  LOP3.LUT R8, R3, 0x8, R202, 0xf8, !PT ;  /* 0x0000000803087812 */ /* 0x000fe400078ef8ca */
[----:B------:R-:W-:-:S02]  /*0390*/  LOP3.LUT R193, R193, 0x38, R204, 0x78, !PT ;  /* 0x00000038c1c17812 */ /* 0x000fc400078e78cc */
[C---:B------:R-:W-:Y:S02]  /*03a0*/  LOP3.LUT R3, R5.reuse, 0x8, R10, 0x78, !PT ;  /* 0x0000000805037812 */ /* 0x040fe400078e780a */
[----:B------:R-:W-:Y:S02]  /*03b0*/  LOP3.LUT R189, R8, R5, RZ, 0x3c, !PT ;  /* 0x0000000508bd7212 */ /* 0x000fe400078e3cff */
[----:B------:R-:W-:Y:S02]  /*03c0*/  LOP3.LUT R192, R5, 0x8, R202, 0x78, !PT ;  /* 0x0000000805c07812 */ /* 0x000fe400078e78ca */
[----:B------:R-:W-:Y:S02]  /*03d0*/  LOP3.LUT R5, R0, 0x200, RZ, 0xc0, !PT ;  /* 0x0000020000057812 */ /* 0x000fe400078ec0ff */
[----:B--2---:R-:W-:Y:S02]  /*03e0*/  LEA R206, P0, R200, R206, 0x2 ;  /* 0x000000cec8ce7211 */ /* 0x004fe400078010ff */
[----:B------:R-:W-:-:S02]  /*03f0*/  LOP3.LUT R193, R193, 0x200, R0, 0xf8, !PT ;  /* 0x00000200c1c17812 */ /* 0x000fc400078ef800 */
[----:B------:R-:W1:Y:S01]  /*0400*/  LDC R0, c[0x0][0x438] ;  /* 0x00010e00ff007b82 */ /* 0x000e620000000800 */
[----:B------:R-:W-:Y:S02]  /*0410*/  R2P PR, R202, 0xe ;  /* 0x0000000eca007804 */ /* 0x000fe40000000000 */
[C-C-:B------:R-:W-:Y:S02]  /*0420*/  LOP3.LUT R196, R5.reuse, 0xc00, R2.reuse, 0xf8, !PT ;  /* 0x00000c0005c47812 */ /* 0x140fe400078ef802 */
[--C-:B------:R-:W-:Y:S02]  /*0430*/  LOP3.LUT R190, R5, 0x400, R2.reuse, 0xf8, !PT ;  /* 0x0000040005be7812 */ /* 0x100fe400078ef802 */
[----:B------:R-:W-:Y:S02]  /*0440*/  LOP3.LUT R213, R204, 0x1f8, RZ, 0xc0, !PT ;  /* 0x000001f8ccd57812 */ /* 0x000fe400078ec0ff */
[----:B------:R-:W-:Y:S02]  /*0450*/  LEA R212, R212, UR5, 0x1 ;  /* 0x00000005d4d47c11 */ /* 0x000fe4000f8e08ff */
[----:B------:R-:W-:-:S02]  /*0460*/  LOP3.LUT R189, R189, 0x200, R2, 0xf8, !PT ;  /* 0x00000200bdbd7812 */ /* 0x000fc400078ef802 */
[-C--:B------:R-:W-:Y:S01]  /*0470*/  LOP3.LUT R196, R196, R3.reuse, RZ, 0xfc, !PT ;  /* 0x00000003c4c47212 */ /* 0x080fe200078efcff */
[----:B------:R-:W-:Y:S01]  /*0480*/  VIADD R214, R212, 0x20 ;  /* 0x00000020d4d67836 */ /* 0x000fe20000000000 */
[----:B------:R-:W-:Y:S01]  /*0490*/  LOP3.LUT R190, R190, R3, RZ, 0xfc, !PT ;  /* 0x00000003bebe7212 */ /* 0x000fe200078efcff */
[C---:B------:R-:W-:Y:S01]  /*04a0*/  @P3 VIADD R214, R212.reuse, 0xffffffe0 ;  /* 0xffffffe0d4d63836 */ /* 0x040fe20000000000 */
[----:B------:R-:W-:Y:S02]  /*04b0*/  LOP3.LUT R213, R213, 0x38, R202, 0x78, !PT ;  /* 0x00000038d5d57812 */ /* 0x000fe400078e78ca */
[C---:B------:R-:W-:Y:S02]  /*04c0*/  SEL R185, R221.reuse, 0xfffffff0, !P1 ;  /* 0xfffffff0ddb97807 */ /* 0x040fe40004800000 */
[----:B------:R-:W-:Y:S02]  /*04d0*/  SEL R221, R221, 0xfffffff0, !P2 ;  /* 0xfffffff0dddd7807 */ /* 0x000fe40005000000 */
[----:B------:R-:W-:Y:S01]  /*04e0*/  LOP3.LUT R213, R213, 0x1e00, R204, 0xf8, !PT ;  /* 0x00001e00d5d57812 */ /* 0x000fe200078ef8cc */
[----:B------:R-:W-:Y:S01]  /*04f0*/  IMAD.SHL.U32 R185, R185, 0x2, RZ ;  /* 0x00000002b9b97824 */ /* 0x000fe200078e00ff */
[----:B------:R-:W-:Y:S01]  /*0500*/  SEL R191, R191, 0xffffffc0, !P2 ;  /* 0xffffffc0bfbf7807 */ /* 0x000fe20005000000 */
[----:B------:R-:W-:Y:S01]  /*0510*/  IMAD.IADD R237, R212, 0x1, R221 ;  /* 0x00000001d4ed7824 */ /* 0x000fe200078e02dd */
[----:B------:R-:W-:Y:S01]  /*0520*/  LEA R189, R189, UR5, 0x1 ;  /* 0x00000005bdbd7c11 */ /* 0x000fe2000f8e08ff */
[----:B------:R-:W-:Y:S01]  /*0530*/  IMAD.IADD R221, R221, 0x1, R214 ;  /* 0x00000001dddd7824 */ /* 0x000fe200078e02d6 */
[----:B------:R-:W-:-:S02]  /*0540*/  LEA R196, R196, UR6, 0x1 ;  /* 0x00000006c4c47c11 */ /* 0x000fc4000f8e08ff */
[----:B------:R-:W-:Y:S01]  /*0550*/  LEA R190, R190, UR6, 0x1 ;  /* 0x00000006bebe7c11 */ /* 0x000fe2000f8e08ff */
[----:B------:R-:W-:Y:S01]  /*0560*/  IMAD.IADD R187, R191, 0x1, R189 ;  /* 0x00000001bfbb7824 */ /* 0x000fe200078e02bd */
[----:B------:R-:W-:Y:S01]  /*0570*/  LOP3.LUT R211, R4, R211, RZ, 0xfc, !PT ;  /* 0x000000d304d37212 */ /* 0x000fe200078efcff */
[----:B------:R-:W-:Y:S01]  /*0580*/  IMAD.IADD R194, R196, 0x1, R191 ;  /* 0x00000001c4c27824 */ /* 0x000fe200078e02bf */
[----:B------:R-:W-:Y:S01]  /*0590*/  LOP3.LUT R192, R7, R192, RZ, 0xfc, !PT ;  /* 0x000000c007c07212 */ /* 0x000fe200078efcff */
[----:B------:R-:W-:Y:S01]  /*05a0*/  IMAD.IADD R3, R191, 0x1, R190 ;  /* 0x00000001bf037824 */ /* 0x000fe200078e02be */
[----:B------:R-:W-:Y:S02]  /*05b0*/  LOP3.LUT R204, R204, 0x38, RZ, 0xc0, !PT ;  /* 0x00000038cccc7812 */ /* 0x000fe400078ec0ff */
[----:B------:R-:W-:Y:S02]  /*05c0*/  LEA.HI.X R207, R200, R207, RZ, 0x2, P0 ;  /* 0x000000cfc8cf7211 */ /* 0x000fe400000f14ff */
[----:B------:R-:W-:-:S02]  /*05d0*/  SHF.R.U32.HI R202, RZ, 0x5, R202 ;  /* 0x00000005ffca7819 */ /* 0x000fc400000116ca */
[C---:B------:R-:W-:Y:S02]  /*05e0*/  LOP3.LUT R210, R204.reuse, 0x40, RZ, 0xfc, !PT ;  /* 0x00000040ccd27812 */ /* 0x040fe400078efcff */
[----:B------:R-:W-:Y:S02]  /*05f0*/  LOP3.LUT R209, R204, 0x80, RZ, 0xfc, !PT ;  /* 0x00000080ccd17812 */ /* 0x000fe400078efcff */
[----:B------:R-:W-:Y:S02]  /*0600*/  LEA R213, R213, UR6, 0x1 ;  /* 0x00000006d5d57c11 */ /* 0x000fe4000f8e08ff */
[----:B------:R-:W-:Y:S02]  /*0610*/  LEA R211, R211, UR4, 0x1 ;  /* 0x00000004d3d37c11 */ /* 0x000fe4000f8e08ff */
[----:B------:R-:W-:Y:S02]  /*0620*/  LEA R192, R192, UR4, 0x1 ;  /* 0x00000004c0c07c11 */ /* 0x000fe4000f8e08ff */
[----:B-1-34-:R-:W-:-:S07]  /*0630*/  LEA R193, R193, UR6, 0x1 ;  /* 0x00000006c1c17c11 */ /* 0x01afce000f8e08ff */
.L_x_482:
[----:B------:R-:W1:Y:S01]  /*0640*/  LDC.64 R4, c[0x0][0x478] ;  /* 0x00011e00ff047b82 */ /* 0x000e620000000a00 */
[----:B------:R-:W2:Y:S01]  /*0650*/  LDCU.64 UR4, c[0x0][0x470] ;  /* 0x00008e00ff0477ac */ /* 0x000ea20008000a00 */
[----:B------:R-:W-:Y:S01]  /*0660*/  IMAD.SHL.U32 R13, R200, 0x4, RZ ;  /* 0x00000004c80d7824 */ /* 0x000fe200078e00ff */
[----:B------:R-:W-:Y:S01]  /*0670*/  SHF.R.U32.HI R2, RZ, 0x1e, R200 ;  /* 0x0000001eff027819 */ /* 0x000fe200000116c8 */
[----:B------:R-:W-:-:S04]  /*0680*/  IMAD.MOV.U32 R235, RZ, RZ, RZ ;  /* 0x000000ffffeb7224 */ /* 0x000fc800078e00ff */
[----:B---3--:R-:W3:Y:S08]  /*0690*/  LDC.64 R8, c[0x0][0x460] ;  /* 0x00011800ff087b82 */ /* 0x008ef00000000a00 */
[----:B------:R-:W4:Y:S01]  /*06a0*/  LDC.64 R6, c[0x0][0x468] ;  /* 0x00011a00ff067b82 */ /* 0x000f220000000a00 */
[----:B--2---:R-:W-:-:S04]  /*06b0*/  ISETP.NE.U32.AND P4, PT, RZ, UR4, PT ;  /* 0x00000004ff007c0c */ /* 0x004fc8000bf85070 */
[----:B------:R-:W-:Y:S02]  /*06c0*/  ISETP.NE.AND.EX P4, PT, RZ, UR5, PT, P4 ;  /* 0x00000005ff007c0c */ /* 0x000fe4000bf85340 */
[----:B-1----:R-:W-:-:S04]  /*06d0*/  ISETP.NE.U32.AND P3, PT, R4, RZ, PT ;  /* 0x000000ff0400720c */ /* 0x002fc80003f65070 */
[----:B------:R-:W-:Y:S02]  /*06e0*/  ISETP.NE.AND.EX P3, PT, R5, RZ, PT, P3 ;  /* 0x000000ff0500720c */ /* 0x000fe40003f65330 */
[C---:B---3--:R-:W-:Y:S02]  /*06f0*/  ISETP.NE.U32.AND P5, PT, R8.reuse, RZ, PT ;  /* 0x000000ff0800720c */ /* 0x048fe40003fa5070 */
[----:B------:R-:W-:-:S03]  /*0700*/  ISETP.NE.U32.AND P2, PT, R8, RZ, PT ;  /* 0x000000ff0800720c */ /* 0x000fc60003f45070 */
[----:B------:R-:W-:Y:S02]  /*0710*/  @P4 IADD3 R14, P1, PT, R13, UR4, RZ ;  /* 0x000000040d0e4c10 */ /* 0x000fe4000ff3e0ff */
[C---:B------:R-:W-:Y:S02]  /*0720*/  ISETP.NE.AND.EX P5, PT, R9.reuse, RZ, PT, P5 ;  /* 0x000000ff0900720c */ /* 0x040fe40003fa5350 */
[----:B------:R-:W-:Y:S02]  /*0730*/  ISETP.NE.AND.EX P2, PT, R9, RZ, PT, P2 ;  /* 0x000000ff0900720c */ /* 0x000fe40003f45320 */
[----:B------:R-:W-:Y:S02]  /*0740*/  @P3 IADD3 R10, P0, PT, R13, R4, RZ ;  /* 0x000000040d0a3210 */ /* 0x000fe40007f1e0ff */
[----:B------:R-:W-:-:S03]  /*0750*/  @P4 IADD3.X R15, PT, PT, R2, UR5, RZ, P1, !PT ;  /* 0x00000005020f4c10 */ /* 0x000fc60008ffe4ff */
[----:B------:R-:W-:Y:S02]  /*0760*/  @P3 IMAD.X R11, R2, 0x1, R5, P0 ;  /* 0x00000001020b3824 */ /* 0x000fe400000e0605 */
[----:B------:R-:W-:Y:S01]  /*0770*/  IMAD.MOV.U32 R8, RZ, RZ, -0x1 ;  /* 0xffffffffff087424 */ /* 0x000fe200078e00ff */
[----:B------:R-:W2:Y:S04]  /*0780*/  @P4 LDG.E R235, desc[UR18][R14.64] ;  /* 0x000000120eeb4981 */ /* 0x000ea8000c1e1900 */
[----:B-----5:R1:W5:Y:S01]  /*0790*/  @P2 LDG.E R9, desc[UR18][R206.64+0x4] ;  /* 0x00000412ce092981 */ /* 0x020362000c1e1900 */
[----:B----4-:R-:W-:Y:S01]  /*07a0*/  ISETP.EQ.U32.AND P1, PT, R6, RZ, PT ;  /* 0x000000ff0600720c */ /* 0x010fe20003f22070 */
[----:B------:R-:W3:Y:S02]  /*07b0*/  @!P3 LDC.64 R4, c[0x0][0x488] ;  /* 0x00012200ff04bb82 */ /* 0x000ee40000000a00 */
[----:B------:R-:W2:Y:S04]  /*07c0*/  @P3 LDG.E R10, desc[UR18][R10.64] ;  /* 0x000000120a0a3981 */ /* 0x000ea8000c1e1900 */
[----:B------:R1:W5:Y:S01]  /*07d0*/  @P5 LDG.E R8, desc[UR18][R206.64] ;  /* 0x00000012ce085981 */ /* 0x000362000c1e1900 */
[----:B------:R-:W-:-:S04]  /*07e0*/  ISETP.NE.AND P4, PT, R198, RZ, PT ;  /* 0x000000ffc600720c */ /* 0x000fc80003f85270 */
[----:B------:R-:W-:Y:S02]  /*07f0*/  ISETP.EQ.OR.EX P1, PT, R7, RZ, !P4, P1 ;  /* 0x000000ff0700720c */ /* 0x000fe40006722710 */
[----:B------:R-:W-:Y:S01]  /*0800*/  IADD3 R12, P0, PT, R13, R6, RZ ;  /* 0x000000060d0c7210 */ /* 0x000fe20007f1e0ff */
[----:B------:R-:W-:-:S04]  /*0810*/  IMAD.MOV.U32 R238, RZ, RZ, -0x1 ;  /* 0xffffffffffee7424 */ /* 0x000fc800078e00ff */
[----:B------:R-:W-:Y:S02]  /*0820*/  IMAD.X R13, R2, 0x1, R7, P0 ;  /* 0x00000001020d7824 */ /* 0x000fe400000e0607 */
[----:B------:R-:W4:Y:S04]  /*0830*/  @!P3 LDC R2, c[0x0][0x43c] ;  /* 0x00010f00ff02bb82 */ /* 0x000f280000000800 */
[----:B------:R1:W5:Y:S01]  /*0840*/  @!P1 LDG.E R238, desc[UR18][R12.64] ;  /* 0x000000120cee9981 */ /* 0x000362000c1e1900 */
[----:B------:R-:W-:-:S03]  /*0850*/  ISETP.NE.U32.AND P1, PT, R6, RZ, PT ;  /* 0x000000ff0600720c */ /* 0x000fc60003f25070 */
[----:B------:R-:W1:Y:S01]  /*0860*/  @!P2 LDC R236, c[0x0][0x434] ;  /* 0x00010d00ffecab82 */ /* 0x000e620000000800 */
[----:B------:R-:W-:Y:S02]  /*0870*/  ISETP.NE.AND.EX P1, PT, R7, RZ, PT, P1 ;  /* 0x000000ff0700720c */ /* 0x000fe40003f25310 */
[----:B---3--:R-:W-:-:S04]  /*0880*/  @!P3 ISETP.NE.U32.AND P0, PT, R4, RZ, PT ;  /* 0x000000ff0400b20c */ /* 0x008fc80003f05070 */
[----:B------:R-:W-:-:S04]  /*0890*/  @!P3 ISETP.NE.AND.EX P0, PT, R5, RZ, PT, P0 ;  /* 0x000000ff0500b20c */ /* 0x000fc80003f05300 */
[----:B----4-:R-:W-:Y:S01]  /*08a0*/  @!P3 SEL R2, R2, RZ, P0 ;  /* 0x000000ff0202b207 */ /* 0x010fe20000000000 */
[----:B--2---:R-:W-:Y:S02]  /*08b0*/  @P3 IMAD.IADD R233, R10, 0x1, -R235 ;  /* 0x000000010ae93824 */ /* 0x004fe400078e0aeb */
[----:B-1----:R-:W-:Y:S06]  /*08c0*/  @!P1 BRA `(.L_x_416) ;  /* 0x00000000000c9947 */ /* 0x002fec0003800000 */
[----:B------:R-:W2:Y:S02]  /*08d0*/  @P4 LDG.E R5, desc[UR18][R12.64+0x4] ;  /* 0x000004120c054981 */ /* 0x000ea4000c1e1900 */
[----:B--2--5:R-:W-:-:S06]  /*08e0*/  @P4 IADD3 R0, PT, PT, R5, -R238, RZ ;  /* 0x800000ee05004210 */ /* 0x024fcc0007ffe0ff */
[----:B------:R1:W5:Y:S02]  /*08f0*/  @!P4 LDG.E R0, desc[UR18][R12.64] ;  /* 0x000000120c00c981 */ /* 0x000364000c1e1900 */
.L_x_416:
[----:B------:R-:W-:Y:S01]  /*0900*/  IMAD.SHL.U32 R220, R205, 0x40, RZ ;  /* 0x00000040cddc7824 */ /* 0x000fe200078e00ff */
[----:B-----5:R-:W-:Y:S01]  /*0910*/  @!P3 IADD3 R233, PT, PT, R2, R0, -R235 ;  /* 0x0000000002e9b210 */ /* 0x020fe20007ffe8eb */
[----:B------:R-:W-:-:S03]  /*0920*/  @P2 IMAD.IADD R236, R9, 0x1, -R8 ;  /* 0x0000000109ec2824 */ /* 0x000fc600078e0a08 */
[----:B------:R-:W-:-:S13]  /*0930*/  ISETP.GT.AND P0, PT, R233, R220, PT ;  /* 0x000000dce900720c */ /* 0x000fda0003f04270 */
[----:B------:R-:W-:Y:S05]  /*0940*/  @!P0 BRA `(.L_x_417) ;  /* 0x0000007000a48947 */ /* 0x000fea0003800000 */
[----:B------:R-:W2:Y:S01]  /*0950*/  LDC R11, c[0x0][0x504] ;  /* 0x00014100ff0b7b82 */ /* 0x000ea20000000800 */
[----:B------:R-:W-:Y:S01]  /*0960*/  ISETP.NE.AND P3, PT, R8, -0x1, PT ;  /* 0xffffffff0800780c */ /* 0x000fe20003f65270 */
[----:B------:R-:W-:Y:S01]  /*0970*/  VIADD R0, R236, 0x3f ;  /* 0x0000003fec007836 */ /* 0x000fe20000000000 */
[----:B------:R-:W-:Y:S02]  /*0980*/  IADD3 R218, PT, PT, R220, 0x40, R236 ;  /* 0x00000040dcda7810 */ /* 0x000fe40007ffe0ec */
[----:B------:R-:W-:Y:S02]  /*0990*/  ISETP.NE.AND P2, PT, R238, -0x1, PT ;  /* 0xffffffffee00780c */ /* 0x000fe40003f45270 */
[----:B------:R-:W-:-:S04]  /*09a0*/  SHF.R.S32.HI R9, RZ, 0x1f, R0 ;  /* 0x0000001fff097819 */ /* 0x000fc80000011400 */
[----:B------:R-:W-:-:S03]  /*09b0*/  LEA.HI R9, R9, R0, RZ, 0x6 ;  /* 0x0000000009097211 */ /* 0x000fc600078f30ff */
[----:B------:R-:W3:Y:S01]  /*09c0*/  @!P3 LDC.64 R6, c[0x0][0x398] ;  /* 0x0000e600ff06bb82 */ /* 0x000ee20000000a00 */
[----:B------:R-:W-:-:S07]  /*09d0*/  SHF.R.S32.HI R9, RZ, 0x6, R9 ;  /* 0x00000006ff097819 */ /* 0x000fce0000011409 */
[----:B------:R-:W4:Y:S01]  /*09e0*/  @P3 LDC.64 R4, c[0x0][0x3b0] ;  /* 0x0000ec00ff043b82 */ /* 0x000f220000000a00 */
[----:B--2---:R-:W-:-:S05]  /*09f0*/  IADD3 R11, PT, PT, R218, R11, -R233 ;  /* 0x0000000bda0b7210 */ /* 0x004fca0007ffe8e9 */
[----:B------:R-:W-:-:S05]  /*0a00*/  VIADD R11, R11, 0x3f ;  /* 0x0000003f0b0b7836 */ /* 0x000fca0000000000 */
[----:B------:R-:W-:-:S04]  /*0a10*/  SHF.R.S32.HI R16, RZ, 0x1f, R11 ;  /* 0x0000001fff107819 */ /* 0x000fc8000001140b */
[----:B------:R-:W-:Y:S01]  /*0a20*/  LEA.HI R16, R16, R11, RZ, 0x6 ;  /* 0x0000000b10107211 */ /* 0x000fe200078f30ff */
[----:B---3--:R-:W-:-:S03]  /*0a30*/  @!P3 IMAD.WIDE.U32 R20, R200, R6, RZ ;  /* 0x00000006c814b225 */ /* 0x008fc600078e00ff */
[----:B------:R-:W-:Y:S01]  /*0a40*/  SHF.R.S32.HI R16, RZ, 0x6, R16 ;  /* 0x00000006ff107819 */ /* 0x000fe20000011410 */
[----:B------:R-:W-:-:S03]  /*0a50*/  @!P3 IMAD R17, R200, R7, R21 ;  /* 0x00000007c811b224 */ /* 0x000fc600078e0215 */
[----:B------:R-:W-:Y:S01]  /*0a60*/  VIMNMX R16, PT, PT, R9, R16, PT ;  /* 0x0000001009107248 */ /* 0x000fe20003fe0100 */
[----:B----4-:R-:W-:-:S03]  /*0a70*/  @P3 IMAD.WIDE.U32 R6, R8, R4, RZ ;  /* 0x0000000408063225 */ /* 0x010fc600078e00ff */
[----:B------:R-:W-:Y:S01]  /*0a80*/  LEA R21, R16, 0xffffffc0, 0x6 ;  /* 0xffffffc010157811 */ /* 0x000fe200078e30ff */
[----:B------:R-:W-:Y:S02]  /*0a90*/  @P3 IMAD R17, R8, R5, R7 ;  /* 0x0000000508113224 */ /* 0x000fe400078e0207 */
[----:B------:R-:W-:Y:S01]  /*0aa0*/  @P3 IMAD.MOV.U32 R20, RZ, RZ, R6 ;  /* 0x000000ffff143224 */ /* 0x000fe200078e0006 */
[----:B------:R-:W-:Y:S01]  /*0ab0*/  SHF.R.S32.HI R23, RZ, 0x1f, R21 ;  /* 0x0000001fff177819 */ /* 0x000fe20000011415 */
[----:B------:R-:W-:Y:S06]  /*0ac0*/  @P2 BRA `(.L_x_418) ;  /* 0x0000000000282947 */ /* 0x000fec0003800000 */
[----:B------:R-:W2:Y:S01]  /*0ad0*/  LDCU.64 UR12, c[0x0][0x3b8] ;  /* 0x00007700ff0c77ac */ /* 0x000ea20008000a00 */
[----:B------:R-:W-:Y:S01]  /*0ae0*/  SHF.R.S32.HI R0, RZ, 0x1f, R235 ;  /* 0x0000001fff007819 */ /* 0x000fe200000114eb */
[----:B------:R-:W3:Y:S04]  /*0af0*/  LDCU.64 UR4, c[0x0][0x3a0] ;  /* 0x00007400ff0477ac */ /* 0x000ee80008000a00 */
[----:B--2---:R-:W-:Y:S02]  /*0b00*/  IMAD R0, R0, UR12, RZ ;  /* 0x0000000c00007c24 */ /* 0x004fe4000f8e02ff */
[----:B------:R-:W-:-:S04]  /*0b10*/  IMAD.WIDE.U32 R4, R235, UR12, RZ ;  /* 0x0000000ceb047c25 */ /* 0x000fc8000f8e00ff */
[----:B------:R-:W-:-:S05]  /*0b20*/  IMAD R0, R235, UR13, R0 ;  /* 0x0000000deb007c24 */ /* 0x000fca000f8e0200 */
[----:B------:R-:W-:-:S03]  /*0b30*/  IADD3 R5, PT, PT, R5, R0, RZ ;  /* 0x0000000005057210 */ /* 0x000fc60007ffe0ff */
[----:B---3--:R-:W-:-:S04]  /*0b40*/  IMAD.WIDE.U32 R14, R200, UR4, R4 ;  /* 0x00000004c80e7c25 */ /* 0x008fc8000f8e0004 */
[----:B------:R-:W-:Y:S01]  /*0b50*/  IMAD R11, R200, UR5, R15 ;  /* 0x00000005c80b7c24 */ /* 0x000fe2000f8e020f */
[----:B------:R-:W-:Y:S06]  /*0b60*/  BRA `(.L_x_419) ;  /* 0x0000000000147947 */ /* 0x000fec0003800000 */
.L_x_418:
[----:B------:R-:W2:Y:S01]  /*0b70*/  LDCU.64 UR12, c[0x0][0x3b8] ;  /* 0x00007700ff0c77ac */ /* 0x000ea20008000a00 */
[----:B------:R-:W-:-:S05]  /*0b80*/  IADD3 R14, PT, PT, R235, R238, RZ ;  /* 0x000000eeeb0e7210 */ /* 0x000fca0007ffe0ff */
[C---:B--2---:R-:W-:Y:S02]  /*0b90*/  IMAD R11, R14.reuse, UR13, RZ ;  /* 0x0000000d0e0b7c24 */ /* 0x044fe4000f8e02ff */
[----:B------:R-:W-:-:S05]  /*0ba0*/  IMAD.WIDE.U32 R14, R14, UR12, RZ ;  /* 0x0000000c0e0e7c25 */ /* 0x000fca000f8e00ff */
[----:B------:R-:W-:Y:S02]  /*0bb0*/  IADD3 R11, PT, PT, R15, R11, RZ ;  /* 0x0000000b0f0b7210 */ /* 0x000fe40007ffe0ff */
.L_x_419:
[----:B------:R-:W2:Y:S01]  /*0bc0*/  LDC R0, c[0x0][0x3e8] ;  /* 0x0000fa00ff007b82 */ /* 0x000ea20000000800 */
[----:B------:R-:W-:Y:S01]  /*0bd0*/  IMAD.MOV.U32 R6, RZ, RZ, RZ ;  /* 0x000000ffff067224 */ /* 0x000fe200078e00ff */
[----:B------:R-:W-:Y:S02]  /*0be0*/  SHF.R.S32.HI R219, RZ, 0x1f, R220 ;  /* 0x0000001fffdb7819 */ /* 0x000fe400000114dc */
[----:B--2---:R-:W-:-:S04]  /*0bf0*/  IABS R5, R0 ;  /* 0x0000000000057213 */ /* 0x004fc80000000000 */
[----:B------:R-:W2:Y:S08]  /*0c00*/  I2F.RP R10, R5 ;  /* 0x00000005000a7306 */ /* 0x000eb00000209400 */
[----:B--2---:R-:W2:Y:S02]  /*0c10*/  MUFU.RCP R9, R10 ;  /* 0x0000000a00097308 */ /* 0x004ea40000001000 */
[----:B--2---:R-:W-:-:S06]  /*0c20*/  VIADD R9, R9, 0xffffffe ;  /* 0x0ffffffe09097836 */ /* 0x004fcc0000000000 */
[----:B------:R-:W2:Y:S02]  /*0c30*/  F2I.FTZ.U32.TRUNC.NTZ R7, R9 ;  /* 0x0000000900077305 */ /* 0x000ea4000021f000 */
[----:B--2---:R-:W-:-:S04]  /*0c40*/  IMAD.MOV R2, RZ, RZ, -R7 ;  /* 0x000000ffff027224 */ /* 0x004fc800078e0a07 */
[----:B------:R-:W-:Y:S01]  /*0c50*/  IMAD R4, R2, R5, RZ ;  /* 0x0000000502047224 */ /* 0x000fe200078e02ff */
[----:B------:R-:W-:-:S03]  /*0c60*/  IABS R2, R199 ;  /* 0x000000c700027213 */ /* 0x000fc60000000000 */
[----:B------:R-:W-:Y:S01]  /*0c70*/  IMAD.HI.U32 R7, R7, R4, R6 ;  /* 0x0000000407077227 */ /* 0x000fe200078e0006 */
[----:B------:R-:W-:-:S05]  /*0c80*/  MOV R4, R2 ;  /* 0x0000000200047202 */ /* 0x000fca0000000f00 */
[----:B------:R-:W-:-:S04]  /*0c90*/  IMAD.HI.U32 R6, R7, R4, RZ ;  /* 0x0000000407067227 */ /* 0x000fc800078e00ff */
[----:B------:R-:W-:-:S04]  /*0ca0*/  IMAD.MOV R2, RZ, RZ, -R6 ;  /* 0x000000ffff027224 */ /* 0x000fc800078e0a06 */
[----:B------:R-:W-:-:S05]  /*0cb0*/  IMAD R2, R5, R2, R4 ;  /* 0x0000000205027224 */ /* 0x000fca00078e0204 */
[----:B------:R-:W-:-:S13]  /*0cc0*/  ISETP.GT.U32.AND P1, PT, R5, R2, PT ;  /* 0x000000020500720c */ /* 0x000fda0003f24070 */
[----:B------:R-:W-:Y:S01]  /*0cd0*/  @!P1 IMAD.IADD R2, R2, 0x1, -R5 ;  /* 0x0000000102029824 */ /* 0x000fe200078e0a05 */
[----:B------:R-:W-:Y:S02]  /*0ce0*/  @!P1 IADD3 R6, PT, PT, R6, 0x1, RZ ;  /* 0x0000000106069810 */ /* 0x000fe40007ffe0ff */
[----:B------:R-:W-:Y:S02]  /*0cf0*/  ISETP.NE.AND P1, PT, R0, RZ, PT ;  /* 0x000000ff0000720c */ /* 0x000fe40003f25270 */
[----:B------:R-:W-:Y:S02]  /*0d00*/  ISETP.GE.U32.AND P4, PT, R2, R5, PT ;  /* 0x000000050200720c */ /* 0x000fe40003f86070 */
[----:B------:R-:W-:-:S04]  /*0d10*/  LOP3.LUT R2, R199, R0, RZ, 0x3c, !PT ;  /* 0x00000000c7027212 */ /* 0x000fc800078e3cff */
[----:B------:R-:W-:-:S07]  /*0d20*/  ISETP.GE.AND P0, PT, R2, RZ, PT ;  /* 0x000000ff0200720c */ /* 0x000fce0003f06270 */
[----:B------:R-:W-:-:S04]  /*0d30*/  @P4 VIADD R6, R6, 0x1 ;  /* 0x0000000106064836 */ /* 0x000fc80000000000 */
[----:B------:R-:W-:-:S05]  /*0d40*/  IMAD.MOV.U32 R2, RZ, RZ, R6 ;  /* 0x000000ffff027224 */ /* 0x000fca00078e0006 */
[----:B------:R-:W-:Y:S02]  /*0d50*/  @!P0 IADD3 R2, PT, PT, -R2, RZ, RZ ;  /* 0x000000ff02028210 */ /* 0x000fe40007ffe1ff */
[----:B------:R-:W-:-:S04]  /*0d60*/  @!P1 LOP3.LUT R2, RZ, R0, RZ, 0x33, !PT ;  /* 0x00000000ff029212 */ /* 0x000fc800078e33ff */
[----:B------:R-:W-:Y:S01]  /*0d70*/  SHF.R.S32.HI R0, RZ, 0x1f, R2 ;  /* 0x0000001fff007819 */ /* 0x000fe20000011402 */
[----:B------:R-:W-:Y:S06]  /*0d80*/  @P2 BRA `(.L_x_420) ;  /* 0x0000000000282947 */ /* 0x000fec0003800000 */
[----:B------:R-:W2:Y:S01]  /*0d90*/  LDCU.64 UR10, c[0x0][0x3c0] ;  /* 0x00007800ff0a77ac */ /* 0x000ea20008000a00 */
[----:B------:R-:W-:Y:S01]  /*0da0*/  SHF.R.S32.HI R4, RZ, 0x1f, R235 ;  /* 0x0000001fff047819 */ /* 0x000fe200000114eb */
[----:B------:R-:W1:Y:S04]  /*0db0*/  LDCU.64 UR4, c[0x0][0x3a8] ;  /* 0x00007500ff0477ac */ /* 0x000e680008000a00 */
[----:B--2---:R-:W-:Y:S02]  /*0dc0*/  IMAD R4, R4, UR10, RZ ;  /* 0x0000000a04047c24 */ /* 0x004fe4000f8e02ff */
[----:B------:R-:W-:-:S04]  /*0dd0*/  IMAD.WIDE.U32 R6, R235, UR10, RZ ;  /* 0x0000000aeb067c25 */ /* 0x000fc8000f8e00ff */
[----:B------:R-:W-:-:S05]  /*0de0*/  IMAD R4, R235, UR11, R4 ;  /* 0x0000000beb047c24 */ /* 0x000fca000f8e0204 */
[----:B------:R-:W-:-:S03]  /*0df0*/  IADD3 R7, PT, PT, R7, R4, RZ ;  /* 0x0000000407077210 */ /* 0x000fc60007ffe0ff */
[----:B-1----:R-:W-:-:S04]  /*0e00*/  IMAD.WIDE.U32 R12, R200, UR4, R6 ;  /* 0x00000004c80c7c25 */ /* 0x002fc8000f8e0006 */
[----:B------:R-:W-:Y:S01]  /*0e10*/  IMAD R10, R200, UR5, R13 ;  /* 0x00000005c80a7c24 */ /* 0x000fe2000f8e020d */
[----:B------:R-:W-:Y:S06]  /*0e20*/  BRA `(.L_x_421) ;  /* 0x0000000000147947 */ /* 0x000fec0003800000 */
.L_x_420:
[----:B------:R-:W2:Y:S01]  /*0e30*/  LDCU.64 UR10, c[0x0][0x3c0] ;  /* 0x00007800ff0a77ac */ /* 0x000ea20008000a00 */
[----:B------:R-:W-:-:S05]  /*0e40*/  IADD3 R4, PT, PT, R235, R238, RZ ;  /* 0x000000eeeb047210 */ /* 0x000fca0007ffe0ff */
[C---:B--2---:R-:W-:Y:S02]  /*0e50*/  IMAD R10, R4.reuse, UR11, RZ ;  /* 0x0000000b040a7c24 */ /* 0x044fe4000f8e02ff */
[----:B-1----:R-:W-:-:S05]  /*0e60*/  IMAD.WIDE.U32 R12, R4, UR10, RZ ;  /* 0x0000000a040c7c25 */ /* 0x002fca000f8e00ff */
[----:B------:R-:W-:-:S07]  /*0e70*/  IADD3 R10, PT, PT, R13, R10, RZ ;  /* 0x0000000a0d0a7210 */ /* 0x000fce0007ffe0ff */
.L_x_421:
        /* <DEDUP_REMOVED lines=15> */
[----:B------:R-:W-:Y:S02]  /*0f70*/  IMAD R4, R200, UR5, RZ ;  /* 0x00000005c8047c24 */ /* 0x000fe4000f8e02ff */
[----:B------:R-:W-:-:S03]  /*0f80*/  IMAD.WIDE.U32 R18, R28, UR6, RZ ;  /* 0x000000061c127c25 */ /* 0x000fc6000f8e00ff */
[----:B------:R-:W-:-:S05]  /*0f90*/  IADD3 R4, PT, PT, R29, R4, RZ ;  /* 0x000000041d047210 */ /* 0x000fca0007ffe0ff */
[----:B------:R-:W-:Y:S01]  /*0fa0*/  IMAD R5, R4, UR6, RZ ;  /* 0x0000000604057c24 */ /* 0x000fe2000f8e02ff */
[----:B------:R-:W-:-:S03]  /*0fb0*/  SHF.R.S32.HI R4, RZ, 0x1f, R24 ;  /* 0x0000001fff047819 */ /* 0x000fc60000011418 */
[----:B------:R-:W-:Y:S02]  /*0fc0*/  IMAD R5, R28, UR4, R5 ;  /* 0x000000041c057c24 */ /* 0x000fe4000f8e0205 */
[----:B------:R-:W-:-:S03]  /*0fd0*/  IMAD.WIDE.U32 R28, R18, R24, RZ ;  /* 0x00000018121c7225 */ /* 0x000fc600078e00ff */
[----:B------:R-:W-:Y:S02]  /*0fe0*/  IADD3 R19, PT, PT, R19, R5, RZ ;  /* 0x0000000513137210 */ /* 0x000fe40007ffe0ff */
[----:B------:R-:W-:-:S03]  /*0ff0*/  MOV R22, R28 ;  /* 0x0000001c00167202 */ /* 0x000fc60000000f00 */
[----:B------:R-:W-:-:S04]  /*1000*/  IMAD R19, R19, R24, RZ ;  /* 0x0000001813137224 */ /* 0x000fc800078e02ff */
[----:B------:R-:W-:-:S05]  /*1010*/  IMAD R19, R4, R18, R19 ;  /* 0x0000001204137224 */ /* 0x000fca00078e0213 */
[----:B------:R-:W-:Y:S01]  /*1020*/  IADD3 R19, PT, PT, R29, R19, RZ ;  /* 0x000000131d137210 */ /* 0x000fe20007ffe0ff */
[----:B------:R-:W-:Y:S06]  /*1030*/  BRA `(.L_x_423) ;  /* 0x0000000000107947 */ /* 0x000fec0003800000 */
.L_x_422:
[-C--:B------:R-:W-:Y:S02]  /*1040*/  IMAD R19, R7, R8.reuse, RZ ;  /* 0x0000000807137224 */ /* 0x080fe400078e02ff */
[----:B------:R-:W-:-:S05]  /*1050*/  IMAD.WIDE.U32 R4, R6, R8, RZ ;  /* 0x0000000806047225 */ /* 0x000fca00078e00ff */
[----:B------:R-:W-:Y:S02]  /*1060*/  IADD3 R19, PT, PT, R5, R19, RZ ;  /* 0x0000001305137210 */ /* 0x000fe40007ffe0ff */
[----:B------:R-:W-:-:S07]  /*1070*/  MOV R22, R4 ;  /* 0x0000000400167202 */ /* 0x000fce0000000f00 */
.L_x_423:
        /* <DEDUP_REMOVED lines=14> */
[----:B------:R-:W-:-:S07]  /*1160*/  ISETP.NE.AND P0, PT, R8, -0x1, PT ;  /* 0xffffffff0800780c */ /* 0x000fce0003f05270 */
[----:B------:R-:W2:Y:S01]  /*1170*/  LDC R4, c[0x0][0x454] ;  /* 0x00011500ff047b82 */ /* 0x000ea20000000800 */
[----:B-1----:R-:W-:-:S05]  /*1180*/  IMAD R5, R200, R5, RZ ;  /* 0x00000005c8057224 */ /* 0x002fca00078e02ff */
[----:B------:R-:W-:-:S05]  /*1190*/  SEL R15, R5, R8, !P0 ;  /* 0x00000008050f7207 */ /* 0x000fca0004000000 */
[----:B--2---:R-:W-:Y:S01]  /*11a0*/  IMAD R15, R199, R4, R15 ;  /* 0x00000004c70f7224 */ /* 0x004fe200078e020f */
[----:B------:R-:W-:Y:S05]  /*11b0*/  BRA `(.L_x_425) ;  /* 0x00000000000c7947 */ /* 0x000fea0003800000 */
.L_x_424:
[----:B------:R-:W1:Y:S01]  /*11c0*/  LDC R15, c[0x0][0x434] ;  /* 0x00010d00ff0f7b82 */ /* 0x000e620000000800 */
[----:B------:R-:W-:-:S04]  /*11d0*/  IMAD R4, R200, UR6, R199 ;  /* 0x00000006c8047c24 */ /* 0x000fc8000f8e02c7 */
[----:B-1----:R-:W-:-:S03]  /*11e0*/  IMAD R15, R4, R15, RZ ;  /* 0x0000000f040f7224 */ /* 0x002fc600078e02ff */
.L_x_425:
        /* <DEDUP_REMOVED lines=11> */
.L_x_426:
[----:B------:R-:W1:Y:S01]  /*12a0*/  LDC R25, c[0x0][0x444] ;  /* 0x00011100ff197b82 */ /* 0x000e620000000800 */
[----:B------:R-:W-:-:S04]  /*12b0*/  IMAD R4, R200, UR6, R199 ;  /* 0x00000006c8047c24 */ /* 0x000fc8000f8e02c7 */
[----:B-1----:R-:W-:-:S07]  /*12c0*/  IMAD R25, R4, R25, RZ ;  /* 0x0000001904197224 */ /* 0x002fce00078e02ff */
.L_x_427:
[----:B------:R-:W1:Y:S01]  /*12d0*/  S2R R13, SR_TID.X ;  /* 0x00000000000d7919 */ /* 0x000e620000002100 */
[----:B------:R-:W2:Y:S01]  /*12e0*/  LDC.64 R8, c[0x0][0x5f8] ;  /* 0x00017e00ff087b82 */ /* 0x000ea20000000a00 */
[----:B------:R-:W-:Y:S01]  /*12f0*/  IMAD R27, R24, UR6, RZ ;  /* 0x00000006181b7c24 */ /* 0x000fe2000f8e02ff */
[----:B------:R-:W-:Y:S01]  /*1300*/  ISETP.NE.AND P3, PT, RZ, UR5, PT ;  /* 0x00000005ff007c0c */ /* 0x000fe2000bf65270 */
[----:B------:R-:W3:Y:S01]  /*1310*/  LDCU.64 UR14, c[0x0][0x3c8] ;  /* 0x00007900ff0e77ac */ /* 0x000ee20008000a00 */
[----:B------:R-:W-:Y:S01]  /*1320*/  IADD3 R22, P1, P0, R32, R22, R29 ;  /* 0x0000001620167210 */ /* 0x000fe2000783e01d */
[C---:B------:R-:W-:Y:S01]  /*1330*/  IMAD R25, R234.reuse, 0x40, R25 ;  /* 0x00000040ea197824 */ /* 0x040fe200078e0219 */
[----:B------:R-:W-:Y:S01]  /*1340*/  SHF.R.S32.HI R29, RZ, 0x1f, R29 ;  /* 0x0000001fff1d7819 */ /* 0x000fe2000001141d */
[----:B------:R-:W4:Y:S01]  /*1350*/  LDCU.64 UR8, c[0x0][0x380] ;  /* 0x00007000ff0877ac */ /* 0x000f220008000a00 */
[----:B------:R-:W5:Y:S01]  /*1360*/  LDC.64 R4, c[0x0][0x590] ;  /* 0x00016400ff047b82 */ /* 0x000f620000000a00 */
[----:B------:R-:W-:Y:S01]  /*1370*/  IMAD R15, R234, 0x40, R15 ;  /* 0x00000040ea0f7824 */ /* 0x000fe200078e020f */
[----:B------:R-:W-:Y:S01]  /*1380*/  IADD3.X R18, PT, PT, R18, R19, R29, P1, P0 ;  /* 0x0000001312127210 */ /* 0x000fe20000fe041d */
[----:B------:R-:W-:Y:S01]  /*1390*/  IMAD.MOV.U32 R19, RZ, RZ, RZ ;  /* 0x000000ffff137224 */ /* 0x000fe200078e00ff */
[----:B------:R-:W3:Y:S01]  /*13a0*/  LDCU.64 UR4, c[0x0][0x570] ;  /* 0x0000ae00ff0477ac */ /* 0x000ee20008000a00 */
[----:B------:R-:W-:Y:S03]  /*13b0*/  BSSY.RECONVERGENT B1, `(.L_x_417) ;  /* 0x0000682000017945 */ /* 0x000fe60003800200 */
[----:B------:R-:W4:Y:S01]  /*13c0*/  LDC.64 R6, c[0x0][0x3b0] ;  /* 0x0000ec00ff067b82 */ /* 0x000f220000000a00 */
[----:B------:R-:W3:Y:S01]  /*13d0*/  LDCU.64 UR6, c[0x0][0x550] ;  /* 0x0000aa00ff0677ac */ /* 0x000ee20008000a00 */
[----:B--2---:R-:W-:-:S06]  /*13e0*/  IMAD.WIDE.U32 R34, R8, UR16, RZ ;  /* 0x0000001008227c25 */ /* 0x004fcc000f8e00ff */
[----:B------:R-:W2:Y:S01]  /*13f0*/  LDC R232, c[0x0][0x508] ;  /* 0x00014200ffe87b82 */ /* 0x000ea20000000800 */
[----:B------:R-:W-:Y:S01]  /*1400*/  IMAD R9, R9, UR16, R35 ;  /* 0x0000001009097c24 */ /* 0x000fe2000f8e0223 */
[----:B-1----:R-:W-:Y:S01]  /*1410*/  LOP3.LUT R24, R13, 0x1f, RZ, 0xc0, !PT ;  /* 0x0000001f0d187812 */ /* 0x002fe200078ec0ff */
[----:B-----5:R-:W-:-:S03]  /*1420*/  IMAD R28, R23, R4, RZ ;  /* 0x00000004171c7224 */ /* 0x020fc600078e02ff */
[----:B------:R-:W-:Y:S02]  /*1430*/  SEL R9, R9, RZ, P3 ;  /* 0x000000ff09097207 */ /* 0x000fe40001800000 */
[----:B------:R-:W1:Y:S01]  /*1440*/  LDC.64 R246, c[0x0][0x420] ;  /* 0x00010800fff67b82 */ /* 0x000e620000000a00 */
[----:B------:R-:W-:Y:S01]  /*1450*/  SHF.L.U64.HI R224, R4, 0x5, R5 ;  /* 0x0000000504e07819 */ /* 0x000fe20000010205 */
[----:B------:R-:W-:Y:S01]  /*1460*/  IMAD R31, R202, R27, R24 ;  /* 0x0000001bca1f7224 */ /* 0x000fe200078e0218 */
[----:B------:R-:W-:Y:S01]  /*1470*/  SEL R24, R34, RZ, P3 ;  /* 0x000000ff22187207 */ /* 0x000fe20001800000 */
[----:B------:R-:W-:Y:S01]  /*1480*/  IMAD.SHL.U32 R27, R27, 0x40, RZ ;  /* 0x000000401b1b7824 */ /* 0x000fe200078e00ff */
[----:B------:R-:W-:Y:S01]  /*1490*/  SHF.L.U32 R225, R4, 0x5, RZ ;  /* 0x0000000504e17819 */ /* 0x000fe200000006ff */
[----:B----4-:R-:W-:Y:S01]  /*14a0*/  IMAD.SHL.U32 R223, R6, 0x20, RZ ;  /* 0x0000002006df7824 */ /* 0x010fe200078e00ff */
[----:B------:R-:W-:Y:S02]  /*14b0*/  IADD3 R24, P1, P0, R31, R22, R24 ;  /* 0x000000161f187210 */ /* 0x000fe4000783e018 */
[----:B------:R-:W-:-:S02]  /*14c0*/  SHF.R.S32.HI R31, RZ, 0x1f, R31 ;  /* 0x0000001fff1f7819 */ /* 0x000fc4000001141f */
[----:B------:R-:W-:Y:S02]  /*14d0*/  SHF.L.U64.HI R222, R6, 0x5, R7 ;  /* 0x0000000506de7819 */ /* 0x000fe40000010207 */
[----:B------:R-:W-:Y:S01]  /*14e0*/  IADD3.X R22, PT, PT, R31, R18, R9, P1, P0 ;  /* 0x000000121f167210 */ /* 0x000fe20000fe0409 */
[----:B------:R-:W-:Y:S01]  /*14f0*/  IMAD.MOV.U32 R18, RZ, RZ, R204 ;  /* 0x000000ffff127224 */ /* 0x000fe200078e00cc */
[----:B------:R-:W4:Y:S01]  /*1500*/  LDC.64 R8, c[0x0][0x598] ;  /* 0x00016600ff087b82 */ /* 0x000f220000000a00 */
[----:B------:R-:W-:Y:S02]  /*1510*/  IADD3 R30, P0, PT, R204, R30, RZ ;  /* 0x0000001ecc1e7210 */ /* 0x000fe40007f1e0ff */
[----:B------:R-:W-:Y:S01]  /*1520*/  IMAD.WIDE.U32 R32, R21, R6, R18 ;  /* 0x0000000615207225 */ /* 0x000fe200078e0012 */
[----:B--2---:R-:W-:-:S03]  /*1530*/  IADD3 R232, PT, PT, R218, -R232, -R233 ;  /* 0x800000e8dae87210 */ /* 0x004fc60007ffe8e9 */
[----:B------:R-:W-:Y:S01]  /*1540*/  IMAD.X R31, RZ, RZ, R26, P0 ;  /* 0x000000ffff1f7224 */ /* 0x000fe200000e061a */
[----:B------:R-:W-:Y:S01]  /*1550*/  IADD3 R20, P1, PT, R20, R32, RZ ;  /* 0x0000002014147210 */ /* 0x000fe20007f3e0ff */
[----:B------:R-:W-:Y:S01]  /*1560*/  IMAD R26, R23, R6, RZ ;  /* 0x00000006171a7224 */ /* 0x000fe200078e02ff */
[----:B------:R-:W-:Y:S01]  /*1570*/  IADD3 R24, P0, PT, R27, R24, RZ ;  /* 0x000000181b187210 */ /* 0x000fe20007f1e0ff */
[C---:B------:R-:W-:Y:S02]  /*1580*/  IMAD R23, R21.reuse, R5, R28 ;  /* 0x0000000515177224 */ /* 0x040fe400078e021c */
[----:B------:R-:W-:Y:S01]  /*1590*/  IMAD.WIDE.U32 R30, R21, R4, R30 ;  /* 0x00000004151e7225 */ /* 0x000fe200078e001e */
[----:B------:R-:W-:Y:S01]  /*15a0*/  LEA.HI.X.SX32 R27, R27, R22, 0x1, P0 ;  /* 0x000000161b1b7211 */ /* 0x000fe200000f0eff */
[----:B------:R-:W2:Y:S01]  /*15b0*/  LDC.64 R28, c[0x0][0x5e8] ;  /* 0x00017a00ff1c7b82 */ /* 0x000ea20000000a00 */
[----:B---3--:R-:W-:Y:S01]  /*15c0*/  LEA R240, P0, R24, UR4, 0x2 ;  /* 0x0000000418f07c11 */ /* 0x008fe2000f8010ff */
[----:B------:R-:W-:-:S02]  /*15d0*/  IMAD R26, R21, R7, R26 ;  /* 0x00000007151a7224 */ /* 0x000fc400078e021a */
[----:B------:R-:W-:Y:S01]  /*15e0*/  IMAD.IADD R31, R31, 0x1, R23 ;  /* 0x000000011f1f7824 */ /* 0x000fe200078e0217 */
[----:B------:R-:W-:Y:S01]  /*15f0*/  LEA.HI.X R241, R24, UR5, R27, 0x2, P0 ;  /* 0x0000000518f17c11 */ /* 0x000fe200080f141b */
[----:B-1----:R-:W-:Y:S01]  /*1600*/  IMAD.WIDE R246, R15, 0x4, R246 ;  /* 0x000000040ff67825 */ /* 0x002fe200078e02f6 */
[----:B------:R-:W-:-:S03]  /*1610*/  IADD3.X R21, PT, PT, R17, R33, R26, P1, !PT ;  /* 0x0000002111157210 */ /* 0x000fc60000ffe41a */
[----:B----4-:R-:W-:Y:S01]  /*1620*/  IMAD.WIDE.U32 R22, R199, R8, R30 ;  /* 0x00000008c7167225 */ /* 0x010fe200078e001e */
[----:B------:R-:W-:-:S03]  /*1630*/  IADD3 R8, PT, PT, R232, -0x40, RZ ;  /* 0xffffffc0e8087810 */ /* 0x000fc60007ffe0ff */
[----:B------:R-:W-:-:S04]  /*1640*/  IMAD.WIDE.U32 R20, R199, UR14, R20 ;  /* 0x0000000ec7147c25 */ /* 0x000fc8000f8e0014 */
[C---:B------:R-:W-:Y:S01]  /*1650*/  IMAD R23, R199.reuse, R9, R23 ;  /* 0x00000009c7177224 */ /* 0x040fe200078e0217 */
[----:B------:R-:W-:Y:S01]  /*1660*/  SHF.R.S32.HI R9, RZ, 0x1f, R8 ;  /* 0x0000001fff097819 */ /* 0x000fe20000011408 */
[----:B------:R-:W-:Y:S02]  /*1670*/  IMAD R21, R199, UR15, R21 ;  /* 0x0000000fc7157c24 */ /* 0x000fe4000f8e0215 */
[----:B------:R-:W-:Y:S01]  /*1680*/  IMAD.WIDE.U32 R22, R203, R4, R22 ;  /* 0x00000004cb167225 */ /* 0x000fe200078e0016 */
[----:B------:R-:W-:-:S03]  /*1690*/  LEA.HI R9, R9, R8, RZ, 0x6 ;  /* 0x0000000809097211 */ /* 0x000fc600078f30ff */
[C---:B------:R-:W-:Y:S01]  /*16a0*/  IMAD.WIDE.U32 R20, R203.reuse, R6, R20 ;  /* 0x00000006cb147225 */ /* 0x040fe200078e0014 */
[----:B------:R-:W-:Y:S02]  /*16b0*/  SHF.R.S32.HI R217, RZ, 0x6, R9 ;  /* 0x00000006ffd97819 */ /* 0x000fe40000011409 */
[----:B------:R-:W-:Y:S01]  /*16c0*/  LEA R242, P0, R22, UR6, 0x1 ;  /* 0x0000000616f27c11 */ /* 0x000fe2000f8008ff */
[C---:B------:R-:W-:Y:S01]  /*16d0*/  IMAD R9, R203.reuse, R7, R21 ;  /* 0x00000007cb097224 */ /* 0x040fe200078e0215 */
[C---:B------:R-:W-:Y:S01]  /*16e0*/  LEA R244, P1, R20.reuse, UR8, 0x1 ;  /* 0x0000000814f47c11 */ /* 0x040fe2000f8208ff */
[----:B------:R-:W-:Y:S01]  /*16f0*/  IMAD R8, R203, R5, R23 ;  /* 0x00000005cb087224 */ /* 0x000fe200078e0217 */
[----:B------:R-:W-:Y:S01]  /*1700*/  VIMNMX R217, PT, PT, RZ, R217, !PT ;  /* 0x000000d9ffd97248 */ /* 0x000fe20007fe0100 */
[----:B--2---:R-:W-:Y:S01]  /*1710*/  IMAD.WIDE R226, R25, 0x4, R28 ;  /* 0x0000000419e27825 */ /* 0x004fe200078e021c */
[----:B------:R-:W-:Y:S02]  /*1720*/  LEA.HI.X R245, R20, UR9, R9, 0x1, P1 ;  /* 0x0000000914f57c11 */ /* 0x000fe400088f0c09 */
[----:B------:R-:W-:-:S02]  /*1730*/  ISETP.GT.AND P1, PT, R16, R217, PT ;  /* 0x000000d91000720c */ /* 0x000fc40003f24270 */
[----:B------:R-:W-:Y:S02]  /*1740*/  LEA.HI.X R243, R22, UR7, R8, 0x1, P0 ;  /* 0x0000000716f37c11 */ /* 0x000fe400080f0c08 */
[----:B------:R-:W-:-:S05]  /*1750*/  IADD3 R8, P0, PT, R203, 0x20, RZ ;  /* 0x00000020cb087810 */ /* 0x000fca0007f1e0ff */
[----:B------:R-:W-:-:S04]  /*1760*/  IMAD.X R4, RZ, RZ, RZ, P0 ;  /* 0x000000ffff047224 */ /* 0x000fc800000e06ff */
[----:B------:R-:W-:Y:S05]  /*1770*/  @P1 BRA `(.L_x_428) ;  /* 0x0000000400ec1947 */ /* 0x000fea0003800000 */
[----:B------:R-:W-:Y:S05]  /*1780*/  @P2 BRA `(.L_x_429) ;  /* 0x00000000002c2947 */ /* 0x000fea0003800000 */
[----:B------:R-:W1:Y:S01]  /*1790*/  LDCU.64 UR8, c[0x0][0x5c0] ;  /* 0x0000b800ff0877ac */ /* 0x000e620008000a00 */
[----:B------:R-:W-:Y:S01]  /*17a0*/  SHF.R.S32.HI R0, RZ, 0x1f, R235 ;  /* 0x0000001fff007819 */ /* 0x000fe200000114eb */
[----:B------:R-:W2:Y:S04]  /*17b0*/  LDCU.64 UR4, c[0x0][0x5a8] ;  /* 0x0000b500ff0477ac */ /* 0x000ea80008000a00 */
[----:B-1----:R-:W-:Y:S02]  /*17c0*/  IMAD R0, R0, UR8, RZ ;  /* 0x0000000800007c24 */ /* 0x002fe4000f8e02ff */
[----:B------:R-:W-:-:S04]  /*17d0*/  IMAD.WIDE.U32 R6, R235, UR8, RZ ;  /* 0x00000008eb067c25 */ /* 0x000fc8000f8e00ff */
[----:B------:R-:W-:-:S05]  /*17e0*/  IMAD R0, R235, UR9, R0 ;  /* 0x00000009eb007c24 */ /* 0x000fca000f8e0200 */
[----:B------:R-:W-:-:S03]  /*17f0*/  IADD3 R7, PT, PT, R7, R0, RZ ;  /* 0x0000000007077210 */ /* 0x000fc60007ffe0ff */
[----:B--2---:R-:W-:-:S04]  /*1800*/  IMAD.WIDE.U32 R6, R200, UR4, R6 ;  /* 0x00000004c8067c25 */ /* 0x004fc8000f8e0006 */
[----:B------:R-:W-:Y:S01]  /*1810*/  IMAD R0, R200, UR5, R7 ;  /* 0x00000005c8007c24 */ /* 0x000fe2000f8e0207 */
[----:B------:R-:W-:Y:S01]  /*1820*/  MOV R2, R6 ;  /* 0x0000000600027202 */ /* 0x000fe20000000f00 */
[----:B------:R-:W-:Y:S05]  /*1830*/  BRA `(.L_x_430) ;  /* 0x0000000000187947 */ /* 0x000fea0003800000 */
.L_x_429:
[----:B------:R-:W1:Y:S01]  /*1840*/  LDCU.64 UR8, c[0x0][0x5c0] ;  /* 0x0000b800ff0877ac */ /* 0x000e620008000a00 */
[----:B------:R-:W-:-:S05]  /*1850*/  IADD3 R0, PT, PT, R235, R238, RZ ;  /* 0x000000eeeb007210 */ /* 0x000fca0007ffe0ff */
[C---:B-1----:R-:W-:Y:S02]  /*1860*/  IMAD R2, R0.reuse, UR9, RZ ;  /* 0x0000000900027c24 */ /* 0x042fe4000f8e02ff */
[----:B------:R-:W-:-:S05]  /*1870*/  IMAD.WIDE.U32 R6, R0, UR8, RZ ;  /* 0x0000000800067c25 */ /* 0x000fca000f8e00ff */
[----:B------:R-:W-:Y:S02]  /*1880*/  IADD3 R0, PT, PT, R7, R2, RZ ;  /* 0x0000000207007210 */ /* 0x000fe40007ffe0ff */
[----:B------:R-:W-:Y:S02]  /*1890*/  MOV R2, R6 ;  /* 0x0000000600027202 */ /* 0x000fe40000000f00 */
.L_x_430:
        /* <DEDUP_REMOVED lines=10> */
[----:B------:R-:W-:Y:S06]  /*1940*/  BRA `(.L_x_432) ;  /* 0x0000000000147947 */ /* 0x000fec0003800000 */
.L_x_431:
[----:B------:R-:W1:Y:S01]  /*1950*/  LDCU.64 UR6, c[0x0][0x5c8] ;  /* 0x0000b900ff0677ac */ /* 0x000e620008000a00 */
[----:B------:R-:W-:-:S05]  /*1960*/  IADD3 R235, PT, PT, R235, R238, RZ ;  /* 0x000000eeebeb7210 */ /* 0x000fca0007ffe0ff */
[C---:B-1----:R-:W-:Y:S02]  /*1970*/  IMAD R6, R235.reuse, UR7, RZ ;  /* 0x00000007eb067c24 */ /* 0x042fe4000f8e02ff */
[----:B------:R-:W-:-:S05]  /*1980*/  IMAD.WIDE.U32 R10, R235, UR6, RZ ;  /* 0x00000006eb0a7c25 */ /* 0x000fca000f8e00ff */
[----:B------:R-:W-:Y:S02]  /*1990*/  IADD3 R6, PT, PT, R11, R6, RZ ;  /* 0x000000060b067210 */ /* 0x000fe40007ffe0ff */
.L_x_432:
[----:B------:R-:W1:Y:S01]  /*19a0*/  LDCU.64 UR4, c[0x0][0x5d8] ;  /* 0x0000bb00ff0477ac */ /* 0x000e620008000a00 */
[----:B------:R-:W-:Y:S01]  /*19b0*/  IMAD R5, R219, UR8, RZ ;  /* 0x00000008db057c24 */ /* 0x000fe2000f8e02ff */
[C---:B------:R-:W-:Y:S01]  /*19c0*/  IADD3 R233, PT, PT, -R220.reuse, R233, RZ ;  /* 0x000000e9dce97210 */ /* 0x040fe20007ffe1ff */
[C---:B------:R-:W-:Y:S01]  /*19d0*/  IMAD.WIDE.U32 R12, R220.reuse, UR8, R18 ;  /* 0x00000008dc0c7c25 */ /* 0x040fe2000f8e0012 */
[----:B------:R-:W-:Y:S02]  /*19e0*/  BSSY.RECONVERGENT B0, `(.L_x_433) ;  /* 0x0000017000007945 */ /* 0x000fe40003800200 */
[-C--:B------:R-:W-:Y:S01]  /*19f0*/  ISETP.GE.AND P5, PT, R203, R233.reuse, PT ;  /* 0x000000e9cb00720c */ /* 0x080fe20003fa6270 */
        /* <DEDUP_REMOVED lines=21> */
.L_x_434:
[----:B------:R-:W-:Y:S05]  /*1b50*/  BSYNC.RECONVERGENT B0 ;  /* 0x0000000000007941 */ /* 0x000fea0003800200 */
.L_x_433:
[----:B------:R-:W-:Y:S04]  /*1b60*/  BSSY.RECONVERGENT B0, `(.L_x_435) ;  /* 0x0000011000007945 */ /* 0x000fe80003800200 */
[----:B------:R-:W-:Y:S05]  /*1b70*/  @P4 BRA `(.L_x_436) ;  /* 0x00000000003c4947 */ /* 0x000fea0003800000 */
[----:B------:R-:W2:Y:S01]  /*1b80*/  LDCU UR10, c[0x0][0x440] ;  /* 0x00008800ff0a77ac */ /* 0x000ea20008000800 */
[----:B------:R-:W-:Y:S02]  /*1b90*/  IMAD R7, R4, UR8, RZ ;  /* 0x0000000804077c24 */ /* 0x000fe4000f8e02ff */
        /* <DEDUP_REMOVED lines=13> */
.L_x_436:
[----:B------:R-:W-:Y:S05]  /*1c70*/  BSYNC.RECONVERGENT B0 ;  /* 0x0000000000007941 */ /* 0x000fea0003800200 */
.L_x_435:
[----:B------:R-:W3:Y:S01]  /*1c80*/  LDCU.64 UR4, c[0x0][0x5e0] ;  /* 0x0000bc00ff0477ac */ /* 0x000ee20008000a00 */
[----:B------:R-:W-:Y:S01]  /*1c90*/  IMAD.WIDE.U32 R12, R220, UR6, R18 ;  /* 0x00000006dc0c7c25 */ /* 0x000fe2000f8e0012 */
[----:B------:R-:W-:Y:S03]  /*1ca0*/  BSSY.RECONVERGENT B0, `(.L_x_437) ;  /* 0x0000016000007945 */ /* 0x000fe60003800200 */
[----:B------:R-:W-:Y:S01]  /*1cb0*/  IMAD R219, R219, UR6, RZ ;  /* 0x00000006dbdb7c24 */ /* 0x000fe2000f8e02ff */
[----:B------:R-:W-:-:S03]  /*1cc0*/  IADD3 R10, P0, PT, R10, R12, RZ ;  /* 0x0000000c0a0a7210 */ /* 0x000fc60007f1e0ff */
[----:B------:R-:W-:-:S05]  /*1cd0*/  IMAD R219, R220, UR7, R219 ;  /* 0x00000007dcdb7c24 */ /* 0x000fca000f8e02db */
[----:B------:R-:W-:-:S03]  /*1ce0*/  IADD3.X R11, PT, PT, R6, R13, R219, P0, !PT ;  /* 0x0000000d060b7210 */ /* 0x000fc600007fe4db */
[----:B---3--:R-:W-:-:S04]  /*1cf0*/  IMAD.WIDE.U32 R10, R199, UR4, R10 ;  /* 0x00000004c70a7c25 */ /* 0x008fc8000f8e000a */
        /* <DEDUP_REMOVED lines=13> */
[----:B------:R3:W-:Y:S04]  /*1dd0*/  @!P2 STG.E.128 desc[UR18][R6.64], RZ ;  /* 0x000000ff0600a986 */ /* 0x0007e8000c101d12 */
[----:B------:R3:W-:Y:S04]  /*1de0*/  @!P1 STG.E.128 desc[UR18][R6.64+0x80], RZ ;  /* 0x000080ff06009986 */ /* 0x0007e8000c101d12 */
[----:B------:R3:W-:Y:S02]  /*1df0*/  @!P0 STG.E.128 desc[UR18][R6.64+0x100], RZ ;  /* 0x000100ff06008986 */ /* 0x0007e4000c101d12 */
.L_x_438:
[----:B------:R-:W-:Y:S05]  /*1e00*/  BSYNC.RECONVERGENT B0 ;  /* 0x0000000000007941 */ /* 0x000fea0003800200 */
.L_x_437:
[----:B------:R-:W-:Y:S05]  /*1e10*/  @P4 BRA `(.L_x_439) ;  /* 0x0000005c006c4947 */ /* 0x000fea0003800000 */
[----:B------:R-:W4:Y:S01]  /*1e20*/  LDCU UR8, c[0x0][0x440] ;  /* 0x00008800ff0877ac */ /* 0x000f220008000800 */
[----:B---3--:R-:W-:Y:S02]  /*1e30*/  IMAD R7, R4, UR6, RZ ;  /* 0x0000000604077c24 */ /* 0x008fe4000f8e02ff */
[----:B------:R-:W-:Y:S01]  /*1e40*/  IMAD.MOV.U32 R4, RZ, RZ, R10 ;  /* 0x000000ffff047224 */ /* 0x000fe200078e000a */
[----:B------:R-:W3:Y:S01]  /*1e50*/  LDCU.64 UR4, c[0x0][0x568] ;  /* 0x0000ad00ff0477ac */ /* 0x000ee20008000a00 */
[C---:B------:R-:W-:Y:S02]  /*1e60*/  IMAD R7, R8.reuse, UR7, R7 ;  /* 0x0000000708077c24 */ /* 0x040fe4000f8e0207 */
[----:B------:R-:W-:-:S04]  /*1e70*/  IMAD.WIDE.U32 R4, R8, UR6, R4 ;  /* 0x0000000608047c25 */ /* 0x000fc8000f8e0004 */
[----:B------:R-:W-:Y:S01]  /*1e80*/  IMAD.IADD R7, R5, 0x1, R7 ;  /* 0x0000000105077824 */ /* 0x000fe200078e0207 */
[----:B----4-:R-:W-:Y:S02]  /*1e90*/  ISETP.GE.AND P1, PT, R204, UR8, PT ;  /* 0x00000008cc007c0c */ /* 0x010fe4000bf26270 */
[----:B------:R-:W-:Y:S02]  /*1ea0*/  ISETP.GE.AND P0, PT, R210, UR8, PT ;  /* 0x00000008d2007c0c */ /* 0x000fe4000bf06270 */
[----:B---3--:R-:W-:-:S04]  /*1eb0*/  LEA R6, P2, R4, UR4, 0x1 ;  /* 0x0000000404067c11 */ /* 0x008fc8000f8408ff */
[----:B------:R-:W-:-:S05]  /*1ec0*/  LEA.HI.X R7, R4, UR5, R7, 0x1, P2 ;  /* 0x0000000504077c11 */ /* 0x000fca00090f0c07 */
[----:B------:R4:W-:Y:S04]  /*1ed0*/  @!P1 STG.E.128 desc[UR18][R6.64], RZ ;  /* 0x000000ff06009986 */ /* 0x0009e8000c101d12 */
[----:B------:R4:W-:Y:S01]  /*1ee0*/  @!P0 STG.E.128 desc[UR18][R6.64+0x80], RZ ;  /* 0x000080ff06008986 */ /* 0x0009e2000c101d12 */
[----:B------:R-:W-:-:S13]  /*1ef0*/  ISETP.GE.AND P0, PT, R209, UR8, PT ;  /* 0x00000008d1007c0c */ /* 0x000fda000bf06270 */
[----:B------:R-:W-:Y:S05]  /*1f00*/  @P0 BRA `(.L_x_439) ;  /* 0x0000005c00300947 */ /* 0x000fea0003800000 */
[----:B------:R3:W-:Y:S01]  /*1f10*/  STG.E.128 desc[UR18][R6.64+0x100], RZ ;  /* 0x000100ff06007986 */ /* 0x0007e2000c101d12 */
[----:B------:R-:W-:Y:S05]  /*1f20*/  BRA `(.L_x_439) ;  /* 0x0000005c00287947 */ /* 0x000fea0003800000 */
.L_x_428:
[C---:B------:R-:W-:Y:S01]  /*1f30*/  IMAD R6, R234.reuse, -0x40, R236 ;  /* 0xffffffc0ea067824 */ /* 0x040fe200078e02ec */
[----:B------:R-:W-:Y:S01]  /*1f40*/  LOP3.LUT R5, R234, 0x80000001, RZ, 0xc0, !PT ;  /* 0x80000001ea057812 */ /* 0x000fe200078ec0ff */
[----:B------:R-:W-:Y:S03]  /*1f50*/  @P3 BAR.SYNC.DEFER_BLOCKING 0x0 ;  /* 0x0000000000003b1d */ /* 0x000fe60000010000 */
        /* <DEDUP_REMOVED lines=25> */
.L_x_442:
[----:B------:R2:W-:Y:S01]  /*20f0*/  STS.128 [R213+0x10000], RZ ;  /* 0x010000ffd5007388 */ /* 0x0005e20000000c00 */
[----:B------:R-:W-:Y:S05]  /*2100*/  BRA `(.L_x_443) ;  /* 0x00000000000c7947 */ /* 0x000fea0003800000 */
.L_x_441:
[----:B------:R1:W-:Y:S04]  /*2110*/  STS.128 [R213+0xc000], RZ ;  /* 0x00c000ffd5007388 */ /* 0x0003e80000000c00 */
[----:B------:R1:W-:Y:S04]  /*2120*/  STS.128 [R213+0xe000], RZ ;  /* 0x00e000ffd5007388 */ /* 0x0003e80000000c00 */
[----:B------:R1:W-:Y:S02]  /*2130*/  STS.128 [R213+0x10000], RZ ;  /* 0x010000ffd5007388 */ /* 0x0003e40000000c00 */
.L_x_443:
[----:B------:R-:W-:Y:S05]  /*2140*/  BSYNC.RECONVERGENT B0 ;  /* 0x0000000000007941 */ /* 0x000fea0003800200 */
.L_x_440:
        /* <DEDUP_REMOVED lines=28> */
.L_x_446:
[----:B------:R1:W-:Y:S02]  /*2310*/  STS.128 [R213+0x11000], RZ ;  /* 0x011000ffd5007388 */ /* 0x0003e40000000c00 */
.L_x_445:
[----:B------:R-:W-:Y:S05]  /*2320*/  BSYNC.RECONVERGENT B0 ;  /* 0x0000000000007941 */ /* 0x000fea0003800200 */
.L_x_444:
        /* <DEDUP_REMOVED lines=23> */
.L_x_449:
[----:B------:R1:W-:Y:S01]  /*24a0*/  STS.128 [R231+0x4000], RZ ;  /* 0x004000ffe7007388 */ /* 0x0003e20000000c00 */
[----:B------:R-:W-:Y:S05]  /*24b0*/  BRA `(.L_x_450) ;  /* 0x00000000000c7947 */ /* 0x000fea0003800000 */
.L_x_448:
[----:B------:R1:W-:Y:S04]  /*24c0*/  STS.128 [R231], RZ ;  /* 0x000000ffe7007388 */ /* 0x0003e80000000c00 */
[----:B------:R1:W-:Y:S04]  /*24d0*/  STS.128 [R231+0x2000], RZ ;  /* 0x002000ffe7007388 */ /* 0x0003e80000000c00 */
[----:B------:R1:W-:Y:S02]  /*24e0*/  STS.128 [R231+0x4000], RZ ;  /* 0x004000ffe7007388 */ /* 0x0003e40000000c00 */
.L_x_450:
[----:B------:R-:W-:Y:S05]  /*24f0*/  BSYNC.RECONVERGENT B0 ;  /* 0x0000000000007941 */ /* 0x000fea0003800200 */
.L_x_447:
        /* <DEDUP_REMOVED lines=27> */
.L_x_453:
[----:B------:R1:W-:Y:S02]  /*26b0*/  STS.128 [R231+0x5000], RZ ;  /* 0x005000ffe7007388 */ /* 0x0003e40000000c00 */
.L_x_452:
[----:B------:R-:W-:Y:S05]  /*26c0*/  BSYNC.RECONVERGENT B0 ;  /* 0x0000000000007941 */ /* 0x000fea0003800200 */
.L_x_451:
[CC--:B------:R-:W-:Y:S01]  /*26d0*/  ISETP.GE.AND P1, PT, R201.reuse, R6.reuse, PT ;  /* 0x00000006c900720c */ /* 0x0c0fe20003f26270 */
[C---:B------:R-:W-:Y:S01]  /*26e0*/  IMAD.WIDE.U32 R20, R201.reuse, 0x4, R246 ;  /* 0x00000004c9147825 */ /* 0x040fe200078e00f6 */
[----:B------:R-:W-:Y:S01]  /*26f0*/  MOV R230, 0x7f800000 ;  /* 0x7f80000000e67802 */ /* 0x000fe20000000f00 */
[----:B------:R-:W2:Y:S01]  /*2700*/  LDCU.64 UR4, c[0x0][0x3d0] ;  /* 0x00007a00ff0477ac */ /* 0x000ea20008000a00 */
[----:B------:R-:W-:Y:S02]  /*2710*/  IADD3 R5, PT, PT, R201, 0x8, RZ ;  /* 0x00000008c9057810 */ /* 0x000fe40007ffe0ff */
[----:B------:R-:W-:Y:S02]  /*2720*/  MOV R229, 0x7f800000 ;  /* 0x7f80000000e57802 */ /* 0x000fe40000000f00 */
[----:B------:R-:W-:-:S05]  /*2730*/  ISETP.GE.AND P0, PT, R5, R6, PT ;  /* 0x000000060500720c */ /* 0x000fca0003f06270 */
[----:B------:R3:W5:Y:S01]  /*2740*/  @!P1 LDG.E R230, desc[UR18][R20.64] ;  /* 0x0000001214e69981 */ /* 0x000762000c1e1900 */
[----:B------:R-:W-:Y:S01]  /*2750*/  IMAD R5, R219, UR12, RZ ;  /* 0x0000000cdb057c24 */ /* 0x000fe2000f8e02ff */
[C---:B------:R-:W-:Y:S01]  /*2760*/  IADD3 R215, PT, PT, -R220.reuse, R233, RZ ;  /* 0x000000e9dcd77210 */ /* 0x040fe20007ffe1ff */
[----:B-1----:R-:W-:-:S03]  /*2770*/  IMAD.WIDE.U32 R16, R220, UR12, R18 ;  /* 0x0000000cdc107c25 */ /* 0x002fc6000f8e0012 */
[----:B------:R-:W-:Y:S01]  /*2780*/  ISETP.GE.AND P4, PT, R203, R215, PT ;  /* 0x000000d7cb00720c */ /* 0x000fe20003f86270 */
[----:B------:R-:W-:Y:S01]  /*2790*/  IMAD R6, R220, UR13, R5 ;  /* 0x0000000ddc067c24 */ /* 0x000fe2000f8e0205 */
[----:B------:R3:W5:Y:S01]  /*27a0*/  @!P0 LDG.E R229, desc[UR18][R20.64+0x20] ;  /* 0x0000201214e58981 */ /* 0x000762000c1e1900 */
[----:B------:R-:W-:Y:S01]  /*27b0*/  IADD3 R14, P0, PT, R14, R16, RZ ;  /* 0x000000100e0e7210 */ /* 0x000fe20007f1e0ff */
[----:B--2---:R-:W-:Y:S01]  /*27c0*/  IMAD R5, R0, UR4, RZ ;  /* 0x0000000400057c24 */ /* 0x004fe2000f8e02ff */
[----:B------:R-:W-:Y:S02]  /*27d0*/  BSSY.RECONVERGENT B0, `(.L_x_454) ;  /* 0x0000026000007945 */ /* 0x000fe40003800200 */
[----:B------:R-:W-:Y:S01]  /*27e0*/  IADD3.X R15, PT, PT, R11, R17, R6, P0, !PT ;  /* 0x000000110b0f7210 */ /* 0x000fe200007fe406 */
[C---:B------:R-:W-:Y:S02]  /*27f0*/  IMAD R5, R2.reuse, UR5, R5 ;  /* 0x0000000502057c24 */ /* 0x040fe4000f8e0205 */
[----:B------:R-:W-:-:S05]  /*2800*/  IMAD.WIDE.U32 R14, R2, UR4, R14 ;  /* 0x00000004020e7c25 */ /* 0x000fca000f8e000e */
[----:B------:R-:W-:Y:S01]  /*2810*/  IADD3 R5, PT, PT, R15, R5, RZ ;  /* 0x000000050f057210 */ /* 0x000fe20007ffe0ff */
[----:B------:R-:W-:Y:S06]  /*2820*/  @P4 BRA `(.L_x_455) ;  /* 0x0000000000744947 */ /* 0x000fec0003800000 */
[----:B------:R-:W1:Y:S01]  /*2830*/  LDCU UR6, c[0x0][0x440] ;  /* 0x00008800ff0677ac */ /* 0x000e620008000800 */
[----:B------:R-:W-:Y:S02]  /*2840*/  IMAD.MOV.U32 R6, RZ, RZ, R14 ;  /* 0x000000ffff067224 */ /* 0x000fe400078e000e */
[----:B------:R-:W-:Y:S01]  /*2850*/  IMAD.MOV.U32 R7, RZ, RZ, R5 ;  /* 0x000000ffff077224 */ /* 0x000fe200078e0005 */
[----:B------:R-:W2:Y:S01]  /*2860*/  LDCU.64 UR4, c[0x0][0x388] ;  /* 0x00007100ff0477ac */ /* 0x000ea20008000a00 */
[----:B---3--:R-:W-:-:S04]  /*2870*/  IMAD.WIDE.U32 R20, R203, UR12, R6 ;  /* 0x0000000ccb147c25 */ /* 0x008fc8000f8e0006 */
        /* <DEDUP_REMOVED lines=22> */
.L_x_456:
[----:B------:R2:W-:Y:S01]  /*29e0*/  STS.128 [R213+0x16000], RZ ;  /* 0x016000ffd5007388 */ /* 0x0005e20000000c00 */
[----:B------:R-:W-:Y:S05]  /*29f0*/  BRA `(.L_x_457) ;  /* 0x00000000000c7947 */ /* 0x000fea0003800000 */
.L_x_455:
[----:B------:R1:W-:Y:S04]  /*2a00*/  STS.128 [R213+0x12000], RZ ;  /* 0x012000ffd5007388 */ /* 0x0003e80000000c00 */
[----:B------:R1:W-:Y:S04]  /*2a10*/  STS.128 [R213+0x14000], RZ ;  /* 0x014000ffd5007388 */ /* 0x0003e80000000c00 */
[----:B------:R1:W-:Y:S02]  /*2a20*/  STS.128 [R213+0x16000], RZ ;  /* 0x016000ffd5007388 */ /* 0x0003e40000000c00 */
.L_x_457:
[----:B------:R-:W-:Y:S05]  /*2a30*/  BSYNC.RECONVERGENT B0 ;  /* 0x0000000000007941 */ /* 0x000fea0003800200 */
.L_x_454:
[----:B------:R-:W-:Y:S01]  /*2a40*/  ISETP.GE.AND P3, PT, R208, R215, PT ;  /* 0x000000d7d000720c */ /* 0x000fe20003f66270 */
[----:B------:R-:W-:-:S12]  /*2a50*/  BSSY.RECONVERGENT B0, `(.L_x_458) ;  /* 0x0000022000007945 */ /* 0x000fd80003800200 */
[----:B------:R1:W-:Y:S04]  /*2a60*/  @P3 STS.128 [R213+0x13000], RZ ;  /* 0x013000ffd5003388 */ /* 0x0003e80000000c00 */
[----:B------:R1:W-:Y:S04]  /*2a70*/  @P3 STS.128 [R213+0x15000], RZ ;  /* 0x015000ffd5003388 */ /* 0x0003e80000000c00 */
[----:B------:R1:W-:Y:S01]  /*2a80*/  @P3 STS.128 [R213+0x17000], RZ ;  /* 0x017000ffd5003388 */ /* 0x0003e20000000c00 */
[----:B------:R-:W-:Y:S05]  /*2a90*/  @P3 BRA `(.L_x_459) ;  /* 0x0000000000743947 */ /* 0x000fea0003800000 */
[----:B------:R-:W2:Y:S01]  /*2aa0*/  LDCU UR6, c[0x0][0x440] ;  /* 0x00008800ff0677ac */ /* 0x000ea20008000800 */
[----:B------:R-:W-:Y:S02]  /*2ab0*/  IMAD R7, R4, UR12, RZ ;  /* 0x0000000c04077c24 */ /* 0x000fe4000f8e02ff */
[----:B------:R-:W-:Y:S01]  /*2ac0*/  IMAD.MOV.U32 R15, RZ, RZ, R5 ;  /* 0x000000ffff0f7224 */ /* 0x000fe200078e0005 */
[----:B------:R-:W3:Y:S01]  /*2ad0*/  LDCU.64 UR4, c[0x0][0x388] ;  /* 0x00007100ff0477ac */ /* 0x000ee20008000a00 */
[C---:B------:R-:W-:Y:S02]  /*2ae0*/  IMAD R7, R8.reuse, UR13, R7 ;  /* 0x0000000d08077c24 */ /* 0x040fe4000f8e0207 */
[----:B------:R-:W-:-:S04]  /*2af0*/  IMAD.WIDE.U32 R14, R8, UR12, R14 ;  /* 0x0000000c080e7c25 */ /* 0x000fc8000f8e000e */
        /* <DEDUP_REMOVED lines=22> */
.L_x_460:
[----:B------:R3:W-:Y:S02]  /*2c60*/  STS.128 [R213+0x17000], RZ ;  /* 0x017000ffd5007388 */ /* 0x0007e40000000c00 */
.L_x_459:
[----:B------:R-:W-:Y:S05]  /*2c70*/  BSYNC.RECONVERGENT B0 ;  /* 0x0000000000007941 */ /* 0x000fea0003800200 */
.L_x_458:
[----:B------:R-:W2:Y:S01]  /*2c80*/  LDCU.64 UR4, c[0x0][0x3d8] ;  /* 0x00007b00ff0477ac */ /* 0x000ea20008000a00 */
[----:B------:R-:W-:Y:S01]  /*2c90*/  IMAD.WIDE.U32 R14, R220, UR10, R18 ;  /* 0x0000000adc0e7c25 */ /* 0x000fe2000f8e0012 */
[----:B------:R-:W-:Y:S03]  /*2ca0*/  BSSY.RECONVERGENT B0, `(.L_x_461) ;  /* 0x0000029000007945 */ /* 0x000fe60003800200 */
[----:B------:R-:W-:Y:S01]  /*2cb0*/  IMAD R5, R219, UR10, RZ ;  /* 0x0000000adb057c24 */ /* 0x000fe2000f8e02ff */
[----:B------:R-:W-:-:S03]  /*2cc0*/  IADD3 R14, P0, PT, R12, R14, RZ ;  /* 0x0000000e0c0e7210 */ /* 0x000fc60007f1e0ff */
[----:B------:R-:W-:-:S05]  /*2cd0*/  IMAD R5, R220, UR11, R5 ;  /* 0x0000000bdc057c24 */ /* 0x000fca000f8e0205 */
[----:B------:R-:W-:Y:S01]  /*2ce0*/  IADD3.X R15, PT, PT, R10, R15, R5, P0, !PT ;  /* 0x0000000f0a0f7210 */ /* 0x000fe200007fe405 */
[----:B--23--:R-:W-:Y:S02]  /*2cf0*/  IMAD R7, R0, UR4, RZ ;  /* 0x0000000400077c24 */ /* 0x00cfe4000f8e02ff */
[----:B------:R-:W-:-:S04]  /*2d00*/  IMAD.WIDE.U32 R14, R2, UR4, R14 ;  /* 0x00000004020e7c25 */ /* 0x000fc8000f8e000e */
[----:B------:R-:W-:-:S05]  /*2d10*/  IMAD R7, R2, UR5, R7 ;  /* 0x0000000502077c24 */ /* 0x000fca000f8e0207 */
[----:B------:R-:W-:Y:S01]  /*2d20*/  IADD3 R7, PT, PT, R15, R7, RZ ;  /* 0x000000070f077210 */ /* 0x000fe20007ffe0ff */
[----:B------:R-:W-:Y:S06]  /*2d30*/  @P4 BRA `(.L_x_462) ;  /* 0x0000000000704947 */ /* 0x000fec0003800000 */
[----:B------:R-:W2:Y:S01]  /*2d40*/  LDCU UR6, c[0x0][0x440] ;  /* 0x00008800ff0677ac */ /* 0x000ea20008000800 */
[----:B------:R-:W-:Y:S01]  /*2d50*/  IMAD.MOV.U32 R6, RZ, RZ, R14 ;  /* 0x000000ffff067224 */ /* 0x000fe200078e000e */
[----:B------:R-:W3:Y:S03]  /*2d60*/  LDCU.64 UR4, c[0x0][0x390] ;  /* 0x00007200ff0477ac */ /* 0x000ee60008000a00 */
[----:B-1----:R-:W-:-:S04]  /*2d70*/  IMAD.WIDE.U32 R16, R203, UR10, R6 ;  /* 0x0000000acb107c25 */ /* 0x002fc8000f8e0006 */
[----:B------:R-:W-:Y:S01]  /*2d80*/  IMAD R0, R203, UR11, R17 ;  /* 0x0000000bcb007c24 */ /* 0x000fe2000f8e0211 */
        /* <DEDUP_REMOVED lines=21> */
.L_x_463:
[----:B------:R3:W-:Y:S01]  /*2ee0*/  STS.128 [R213+0x1c000], RZ ;  /* 0x01c000ffd5007388 */ /* 0x0007e20000000c00 */
[----:B------:R-:W-:Y:S05]  /*2ef0*/  BRA `(.L_x_464) ;  /* 0x00000000000c7947 */ /* 0x000fea0003800000 */
.L_x_462:
[----:B------:R2:W-:Y:S04]  /*2f00*/  STS.128 [R213+0x18000], RZ ;  /* 0x018000ffd5007388 */ /* 0x0005e80000000c00 */
[----:B------:R2:W-:Y:S04]  /*2f10*/  STS.128 [R213+0x1a000], RZ ;  /* 0x01a000ffd5007388 */ /* 0x0005e80000000c00 */
[----:B------:R2:W-:Y:S02]  /*2f20*/  STS.128 [R213+0x1c000], RZ ;  /* 0x01c000ffd5007388 */ /* 0x0005e40000000c00 */
.L_x_464:
[----:B------:R-:W-:Y:S05]  /*2f30*/  BSYNC.RECONVERGENT B0 ;  /* 0x0000000000007941 */ /* 0x000fea0003800200 */
.L_x_461:
[----:B------:R1:W-:Y:S01]  /*2f40*/  @P3 STS.128 [R213+0x19000], RZ ;  /* 0x019000ffd5003388 */ /* 0x0003e20000000c00 */
[----:B------:R-:W-:Y:S03]  /*2f50*/  BSSY.RECONVERGENT B0, `(.L_x_465) ;  /* 0x0000021000007945 */ /* 0x000fe60003800200 */
[----:B------:R1:W-:Y:S04]  /*2f60*/  @P3 STS.128 [R213+0x1b000], RZ ;  /* 0x01b000ffd5003388 */ /* 0x0003e80000000c00 */
[----:B------:R1:W-:Y:S01]  /*2f70*/  @P3 STS.128 [R213+0x1d000], RZ ;  /* 0x01d000ffd5003388 */ /* 0x0003e20000000c00 */
[----:B------:R-:W-:Y:S05]  /*2f80*/  @P3 BRA `(.L_x_466) ;  /* 0x0000000000743947 */ /* 0x000fea0003800000 */
[----:B------:R-:W3:Y:S01]  /*2f90*/  LDCU UR6, c[0x0][0x440] ;  /* 0x00008800ff0677ac */ /* 0x000ee20008000800 */
[----:B------:R-:W-:Y:S02]  /*2fa0*/  IMAD R5, R4, UR10, RZ ;  /* 0x0000000a04057c24 */ /* 0x000fe4000f8e02ff */
[----:B------:R-:W-:Y:S01]  /*2fb0*/  IMAD.MOV.U32 R6, RZ, RZ, R14 ;  /* 0x000000ffff067224 */ /* 0x000fe200078e000e */
[----:B------:R-:W4:Y:S01]  /*2fc0*/  LDCU.64 UR4, c[0x0][0x390] ;  /* 0x00007200ff0477ac */ /* 0x000f220008000a00 */
[C---:B------:R-:W-:Y:S02]  /*2fd0*/  IMAD R5, R8.reuse, UR11, R5 ;  /* 0x0000000b08057c24 */ /* 0x040fe4000f8e0205 */
[----:B------:R-:W-:-:S04]  /*2fe0*/  IMAD.WIDE.U32 R6, R8, UR10, R6 ;  /* 0x0000000a08067c25 */ /* 0x000fc8000f8e0006 */
[----:B------:R-:W-:Y:S01]  /*2ff0*/  IMAD.IADD R5, R7, 0x1, R5 ;  /* 0x0000000107057824 */ /* 0x000fe200078e0205 */
[----:B---3--:R-:W-:Y:S02]  /*3000*/  ISETP.GE.AND P1, PT, R204, UR6, PT ;  /* 0x00000006cc007c0c */ /* 0x008fe4000bf26270 */
[----:B------:R-:W-:Y:S02]  /*3010*/  ISETP.GE.AND P0, PT, R210, UR6, PT ;  /* 0x00000006d2007c0c */ /* 0x000fe4000bf06270 */
[----:B----4-:R-:W-:-:S04]  /*3020*/  LEA R4, P2, R6, UR4, 0x1 ;  /* 0x0000000406047c11 */ /* 0x010fc8000f8408ff */
        /* <DEDUP_REMOVED lines=18> */
.L_x_467:
[----:B------:R4:W-:Y:S02]  /*3150*/  STS.128 [R213+0x1d000], RZ ;  /* 0x01d000ffd5007388 */ /* 0x0009e40000000c00 */
.L_x_466:
[----:B------:R-:W-:Y:S05]  /*3160*/  BSYNC.RECONVERGENT B0 ;  /* 0x0000000000007941 */ /* 0x000fea0003800200 */
.L_x_465:
[----:B------:R-:W0:Y:S01]  /*3170*/  LDGDEPBAR ;  /* 0x00000000000079af */ /* 0x000e220000000000 */
[----:B------:R-:W2:Y:S01]  /*3180*/  LDCU UR5, c[0x0][0x3b0] ;  /* 0x00007600ff0577ac */ /* 0x000ea20008000800 */
[----:B------:R-:W-:Y:S01]  /*3190*/  IMAD.SHL.U32 R0, R13, 0x2, RZ ;  /* 0x000000020d007824 */ /* 0x000fe200078e00ff */
[----:B---34-:R-:W-:Y:S01]  /*31a0*/  SHF.R.U32.HI R5, RZ, 0x2, R13 ;  /* 0x00000002ff057819 */ /* 0x018fe2000001160d */
[--C-:B------:R-:W-:Y:S01]  /*31b0*/  IMAD.IADD R188, R196, 0x1, R186.reuse ;  /* 0x00000001c4bc7824 */ /* 0x100fe200078e02ba */
[----:B------:R-:W3:Y:S01]  /*31c0*/  LDCU UR4, c[0x0][0x590] ;  /* 0x0000b200ff0477ac */ /* 0x000ee20008000800 */
[----:B------:R-:W-:Y:S01]  /*31d0*/  IMAD.IADD R186, R193, 0x1, R186 ;  /* 0x00000001c1ba7824 */ /* 0x000fe200078e02ba */
[----:B------:R-:W-:Y:S01]  /*31e0*/  LOP3.LUT R0, R0, 0x6, RZ, 0xc0, !PT ;  /* 0x0000000600007812 */ /* 0x000fe200078ec0ff */
[----:B------:R-:W-:Y:S01]  /*31f0*/  IMAD.MOV.U32 R228, RZ, RZ, R231 ;  /* 0x000000ffffe47224 */ /* 0x000fe200078e00e7 */
[----:B------:R-:W-:Y:S01]  /*3200*/  CS2R R142, SRZ ;  /* 0x00000000008e7805 */ /* 0x000fe2000001ff00 */
[----:B------:R-:W-:Y:S01]  /*3210*/  IMAD.IADD R197, R192, 0x1, R185 ;  /* 0x00000001c0c57824 */ /* 0x000fe200078e02b9 */
[----:B------:R-:W-:Y:S01]  /*3220*/  LOP3.LUT R5, R0, 0xe0, R5, 0xf8, !PT ;  /* 0x000000e000057812 */ /* 0x000fe200078ef805 */
[----:B------:R-:W-:Y:S01]  /*3230*/  IMAD.IADD R0, R191, 0x1, R192 ;  /* 0x00000001bf007824 */ /* 0x000fe200078e02c0 */
[----:B------:R-:W-:Y:S01]  /*3240*/  CS2R R140, SRZ ;  /* 0x00000000008c7805 */ /* 0x000fe2000001ff00 */
[----:B------:R-:W-:Y:S01]  /*3250*/  IMAD.IADD R2, R185, 0x1, R3 ;  /* 0x00000001b9027824 */ /* 0x000fe200078e0203 */
[----:B------:R-:W-:Y:S01]  /*3260*/  CS2R R146, SRZ ;  /* 0x0000000000927805 */ /* 0x000fe2000001ff00 */
[----:B------:R-:W-:Y:S01]  /*3270*/  IMAD.IADD R184, R190, 0x1, R185 ;  /* 0x00000001beb87824 */ /* 0x000fe200078e02b9 */
        /* <DEDUP_REMOVED lines=44> */
[----:B------:R-:W-:Y:S01]  /*3540*/  CS2R R36, SRZ ;  /* 0x0000000000247805 */ /* 0x000fe2000001ff00 */
[----:B------:R-:W-:Y:S01]  /*3550*/  IMAD.IADD R195, R0, 0x1, R185 ;  /* 0x0000000100c37824 */ /* 0x000fe200078e02b9 */
[----:B------:R-:W4:Y:S01]  /*3560*/  LDCU UR6, c[0x0][0x440] ;  /* 0x00008800ff0677ac */ /* 0x000f220008000800 */
[----:B------:R-:W-:Y:S01]  /*3570*/  IMAD.IADD R216, R220, 0x1, R5 ;  /* 0x00000001dcd87824 */ /* 0x000fe200078e0205 */
[----:B------:R-:W1:Y:S01]  /*3580*/  LDCU UR7, c[0x0][0x3e0] ;  /* 0x00007c00ff0777ac */ /* 0x000e620008000800 */
[----:B------:R-:W1:Y:S01]  /*3590*/  LDCU UR8, c[0x0][0x45c] ;  /* 0x00008b80ff0877ac */ /* 0x000e620008000800 */
[----:B--2---:R-:W-:Y:S02]  /*35a0*/  USHF.L.U32 UR5, UR5, 0x6, URZ ;  /* 0x0000000605057899 */ /* 0x004fe400080006ff */
[----:B---3--:R-:W-:-:S12]  /*35b0*/  USHF.L.U32 UR4, UR4, 0x6, URZ ;  /* 0x0000000604047899 */ /* 0x008fd800080006ff */
.L_x_472:
[----:B------:R-:W0:Y:S01]  /*35c0*/  LDGDEPBAR ;  /* 0x00000000000079af */ /* 0x000e220000000000 */
[----:B------:R-:W-:Y:S01]  /*35d0*/  IMAD.IADD R149, R188, 0x1, R185 ;  /* 0x00000001bc957824 */ /* 0x000fe200078e02b9 */
[----:B------:R-:W-:Y:S01]  /*35e0*/  LEA R152, P0, R201, R226, 0x2 ;  /* 0x000000e2c9987211 */ /* 0x000fe200078010ff */
[----:B------:R-:W-:Y:S02]  /*35f0*/  IMAD.IADD R150, R191, 0x1, R188 ;  /* 0x00000001bf967824 */ /* 0x000fe400078e02bc */
[----:B------:R-:W-:Y:S01]  /*3600*/  IMAD.SHL.U32 R151, R234, 0x40, RZ ;  /* 0x00000040ea977824 */ /* 0x000fe200078e00ff */
[----:B------:R-:W-:Y:S02]  /*3610*/  LEA.HI.X R153, R201, R227, RZ, 0x2, P0 ;  /* 0x000000e3c9997211 */ /* 0x000fe400000f14ff */
[----:B------:R-:W-:Y:S02]  /*3620*/  IADD3 R148, PT, PT, R185, R150, RZ ;  /* 0x00000096b9947210 */ /* 0x000fe40007ffe0ff */
[----:B------:R-:W-:Y:S01]  /*3630*/  ISETP.GE.AND P0, PT, R151, R232, PT ;  /* 0x000000e89700720c */ /* 0x000fe20003f06270 */
[----:B------:R-:W-:Y:S04]  /*3640*/  DEPBAR.LE SB0, 0x0 ;  /* 0x000080000000791a */ /* 0x000fe80000000000 */
[----:B------:R-:W-:Y:S06]  /*3650*/  BAR.SYNC.DEFER_BLOCKING 0x0 ;  /* 0x0000000000007b1d */ /* 0x000fec0000010000 */
[----:B------:R-:W-:Y:S04]  /*3660*/  LDSM.16.M88.4 R20, [R188] ;  /* 0x00000000bc14783b */ /* 0x000fe80000000200 */
[----:B------:R-:W2:Y:S04]  /*3670*/  LDSM.16.M88.4 R24, [R192] ;  /* 0x00000000c018783b */ /* 0x000ea80000000200 */
[----:B------:R-:W3:Y:S04]  /*3680*/  LDSM.16.M88.4 R28, [R192+0x800] ;  /* 0x00080000c01c783b */ /* 0x000ee80000000200 */
[----:B------:R-:W-:Y:S04]  /*3690*/  LDSM.16.M88.4 R32, [R149] ;  /* 0x000000009520783b */ /* 0x000fe80000000200 */
[----:B------:R-:W4:Y:S04]  /*36a0*/  LDSM.16.M88.4 R84, [R197] ;  /* 0x00000000c554783b */ /* 0x000f280000000200 */
[----:B------:R-:W4:Y:S04]  /*36b0*/  LDSM.16.M88.4 R88, [R197+0x800] ;  /* 0x00080000c558783b */ /* 0x000f280000000200 */
[----:B------:R-:W-:Y:S04]  /*36c0*/  LDSM.16.M88.4 R92, [R0] ;  /* 0x00000000005c783b */ /* 0x000fe80000000200 */
[----:B------:R-:W-:Y:S04]  /*36d0*/  LDSM.16.M88.4 R96, [R195+0x800] ;  /* 0x00080000c360783b */ /* 0x000fe80000000200 */
[----:B-----5:R3:W5:Y:S04]  /*36e0*/  LDG.E R167, desc[UR18][R152.64] ;  /* 0x0000001298a77981 */ /* 0x020768000c1e1900 */
[----:B------:R4:W5:Y:S01]  /*36f0*/  LDG.E R166, desc[UR18][R152.64+0x20] ;  /* 0x0000201298a67981 */ /* 0x000962000c1e1900 */
[C---:B--2---:R-:W-:Y:S08]  /*3700*/  HMMA.16816.F32 R4, R20.reuse, R24, RZ ;  /* 0x000000181404723c */ /* 0x044ff000000018ff */
[C---:B-1----:R-:W-:Y:S01]  /*3710*/  HMMA.16816.F32 R8, R20.reuse, R26, RZ ;  /* 0x0000001a1408723c */ /* 0x042fe200000018ff */
[----:B------:R-:W1:Y:S07]  /*3720*/  LDSM.16.M88.4 R24, [R150] ;  /* 0x000000009618783b */ /* 0x000e6e0000000200 */
[C---:B---3--:R-:W-:Y:S08]  /*3730*/  HMMA.16816.F32 R12, R20.reuse, R28, RZ ;  /* 0x0000001c140c723c */ /* 0x048ff000000018ff */
[----:B------:R-:W-:Y:S01]  /*3740*/  HMMA.16816.F32 R16, R20, R30, RZ ;  /* 0x0000001e1410723c */ /* 0x000fe200000018ff */
[----:B------:R-:W2:Y:S04]  /*3750*/  LDSM.16.M88.4 R20, [R0+0x800] ;  /* 0x000800000014783b */ /* 0x000ea80000000200 */
[----:B------:R-:W-:Y:S03]  /*3760*/  LDSM.16.M88.4 R28, [R148] ;  /* 0x00000000941c783b */ /* 0x000fe60000000200 */
[C---:B----4-:R-:W-:Y:S08]  /*3770*/  HMMA.16816.F32 R4, R32.reuse, R84, R4 ;  /* 0x000000542004723c */ /* 0x050ff00000001804 */
[C---:B------:R-:W-:Y:S01]  /*3780*/  HMMA.16816.F32 R8, R32.reuse, R86, R8 ;  /* 0x000000562008723c */ /* 0x040fe20000001808 */
[----:B------:R-:W3:Y:S07]  /*3790*/  LDSM.16.M88.4 R84, [R195] ;  /* 0x00000000c354783b */ /* 0x000eee0000000200 */
[C---:B------:R-:W-:Y:S08]  /*37a0*/  HMMA.16816.F32 R12, R32.reuse, R88, R12 ;  /* 0x00000058200c723c */ /* 0x040ff0000000180c */
[----:B------:R-:W-:Y:S01]  /*37b0*/  HMMA.16816.F32 R16, R32, R90, R16 ;  /* 0x0000005a2010723c */ /* 0x000fe20000001810 */
[----:B------:R-:W-:Y:S04]  /*37c0*/  LDSM.16.M88.4 R32, [R188+0x2000] ;  /* 0x00200000bc20783b */ /* 0x000fe80000000200 */
[----:B------:R-:W4:Y:S03]  /*37d0*/  LDSM.16.M88.4 R88, [R192+0x2000] ;  /* 0x00200000c058783b */ /* 0x000f260000000200 */
        /* <DEDUP_REMOVED lines=10> */
[C---:B------:R-:W-:Y:S08]  /*3880*/  HMMA.16816.F32 R12, R28.reuse, R96, R12 ;  /* 0x000000601c0c723c */ /* 0x040ff0000000180c */
[----:B------:R-:W-:Y:S01]  /*3890*/  HMMA.16816.F32 R16, R28, R98, R16 ;  /* 0x000000621c10723c */ /* 0x000fe20000001810 */
[----:B------:R-:W-:Y:S04]  /*38a0*/  LDSM.16.M88.4 R28, [R150+0x2000] ;  /* 0x00200000961c783b */ /* 0x000fe80000000200 */
[----:B------:R-:W-:Y:S03]  /*38b0*/  LDSM.16.M88.4 R96, [R0+0x2800] ;  /* 0x002800000060783b */ /* 0x000fe60000000200 */
[C---:B----4-:R-:W-:Y:S08]  /*38c0*/  HMMA.16816.F32 R4, R32.reuse, R88, R4 ;  /* 0x000000582004723c */ /* 0x050ff00000001804 */
[C---:B------:R-:W-:Y:S01]  /*38d0*/  HMMA.16816.F32 R8, R32.reuse, R90, R8 ;  /* 0x0000005a2008723c */ /* 0x040fe20000001808 */
[----:B------:R-:W4:Y:S07]  /*38e0*/  LDSM.16.M88.4 R88, [R0+0x2000] ;  /* 0x002000000058783b */ /* 0x000f2e0000000200 */
[C---:B-1----:R-:W-:Y:S08]  /*38f0*/  HMMA.16816.F32 R12, R32.reuse, R92, R12 ;  /* 0x0000005c200c723c */ /* 0x042ff0000000180c */
[----:B------:R-:W-:Y:S01]  /*3900*/  HMMA.16816.F32 R16, R32, R94, R16 ;  /* 0x0000005e2010723c */ /* 0x000fe20000001810 */
[----:B------:R-:W-:Y:S04]  /*3910*/  LDSM.16.M88.4 R32, [R195+0x2000] ;  /* 0x00200000c320783b */ /* 0x000fe80000000200 */
[----:B------:R-:W-:Y:S03]  /*3920*/  LDSM.16.M88.4 R92, [R195+0x2800] ;  /* 0x00280000c35c783b */ /* 0x000fe60000000200 */
[C---:B--2---:R-:W-:Y:S08]  /*3930*/  HMMA.16816.F32 R4, R20.reuse, R24, R4 ;  /* 0x000000181404723c */ /* 0x044ff00000001804 */
[C---:B------:R-:W-:Y:S01]  /*3940*/  HMMA.16816.F32 R8, R20.reuse, R26, R8 ;  /* 0x0000001a1408723c */ /* 0x040fe20000001808 */
[----:B------:R-:W1:Y:S07]  /*3950*/  LDSM.16.M88.4 R24, [R148+0x2000] ;  /* 0x002000009418783b */ /* 0x000e6e0000000200 */
[C---:B---3--:R-:W-:Y:S08]  /*3960*/  HMMA.16816.F32 R12, R20.reuse, R84, R12 ;  /* 0x00000054140c723c */ /* 0x048ff0000000180c */
[----:B------:R-:W-:Y:S01]  /*3970*/  HMMA.16816.F32 R16, R20, R86, R16 ;  /* 0x000000561410723c */ /* 0x000fe20000001810 */
[----:B------:R-:W-:Y:S04]  /*3980*/  LDSM.16.M88.4 R20, [R188+0x4000] ;  /* 0x00400000bc14783b */ /* 0x000fe80000000200 */
[----:B------:R-:W2:Y:S03]  /*3990*/  LDSM.16.M88.4 R84, [R192+0x4000] ;  /* 0x00400000c054783b */ /* 0x000ea60000000200 */
[C---:B----4-:R-:W-:Y:S08]  /*39a0*/  HMMA.16816.F32 R4, R28.reuse, R88, R4 ;  /* 0x000000581c04723c */ /* 0x050ff00000001804 */
[C---:B------:R-:W-:Y:S01]  /*39b0*/  HMMA.16816.F32 R8, R28.reuse, R90, R8 ;  /* 0x0000005a1c08723c */ /* 0x040fe20000001808 */
[----:B------:R-:W3:Y:S07]  /*39c0*/  LDSM.16.M88.4 R88, [R192+0x4800] ;  /* 0x00480000c058783b */ /* 0x000eee0000000200 */
[C---:B------:R-:W-:Y:S08]  /*39d0*/  HMMA.16816.F32 R12, R28.reuse, R96, R12 ;  /* 0x000000601c0c723c */ /* 0x040ff0000000180c */
        /* <DEDUP_REMOVED lines=9> */
[----:B------:R-:W-:Y:S03]  /*3a70*/  LDSM.16.M88.4 R92, [R0+0x4800] ;  /* 0x00480000005c783b */ /* 0x000fe60000000200 */
[C---:B--2---:R-:W-:Y:S08]  /*3a80*/  HMMA.16816.F32 R4, R20.reuse, R84, R4 ;  /* 0x000000541404723c */ /* 0x044ff00000001804 */
[C---:B------:R-:W-:Y:S01]  /*3a90*/  HMMA.16816.F32 R8, R20.reuse, R86, R8 ;  /* 0x000000561408723c */ /* 0x040fe20000001808 */
[----:B------:R-:W2:Y:S07]  /*3aa0*/  LDSM.16.M88.4 R84, [R0+0x4000] ;  /* 0x004000000054783b */ /* 0x000eae0000000200 */
        /* <DEDUP_REMOVED lines=8> */
[----:B------:R-:W-:Y:S08]  /*3b30*/  HMMA.16816.F32 R16, R28, R98, R16 ;  /* 0x000000621c10723c */ /* 0x000ff00000001810 */
[C---:B--2---:R-:W-:Y:S08]  /*3b40*/  HMMA.16816.F32 R4, R24.reuse, R84, R4 ;  /* 0x000000541804723c */ /* 0x044ff00000001804 */
[C---:B------:R-:W-:Y:S08]  /*3b50*/  HMMA.16816.F32 R8, R24.reuse, R86, R8 ;  /* 0x000000561808723c */ /* 0x040ff00000001808 */
[C---:B------:R-:W-:Y:S08]  /*3b60*/  HMMA.16816.F32 R12, R24.reuse, R92, R12 ;  /* 0x0000005c180c723c */ /* 0x040ff0000000180c */
[----:B------:R-:W-:Y:S08]  /*3b70*/  HMMA.16816.F32 R16, R24, R94, R16 ;  /* 0x0000005e1810723c */ /* 0x000ff00000001810 */
[C---:B-1----:R-:W-:Y:S08]  /*3b80*/  HMMA.16816.F32 R4, R20.reuse, R32, R4 ;  /* 0x000000201404723c */ /* 0x042ff00000001804 */
[C---:B------:R-:W-:Y:S08]  /*3b90*/  HMMA.16816.F32 R8, R20.reuse, R34, R8 ;  /* 0x000000221408723c */ /* 0x040ff00000001808 */
[C---:B------:R-:W-:Y:S08]  /*3ba0*/  HMMA.16816.F32 R12, R20.reuse, R88, R12 ;  /* 0x00000058140c723c */ /* 0x040ff0000000180c */
[----:B------:R-:W-:Y:S01]  /*3bb0*/  HMMA.16816.F32 R16, R20, R90, R16 ;  /* 0x0000005a1410723c */ /* 0x000fe20000001810 */
[----:B------:R-:W-:Y:S08]  /*3bc0*/  @!UPT UIADD3 URZ, UPT, UPT, URZ, URZ, URZ ;  /* 0x000000fffffff290 */ /* 0x000ff0000fffe0ff */
[----:B------:R-:W-:Y:S11]  /*3bd0*/  @!P0 BRA `(.L_x_468) ;  /* 0x0000000000248947 */ /* 0x000ff60003800000 */
[----:B------:R-:W-:Y:S01]  /*3be0*/  VIADD R22, R220, 0x40 ;  /* 0x00000040dc167836 */ /* 0x000fe20000000000 */
[----:B------:R-:W1:Y:S01]  /*3bf0*/  LDC R20, c[0x0][0x504] ;  /* 0x00014100ff147b82 */ /* 0x000e620000000800 */
[----:B------:R-:W-:Y:S03]  /*3c00*/  VIADD R21, R151, 0x40 ;  /* 0x0000004097157836 */ /* 0x000fe60000000000 */
[----:B------:R-:W-:Y:S02]  /*3c10*/  ISETP.LT.AND P0, PT, R22, R233, PT ;  /* 0x000000e91600720c */ /* 0x000fe40003f01270 */
[----:B-1----:R-:W-:Y:S05]  /*3c20*/  IADD3 R20, PT, PT, R218, R20, -R233 ;  /* 0x00000014da147210 */ /* 0x002fea0007ffe8e9 */
[----:B------:R-:W-:Y:S05]  /*3c30*/  VIADD R20, R20, 0xffffffc0 ;  /* 0xffffffc014147836 */ /* 0x000fea0000000000 */
[----:B------:R-:W-:Y:S11]  /*3c40*/  ISETP.GE.AND P1, PT, R21, R20, PT ;  /* 0x000000141500720c */ /* 0x000ff60003f26270 */
[----:B------:R-:W-:Y:S02]  /*3c50*/  @!UPT UIADD3 URZ, UPT, UPT, URZ, URZ, URZ ;  /* 0x000000fffffff290 */ /* 0x000fe4000fffe0ff */
[----:B------:R-:W-:Y:S05]  /*3c60*/  @!P1 BRA P0, `(.L_x_469) ;  /* 0x0000000400489947 */ /* 0x000fea0000000000 */
.L_x_468:
[----:B------:R-:W1:Y:S01]  /*3c70*/  LDC R20, c[0x0][0x504] ;  /* 0x00014100ff147b82 */ /* 0x000e620000000800 */
[----:B------:R-:W-:Y:S02]  /*3c80*/  IMAD.IADD R27, R201, 0x1, R151 ;  /* 0x00000001c91b7824 */ /* 0x000fe400078e0297 */
[C---:B------:R-:W-:Y:S05]  /*3c90*/  VIADD R21, R216.reuse, 0x8 ;  /* 0x00000008d8157836 */ /* 0x040fea0000000000 */
[----:B------:R-:W2:Y:S01]  /*3ca0*/  LDC R22, c[0x0][0x508] ;  /* 0x00014200ff167b82 */ /* 0x000ea20000000800 */
[C---:B------:R-:W-:Y:S02]  /*3cb0*/  VIADD R35, R216.reuse, 0x10 ;  /* 0x00000010d8237836 */ /* 0x040fe40000000000 */
[C---:B------:R-:W-:Y:S02]  /*3cc0*/  VIADD R34, R216.reuse, 0x11 ;  /* 0x00000011d8227836 */ /* 0x040fe40000000000 */
[C---:B------:R-:W-:Y:S02]  /*3cd0*/  VIADD R86, R216.reuse, 0x1 ;  /* 0x00000001d8567836 */ /* 0x040fe40000000000 */
[C---:B------:R-:W-:Y:S02]  /*3ce0*/  VIADD R32, R216.reuse, 0x19 ;  /* 0x00000019d8207836 */ /* 0x040fe40000000000 */
[C---:B------:R-:W-:Y:S01]  /*3cf0*/  VIADD R33, R216.reuse, 0x18 ;  /* 0x00000018d8217836 */ /* 0x040fe20000000000 */
[C-C-:B-1----:R-:W-:Y:S02]  /*3d00*/  IADD3 R20, PT, PT, R233.reuse, -R20, -R236.reuse ;  /* 0x80000014e9147210 */ /* 0x142fe40007ffe8ec */
[----:B--2---:R-:W-:Y:S03]  /*3d10*/  IADD3 R22, PT, PT, R233, R22, -R236 ;  /* 0x00000016e9167210 */ /* 0x004fe60007ffe8ec */
[C---:B------:R-:W-:Y:S02]  /*3d20*/  IMAD.IADD R23, R27.reuse, 0x1, R20 ;  /* 0x000000011b177824 */ /* 0x040fe400078e0214 */
[----:B------:R-:W-:Y:S02]  /*3d30*/  VIADD R20, R216, 0x9 ;  /* 0x00000009d8147836 */ /* 0x000fe40000000000 */
[----:B------:R-:W-:Y:S01]  /*3d40*/  IMAD.IADD R22, R27, 0x1, R22 ;  /* 0x000000011b167824 */ /* 0x000fe200078e0216 */
[----:B------:R-:W-:Y:S02]  /*3d50*/  VIMNMX R25, PT, PT, RZ, R23, !PT ;  /* 0x00000017ff197248 */ /* 0x000fe40007fe0100 */
[----:B------:R-:W-:Y:S02]  /*3d60*/  VIADDMNMX R23, R23, 0x8, RZ, !PT ;  /* 0x0000000817177846 */ /* 0x000fe400078001ff */
[C---:B------:R-:W-:Y:S02]  /*3d70*/  ISETP.GE.AND P3, PT, R21.reuse, R25, PT ;  /* 0x000000191500720c */ /* 0x040fe40003f66270 */
[C---:B------:R-:W-:Y:S02]  /*3d80*/  ISETP.GE.AND P0, PT, R20.reuse, R23, PT ;  /* 0x000000171400720c */ /* 0x040fe40003f06270 */
[----:B------:R-:W-:Y:S02]  /*3d90*/  ISETP.GE.AND P2, PT, R20, R25, PT ;  /* 0x000000191400720c */ /* 0x000fe40003f46270 */
[----:B------:R-:W-:Y:S02]  /*3da0*/  ISETP.GE.AND P1, PT, R21, R23, PT ;  /* 0x000000171500720c */ /* 0x000fe40003f26270 */
[----:B------:R-:W-:Y:S02]  /*3db0*/  FSEL R27, R11, -INF , P0 ;  /* 0xff8000000b1b7808 */ /* 0x000fe40000000000 */
[-C--:B------:R-:W-:Y:S02]  /*3dc0*/  ISETP.GE.AND P0, PT, R216, R25.reuse, PT ;  /* 0x00000019d800720c */ /* 0x080fe40003f06270 */
[-C--:B------:R-:W-:Y:S02]  /*3dd0*/  ISETP.GE.AND P4, PT, R35, R25.reuse, PT ;  /* 0x000000192300720c */ /* 0x080fe40003f86270 */
[----:B------:R-:W-:Y:S02]  /*3de0*/  FSEL R31, R8, -INF , P3 ;  /* 0xff800000081f7808 */ /* 0x000fe40001800000 */
[----:B------:R-:W-:Y:S02]  /*3df0*/  FSEL R30, R9, -INF , P2 ;  /* 0xff800000091e7808 */ /* 0x000fe40001000000 */
[----:B------:R-:W-:Y:S02]  /*3e00*/  FSEL R28, R10, -INF , P1 ;  /* 0xff8000000a1c7808 */ /* 0x000fe40000800000 */
[C---:B------:R-:W-:Y:S02]  /*3e10*/  ISETP.GE.AND P3, PT, R34.reuse, R25, PT ;  /* 0x000000192200720c */ /* 0x040fe40003f66270 */
[-C--:B------:R-:W-:Y:S02]  /*3e20*/  ISETP.GE.AND P2, PT, R35, R23.reuse, PT ;  /* 0x000000172300720c */ /* 0x080fe40003f46270 */
[----:B------:R-:W-:Y:S02]  /*3e30*/  ISETP.GE.AND P1, PT, R34, R23, PT ;  /* 0x000000172200720c */ /* 0x000fe40003f26270 */
[----:B------:R-:W-:Y:S02]  /*3e40*/  FSEL R90, R4, -INF , P0 ;  /* 0xff800000045a7808 */ /* 0x000fe40000000000 */
[----:B------:R-:W-:Y:S02]  /*3e50*/  ISETP.GE.AND P6, PT, R86, R25, PT ;  /* 0x000000195600720c */ /* 0x000fe40003fc6270 */
[----:B------:R-:W-:Y:S02]  /*3e60*/  FSEL R85, R12, -INF , P4 ;  /* 0xff8000000c557808 */ /* 0x000fe40002000000 */
[C---:B------:R-:W-:Y:S02]  /*3e70*/  ISETP.GE.AND P0, PT, R32.reuse, R23, PT ;  /* 0x000000172000720c */ /* 0x040fe40003f06270 */
[-C--:B------:R-:W-:Y:S02]  /*3e80*/  ISETP.GE.AND P5, PT, R33, R25.reuse, PT ;  /* 0x000000192100720c */ /* 0x080fe40003fa6270 */
[----:B------:R-:W-:Y:S02]  /*3e90*/  ISETP.GE.AND P4, PT, R32, R25, PT ;  /* 0x000000192000720c */ /* 0x000fe40003f86270 */
[--C-:B------:R-:W-:Y:S02]  /*3ea0*/  VIADDMNMX R93, R22, 0x1, R233.reuse, PT ;  /* 0x00000001165d7846 */ /* 0x100fe400038001e9 */
[----:B------:R-:W-:Y:S02]  /*3eb0*/  FSEL R84, R13, -INF , P3 ;  /* 0xff8000000d547808 */ /* 0x000fe40001800000 */
[----:B------:R-:W-:Y:S02]  /*3ec0*/  FSEL R26, R14, -INF , P2 ;  /* 0xff8000000e1a7808 */ /* 0x000fe40001000000 */
[----:B------:R-:W-:Y:S02]  /*3ed0*/  FSEL R25, R15, -INF , P1 ;  /* 0xff8000000f197808 */ /* 0x000fe40000800000 */
[-C--:B------:R-:W-:Y:S02]  /*3ee0*/  ISETP.GE.AND P2, PT, R86, R23.reuse, PT ;  /* 0x000000175600720c */ /* 0x080fe40003f46270 */
[CC--:B------:R-:W-:Y:S02]  /*3ef0*/  ISETP.GE.AND P3, PT, R216.reuse, R23.reuse, PT ;  /* 0x00000017d800720c */ /* 0x0c0fe40003f66270 */
[----:B------:R-:W-:Y:S02]  /*3f00*/  ISETP.GE.AND P1, PT, R33, R23, PT ;  /* 0x000000172100720c */ /* 0x000fe40003f26270 */
[----:B------:R-:W-:Y:S02]  /*3f10*/  FSEL R92, R5, -INF , P6 ;  /* 0xff800000055c7808 */ /* 0x000fe40003000000 */
[----:B------:R-:W-:Y:S02]  /*3f20*/  FSEL R23, R19, -INF , P0 ;  /* 0xff80000013177808 */ /* 0x000fe40000000000 */
[-C--:B------:R-:W-:Y:S02]  /*3f30*/  ISETP.GE.AND P0, PT, R216, R93.reuse, PT ;  /* 0x0000005dd800720c */ /* 0x080fe40003f06270 */
[-C--:B------:R-:W-:Y:S02]  /*3f40*/  ISETP.GE.AND P6, PT, R86, R93.reuse, PT ;  /* 0x0000005d5600720c */ /* 0x080fe40003fc6270 */
[----:B------:R-:W-:Y:S02]  /*3f50*/  VIADDMNMX R91, R22, 0x9, R233, PT ;  /* 0x00000009165b7846 */ /* 0x000fe400038001e9 */
        /* <DEDUP_REMOVED lines=13> */
[-C--:B------:R-:W-:Y:S02]  /*4030*/  ISETP.GE.AND P6, PT, R86, R91.reuse, PT ;  /* 0x0000005b5600720c */ /* 0x080fe40003fc6270 */
        /* <DEDUP_REMOVED lines=21> */
.L_x_469:
[C---:B------:R-:W-:Y:S01]  /*4190*/  FMUL.FTZ R21, R230.reuse, 1.4426950216293334961 ;  /* 0x3fb8aa3be6157820 */ /* 0x040fe20000410000 */
[----:B------:R-:W-:Y:S01]  /*41a0*/  FSETP.NEU.FTZ.AND P0, PT, R230, -INF , PT ;  /* 0xff800000e600780b */ /* 0x000fe20003f1d000 */
[----:B------:R-:W-:Y:S01]  /*41b0*/  FMUL.FTZ R20, R229, 1.4426950216293334961 ;  /* 0x3fb8aa3be5147820 */ /* 0x000fe20000410000 */
[-C--:B------:R-:W-:Y:S02]  /*41c0*/  IADD3 R165, PT, PT, R196, R185.reuse, RZ ;  /* 0x000000b9c4a57210 */ /* 0x080fe40007ffe0ff */
[----:B------:R-:W-:Y:S02]  /*41d0*/  FSEL R21, R21, RZ, P0 ;  /* 0x000000ff15157208 */ /* 0x000fe40000000000 */
[----:B------:R-:W-:Y:S02]  /*41e0*/  FSETP.NEU.FTZ.AND P0, PT, R229, -INF , PT ;  /* 0xff800000e500780b */ /* 0x000fe40003f1d000 */
[-C--:B------:R-:W-:Y:S01]  /*41f0*/  IADD3 R197, PT, PT, R192, R185.reuse, RZ ;  /* 0x000000b9c0c57210 */ /* 0x080fe20007ffe0ff */
[--C-:B------:R-:W-:Y:S01]  /*4200*/  FFMA.FTZ R168, R4, UR8, -R21.reuse ;  /* 0x0000000804a87c23 */ /* 0x100fe20008010815 */
[----:B------:R-:W-:Y:S01]  /*4210*/  FSEL R20, R20, RZ, P0 ;  /* 0x000000ff14147208 */ /* 0x000fe20000000000 */
[--C-:B------:R-:W-:Y:S01]  /*4220*/  FFMA.FTZ R169, R5, UR8, -R21.reuse ;  /* 0x0000000805a97c23 */ /* 0x100fe20008010815 */
[--C-:B------:R-:W-:Y:S01]  /*4230*/  FFMA.FTZ R172, R8, UR8, -R21.reuse ;  /* 0x0000000808ac7c23 */ /* 0x100fe20008010815 */
[--C-:B------:R-:W-:Y:S01]  /*4240*/  FFMA.FTZ R173, R9, UR8, -R21.reuse ;  /* 0x0000000809ad7c23 */ /* 0x100fe20008010815 */
[--C-:B------:R-:W-:Y:S01]  /*4250*/  FFMA.FTZ R176, R12, UR8, -R21.reuse ;  /* 0x000000080cb07c23 */ /* 0x100fe20008010815 */
[--C-:B------:R-:W-:Y:S01]  /*4260*/  FFMA.FTZ R170, R6, UR8, -R20.reuse ;  /* 0x0000000806aa7c23 */ /* 0x100fe20008010814 */
[--C-:B------:R-:W-:Y:S01]  /*4270*/  FFMA.FTZ R171, R7, UR8, -R20.reuse ;  /* 0x0000000807ab7c23 */ /* 0x100fe20008010814 */
[--C-:B------:R-:W-:Y:S01]  /*4280*/  FFMA.FTZ R174, R10, UR8, -R20.reuse ;  /* 0x000000080aae7c23 */ /* 0x100fe20008010814 */
[--C-:B------:R-:W-:Y:S01]  /*4290*/  FFMA.FTZ R175, R11, UR8, -R20.reuse ;  /* 0x000000080baf7c23 */ /* 0x100fe20008010814 */
[----:B------:R-:W-:Y:S01]  /*42a0*/  MUFU.EX2 R168, R168 ;  /* 0x000000a800a87308 */ /* 0x000fe20000000800 */
[--C-:B------:R-:W-:Y:S01]  /*42b0*/  FFMA.FTZ R177, R13, UR8, -R21.reuse ;  /* 0x000000080db17c23 */ /* 0x100fe20008010815 */
[--C-:B------:R-:W-:Y:S01]  /*42c0*/  FFMA.FTZ R178, R14, UR8, -R20.reuse ;  /* 0x000000080eb27c23 */ /* 0x100fe20008010814 */
[--C-:B------:R-:W-:Y:S01]  /*42d0*/  FFMA.FTZ R179, R15, UR8, -R20.reuse ;  /* 0x000000080fb37c23 */ /* 0x100fe20008010814 */
[--C-:B------:R-:W-:Y:S01]  /*42e0*/  FFMA.FTZ R180, R16, UR8, -R21.reuse ;  /* 0x0000000810b47c23 */ /* 0x100fe20008010815 */
[----:B------:R-:W-:Y:S01]  /*42f0*/  FFMA.FTZ R21, R17, UR8, -R21 ;  /* 0x0000000811157c23 */ /* 0x000fe20008010815 */
[--C-:B------:R-:W-:Y:S01]  /*4300*/  FFMA.FTZ R182, R18, UR8, -R20.reuse ;  /* 0x0000000812b67c23 */ /* 0x100fe20008010814 */
[----:B------:R-:W-:Y:S03]  /*4310*/  FFMA.FTZ R20, R19, UR8, -R20 ;  /* 0x0000000813147c23 */ /* 0x000fe60008010814 */
[----:B------:R-:W-:Y:S01]  /*4320*/  MUFU.EX2 R169, R169 ;  /* 0x000000a900a97308 */ /* 0x000fe20000000800 */
[-C--:B------:R-:W-:Y:S02]  /*4330*/  IADD3 R164, PT, PT, R194, R185.reuse, RZ ;  /* 0x000000b9c2a47210 */ /* 0x080fe40007ffe0ff */
[----:B------:R-:W-:Y:S02]  /*4340*/  IADD3 R195, PT, PT, R0, R185, RZ ;  /* 0x000000b900c37210 */ /* 0x000fe40007ffe0ff */
[----:B------:R-:W-:Y:S05]  /*4350*/  ISETP.GT.AND P4, PT, R234, R217, PT ;  /* 0x000000d9ea00720c */ /* 0x000fea0003f84270 */
[----:B------:R-:W-:Y:S10]  /*4360*/  MUFU.EX2 R170, R170 ;  /* 0x000000aa00aa7308 */ /* 0x000ff40000000800 */
        /* <DEDUP_REMOVED lines=12> */
[----:B------:R-:W1:Y:S02]  /*4430*/  MUFU.EX2 R183, R20 ;  /* 0x0000001400b77308 */ /* 0x000e640000000800 */
[----:B-1----:R-:W-:Y:S02]  /*4440*/  F2FP.F16.F32.PACK_AB R24, R183, R182 ;  /* 0x000000b6b718723e */ /* 0x002fe400000000ff */
[----:B------:R-:W-:Y:S02]  /*4450*/  F2FP.F16.F32.PACK_AB R27, R169, R168 ;  /* 0x000000a8a91b723e */ /* 0x000fe400000000ff */
[----:B------:R-:W-:Y:S02]  /*4460*/  F2FP.F16.F32.PACK_AB R25, R171, R170 ;  /* 0x000000aaab19723e */ /* 0x000fe400000000ff */
[----:B------:R-:W-:Y:S01]  /*4470*/  F2FP.F16.F32.PACK_AB R28, R173, R172 ;  /* 0x000000acad1c723e */ /* 0x000fe200000000ff */
[----:B------:R-:W-:Y:S01]  /*4480*/  STS [R212], R27 ;  /* 0x0000001bd4007388 */ /* 0x000fe20000000800 */
[----:B------:R-:W-:Y:S02]  /*4490*/  F2FP.F16.F32.PACK_AB R22, R175, R174 ;  /* 0x000000aeaf16723e */ /* 0x000fe400000000ff */
[----:B------:R-:W-:Y:S03]  /*44a0*/  F2FP.F16.F32.PACK_AB R23, R177, R176 ;  /* 0x000000b0b117723e */ /* 0x000fe600000000ff */
[----:B------:R-:W-:Y:S01]  /*44b0*/  STS [R212+0x400], R25 ;  /* 0x00040019d4007388 */ /* 0x000fe20000000800 */
[----:B------:R-:W-:Y:S02]  /*44c0*/  F2FP.F16.F32.PACK_AB R21, R179, R178 ;  /* 0x000000b2b315723e */ /* 0x000fe400000000ff */
[----:B------:R-:W-:Y:S03]  /*44d0*/  F2FP.F16.F32.PACK_AB R26, R181, R180 ;  /* 0x000000b4b51a723e */ /* 0x000fe600000000ff */
[----:B------:R-:W-:Y:S06]  /*44e0*/  STS [R237], R28 ;  /* 0x0000001ced007388 */ /* 0x000fec0000000800 */
[----:B------:R-:W-:Y:S06]  /*44f0*/  STS [R237+0x400], R22 ;  /* 0x00040016ed007388 */ /* 0x000fec0000000800 */
[----:B------:R-:W-:Y:S06]  /*4500*/  STS [R214], R23 ;  /* 0x00000017d6007388 */ /* 0x000fec0000000800 */
[----:B------:R-:W-:Y:S06]  /*4510*/  STS [R214+0x400], R21 ;  /* 0x00040015d6007388 */ /* 0x000fec0000000800 */
[----:B------:R-:W-:Y:S06]  /*4520*/  STS [R221], R26 ;  /* 0x0000001add007388 */ /* 0x000fec0000000800 */
[----:B------:R-:W-:Y:S06]  /*4530*/  STS [R221+0x400], R24 ;  /* 0x00040018dd007388 */ /* 0x000fec0000000800 */
[----:B------:R-:W-:Y:S06]  /*4540*/  LDSM.16.M88.4 R84, [R196+0xc000] ;  /* 0x00c00000c454783b */ /* 0x000fec0000000200 */
[----:B------:R-:W1:Y:S06]  /*4550*/  LDSM.16.M88.4 R88, [R192+0x6000] ;  /* 0x00600000c058783b */ /* 0x000e6c0000000200 */
[----:B------:R-:W2:Y:S06]  /*4560*/  LDSM.16.M88.4 R92, [R192+0x6800] ;  /* 0x00680000c05c783b */ /* 0x000eac0000000200 */
[----:B------:R-:W-:Y:S06]  /*4570*/  LDSM.16.M88.4 R96, [R165+0xc000] ;  /* 0x00c00000a560783b */ /* 0x000fec0000000200 */
[----:B------:R-:W3:Y:S06]  /*4580*/  LDSM.16.M88.4 R148, [R197+0x6000] ;  /* 0x00600000c594783b */ /* 0x000eec0000000200 */
[----:B------:R-:W4:Y:S06]  /*4590*/  LDSM.16.M88.4 R152, [R197+0x6800] ;  /* 0x00680000c598783b */ /* 0x000f2c0000000200 */
[----:B------:R-:W-:Y:S06]  /*45a0*/  LDSM.16.M88.4 R156, [R194+0xc000] ;  /* 0x00c00000c29c783b */ /* 0x000fec0000000200 */
[----:B------:R-:W4:Y:S01]  /*45b0*/  LDSM.16.M88.4 R160, [R0+0x6000] ;  /* 0x0060000000a0783b */ /* 0x000f220000000200 */
[C---:B-1----:R-:W-:Y:S08]  /*45c0*/  HMMA.16816.F32 R20, R84.reuse, R88, RZ ;  /* 0x000000585414723c */ /* 0x042ff000000018ff */
[C---:B------:R-:W-:Y:S01]  /*45d0*/  HMMA.16816.F32 R24, R84.reuse, R90, RZ ;  /* 0x0000005a5418723c */ /* 0x040fe200000018ff */
[----:B------:R-:W-:Y:S07]  /*45e0*/  LDSM.16.M88.4 R88, [R164+0xc000] ;  /* 0x00c00000a458783b */ /* 0x000fee0000000200 */
[C---:B--2---:R-:W-:Y:S08]  /*45f0*/  HMMA.16816.F32 R28, R84.reuse, R92, RZ ;  /* 0x0000005c541c723c */ /* 0x044ff000000018ff */
[----:B------:R-:W-:Y:S01]  /*4600*/  HMMA.16816.F32 R32, R84, R94, RZ ;  /* 0x0000005e5420723c */ /* 0x000fe200000018ff */
[----:B------:R-:W1:Y:S06]  /*4610*/  LDSM.16.M88.4 R84, [R0+0x6800] ;  /* 0x006800000054783b */ /* 0x000e6c0000000200 */
[----:B------:R-:W2:Y:S01]  /*4620*/  LDSM.16.M88.4 R92, [R195+0x6000] ;  /* 0x00600000c35c783b */ /* 0x000ea20000000200 */
[C---:B---3--:R-:W-:Y:S08]  /*4630*/  HMMA.16816.F32 R20, R96.reuse, R148, R20 ;  /* 0x000000946014723c */ /* 0x048ff00000001814 */
[C---:B------:R-:W-:Y:S01]  /*4640*/  HMMA.16816.F32 R24, R96.reuse, R150, R24 ;  /* 0x000000966018723c */ /* 0x040fe20000001818 */
[----:B------:R-:W-:Y:S07]  /*4650*/  LDSM.16.M88.4 R148, [R196+0xe000] ;  /* 0x00e00000c494783b */ /* 0x000fee0000000200 */
[C---:B----4-:R-:W-:Y:S08]  /*4660*/  HMMA.16816.F32 R28, R96.reuse, R152, R28 ;  /* 0x00000098601c723c */ /* 0x050ff0000000181c */
[----:B------:R-:W-:Y:S01]  /*4670*/  HMMA.16816.F32 R32, R96, R154, R32 ;  /* 0x0000009a6020723c */ /* 0x000fe20000001820 */
[----:B------:R-:W3:Y:S06]  /*4680*/  LDSM.16.M88.4 R96, [R195+0x6800] ;  /* 0x00680000c360783b */ /* 0x000eec0000000200 */
[----:B------:R-:W4:Y:S01]  /*4690*/  LDSM.16.M88.4 R152, [R192+0x8000] ;  /* 0x00800000c098783b */ /* 0x000f220000000200 */
[C---:B------:R-:W-:Y:S08]  /*46a0*/  HMMA.16816.F32 R20, R156.reuse, R160, R20 ;  /* 0x000000a09c14723c */ /* 0x040ff00000001814 */
[C---:B------:R-:W-:Y:S01]  /*46b0*/  HMMA.16816.F32 R24, R156.reuse, R162, R24 ;  /* 0x000000a29c18723c */ /* 0x040fe20000001818 */
[----:B------:R-:W-:Y:S07]  /*46c0*/  LDSM.16.M88.4 R160, [R197+0x8000] ;  /* 0x00800000c5a0783b */ /* 0x000fee0000000200 */
[C---:B-1----:R-:W-:Y:S08]  /*46d0*/  HMMA.16816.F32 R28, R156.reuse, R84, R28 ;  /* 0x000000549c1c723c */ /* 0x042ff0000000181c */
[----:B------:R-:W-:Y:S01]  /*46e0*/  HMMA.16816.F32 R32, R156, R86, R32 ;  /* 0x000000569c20723c */ /* 0x000fe20000001820 */
[----:B------:R-:W1:Y:S06]  /*46f0*/  LDSM.16.M88.4 R84, [R192+0x8800] ;  /* 0x00880000c054783b */ /* 0x000e6c0000000200 */
[----:B------:R-:W1:Y:S01]  /*4700*/  LDSM.16.M88.4 R156, [R165+0xe000] ;  /* 0x00e00000a59c783b */ /* 0x000e620000000200 */
[C---:B--2---:R-:W-:Y:S08]  /*4710*/  HMMA.16816.F32 R20, R88.reuse, R92, R20 ;  /* 0x0000005c5814723c */ /* 0x044ff00000001814 */
[C---:B------:R-:W-:Y:S01]  /*4720*/  HMMA.16816.F32 R24, R88.reuse, R94, R24 ;  /* 0x0000005e5818723c */ /* 0x040fe20000001818 */
[----:B------:R-:W-:Y:S07]  /*4730*/  LDSM.16.M88.4 R92, [R194+0xe000] ;  /* 0x00e00000c25c783b */ /* 0x000fee0000000200 */
[C---:B---3--:R-:W-:Y:S08]  /*4740*/  HMMA.16816.F32 R28, R88.reuse, R96, R28 ;  /* 0x00000060581c723c */ /* 0x048ff0000000181c */
[----:B------:R-:W-:Y:S01]  /*4750*/  HMMA.16816.F32 R32, R88, R98, R32 ;  /* 0x000000625820723c */ /* 0x000fe20000001820 */
[----:B------:R-:W2:Y:S06]  /*4760*/  LDSM.16.M88.4 R88, [R197+0x8800] ;  /* 0x00880000c558783b */ /* 0x000eac0000000200 */
[----:B------:R-:W3:Y:S01]  /*4770*/  LDSM.16.M88.4 R96, [R0+0x8000] ;  /* 0x008000000060783b */ /* 0x000ee20000000200 */
[C---:B----4-:R-:W-:Y:S08]  /*4780*/  HMMA.16816.F32 R20, R148.reuse, R152, R20 ;  /* 0x000000989414723c */ /* 0x050ff00000001814 */
[C---:B------:R-:W-:Y:S01]  /*4790*/  HMMA.16816.F32 R24, R148.reuse, R154, R24 ;  /* 0x0000009a9418723c */ /* 0x040fe20000001818 */
[----:B------:R-:W-:Y:S07]  /*47a0*/  LDSM.16.M88.4 R152, [R195+0x8000] ;  /* 0x00800000c398783b */ /* 0x000fee0000000200 */
[C---:B-1----:R-:W-:Y:S08]  /*47b0*/  HMMA.16816.F32 R28, R148.reuse, R84, R28 ;  /* 0x00000054941c723c */ /* 0x042ff0000000181c */
[----:B------:R-:W-:Y:S01]  /*47c0*/  HMMA.16816.F32 R32, R148, R86, R32 ;  /* 0x000000569420723c */ /* 0x000fe20000001820 */
[----:B------:R-:W1:Y:S06]  /*47d0*/  LDSM.16.M88.4 R84, [R0+0x8800] ;  /* 0x008800000054783b */ /* 0x000e6c0000000200 */
[----:B------:R-:W4:Y:S01]  /*47e0*/  LDSM.16.M88.4 R148, [R164+0xe000] ;  /* 0x00e00000a494783b */ /* 0x000f220000000200 */
[C---:B------:R-:W-:Y:S08]  /*47f0*/  HMMA.16816.F32 R20, R156.reuse, R160, R20 ;  /* 0x000000a09c14723c */ /* 0x040ff00000001814 */
[C---:B------:R-:W-:Y:S01]  /*4800*/  HMMA.16816.F32 R24, R156.reuse, R162, R24 ;  /* 0x000000a29c18723c */ /* 0x040fe20000001818 */
[----:B------:R-:W-:Y:S07]  /*4810*/  LDSM.16.M88.4 R160, [R192+0xa000] ;  /* 0x00a00000c0a0783b */ /* 0x000fee0000000200 */
[C---:B--2---:R-:W-:Y:S08]  /*4820*/  HMMA.16816.F32 R28, R156.reuse, R88, R28 ;  /* 0x000000589c1c723c */ /* 0x044ff0000000181c */
[----:B------:R-:W-:Y:S01]  /*4830*/  HMMA.16816.F32 R32, R156, R90, R32 ;  /* 0x0000005a9c20723c */ /* 0x000fe20000001820 */
[----:B------:R-:W2:Y:S06]  /*4840*/  LDSM.16.M88.4 R88, [R195+0x8800] ;  /* 0x00880000c358783b */ /* 0x000eac0000000200 */
[----:B------:R-:W2:Y:S01]  /*4850*/  LDSM.16.M88.4 R156, [R196+0x10000] ;  /* 0x01000000c49c783b */ /* 0x000ea20000000200 */
[C---:B---3--:R-:W-:Y:S08]  /*4860*/  HMMA.16816.F32 R20, R92.reuse, R96, R20 ;  /* 0x000000605c14723c */ /* 0x048ff00000001814 */
[C---:B------:R-:W-:Y:S01]  /*4870*/  HMMA.16816.F32 R24, R92.reuse, R98, R24 ;  /* 0x000000625c18723c */ /* 0x040fe20000001818 */
[----:B------:R-:W-:Y:S07]  /*4880*/  LDSM.16.M88.4 R96, [R197+0xa000] ;  /* 0x00a00000c560783b */ /* 0x000fee0000000200 */
[C---:B-1----:R-:W-:Y:S08]  /*4890*/  HMMA.16816.F32 R28, R92.reuse, R84, R28 ;  /* 0x000000545c1c723c */ /* 0x042ff0000000181c */
[----:B------:R-:W-:Y:S01]  /*48a0*/  HMMA.16816.F32 R32, R92, R86, R32 ;  /* 0x000000565c20723c */ /* 0x000fe20000001820 */
[----:B------:R-:W1:Y:S06]  /*48b0*/  LDSM.16.M88.4 R84, [R192+0xa800] ;  /* 0x00a80000c054783b */ /* 0x000e6c0000000200 */
[----:B------:R-:W3:Y:S01]  /*48c0*/  LDSM.16.M88.4 R92, [R165+0x10000] ;  /* 0x01000000a55c783b */ /* 0x000ee20000000200 */
[C---:B----4-:R-:W-:Y:S08]  /*48d0*/  HMMA.16816.F32 R20, R148.reuse, R152, R20 ;  /* 0x000000989414723c */ /* 0x050ff00000001814 */
[C---:B------:R-:W-:Y:S01]  /*48e0*/  HMMA.16816.F32 R24, R148.reuse, R154, R24 ;  /* 0x0000009a9418723c */ /* 0x040fe20000001818 */
[----:B------:R-:W-:Y:S07]  /*48f0*/  LDSM.16.M88.4 R152, [R0+0xa000] ;  /* 0x00a000000098783b */ /* 0x000fee0000000200 */
[C---:B--2---:R-:W-:Y:S08]  /*4900*/  HMMA.16816.F32 R28, R148.reuse, R88, R28 ;  /* 0x00000058941c723c */ /* 0x044ff0000000181c */
[----:B------:R-:W-:Y:S01]  /*4910*/  HMMA.16816.F32 R32, R148, R90, R32 ;  /* 0x0000005a9420723c */ /* 0x000fe20000001820 */
[----:B------:R-:W2:Y:S06]  /*4920*/  LDSM.16.M88.4 R88, [R197+0xa800] ;  /* 0x00a80000c558783b */ /* 0x000eac0000000200 */
        /* <DEDUP_REMOVED lines=8> */
[C---:B---3--:R-:W-:Y:S08]  /*49b0*/  HMMA.16816.F32 R20, R92.reuse, R96, R20 ;  /* 0x000000605c14723c */ /* 0x048ff00000001814 */
[C---:B------:R-:W-:Y:S08]  /*49c0*/  HMMA.16816.F32 R24, R92.reuse, R98, R24 ;  /* 0x000000625c18723c */ /* 0x040ff00000001818 */
[C---:B--2---:R-:W-:Y:S08]  /*49d0*/  HMMA.16816.F32 R28, R92.reuse, R88, R28 ;  /* 0x000000585c1c723c */ /* 0x044ff0000000181c */
[----:B------:R-:W-:Y:S01]  /*49e0*/  HMMA.16816.F32 R32, R92, R90, R32 ;  /* 0x0000005a5c20723c */ /* 0x000fe20000001820 */
[----:B------:R-:W2:Y:S07]  /*49f0*/  LDSM.16.M88.4 R88, [R195+0xa800] ;  /* 0x00a80000c358783b */ /* 0x000eae0000000200 */
[C---:B----4-:R-:W-:Y:S08]  /*4a00*/  HMMA.16816.F32 R20, R148.reuse, R152, R20 ;  /* 0x000000989414723c */ /* 0x050ff00000001814 */
[C---:B------:R-:W-:Y:S08]  /*4a10*/  HMMA.16816.F32 R24, R148.reuse, R154, R24 ;  /* 0x0000009a9418723c */ /* 0x040ff00000001818 */
[C---:B-1----:R-:W-:Y:S08]  /*4a20*/  HMMA.16816.F32 R28, R148.reuse, R84, R28 ;  /* 0x00000054941c723c */ /* 0x042ff0000000181c */
[----:B------:R-:W-:Y:S08]  /*4a30*/  HMMA.16816.F32 R32, R148, R86, R32 ;  /* 0x000000569420723c */ /* 0x000ff00000001820 */
[C---:B------:R-:W-:Y:S08]  /*4a40*/  HMMA.16816.F32 R20, R156.reuse, R160, R20 ;  /* 0x000000a09c14723c */ /* 0x040ff00000001814 */
[C---:B------:R-:W-:Y:S08]  /*4a50*/  HMMA.16816.F32 R24, R156.reuse, R162, R24 ;  /* 0x000000a29c18723c */ /* 0x040ff00000001818 */
[C---:B--2---:R-:W-:Y:S03]  /*4a60*/  HMMA.16816.F32 R28, R156.reuse, R88, R28 ;  /* 0x000000589c1c723c */ /* 0x044fe6000000181c */
        /* <DEDUP_REMOVED lines=10> */
[C---:B------:R-:W-:Y:S01]  /*4b10*/  FADD.FTZ R24, -R167.reuse, R25 ;  /* 0x00000019a7187221 */ /* 0x040fe20000010100 */
[----:B------:R-:W-:Y:S01]  /*4b20*/  F2FP.F16.F32.PACK_AB R161, R20, R161 ;  /* 0x000000a114a1723e */ /* 0x000fe200000000ff */
[C---:B------:R-:W-:Y:S01]  /*4b30*/  FADD.FTZ R25, -R166.reuse, R26 ;  /* 0x0000001aa6197221 */ /* 0x040fe20000010100 */
[----:B------:R-:W-:Y:S01]  /*4b40*/  FADD.FTZ R26, -R166, R27 ;  /* 0x0000001ba61a7221 */ /* 0x000fe20000010100 */
[C---:B------:R-:W-:Y:S01]  /*4b50*/  FADD.FTZ R27, -R167.reuse, R28 ;  /* 0x0000001ca71b7221 */ /* 0x040fe20000010100 */
[----:B------:R-:W-:Y:S01]  /*4b60*/  F2FP.F16.F32.PACK_AB R21, R22, R21 ;  /* 0x000000151615723e */ /* 0x000fe200000000ff */
[----:B------:R-:W-:Y:S01]  /*4b70*/  FADD.FTZ R20, -R167, R29 ;  /* 0x0000001da7147221 */ /* 0x000fe20000010100 */
[C---:B------:R-:W-:Y:S01]  /*4b80*/  FADD.FTZ R29, -R166.reuse, R30 ;  /* 0x0000001ea61d7221 */ /* 0x040fe20000010100 */
[----:B------:R-:W-:Y:S01]  /*4b90*/  FADD.FTZ R22, -R166, R31 ;  /* 0x0000001fa6167221 */ /* 0x000fe20000010100 */
[----:B------:R-:W-:Y:S01]  /*4ba0*/  FMUL.FTZ R23, R172, R23 ;  /* 0x00000017ac177220 */ /* 0x000fe20000410000 */
[----:B------:R-:W-:Y:S01]  /*4bb0*/  FMUL.FTZ R24, R173, R24 ;  /* 0x00000018ad187220 */ /* 0x000fe20000410000 */
[----:B------:R-:W-:Y:S01]  /*4bc0*/  FMUL.FTZ R25, R174, R25 ;  /* 0x00000019ae197220 */ /* 0x000fe20000410000 */
[C---:B------:R-:W-:Y:S01]  /*4bd0*/  FADD.FTZ R28, -R167.reuse, R33 ;  /* 0x00000021a71c7221 */ /* 0x040fe20000010100 */
[----:B------:R-:W-:Y:S01]  /*4be0*/  FADD.FTZ R33, -R166, R34 ;  /* 0x00000022a6217221 */ /* 0x000fe20000010100 */
[----:B------:R-:W-:Y:S01]  /*4bf0*/  FADD.FTZ R31, -R167, R32 ;  /* 0x00000020a71f7221 */ /* 0x000fe20000010100 */
[----:B------:R-:W-:Y:S01]  /*4c00*/  F2FP.F16.F32.PACK_AB R24, R24, R23 ;  /* 0x000000171818723e */ /* 0x000fe200000000ff */
[----:B------:R-:W-:Y:S01]  /*4c10*/  FADD.FTZ R166, -R166, R35 ;  /* 0x00000023a6a67221 */ /* 0x000fe20000010100 */
[----:B------:R-:W-:Y:S01]  /*4c20*/  FMUL.FTZ R26, R175, R26 ;  /* 0x0000001aaf1a7220 */ /* 0x000fe20000410000 */
[----:B------:R-:W-:Y:S01]  /*4c30*/  FMUL.FTZ R27, R176, R27 ;  /* 0x0000001bb01b7220 */ /* 0x000fe20000410000 */
[----:B------:R-:W-:Y:S01]  /*4c40*/  FMUL.FTZ R20, R177, R20 ;  /* 0x00000014b1147220 */ /* 0x000fe20000410000 */
[----:B------:R-:W-:Y:S01]  /*4c50*/  FMUL.FTZ R29, R178, R29 ;  /* 0x0000001db21d7220 */ /* 0x000fe20000410000 */
[----:B------:R-:W-:Y:S01]  /*4c60*/  FMUL.FTZ R22, R179, R22 ;  /* 0x00000016b3167220 */ /* 0x000fe20000410000 */
[----:B------:R-:W-:Y:S01]  /*4c70*/  F2FP.F16.F32.PACK_AB R26, R26, R25 ;  /* 0x000000191a1a723e */ /* 0x000fe200000000ff */
[----:B------:R-:W-:Y:S01]  /*4c80*/  FMUL.FTZ R31, R180, R31 ;  /* 0x0000001fb41f7220 */ /* 0x000fe20000410000 */
[----:B------:R-:W-:Y:S01]  /*4c90*/  F2FP.F16.F32.PACK_AB R35, R20, R27 ;  /* 0x0000001b1423723e */ /* 0x000fe200000000ff */
[----:B------:R-:W-:Y:S01]  /*4ca0*/  FMUL.FTZ R28, R181, R28 ;  /* 0x0000001cb51c7220 */ /* 0x000fe20000410000 */
[----:B------:R-:W-:Y:S01]  /*4cb0*/  F2FP.F16.F32.PACK_AB R157, R22, R29 ;  /* 0x0000001d169d723e */ /* 0x000fe200000000ff */
[----:B------:R-:W-:Y:S01]  /*4cc0*/  FMUL.FTZ R33, R182, R33 ;  /* 0x00000021b6217220 */ /* 0x000fe20000410000 */
[----:B------:R-:W-:Y:S02]  /*4cd0*/  FMUL.FTZ R166, R183, R166 ;  /* 0x000000a6b7a67220 */ /* 0x000fe40000410000 */
[----:B------:R-:W-:Y:S03]  /*4ce0*/  F2FP.F16.F32.PACK_AB R156, R28, R31 ;  /* 0x0000001f1c9c723e */ /* 0x000fe600000000ff */
[----:B------:R-:W-:Y:S01]  /*4cf0*/  F2FP.F16.F32.PACK_AB R166, R166, R33 ;  /* 0x00000021a6a6723e */ /* 0x000fe200000000ff */
        /* <DEDUP_REMOVED lines=55> */
.L_x_470:
[----:B------:R-:W-:Y:S01]  /*5070*/  STS [R212+-0x2000], R161 ;  /* 0xffe000a1d4007388 */ /* 0x000fe20000000800 */
[----:B------:R-:W2:Y:S04]  /*5080*/  LDC R239, c[0x0][0x44c] ;  /* 0x00011300ffef7b82 */ /* 0x000ea80000000800 */
[----:B------:R-:W-:Y:S05]  /*5090*/  STS [R212+-0x1c00], R21 ;  /* 0xffe40015d4007388 */ /* 0x000fea0000000800 */
[----:B------:R-:W-:Y:S05]  /*50a0*/  STS [R237+-0x2000], R24 ;  /* 0xffe00018ed007388 */ /* 0x000fea0000000800 */
[----:B------:R-:W-:Y:S05]  /*50b0*/  STS [R237+-0x1c00], R26 ;  /* 0xffe4001aed007388 */ /* 0x000fea0000000800 */
[----:B------:R-:W-:Y:S05]  /*50c0*/  STS [R214+-0x2000], R35 ;  /* 0xffe00023d6007388 */ /* 0x000fea0000000800 */
[----:B------:R-:W-:Y:S05]  /*50d0*/  STS [R214+-0x1c00], R157 ;  /* 0xffe4009dd6007388 */ /* 0x000fea0000000800 */
[----:B------:R-:W-:Y:S01]  /*50e0*/  STS [R221+-0x2000], R156 ;  /* 0xffe0009cdd007388 */ /* 0x000fe20000000800 */
[----:B--2---:R-:W-:Y:S04]  /*50f0*/  IMAD R239, R239, UR7, RZ ;  /* 0x00000007efef7c24 */ /* 0x004fe8000f8e02ff */
        /* <DEDUP_REMOVED lines=59> */
[----:B------:R-:W-:Y:S04]  /*54b0*/  LEA R5, -R239, RZ, 0x6 ;  /* 0x000000ffef057211 */ /* 0x000fe800078e31ff */
        /* <DEDUP_REMOVED lines=57> */
.L_x_471:
[----:B------:R-:W-:Y:S01]  /*5850*/  LDSM.16.M88.4 R148, [R190+0x1e000] ;  /* 0x01e00000be94783b */ /* 0x000fe20000000200 */
[----:B------:R-:W-:Y:S02]  /*5860*/  ISETP.GT.AND P3, PT, R234, R217, PT ;  /* 0x000000d9ea00720c */ /* 0x000fe40003f64270 */
[----:B------:R-:W-:Y:S01]  /*5870*/  @P4 IADD3 R226, P1, PT, R226, -0x100, RZ ;  /* 0xffffff00e2e24810 */ /* 0x000fe20007f3e0ff */
[----:B------:R-:W1:Y:S03]  /*5880*/  LDSM.16.MT88.4 R16, [R193+0x12000] ;  /* 0x01200000c110783b */ /* 0x000e660000004200 */
[----:B------:R-:W-:Y:S01]  /*5890*/  @P4 IADD3.X R227, PT, PT, R227, -0x1, RZ, P1, !PT ;  /* 0xffffffffe3e34810 */ /* 0x000fe20000ffe4ff */
[----:B------:R-:W2:Y:S04]  /*58a0*/  LDSM.16.M88.4 R92, [R190+0x1f000] ;  /* 0x01f00000be5c783b */ /* 0x000ea80000000200 */
[----:B------:R-:W3:Y:S04]  /*58b0*/  LDSM.16.MT88.4 R32, [R193+0x14000] ;  /* 0x01400000c120783b */ /* 0x000ee80000004200 */
[----:B------:R-:W4:Y:S04]  /*58c0*/  LDSM.16.MT88.4 R96, [R193+0x16000] ;  /* 0x01600000c160783b */ /* 0x000f280000004200 */
[----:B------:R-:W-:Y:S04]  /*58d0*/  LDSM.16.M88.4 R152, [R184+0x1e000] ;  /* 0x01e00000b898783b */ /* 0x000fe80000000200 */
[----:B------:R-:W4:Y:S04]  /*58e0*/  LDSM.16.MT88.4 R156, [R193+0x12800] ;  /* 0x01280000c19c783b */ /* 0x000f280000004200 */
[----:B------:R-:W4:Y:S04]  /*58f0*/  LDSM.16.M88.4 R160, [R184+0x1f000] ;  /* 0x01f00000b8a0783b */ /* 0x000f280000000200 */
[----:B------:R-:W4:Y:S04]  /*5900*/  LDSM.16.MT88.4 R164, [R193+0x14800] ;  /* 0x01480000c1a4783b */ /* 0x000f280000004200 */
[----:B------:R-:W4:Y:S04]  /*5910*/  LDSM.16.MT88.4 R168, [R193+0x16800] ;  /* 0x01680000c1a8783b */ /* 0x000f280000004200 */
[----:B------:R-:W-:Y:S01]  /*5920*/  LDSM.16.M88.4 R172, [R3+0x1e000] ;  /* 0x01e0000003ac783b */ /* 0x000fe20000000200 */
[-C--:B-1----:R-:W-:Y:S03]  /*5930*/  HMMA.16816.F32 R4, R148, R16.reuse, RZ ;  /* 0x000000109404723c */ /* 0x082fe600000018ff */
[----:B------:R-:W1:Y:S04]  /*5940*/  LDSM.16.MT88.4 R176, [R193+0x13000] ;  /* 0x01300000c1b0783b */ /* 0x000e680000004200 */
[----:B------:R-:W1:Y:S01]  /*5950*/  LDSM.16.M88.4 R180, [R3+0x1f000] ;  /* 0x01f0000003b4783b */ /* 0x000e620000000200 */
        /* <DEDUP_REMOVED lines=11> */
[----:B------:R-:W2:Y:S07]  /*5a10*/  LDSM.16.MT88.4 R148, [R193+0x15000] ;  /* 0x01500000c194783b */ /* 0x000eae0000004200 */
[-C--:B------:R-:W-:Y:S08]  /*5a20*/  HMMA.16816.F32 R4, R152, R156.reuse, R4 ;  /* 0x0000009c9804723c */ /* 0x080ff00000001804 */
[C---:B------:R-:W-:Y:S04]  /*5a30*/  HMMA.16816.F32 R8, R160.reuse, R156, R8 ;  /* 0x0000009ca008723c */ /* 0x040fe80000001808 */
[----:B------:R-:W-:Y:S04]  /*5a40*/  IMAD.SHL.U32 R157, R239, 0x8, RZ ;  /* 0x00000008ef9d7824 */ /* 0x000fe800078e00ff */
[-C--:B------:R-:W-:Y:S08]  /*5a50*/  HMMA.16816.F32 R12, R160, R158.reuse, R12 ;  /* 0x0000009ea00c723c */ /* 0x080ff0000000180c */
[C---:B------:R-:W-:Y:S08]  /*5a60*/  HMMA.16816.F32 R16, R152.reuse, R158, R16 ;  /* 0x0000009e9810723c */ /* 0x040ff00000001810 */
[-C--:B------:R-:W-:Y:S08]  /*5a70*/  HMMA.16816.F32 R20, R152, R164.reuse, R20 ;  /* 0x000000a49814723c */ /* 0x080ff00000001814 */
[C---:B------:R-:W-:Y:S08]  /*5a80*/  HMMA.16816.F32 R24, R160.reuse, R164, R24 ;  /* 0x000000a4a018723c */ /* 0x040ff00000001818 */
[-C--:B------:R-:W-:Y:S08]  /*5a90*/  HMMA.16816.F32 R28, R160, R166.reuse, R28 ;  /* 0x000000a6a01c723c */ /* 0x080ff0000000181c */
[C---:B------:R-:W-:Y:S01]  /*5aa0*/  HMMA.16816.F32 R32, R152.reuse, R166, R32 ;  /* 0x000000a69820723c */ /* 0x040fe20000001820 */
[----:B------:R-:W-:Y:S07]  /*5ab0*/  LDSM.16.MT88.4 R164, [R193+0x15800] ;  /* 0x01580000c1a4783b */ /* 0x000fee0000004200 */
[-C--:B------:R-:W-:Y:S08]  /*5ac0*/  HMMA.16816.F32 R84, R152, R168.reuse, R84 ;  /* 0x000000a89854723c */ /* 0x080ff00000001854 */
[C---:B------:R-:W-:Y:S04]  /*5ad0*/  HMMA.16816.F32 R88, R160.reuse, R168, R88 ;  /* 0x000000a8a058723c */ /* 0x040fe80000001858 */
[C---:B------:R-:W-:Y:S04]  /*5ae0*/  LEA R168, P0, R157.reuse, R240, 0x2 ;  /* 0x000000f09da87211 */ /* 0x040fe800078010ff */
[-C--:B------:R-:W-:Y:S01]  /*5af0*/  HMMA.16816.F32 R92, R160, R170.reuse, R92 ;  /* 0x000000aaa05c723c */ /* 0x080fe2000000185c */
[----:B------:R-:W-:Y:S02]  /*5b00*/  LDSM.16.M88.4 R160, [R2+0x1f000] ;  /* 0x01f0000002a0783b */ /* 0x000fe40000000200 */
[----:B------:R-:W-:Y:S02]  /*5b10*/  LEA.HI.X.SX32 R169, R157, R241, 0x2, P0 ;  /* 0x000000f19da97211 */ /* 0x000fe400000f16ff */
[----:B------:R-:W-:Y:S03]  /*5b20*/  LDSM.16.MT88.4 R156, [R193+0x13800] ;  /* 0x01380000c19c783b */ /* 0x000fe60000004200 */
[----:B------:R-:W-:Y:S01]  /*5b30*/  HMMA.16816.F32 R96, R152, R170, R96 ;  /* 0x000000aa9860723c */ /* 0x000fe20000001860 */
[----:B------:R-:W3:Y:S03]  /*5b40*/  LDSM.16.MT88.4 R152, [R193+0x17000] ;  /* 0x01700000c198783b */ /* 0x000ee60000004200 */
[C---:B------:R-:W-:Y:S04]  /*5b50*/  LEA R170, P0, R239.reuse, R168, 0x5 ;  /* 0x000000a8efaa7211 */ /* 0x040fe800078028ff */
[-C--:B-1----:R-:W-:Y:S05]  /*5b60*/  HMMA.16816.F32 R4, R172, R176.reuse, R4 ;  /* 0x000000b0ac04723c */ /* 0x082fea0000001804 */
[C---:B------:R-:W-:Y:S03]  /*5b70*/  LEA.HI.X.SX32 R171, R239.reuse, R169, 0x5, P0 ;  /* 0x000000a9efab7211 */ /* 0x040fe600000f2eff */
[C---:B------:R-:W-:Y:S04]  /*5b80*/  HMMA.16816.F32 R8, R180.reuse, R176, R8 ;  /* 0x000000b0b408723c */ /* 0x040fe80000001808 */
[C---:B------:R-:W-:Y:S04]  /*5b90*/  LEA R176, P0, R239.reuse, R170, 0x5 ;  /* 0x000000aaefb07211 */ /* 0x040fe800078028ff */
[-C--:B------:R-:W-:Y:S03]  /*5ba0*/  HMMA.16816.F32 R12, R180, R178.reuse, R12 ;  /* 0x000000b2b40c723c */ /* 0x080fe6000000180c */
[C---:B------:R-:W-:Y:S05]  /*5bb0*/  LEA.HI.X.SX32 R177, R239.reuse, R171, 0x5, P0 ;  /* 0x000000abefb17211 */ /* 0x040fea00000f2eff */
[C---:B------:R-:W-:Y:S04]  /*5bc0*/  HMMA.16816.F32 R16, R172.reuse, R178, R16 ;  /* 0x000000b2ac10723c */ /* 0x040fe80000001810 */
[C---:B------:R-:W-:Y:S04]  /*5bd0*/  LEA R178, P0, R239.reuse, R176, 0x5 ;  /* 0x000000b0efb27211 */ /* 0x040fe800078028ff */
[-C--:B--2---:R-:W-:Y:S03]  /*5be0*/  HMMA.16816.F32 R20, R172, R148.reuse, R20 ;  /* 0x00000094ac14723c */ /* 0x084fe60000001814 */
[C---:B------:R-:W-:Y:S02]  /*5bf0*/  LEA.HI.X.SX32 R179, R239.reuse, R177, 0x5, P0 ;  /* 0x000000b1efb37211 */ /* 0x040fe400000f2eff */
[C---:B------:R-:W-:Y:S03]  /*5c00*/  LEA R248, P0, R239.reuse, R178, 0x5 ;  /* 0x000000b2eff87211 */ /* 0x040fe600078028ff */
[C---:B------:R-:W-:Y:S04]  /*5c10*/  HMMA.16816.F32 R24, R180.reuse, R148, R24 ;  /* 0x00000094b418723c */ /* 0x040fe80000001818 */
[C---:B------:R-:W-:Y:S02]  /*5c20*/  LEA.HI.X.SX32 R249, R239.reuse, R179, 0x5, P0 ;  /* 0x000000b3eff97211 */ /* 0x040fe400000f2eff */
[C---:B------:R-:W-:Y:S02]  /*5c30*/  LEA R250, P0, R239.reuse, R248, 0x5 ;  /* 0x000000f8effa7211 */ /* 0x040fe400078028ff */
[-C--:B------:R-:W-:Y:S03]  /*5c40*/  HMMA.16816.F32 R28, R180, R150.reuse, R28 ;  /* 0x00000096b41c723c */ /* 0x080fe6000000181c */
[C---:B------:R-:W-:Y:S05]  /*5c50*/  LEA.HI.X.SX32 R251, R239.reuse, R249, 0x5, P0 ;  /* 0x000000f9effb7211 */ /* 0x040fea00000f2eff */
[C---:B------:R-:W-:Y:S01]  /*5c60*/  HMMA.16816.F32 R32, R172.reuse, R150, R32 ;  /* 0x00000096ac20723c */ /* 0x040fe20000001820 */
[----:B------:R-:W1:Y:S07]  /*5c70*/  LDSM.16.M88.4 R148, [R2+0x1e000] ;  /* 0x01e000000294783b */ /* 0x000e6e0000000200 */
[-C--:B---3--:R-:W-:Y:S08]  /*5c80*/  HMMA.16816.F32 R84, R172, R152.reuse, R84 ;  /* 0x00000098ac54723c */ /* 0x088ff00000001854 */
[C---:B------:R-:W-:Y:S08]  /*5c90*/  HMMA.16816.F32 R88, R180.reuse, R152, R88 ;  /* 0x00000098b458723c */ /* 0x040ff00000001858 */
[-C--:B------:R-:W-:Y:S03]  /*5ca0*/  HMMA.16816.F32 R92, R180, R154.reuse, R92 ;  /* 0x0000009ab45c723c */ /* 0x080fe6000000185c */
[C---:B------:R-:W-:Y:S04]  /*5cb0*/  LEA R180, P0, R239.reuse, R250, 0x5 ;  /* 0x000000faefb47211 */ /* 0x040fe800078028ff */
[C---:B------:R-:W-:Y:S01]  /*5cc0*/  LEA.HI.X.SX32 R181, R239.reuse, R251, 0x5, P0 ;  /* 0x000000fbefb57211 */ /* 0x040fe200000f2eff */
[----:B------:R-:W-:Y:S01]  /*5cd0*/  HMMA.16816.F32 R96, R172, R154, R96 ;  /* 0x0000009aac60723c */ /* 0x000fe20000001860 */
[----:B------:R-:W2:Y:S03]  /*5ce0*/  LDSM.16.MT88.4 R152, [R193+0x17800] ;  /* 0x01780000c198783b */ /* 0x000ea60000004200 */
[C---:B------:R-:W-:Y:S04]  /*5cf0*/  IMAD.WIDE R174, R239.reuse, -0xc0, R180 ;  /* 0xffffff40efae7825 */ /* 0x040fe800078e02b4 */
[-C--:B-1----:R-:W-:Y:S05]  /*5d00*/  HMMA.16816.F32 R4, R148, R156.reuse, R4 ;  /* 0x0000009c9404723c */ /* 0x082fea0000001804 */
        /* <DEDUP_REMOVED lines=21> */
[----:B------:R-:W-:Y:S05]  /*5e60*/  LEA.HI.X.SX32 R153, R239, R167, 0x5, P0 ;  /* 0x000000a7ef997211 */ /* 0x000fea00000f2eff */
[----:B------:R-:W-:Y:S04]  /*5e70*/  HMMA.16816.F32 R96, R148, R154, R96 ;  /* 0x0000009a9460723c */ /* 0x000fe80000001860 */
[----:B------:R-:W-:Y:S04]  /*5e80*/  @P4 IMAD.WIDE.U32 R154, R201, 0x4, R246 ;  /* 0x00000004c99a4825 */ /* 0x000fe800078e00f6 */
[C---:B------:R-:W-:Y:S01]  /*5e90*/  IMAD.WIDE R162, R239.reuse, -0xc0, R152 ;  /* 0xffffff40efa27825 */ /* 0x040fe200078e0298 */
[----:B------:R-:W5:Y:S04]  /*5ea0*/  @P4 LDG.E R230, desc[UR18][R154.64+-0x100] ;  /* 0xffff00129ae64981 */ /* 0x000f68000c1e1900 */
[----:B------:R1:W5:Y:S01]  /*5eb0*/  @P4 LDG.E R229, desc[UR18][R154.64+-0xe0] ;  /* 0xffff20129ae54981 */ /* 0x000362000c1e1900 */
[C---:B------:R-:W-:Y:S03]  /*5ec0*/  LEA R160, P0, R239.reuse, R162, 0x5 ;  /* 0x000000a2efa07211 */ /* 0x040fe600078028ff */
[----:B------:R2:W-:Y:S01]  /*5ed0*/  REDG.E.ADD.F32.FTZ.RN.STRONG.GPU desc[UR18][R240.64], R4 ;  /* 0x00000004f00079a6 */ /* 0x0005e2000c12f312 */
[C---:B------:R-:W-:Y:S02]  /*5ee0*/  LEA.HI.X.SX32 R161, R239.reuse, R163, 0x5, P0 ;  /* 0x000000a3efa17211 */ /* 0x040fe400000f2eff */
[C---:B------:R-:W-:Y:S01]  /*5ef0*/  LEA R150, P0, R239.reuse, R160, 0x5 ;  /* 0x000000a0ef967211 */ /* 0x040fe200078028ff */
[----:B------:R3:W-:Y:S03]  /*5f00*/  REDG.E.ADD.F32.FTZ.RN.STRONG.GPU desc[UR18][R168.64], R5 ;  /* 0x00000005a80079a6 */ /* 0x0007e6000c12f312 */
[C---:B------:R-:W-:Y:S01]  /*5f10*/  LEA.HI.X.SX32 R151, R239.reuse, R161, 0x5, P0 ;  /* 0x000000a1ef977211 */ /* 0x040fe200000f2eff */
[----:B------:R4:W-:Y:S01]  /*5f20*/  REDG.E.ADD.F32.FTZ.RN.STRONG.GPU desc[UR18][R170.64], R6 ;  /* 0x00000006aa0079a6 */ /* 0x0009e2000c12f312 */
[C---:B------:R-:W-:Y:S03]  /*5f30*/  LEA R182, P0, R239.reuse, R150, 0x5 ;  /* 0x00000096efb67211 */ /* 0x040fe600078028ff */
[----:B------:R4:W-:Y:S01]  /*5f40*/  REDG.E.ADD.F32.FTZ.RN.STRONG.GPU desc[UR18][R176.64], R7 ;  /* 0x00000007b00079a6 */ /* 0x0009e2000c12f312 */
[C---:B------:R-:W-:Y:S03]  /*5f50*/  LEA.HI.X.SX32 R183, R239.reuse, R151, 0x5, P0 ;  /* 0x00000097efb77211 */ /* 0x040fe600000f2eff */
        /* <DEDUP_REMOVED lines=8> */
[----:B------:R-:W-:Y:S01]  /*5fe0*/  REDG.E.ADD.F32.FTZ.RN.STRONG.GPU desc[UR18][R240.64+0x80], R16 ;  /* 0x00008010f00079a6 */ /* 0x000fe2000c12f312 */
[C---:B------:R-:W-:Y:S03]  /*5ff0*/  LEA R168, P0, R239.reuse, R4, 0x5 ;  /* 0x00000004efa87211 */ /* 0x040fe600078028ff */
[----:B------:R3:W-:Y:S01]  /*6000*/  REDG.E.ADD.F32.FTZ.RN.STRONG.GPU desc[UR18][R174.64+0x80], R17 ;  /* 0x00008011ae0079a6 */ /* 0x0007e2000c12f312 */
[C---:B------:R-:W-:Y:S03]  /*6010*/  LEA.HI.X.SX32 R169, R239.reuse, R5, 0x5, P0 ;  /* 0x00000005efa97211 */ /* 0x040fe600000f2eff */
[----:B------:R3:W-:Y:S01]  /*6020*/  REDG.E.ADD.F32.FTZ.RN.STRONG.GPU desc[UR18][R172.64+0x80], R18 ;  /* 0x00008012ac0079a6 */ /* 0x0007e2000c12f312 */
[C---:B------:R-:W-:Y:S03]  /*6030*/  IMAD.WIDE R148, R239.reuse, -0xc0, R168 ;  /* 0xffffff40ef947825 */ /* 0x040fe600078e02a8 */
[----:B------:R3:W-:Y:S01]  /*6040*/  REDG.E.ADD.F32.FTZ.RN.STRONG.GPU desc[UR18][R156.64+0x80], R19 ;  /* 0x000080139c0079a6 */ /* 0x0007e2000c12f312 */
[C---:B----4-:R-:W-:Y:S03]  /*6050*/  LEA R170, P0, R239.reuse, R148, 0x5 ;  /* 0x00000094efaa7211 */ /* 0x050fe600078028ff */
[----:B------:R4:W-:Y:S01]  /*6060*/  REDG.E.ADD.F32.FTZ.RN.STRONG.GPU desc[UR18][R158.64+0x80], R12 ;  /* 0x0000800c9e0079a6 */ /* 0x0009e2000c12f312 */
[C---:B------:R-:W-:Y:S03]  /*6070*/  LEA.HI.X.SX32 R171, R239.reuse, R149, 0x5, P0 ;  /* 0x00000095efab7211 */ /* 0x040fe600000f2eff */
[----:B------:R4:W-:Y:S01]  /*6080*/  REDG.E.ADD.F32.FTZ.RN.STRONG.GPU desc[UR18][R164.64+0x80], R13 ;  /* 0x0000800da40079a6 */ /* 0x0009e2000c12f312 */
[C---:B------:R-:W-:Y:S03]  /*6090*/  LEA R176, P0, R239.reuse, R170, 0x5 ;  /* 0x000000aaefb07211 */ /* 0x040fe600078028ff */
[----:B------:R-:W-:Y:S01]  /*60a0*/  REDG.E.ADD.F32.FTZ.RN.STRONG.GPU desc[UR18][R166.64+0x80], R14 ;  /* 0x0000800ea60079a6 */ /* 0x000fe2000c12f312 */
[C---:B------:R-:W-:Y:S02]  /*60b0*/  LEA.HI.X.SX32 R177, R239.reuse, R171, 0x5, P0 ;  /* 0x000000abefb17211 */ /* 0x040fe400000f2eff */
[C---:B------:R-:W-:Y:S01]  /*60c0*/  LEA R6, P0, R239.reuse, R176, 0x5 ;  /* 0x000000b0ef067211 */ /* 0x040fe200078028ff */
[----:B------:R4:W-:Y:S03]  /*60d0*/  REDG.E.ADD.F32.FTZ.RN.STRONG.GPU desc[UR18][R152.64+0x80], R15 ;  /* 0x0000800f980079a6 */ /* 0x0009e6000c12f312 */
[C---:B------:R-:W-:Y:S01]  /*60e0*/  LEA.HI.X.SX32 R7, R239.reuse, R177, 0x5, P0 ;  /* 0x000000b1ef077211 */ /* 0x040fe200000f2eff */
[----:B------:R-:W-:Y:S01]  /*60f0*/  REDG.E.ADD.F32.FTZ.RN.STRONG.GPU desc[UR18][R240.64+0x100], R20 ;  /* 0x00010014f00079a6 */ /* 0x000fe2000c12f312 */
[C---:B------:R-:W-:Y:S03]  /*6100*/  LEA R178, P0, R239.reuse, R6, 0x5 ;  /* 0x00000006efb27211 */ /* 0x040fe600078028ff */
[----:B------:R4:W-:Y:S01]  /*6110*/  REDG.E.ADD.F32.FTZ.RN.STRONG.GPU desc[UR18][R162.64+0x100], R21 ;  /* 0x00010015a20079a6 */ /* 0x0009e2000c12f312 */
[C---:B------:R-:W-:Y:S02]  /*6120*/  LEA.HI.X.SX32 R179, R239.reuse, R7, 0x5, P0 ;  /* 0x00000007efb37211 */ /* 0x040fe400000f2eff */
[C---:B------:R-:W-:Y:S01]  /*6130*/  LEA R248, P0, R239.reuse, R178, 0x5 ;  /* 0x000000b2eff87211 */ /* 0x040fe200078028ff */
[----:B------:R-:W-:Y:S03]  /*6140*/  REDG.E.ADD.F32.FTZ.RN.STRONG.GPU desc[UR18][R160.64+0x100], R22 ;  /* 0x00010016a00079a6 */ /* 0x000fe6000c12f312 */
[C---:B------:R-:W-:Y:S01]  /*6150*/  LEA.HI.X.SX32 R249, R239.reuse, R179, 0x5, P0 ;  /* 0x000000b3eff97211 */ /* 0x040fe200000f2eff */
[----:B------:R-:W-:Y:S01]  /*6160*/  REDG.E.ADD.F32.FTZ.RN.STRONG.GPU desc[UR18][R150.64+0x100], R23 ;  /* 0x00010017960079a6 */ /* 0x000fe2000c12f312 */
[C---:B-1----:R-:W-:Y:S03]  /*6170*/  LEA R250, P0, R239.reuse, R248, 0x5 ;  /* 0x000000f8effa7211 */ /* 0x042fe600078028ff */
[----:B------:R-:W-:Y:S01]  /*6180*/  REDG.E.ADD.F32.FTZ.RN.STRONG.GPU desc[UR18][R182.64+0x100], R24 ;  /* 0x00010018b60079a6 */ /* 0x000fe2000c12f312 */
[C---:B------:R-:W-:Y:S03]  /*6190*/  LEA.HI.X.SX32 R251, R239.reuse, R249, 0x5, P0 ;  /* 0x000000f9effb7211 */ /* 0x040fe600000f2eff */
[----:B------:R1:W-:Y:S01]  /*61a0*/  REDG.E.ADD.F32.FTZ.RN.STRONG.GPU desc[UR18][R154.64+0x100], R25 ;  /* 0x000100199a0079a6 */ /* 0x0003e2000c12f312 */
[C---:B--2---:R-:W-:Y:S03]  /*61b0*/  IMAD.WIDE R180, R239.reuse, -0xc0, R250 ;  /* 0xffffff40efb47825 */ /* 0x044fe600078e02fa */
        /* <DEDUP_REMOVED lines=8> */
[C---:B---3--:R-:W-:Y:S01]  /*6240*/  LEA R174, P0, R239.reuse, R10, 0x5 ;  /* 0x0000000aefae7211 */ /* 0x048fe200078028ff */
        /* <DEDUP_REMOVED lines=16> */
[C---:B----4-:R-:W-:Y:S03]  /*6350*/  LEA R158, P0, R239.reuse, R18, 0x5 ;  /* 0x00000012ef9e7211 */ /* 0x050fe600078028ff */
[----:B------:R-:W-:Y:S01]  /*6360*/  REDG.E.ADD.F32.FTZ.RN.STRONG.GPU desc[UR18][R8.64+0x200], R86 ;  /* 0x00020056080079a6 */ /* 0x000fe2000c12f312 */
[C---:B------:R-:W-:Y:S03]  /*6370*/  LEA.HI.X.SX32 R159, R239.reuse, R19, 0x5, P0 ;  /* 0x00000013ef9f7211 */ /* 0x040fe600000f2eff */
[----:B------:R-:W-:Y:S01]  /*6380*/  REDG.E.ADD.F32.FTZ.RN.STRONG.GPU desc[UR18][R10.64+0x200], R87 ;  /* 0x000200570a0079a6 */ /* 0x000fe2000c12f312 */
[C---:B------:R-:W-:Y:S03]  /*6390*/  LEA R164, P0, R239.reuse, R158, 0x5 ;  /* 0x0000009eefa47211 */ /* 0x040fe600078028ff */
[----:B------:R-:W-:Y:S01]  /*63a0*/  LDSM.16.MT88.4 R4, [R189+-0x2000] ;  /* 0xffe00000bd04783b */ /* 0x000fe20000004200 */
[C---:B------:R-:W-:Y:S02]  /*63b0*/  LEA.HI.X.SX32 R165, R239.reuse, R159, 0x5, P0 ;  /* 0x0000009fefa57211 */ /* 0x040fe400000f2eff */
[C---:B------:R-:W-:Y:S01]  /*63c0*/  LEA R152, P0, R239.reuse, R164, 0x5 ;  /* 0x000000a4ef987211 */ /* 0x040fe200078028ff */
[----:B------:R-:W2:Y:S03]  /*63d0*/  LDSM.16.MT88.4 R8, [R186] ;  /* 0x00000000ba08783b */ /* 0x000ea60000004200 */
[C---:B------:R-:W-:Y:S01]  /*63e0*/  LEA.HI.X.SX32 R153, R239.reuse, R165, 0x5, P0 ;  /* 0x000000a5ef997211 */ /* 0x040fe200000f2eff */
[----:B------:R-:W3:Y:S01]  /*63f0*/  LDSM.16.MT88.4 R12, [R187+-0x2000] ;  /* 0xffe00000bb0c783b */ /* 0x000ee20000004200 */
[C---:B------:R-:W-:Y:S03]  /*6400*/  LEA R162, P0, R239.reuse, R152, 0x5 ;  /* 0x00000098efa27211 */ /* 0x040fe600078028ff */
[----:B------:R-:W-:Y:S01]  /*6410*/  REDG.E.ADD.F32.FTZ.RN.STRONG.GPU desc[UR18][R174.64+0x200], R88 ;  /* 0x00020058ae0079a6 */ /* 0x000fe2000c12f312 */
[C---:B------:R-:W-:Y:S02]  /*6420*/  LEA.HI.X.SX32 R163, R239.reuse, R153, 0x5, P0 ;  /* 0x00000099efa37211 */ /* 0x040fe400000f2eff */
[C---:B-1----:R-:W-:Y:S01]  /*6430*/  LEA R154, P0, R239.reuse, R162, 0x5 ;  /* 0x000000a2ef9a7211 */ /* 0x042fe200078028ff */
[----:B------:R-:W-:Y:S03]  /*6440*/  REDG.E.ADD.F32.FTZ.RN.STRONG.GPU desc[UR18][R16.64+0x200], R89 ;  /* 0x00020059100079a6 */ /* 0x000fe6000c12f312 */
[C---:B------:R-:W-:Y:S01]  /*6450*/  LEA.HI.X.SX32 R155, R239.reuse, R163, 0x5, P0 ;  /* 0x000000a3ef9b7211 */ /* 0x040fe200000f2eff */
[----:B------:R-:W-:Y:S01]  /*6460*/  REDG.E.ADD.F32.FTZ.RN.STRONG.GPU desc[UR18][R172.64+0x200], R90 ;  /* 0x0002005aac0079a6 */ /* 0x000fe2000c12f312 */
[C---:B------:R-:W-:Y:S03]  /*6470*/  LEA R160, P0, R239.reuse, R154, 0x5 ;  /* 0x0000009aefa07211 */ /* 0x040fe600078028ff */
[----:B------:R-:W-:Y:S01]  /*6480*/  REDG.E.ADD.F32.FTZ.RN.STRONG.GPU desc[UR18][R156.64+0x200], R91 ;  /* 0x0002005b9c0079a6 */ /* 0x000fe2000c12f312 */
[----:B------:R-:W-:Y:S03]  /*6490*/  LEA.HI.X.SX32 R161, R239, R155, 0x5, P0 ;  /* 0x0000009befa17211 */ /* 0x000fe600000f2eff */
[----:B------:R-:W-:Y:S04]  /*64a0*/  REDG.E.ADD.F32.FTZ.RN.STRONG.GPU desc[UR18][R240.64+0x280], R96 ;  /* 0x00028060f00079a6 */ /* 0x000fe8000c12f312 */
[----:B------:R-:W-:Y:S04]  /*64b0*/  REDG.E.ADD.F32.FTZ.RN.STRONG.GPU desc[UR18][R18.64+0x280], R97 ;  /* 0x00028061120079a6 */ /* 0x000fe8000c12f312 */
[----:B------:R-:W1:Y:S04]  /*64c0*/  LDSM.16.MT88.4 R16, [R186+0x2000] ;  /* 0x00200000ba10783b */ /* 0x000e680000004200 */
[----:B------:R-:W4:Y:S01]  /*64d0*/  LDSM.16.MT88.4 R20, [R186+0x4000] ;  /* 0x00400000ba14783b */ /* 0x000f220000004200 */
[-C--:B--2---:R-:W-:Y:S03]  /*64e0*/  HMMA.16816.F32 R100, R4, R8.reuse, R100 ;  /* 0x000000080464723c */ /* 0x084fe60000001864 */
[----:B------:R-:W-:Y:S04]  /*64f0*/  LDSM.16.MT88.4 R24, [R189+-0x1800] ;  /* 0xffe80000bd18783b */ /* 0x000fe80000004200 */
[----:B------:R-:W2:Y:S01]  /*6500*/  LDSM.16.MT88.4 R28, [R186+0x800] ;  /* 0x00080000ba1c783b */ /* 0x000ea20000004200 */
[C---:B---3--:R-:W-:Y:S03]  /*6510*/  HMMA.16816.F32 R104, R12.reuse, R8, R104 ;  /* 0x000000080c68723c */ /* 0x048fe60000001868 */
[----:B------:R-:W3:Y:S04]  /*6520*/  LDSM.16.MT88.4 R32, [R187+-0x1800] ;  /* 0xffe80000bb20783b */ /* 0x000ee80000004200 */
[----:B------:R-:W3:Y:S01]  /*6530*/  LDSM.16.MT88.4 R84, [R186+0x2800] ;  /* 0x00280000ba54783b */ /* 0x000ee20000004200 */
[-C--:B------:R-:W-:Y:S03]  /*6540*/  HMMA.16816.F32 R108, R12, R10.reuse, R108 ;  /* 0x0000000a0c6c723c */ /* 0x080fe6000000186c */
[----:B------:R-:W-:Y:S04]  /*6550*/  LDSM.16.MT88.4 R88, [R186+0x1800] ;  /* 0x00180000ba58783b */ /* 0x000fe80000004200 */
[----:B------:R-:W-:Y:S01]  /*6560*/  LDSM.16.MT88.4 R148, [R186+0x5800] ;  /* 0x00580000ba94783b */ /* 0x000fe20000004200 */
[C---:B------:R-:W-:Y:S03]  /*6570*/  HMMA.16816.F32 R112, R4.reuse, R10, R112 ;  /* 0x0000000a0470723c */ /* 0x040fe60000001870 */
[----:B------:R-:W3:Y:S04]  /*6580*/  LDSM.16.MT88.4 R8, [R186+0x4800] ;  /* 0x00480000ba08783b */ /* 0x000ee80000004200 */
[----:B------:R-:W-:Y:S01]  /*6590*/  REDG.E.ADD.F32.FTZ.RN.STRONG.GPU desc[UR18][R158.64+0x280], R98 ;  /* 0x000280629e0079a6 */ /* 0x000fe2000c12f312 */
[-C--:B-1----:R-:W-:Y:S03]  /*65a0*/  HMMA.16816.F32 R116, R4, R16.reuse, R116 ;  /* 0x000000100474723c */ /* 0x082fe60000001874 */
[----:B------:R-:W-:Y:S04]  /*65b0*/  REDG.E.ADD.F32.FTZ.RN.STRONG.GPU desc[UR18][R164.64+0x280], R99 ;  /* 0x00028063a40079a6 */ /* 0x000fe8000c12f312 */
[----:B------:R-:W-:Y:S01]  /*65c0*/  LDSM.16.MT88.4 R96, [R186+0x3800] ;  /* 0x00380000ba60783b */ /* 0x000fe20000004200 */
[C---:B------:R-:W-:Y:S03]  /*65d0*/  HMMA.16816.F32 R120, R12.reuse, R16, R120 ;  /* 0x000000100c78723c */ /* 0x040fe60000001878 */
[----:B------:R-:W-:Y:S04]  /*65e0*/  REDG.E.ADD.F32.FTZ.RN.STRONG.GPU desc[UR18][R152.64+0x280], R92 ;  /* 0x0002805c980079a6 */ /* 0x000fe8000c12f312 */
[----:B------:R-:W-:Y:S01]  /*65f0*/  REDG.E.ADD.F32.FTZ.RN.STRONG.GPU desc[UR18][R162.64+0x280], R93 ;  /* 0x0002805da20079a6 */ /* 0x000fe2000c12f312 */
[-C--:B------:R-:W-:Y:S03]  /*6600*/  HMMA.16816.F32 R124, R12, R18.reuse, R124 ;  /* 0x000000120c7c723c */ /* 0x080fe6000000187c */
[----:B------:R-:W-:Y:S04]  /*6610*/  REDG.E.ADD.F32.FTZ.RN.STRONG.GPU desc[UR18][R154.64+0x280], R94 ;  /* 0x0002805e9a0079a6 */ /* 0x000fe8000c12f312 */
[----:B------:R-:W-:Y:S01]  /*6620*/  REDG.E.ADD.F32.FTZ.RN.STRONG.GPU desc[UR18][R160.64+0x280], R95 ;  /* 0x0002805fa00079a6 */ /* 0x000fe2000c12f312 */
[C---:B------:R-:W-:Y:S03]  /*6630*/  HMMA.16816.F32 R128, R4.reuse, R18, R128 ;  /* 0x000000120480723c */ /* 0x040fe60000001880 */
[----:B------:R-:W-:Y:S04]  /*6640*/  LDSM.16.MT88.4 R16, [R187+-0x1000] ;  /* 0xfff00000bb10783b */ /* 0x000fe80000004200 */
[----:B------:R-:W-:Y:S01]  /*6650*/  LDSM.16.MT88.4 R92, [R187+-0x800] ;  /* 0xfff80000bb5c783b */ /* 0x000fe20000004200 */
[-C--:B----4-:R-:W-:Y:S08]  /*6660*/  HMMA.16816.F32 R132, R4, R20.reuse, R132 ;  /* 0x000000140484723c */ /* 0x090ff00000001884 */
[C---:B------:R-:W-:Y:S08]  /*6670*/  HMMA.16816.F32 R136, R12.reuse, R20, R136 ;  /* 0x000000140c88723c */ /* 0x040ff00000001888 */
[-C--:B------:R-:W-:Y:S01]  /*6680*/  HMMA.16816.F32 R140, R12, R22.reuse, R140 ;  /* 0x000000160c8c723c */ /* 0x080fe2000000188c */
[----:B------:R-:W-:Y:S07]  /*6690*/  LDSM.16.MT88.4 R12, [R186+0x1000] ;  /* 0x00100000ba0c783b */ /* 0x000fee0000004200 */
[----:B------:R-:W-:Y:S01]  /*66a0*/  HMMA.16816.F32 R144, R4, R22, R144 ;  /* 0x000000160490723c */ /* 0x000fe20000001890 */
[----:B------:R-:W1:Y:S04]  /*66b0*/  LDSM.16.MT88.4 R4, [R189+-0x1000] ;  /* 0xfff00000bd04783b */ /* 0x000e680000004200 */
[----:B------:R-:W4:Y:S03]  /*66c0*/  LDSM.16.MT88.4 R20, [R186+0x3000] ;  /* 0x00300000ba14783b */ /* 0x000f260000004200 */
[-C--:B--2---:R-:W-:Y:S08]  /*66d0*/  HMMA.16816.F32 R100, R24, R28.reuse, R100 ;  /* 0x0000001c1864723c */ /* 0x084ff00000001864 */
[C---:B---3--:R-:W-:Y:S08]  /*66e0*/  HMMA.16816.F32 R104, R32.reuse, R28, R104 ;  /* 0x0000001c2068723c */ /* 0x048ff00000001868 */
[-C--:B------:R-:W-:Y:S08]  /*66f0*/  HMMA.16816.F32 R108, R32, R30.reuse, R108 ;  /* 0x0000001e206c723c */ /* 0x080ff0000000186c */
[C---:B------:R-:W-:Y:S01]  /*6700*/  HMMA.16816.F32 R112, R24.reuse, R30, R112 ;  /* 0x0000001e1870723c */ /* 0x040fe20000001870 */
[----:B------:R-:W2:Y:S07]  /*6710*/  LDSM.16.MT88.4 R28, [R186+0x5000] ;  /* 0x00500000ba1c783b */ /* 0x000eae0000004200 */
[-C--:B------:R-:W-:Y:S08]  /*6720*/  HMMA.16816.F32 R116, R24, R84.reuse, R116 ;  /* 0x000000541874723c */ /* 0x080ff00000001874 */
[C---:B------:R-:W-:Y:S08]  /*6730*/  HMMA.16816.F32 R120, R32.reuse, R84, R120 ;  /* 0x000000542078723c */ /* 0x040ff00000001878 */
[-C--:B------:R-:W-:Y:S08]  /*6740*/  HMMA.16816.F32 R124, R32, R86.reuse, R124 ;  /* 0x00000056207c723c */ /* 0x080ff0000000187c */
[C---:B------:R-:W-:Y:S01]  /*6750*/  HMMA.16816.F32 R128, R24.reuse, R86, R128 ;  /* 0x000000561880723c */ /* 0x040fe20000001880 */
[----:B------:R-:W3:Y:S07]  /*6760*/  LDSM.16.MT88.4 R84, [R189+-0x800] ;  /* 0xfff80000bd54783b */ /* 0x000eee0000004200 */
[-C--:B------:R-:W-:Y:S08]  /*6770*/  HMMA.16816.F32 R132, R24, R8.reuse, R132 ;  /* 0x000000081884723c */ /* 0x080ff00000001884 */
[C---:B------:R-:W-:Y:S08]  /*6780*/  HMMA.16816.F32 R136, R32.reuse, R8, R136 ;  /* 0x000000082088723c */ /* 0x040ff00000001888 */
[-C--:B------:R-:W-:Y:S08]  /*6790*/  HMMA.16816.F32 R140, R32, R10.reuse, R140 ;  /* 0x0000000a208c723c */ /* 0x080ff0000000188c */
[----:B------:R-:W-:Y:S08]  /*67a0*/  HMMA.16816.F32 R144, R24, R10, R144 ;  /* 0x0000000a1890723c */ /* 0x000ff00000001890 */
[-C--:B-1----:R-:W-:Y:S08]  /*67b0*/  HMMA.16816.F32 R100, R4, R12.reuse, R100 ;  /* 0x0000000c0464723c */ /* 0x082ff00000001864 */
[C---:B------:R-:W-:Y:S08]  /*67c0*/  HMMA.16816.F32 R104, R16.reuse, R12, R104 ;  /* 0x0000000c1068723c */ /* 0x040ff00000001868 */
[-C--:B------:R-:W-:Y:S08]  /*67d0*/  HMMA.16816.F32 R108, R16, R14.reuse, R108 ;  /* 0x0000000e106c723c */ /* 0x080ff0000000186c */
[C---:B------:R-:W-:Y:S08]  /*67e0*/  HMMA.16816.F32 R112, R4.reuse, R14, R112 ;  /* 0x0000000e0470723c */ /* 0x040ff00000001870 */
[-C--:B----4-:R-:W-:Y:S08]  /*67f0*/  HMMA.16816.F32 R116, R4, R20.reuse, R116 ;  /* 0x000000140474723c */ /* 0x090ff00000001874 */
[C---:B------:R-:W-:Y:S08]  /*6800*/  HMMA.16816.F32 R120, R16.reuse, R20, R120 ;  /* 0x000000141078723c */ /* 0x040ff00000001878 */
[-C--:B------:R-:W-:Y:S08]  /*6810*/  HMMA.16816.F32 R124, R16, R22.reuse, R124 ;  /* 0x00000016107c723c */ /* 0x080ff0000000187c */
[C---:B------:R-:W-:Y:S08]  /*6820*/  HMMA.16816.F32 R128, R4.reuse, R22, R128 ;  /* 0x000000160480723c */ /* 0x040ff00000001880 */
[-C--:B--2---:R-:W-:Y:S08]  /*6830*/  HMMA.16816.F32 R132, R4, R28.reuse, R132 ;  /* 0x0000001c0484723c */ /* 0x084ff00000001884 */
[C---:B------:R-:W-:Y:S08]  /*6840*/  HMMA.16816.F32 R136, R16.reuse, R28, R136 ;  /* 0x0000001c1088723c */ /* 0x040ff00000001888 */
[-C--:B------:R-:W-:Y:S08]  /*6850*/  HMMA.16816.F32 R140, R16, R30.reuse, R140 ;  /* 0x0000001e108c723c */ /* 0x080ff0000000188c */
[----:B------:R-:W-:Y:S04]  /*6860*/  HMMA.16816.F32 R144, R4, R30, R144 ;  /* 0x0000001e0490723c */ /* 0x000fe80000001890 */
[----:B------:R-:W-:Y:S01]  /*6870*/  LOP3.LUT R4, R234, 0x1, RZ, 0xc0, !PT ;  /* 0x00000001ea047812 */ /* 0x000fe200078ec0ff */
[----:B------:R-:W-:Y:S01]  /*6880*/  VIADD R6, R186, 0xffffa000 ;  /* 0xffffa000ba067836 */ /* 0x000fe20000000000 */
[----:B------:R-:W-:Y:S01]  /*6890*/  @P4 IADD3 R5, P2, PT, R246, -0x100, RZ ;  /* 0xffffff00f6054810 */ /* 0x000fe20007f5e0ff */
[----:B------:R-:W-:Y:S01]  /*68a0*/  VIADD R234, R234, 0xffffffff ;  /* 0xffffffffeaea7836 */ /* 0x000fe20000000000 */
[-C--:B---3--:R-:W-:Y:S05]  /*68b0*/  HMMA.16816.F32 R100, R84, R88.reuse, R100 ;  /* 0x000000585464723c */ /* 0x088fea0000001864 */
        /* <DEDUP_REMOVED lines=22> */
[----:B------:R-:W-:Y:S02]  /*6a20*/  ISETP.NE.AND P1, PT, R238, -0x1, PT ;  /* 0xffffffffee00780c */ /* 0x000fe40003f25270 */
[----:B------:R-:W-:Y:S02]  /*6a30*/  F2FP.F16.F32.PACK_AB R36, R37, R36 ;  /* 0x000000242524723e */ /* 0x000fe400000000ff */
[----:B------:R-:W-:Y:S02]  /*6a40*/  F2FP.F16.F32.PACK_AB R38, R39, R38 ;  /* 0x000000262726723e */ /* 0x000fe400000000ff */
[----:B------:R-:W-:Y:S02]  /*6a50*/  F2FP.F16.F32.PACK_AB R48, R49, R48 ;  /* 0x000000303130723e */ /* 0x000fe400000000ff */
[----:B------:R-:W-:-:S02]  /*6a60*/  F2FP.F16.F32.PACK_AB R50, R51, R50 ;  /* 0x000000323332723e */ /* 0x000fc400000000ff */
[----:B------:R-:W-:Y:S02]  /*6a70*/  F2FP.F16.F32.PACK_AB R40, R41, R40 ;  /* 0x000000282928723e */ /* 0x000fe400000000ff */
[----:B------:R-:W-:Y:S01]  /*6a80*/  F2FP.F16.F32.PACK_AB R42, R43, R42 ;  /* 0x0000002a2b2a723e */ /* 0x000fe200000000ff */
[----:B------:R-:W3:Y:S01]  /*6a90*/  @P1 LDC.64 R4, c[0x0][0x5c0] ;  /* 0x00017000ff041b82 */ /* 0x000ee20000000a00 */
        /* <DEDUP_REMOVED lines=59> */
[----:B------:R-:W-:Y:S01]  /*6e50*/  STS [R211], R100 ;  /* 0x00000064d3007388 */ /* 0x000fe20000000800 */
[----:B------:R-:W-:Y:S01]  /*6e60*/  F2FP.F16.F32.PACK_AB R130, R131, R130 ;  /* 0x000000828382723e */ /* 0x000fe200000000ff */
[----:B------:R-:W-:Y:S01]  /*6e70*/  FMUL.FTZ R140, R140, UR4 ;  /* 0x000000048c8c7c20 */ /* 0x000fe20008410000 */
[----:B------:R-:W-:Y:S01]  /*6e80*/  FMUL.FTZ R141, R141, UR4 ;  /* 0x000000048d8d7c20 */ /* 0x000fe20008410000 */
[----:B------:R-:W-:Y:S01]  /*6e90*/  STS [R211+0x400], R102 ;  /* 0x00040066d3007388 */ /* 0x000fe20000000800 */
[----:B------:R-:W-:Y:S01]  /*6ea0*/  FMUL.FTZ R142, R142, UR4 ;  /* 0x000000048e8e7c20 */ /* 0x000fe20008410000 */
[----:B------:R-:W-:Y:S01]  /*6eb0*/  FMUL.FTZ R143, R143, UR4 ;  /* 0x000000048f8f7c20 */ /* 0x000fe20008410000 */
[----:B------:R-:W-:Y:S01]  /*6ec0*/  F2FP.F16.F32.PACK_AB R120, R121, R120 ;  /* 0x000000787978723e */ /* 0x000fe200000000ff */
[----:B------:R-:W-:Y:S01]  /*6ed0*/  STS [R7], R112 ;  /* 0x0000007007007388 */ /* 0x000fe20000000800 */
[----:B------:R-:W-:-:S02]  /*6ee0*/  F2FP.F16.F32.PACK_AB R122, R123, R122 ;  /* 0x0000007a7b7a723e */ /* 0x000fc400000000ff */
[----:B------:R-:W-:Y:S01]  /*6ef0*/  F2FP.F16.F32.PACK_AB R124, R125, R124 ;  /* 0x0000007c7d7c723e */ /* 0x000fe200000000ff */
[----:B------:R-:W-:Y:S01]  /*6f00*/  STS [R7+0x400], R114 ;  /* 0x0004007207007388 */ /* 0x000fe20000000800 */
[----:B------:R-:W-:Y:S02]  /*6f10*/  F2FP.F16.F32.PACK_AB R126, R127, R126 ;  /* 0x0000007e7f7e723e */ /* 0x000fe400000000ff */
[----:B------:R-:W-:Y:S01]  /*6f20*/  F2FP.F16.F32.PACK_AB R132, R133, R132 ;  /* 0x000000848584723e */ /* 0x000fe200000000ff */
[----:B------:R-:W-:Y:S01]  /*6f30*/  STS [R211+0x1000], R104 ;  /* 0x00100068d3007388 */ /* 0x000fe20000000800 */
[----:B------:R-:W-:Y:S02]  /*6f40*/  F2FP.F16.F32.PACK_AB R134, R135, R134 ;  /* 0x000000868786723e */ /* 0x000fe400000000ff */
[----:B------:R-:W-:Y:S01]  /*6f50*/  F2FP.F16.F32.PACK_AB R144, R145, R144 ;  /* 0x000000909190723e */ /* 0x000fe200000000ff */
[----:B------:R-:W-:Y:S01]  /*6f60*/  STS [R211+0x1400], R106 ;  /* 0x0014006ad3007388 */ /* 0x000fe20000000800 */
        /* <DEDUP_REMOVED lines=33> */
[----:B------:R-:W-:-:S03]  /*7180*/  ISETP.NE.AND P0, PT, R238, -0x1, PT ;  /* 0xffffffffee00780c */ /* 0x000fc60003f05270 */
[----:B------:R-:W-:Y:S04]  /*7190*/  STS [R211+0x4400], R134 ;  /* 0x00440086d3007388 */ /* 0x000fe80000000800 */
        /* <DEDUP_REMOVED lines=12> */
[----:B------:R1:W-:Y:S04]  /*7260*/  STS [R7+0x7000], R44 ;  /* 0x0070002c07007388 */ /* 0x0003e80000000800 */
[----:B------:R2:W-:Y:S04]  /*7270*/  STS [R7+0x7400], R46 ;  /* 0x0074002e07007388 */ /* 0x0005e80000000800 */
[----:B------:R2:W-:Y:S04]  /*7280*/  STS [R211+0x8000], R52 ;  /* 0x00800034d3007388 */ /* 0x0005e80000000800 */
[----:B------:R2:W-:Y:S04]  /*7290*/  STS [R211+0x8400], R54 ;  /* 0x00840036d3007388 */ /* 0x0005e80000000800 */
[----:B------:R2:W-:Y:S04]  /*72a0*/  STS [R7+0x8000], R64 ;  /* 0x0080004007007388 */ /* 0x0005e80000000800 */
[----:B------:R2:W-:Y:S04]  /*72b0*/  STS [R7+0x8400], R66 ;  /* 0x0084004207007388 */ /* 0x0005e80000000800 */
[----:B------:R2:W-:Y:S01]  /*72c0*/  STS [R211+0x9000], R56 ;  /* 0x00900038d3007388 */ /* 0x0005e20000000800 */
[----:B-1----:R-:W-:-:S03]  /*72d0*/  @P1 IADD3 R44, PT, PT, R235, R238, RZ ;  /* 0x000000eeeb2c1210 */ /* 0x002fc60007ffe0ff */
[----:B------:R2:W-:Y:S02]  /*72e0*/  STS [R211+0x9400], R58 ;  /* 0x0094003ad3007388 */ /* 0x0005e40000000800 */
[C---:B---3--:R-:W-:Y:S02]  /*72f0*/  @P1 IMAD R6, R44.reuse, R5, RZ ;  /* 0x000000052c061224 */ /* 0x048fe400078e02ff */
[----:B------:R2:W-:Y:S01]  /*7300*/  STS [R7+0x9000], R60 ;  /* 0x0090003c07007388 */ /* 0x0005e20000000800 */
[----:B------:R-:W-:-:S03]  /*7310*/  @P1 IMAD.WIDE.U32 R44, R44, R4, RZ ;  /* 0x000000042c2c1225 */ /* 0x000fc600078e00ff */
[----:B------:R2:W-:Y:S02]  /*7320*/  STS [R7+0x9400], R62 ;  /* 0x0094003e07007388 */ /* 0x0005e40000000800 */
[----:B------:R-:W-:Y:S02]  /*7330*/  @P1 IADD3 R6, PT, PT, R45, R6, RZ ;  /* 0x000000062d061210 */ /* 0x000fe40007ffe0ff */
        /* <DEDUP_REMOVED lines=9> */
[----:B------:R-:W1:Y:S01]  /*73d0*/  LDC.64 R4, c[0x0][0x5c0] ;  /* 0x00017000ff047b82 */ /* 0x000e620000000a00 */
[----:B------:R-:W-:-:S07]  /*73e0*/  SHF.R.S32.HI R9, RZ, 0x1f, R235 ;  /* 0x0000001fff097819 */ /* 0x000fce00000114eb */
[----:B--2---:R-:W2:Y:S01]  /*73f0*/  LDC.64 R6, c[0x0][0x5a8] ;  /* 0x00016a00ff067b82 */ /* 0x004ea20000000a00 */
[-C--:B-1----:R-:W-:Y:S02]  /*7400*/  IMAD R0, R9, R4.reuse, RZ ;  /* 0x0000000409007224 */ /* 0x082fe400078e02ff */
[----:B------:R-:W-:-:S04]  /*7410*/  IMAD.WIDE.U32 R8, R235, R4, RZ ;  /* 0x00000004eb087225 */ /* 0x000fc800078e00ff */
[----:B------:R-:W-:-:S05]  /*7420*/  IMAD R0, R235, R5, R0 ;  /* 0x00000005eb007224 */ /* 0x000fca00078e0200 */
[----:B------:R-:W-:-:S03]  /*7430*/  IADD3 R9, PT, PT, R9, R0, RZ ;  /* 0x0000000009097210 */ /* 0x000fc60007ffe0ff */
[----:B--2---:R-:W-:-:S04]  /*7440*/  IMAD.WIDE.U32 R44, R200, R6, R8 ;  /* 0x00000006c82c7225 */ /* 0x004fc800078e0008 */
[----:B------:R-:W-:Y:S02]  /*7450*/  IMAD R6, R200, R7, R45 ;  /* 0x00000007c8067224 */ /* 0x000fe400078e022d */
.L_x_473:
[----:B------:R-:W-:Y:S05]  /*7460*/  @P0 BRA `(.L_x_474) ;  /* 0x00000000002c0947 */ /* 0x000fea0003800000 */
[----:B------:R-:W1:Y:S01]  /*7470*/  LDCU.64 UR6, c[0x0][0x5c8] ;  /* 0x0000b900ff0677ac */ /* 0x000e620008000a00 */
[----:B------:R-:W-:Y:S01]  /*7480*/  SHF.R.S32.HI R0, RZ, 0x1f, R235 ;  /* 0x0000001fff007819 */ /* 0x000fe200000114eb */
[----:B------:R-:W3:Y:S04]  /*7490*/  LDCU.64 UR4, c[0x0][0x5b0] ;  /* 0x0000b600ff0477ac */ /* 0x000ee80008000a00 */
[----:B-1----:R-:W-:Y:S02]  /*74a0*/  IMAD R0, R0, UR6, RZ ;  /* 0x0000000600007c24 */ /* 0x002fe4000f8e02ff */
[----:B------:R-:W-:-:S04]  /*74b0*/  IMAD.WIDE.U32 R8, R235, UR6, RZ ;  /* 0x00000006eb087c25 */ /* 0x000fc8000f8e00ff */
[----:B------:R-:W-:-:S05]  /*74c0*/  IMAD R0, R235, UR7, R0 ;  /* 0x00000007eb007c24 */ /* 0x000fca000f8e0200 */
[----:B------:R-:W-:-:S03]  /*74d0*/  IADD3 R9, PT, PT, R9, R0, RZ ;  /* 0x0000000009097210 */ /* 0x000fc60007ffe0ff */
[----:B---3--:R-:W-:-:S04]  /*74e0*/  IMAD.WIDE.U32 R8, R200, UR4, R8 ;  /* 0x00000004c8087c25 */ /* 0x008fc8000f8e0008 */
[----:B------:R-:W-:Y:S01]  /*74f0*/  IMAD R0, R200, UR5, R9 ;  /* 0x00000005c8007c24 */ /* 0x000fe2000f8e0209 */
[----:B------:R-:W-:Y:S01]  /*7500*/  MOV R2, R8 ;  /* 0x0000000800027202 */ /* 0x000fe20000000f00 */
[----:B------:R-:W-:Y:S06]  /*7510*/  BRA `(.L_x_475) ;  /* 0x0000000000187947 */ /* 0x000fec0003800000 */
.L_x_474:
[----:B------:R-:W1:Y:S01]  /*7520*/  LDCU.64 UR6, c[0x0][0x5c8] ;  /* 0x0000b900ff0677ac */ /* 0x000e620008000a00 */
[----:B------:R-:W-:-:S05]  /*7530*/  IADD3 R8, PT, PT, R235, R238, RZ ;  /* 0x000000eeeb087210 */ /* 0x000fca0007ffe0ff */
[C---:B-1----:R-:W-:Y:S02]  /*7540*/  IMAD R0, R8.reuse, UR7, RZ ;  /* 0x0000000708007c24 */ /* 0x042fe4000f8e02ff */
[----:B------:R-:W-:-:S05]  /*7550*/  IMAD.WIDE.U32 R8, R8, UR6, RZ ;  /* 0x0000000608087c25 */ /* 0x000fca000f8e00ff */
[----:B------:R-:W-:Y:S02]  /*7560*/  IADD3 R0, PT, PT, R9, R0, RZ ;  /* 0x0000000009007210 */ /* 0x000fe40007ffe0ff */
[----:B------:R-:W-:-:S07]  /*7570*/  MOV R2, R8 ;  /* 0x0000000800027202 */ /* 0x000fce0000000f00 */
.L_x_475:
[----:B------:R-:W-:Y:S01]  /*7580*/  BAR.SYNC.DEFER_BLOCKING 0x0 ;  /* 0x0000000000007b1d */ /* 0x000fe20000010000 */
[----:B--2---:R-:W-:Y:S01]  /*7590*/  MOV R58, R204 ;  /* 0x000000cc003a7202 */ /* 0x004fe20000000f00 */
[-C--:B------:R-:W-:Y:S01]  /*75a0*/  IMAD R7, R219, R4.reuse, RZ ;  /* 0x00000004db077224 */ /* 0x080fe200078e02ff */
[----:B------:R-:W-:Y:S02]  /*75b0*/  MOV R59, RZ ;  /* 0x000000ff003b7202 */ /* 0x000fe40000000f00 */
[----:B------:R-:W-:Y:S01]  /*75c0*/  ISETP.GE.AND P3, PT, R203, R215, PT ;  /* 0x000000d7cb00720c */ /* 0x000fe20003f66270 */
[----:B------:R-:W1:Y:S01]  /*75d0*/  LDCU.64 UR4, c[0x0][0x5d8] ;  /* 0x0000bb00ff0477ac */ /* 0x000e620008000a00 */
[C---:B------:R-:W-:Y:S01]  /*75e0*/  IMAD R7, R220.reuse, R5, R7 ;  /* 0x00000005dc077224 */ /* 0x040fe200078e0207 */
[----:B------:R-:W-:Y:S01]  /*75f0*/  BSSY.RECONVERGENT B0, `(.L_x_476) ;  /* 0x0000023000007945 */ /* 0x000fe20003800200 */
[----:B------:R-:W-:Y:S01]  /*7600*/  IMAD.WIDE.U32 R46, R220, R4, R58 ;  /* 0x00000004dc2e7225 */ /* 0x000fe200078e003a */
        /* <DEDUP_REMOVED lines=33> */
.L_x_477:
[----:B------:R-:W-:Y:S05]  /*7820*/  BSYNC.RECONVERGENT B0 ;  /* 0x0000000000007941 */ /* 0x000fea0003800200 */
.L_x_476:
[----:B------:R-:W-:Y:S04]  /*7830*/  BSSY.RECONVERGENT B0, `(.L_x_478) ;  /* 0x0000011000007945 */ /* 0x000fe80003800200 */
[----:B------:R-:W-:Y:S05]  /*7840*/  @P5 BRA `(.L_x_479) ;  /* 0x00000000003c5947 */ /* 0x000fea0003800000 */
[----:B------:R-:W4:Y:S01]  /*7850*/  LDCU UR8, c[0x0][0x440] ;  /* 0x00008800ff0877ac */ /* 0x000f220008000800 */
[-C--:B---3--:R-:W-:Y:S02]  /*7860*/  IMAD R44, R7, R4.reuse, RZ ;  /* 0x00000004072c7224 */ /* 0x088fe400078e02ff */
[----:B------:R-:W-:Y:S01]  /*7870*/  IMAD.MOV.U32 R56, RZ, RZ, R60 ;  /* 0x000000ffff387224 */ /* 0x000fe200078e003c */
[----:B------:R-:W3:Y:S01]  /*7880*/  LDCU.64 UR4, c[0x0][0x560] ;  /* 0x0000ac00ff0477ac */ /* 0x000ee20008000a00 */
        /* <DEDUP_REMOVED lines=11> */
.L_x_479:
[----:B------:R-:W-:Y:S05]  /*7940*/  BSYNC.RECONVERGENT B0 ;  /* 0x0000000000007941 */ /* 0x000fea0003800200 */
.L_x_478:
[----:B------:R-:W2:Y:S01]  /*7950*/  LDCU.64 UR4, c[0x0][0x5e0] ;  /* 0x0000bc00ff0477ac */ /* 0x000ea20008000a00 */
[----:B------:R-:W-:Y:S01]  /*7960*/  IMAD R219, R219, UR6, RZ ;  /* 0x00000006dbdb7c24 */ /* 0x000fe2000f8e02ff */
[----:B------:R-:W-:Y:S01]  /*7970*/  BSSY.RECONVERGENT B0, `(.L_x_480) ;  /* 0x0000015000007945 */ /* 0x000fe20003800200 */
[----:B---3--:R-:W-:-:S04]  /*7980*/  IMAD.WIDE.U32 R4, R220, UR6, R58 ;  /* 0x00000006dc047c25 */ /* 0x008fc8000f8e003a */
[----:B------:R-:W-:Y:S01]  /*7990*/  IMAD R219, R220, UR7, R219 ;  /* 0x00000007dcdb7c24 */ /* 0x000fe2000f8e02db */
[----:B----4-:R-:W-:-:S04]  /*79a0*/  IADD3 R34, P0, PT, R2, R4, RZ ;  /* 0x0000000402227210 */ /* 0x010fc80007f1e0ff */
[----:B------:R-:W-:-:S03]  /*79b0*/  IADD3.X R35, PT, PT, R0, R5, R219, P0, !PT ;  /* 0x0000000500237210 */ /* 0x000fc600007fe4db */
[----:B--2---:R-:W-:-:S04]  /*79c0*/  IMAD.WIDE.U32 R34, R199, UR4, R34 ;  /* 0x00000004c7227c25 */ /* 0x004fc8000f8e0022 */
[----:B------:R-:W-:Y:S01]  /*79d0*/  IMAD R5, R199, UR5, R35 ;  /* 0x00000005c7057c24 */ /* 0x000fe2000f8e0223 */
        /* <DEDUP_REMOVED lines=14> */
.L_x_481:
[----:B------:R-:W-:Y:S05]  /*7ac0*/  BSYNC.RECONVERGENT B0 ;  /* 0x0000000000007941 */ /* 0x000fea0003800200 */
.L_x_480:
        /* <DEDUP_REMOVED lines=16> */
.L_x_439:
[----:B------:R-:W-:Y:S05]  /*7bd0*/  BSYNC.RECONVERGENT B1 ;  /* 0x0000000000017941 */ /* 0x000fea0003800200 */
.L_x_417:
[----:B------:R-:W1:Y:S01]  /*7be0*/  LDCU UR5, c[0x0][0x438] ;  /* 0x00008700ff0577ac */ /* 0x000e620008000800 */
[----:B------:R-:W4:Y:S08]  /*7bf0*/  LDC R2, c[0x0][0x370] ;  /* 0x0000dc00ff027b82 */ /* 0x000f300000000800 */
[----:B------:R-:W2:Y:S01]  /*7c00*/  LDC R0, c[0x0][0x438] ;  /* 0x00010e00ff007b82 */ /* 0x000ea20000000800 */
[----:B-1----:R-:W-:-:S04]  /*7c10*/  UIADD3 UR5, UPT, UPT, UR5, 0x3f, URZ ;  /* 0x0000003f05057890 */ /* 0x002fc8000fffe0ff */
[----:B------:R-:W-:Y:S01]  /*7c20*/  USHF.R.S32.HI UR4, URZ, 0x1f, UR5 ;  /* 0x0000001fff047899 */ /* 0x000fe20008011405 */
[----:B----4-:R-:W-:-:S03]  /*7c30*/  IADD3 R205, PT, PT, R2, R205, RZ ;  /* 0x000000cd02cd7210 */ /* 0x010fc60007ffe0ff */
[----:B------:R-:W-:-:S04]  /*7c40*/  ULEA.HI UR4, UR4, UR5, URZ, 0x6 ;  /* 0x0000000504047291 */ /* 0x000fc8000f8f30ff */
[----:B------:R-:W-:-:S06]  /*7c50*/  USHF.R.S32.HI UR4, URZ, 0x6, UR4 ;  /* 0x00000006ff047899 */ /* 0x000fcc0008011404 */
[----:B------:R-:W-:-:S13]  /*7c60*/  ISETP.GE.AND P0, PT, R205, UR4, PT ;  /* 0x00000004cd007c0c */ /* 0x000fda000bf06270 */
[----:B--2---:R-:W-:Y:S05]  /*7c70*/  @!P0 BRA `(.L_x_482) ;  /* 0xffffff8800708947 */ /* 0x004fea000383ffff */
[----:B------:R-:W-:Y:S05]  /*7c80*/  EXIT ;  /* 0x000000000000794d */ /* 0x000fea0003800000 */
.L_x_483:
        /* <DEDUP_REMOVED lines=15> */
.L_x_2159:


//--------------------- .text._ZN5flash44flash_bwd_dq_dk_dv_loop_seqk_parallel_kernelI23Flash_bwd_kernel_traitsILi192ELi64ELi64ELi8ELi4ELi2ELi2ELb0ELb0EN7cutlass6half_tE19Flash_kernel_traitsILi192ELi64ELi64ELi8ES3_EELb0ELb0ELb0ELb0ELb0ELb1ELb0EEEvNS_16Flash_bwd_paramsE --------------------------
	.section	.text._ZN5flash44flash_bwd_dq_dk_dv_loop_seqk_parallel_kernelI23Flash_bwd_kernel_traitsILi192ELi64ELi64ELi8ELi4ELi2ELi2ELb0ELb0EN7cutlass6half_tE19Flash_kernel_traitsILi192ELi64ELi64ELi8ES3_EELb0ELb0ELb0ELb0ELb0ELb1ELb0EEEvNS_16Flash_bwd_paramsE,"ax",@progbits
	.align	128
        .global         _ZN5flash44flash_bwd_dq_dk_dv_loop_seqk_parallel_kernelI23Flash_bwd_kernel_traitsILi192ELi64ELi64ELi8ELi4ELi2ELi2ELb0ELb0EN7cutlass6half_tE19Flash_kernel_traitsILi192ELi64ELi64ELi8ES3_EELb0ELb0ELb0ELb0ELb0ELb1ELb0EEEvNS_16Flash_bwd_paramsE
        .type           _ZN5flash44flash_bwd_dq_dk_dv_loop_seqk_parallel_kernelI23Flash_bwd_kernel_traitsILi192ELi64ELi64ELi8ELi4ELi2ELi2ELb0ELb0EN7cutlass6half_tE19Flash_kernel_traitsILi192ELi64ELi64ELi8ES3_EELb0ELb0ELb0ELb0ELb0ELb1ELb0EEEvNS_16Flash_bwd_paramsE,@function
        .size           _ZN5flash44flash_bwd_dq_dk_dv_loop_seqk_parallel_kernelI23Flash_bwd_kernel_traitsILi192ELi64ELi64ELi8ELi4ELi2ELi2ELb0ELb0EN7cutlass6half_tE19Flash_kernel_traitsILi192ELi64ELi64ELi8ES3_EELb0ELb0ELb0ELb0ELb0ELb1ELb0EEEvNS_16Flash_bwd_paramsE,(.L_x_2160 - _ZN5flash44flash_bwd_dq_dk_dv_loop_seqk_parallel_kernelI23Flash_bwd_kernel_traitsILi192ELi64ELi64ELi8ELi4ELi2ELi2ELb0ELb0EN7cutlass6half_tE19Flash_kernel_traitsILi192ELi64ELi64ELi8ES3_EELb0ELb0ELb0ELb0ELb0ELb1ELb0EEEvNS_16Flash_bwd_paramsE)
        .other          _ZN5flash44flash_bwd_dq_dk_dv_loop_seqk_parallel_kernelI23Flash_bwd_kernel_traitsILi192ELi64ELi64ELi8ELi4ELi2ELi2ELb0ELb0EN7cutlass6half_tE19Flash_kernel_traitsILi192ELi64ELi64ELi8ES3_EELb0ELb0ELb0ELb0ELb0ELb1ELb0EEEvNS_16Flash_bwd_paramsE,@"STO_CUDA_ENTRY STV_DEFAULT"
_ZN5flash44flash_bwd_dq_dk_dv_loop_seqk_parallel_kernelI23Flash_bwd_kernel_traitsILi192ELi64ELi64ELi8ELi4ELi2ELi2ELb0ELb0EN7cutlass6half_tE19Flash_kernel_traitsILi192ELi64ELi64ELi8ES3_EELb0ELb0ELb0ELb0ELb0ELb1ELb0EEEvNS_16Flash_bwd_paramsE:
.text._ZN5flash44flash_bwd_dq_dk_dv_loop_seqk_parallel_kernelI23Flash_bwd_kernel_traitsILi192ELi64ELi64ELi8ELi4ELi2ELi2ELb0ELb0EN7cutlass6half_tE19Flash_kernel_traitsILi192ELi64ELi64ELi8ES3_EELb0ELb0ELb0ELb0ELb0ELb1ELb0EEEvNS_16Flash_bwd_paramsE:
        /* <DEDUP_REMOVED lines=34> */
[----:B------:R-:W-:Y:S01]  /*0220*/  LOP3.LUT R203, R203, 0x7, R6, 0xf8, !PT ;  /* 0x00000007cbcb7812 */ /* 0x000fe200078ef806 */
[----:B------:R-:W-:Y:S01]  /*0230*/  IMAD.SHL.U32 R6, R204, 0x10, RZ ;  /* 0x00000010cc067824 */ /* 0x000fe200078e00ff */
[----:B------:R-:W-:Y:S01]  /*0240*/  LOP3.LUT R197, R2, 0x200, RZ, 0xc0, !PT ;  /* 0x0000020002c57812 */ /* 0x000fe200078ec0ff */
[----:B------:R-:W-:Y:S01]  /*0250*/  UIADD3 UR5, UPT, UPT, UR6, 0x20000, URZ ;  /* 0x0002000006057890 */ /* 0x000fe2000fffe0ff */
[----:B------:R-:W-:Y:S02]  /*0260*/  SHF.R.U32.HI R205, RZ, 0x3, R204 ;  /* 0x00000003ffcd7819 */ /* 0x000fe400000116cc */
[--C-:B------:R-:W-:Y:S02]  /*0270*/  LOP3.LUT R197, R197, 0x3800, R6.reuse, 0xf8, !PT ;  /* 0x00003800c5c57812 */ /* 0x100fe400078ef806 */
[----:B------:R-:W-:Y:S01]  /*0280*/  LOP3.LUT R211, R211, 0x1c0, R6, 0xf8, !PT ;  /* 0x000001c0d3d37812 */ /* 0x000fe200078ef806 */
[----:B------:R-:W-:Y:S01]  /*0290*/  VIADD R207, R205, 0x20 ;  /* 0x00000020cdcf7836 */ /* 0x000fe20000000000 */
[----:B------:R-:W-:-:S02]  /*02a0*/  LOP3.LUT R6, R6, 0x1c0, RZ, 0xc0, !PT ;  /* 0x000001c006067812 */ /* 0x000fc400078ec0ff */
[C---:B------:R-:W-:Y:S02]  /*02b0*/  LOP3.LUT R13, R2.reuse, 0xc00, RZ, 0xc0, !PT ;  /* 0x00000c00020d7812 */ /* 0x040fe400078ec0ff */
[----:B------:R-:W-:Y:S02]  /*02c0*/  LOP3.LUT R7, R2, 0x400, RZ, 0xc0, !PT ;  /* 0x0000040002077812 */ /* 0x000fe400078ec0ff */
[----:B------:R-:W-:Y:S02]  /*02d0*/  LOP3.LUT R11, R6, 0x18, R205, 0xf8, !PT ;  /* 0x00000018060b7812 */ /* 0x000fe400078ef8cd */
[----:B------:R-:W-:Y:S02]  /*02e0*/  LOP3.LUT R5, R3, 0x1c0, RZ, 0xc0, !PT ;  /* 0x000001c003057812 */ /* 0x000fe400078ec0ff */
[----:B------:R-:W-:Y:S02]  /*02f0*/  LOP3.LUT R9, R0, 0x10, RZ, 0xc0, !PT ;  /* 0x0000001000097812 */ /* 0x000fe400078ec0ff */
[----:B------:R-:W-:-:S02]  /*0300*/  LOP3.LUT R8, R13, 0x6, R4, 0xf8, !PT ;  /* 0x000000060d087812 */ /* 0x000fc400078ef804 */
[--C-:B------:R-:W-:Y:S02]  /*0310*/  LOP3.LUT R7, R7, 0x6, R4.reuse, 0xf8, !PT ;  /* 0x0000000607077812 */ /* 0x100fe400078ef804 */
[----:B------:R-:W-:Y:S02]  /*0320*/  LOP3.LUT R210, R11, 0x38, R4, 0x78, !PT ;  /* 0x000000380bd27812 */ /* 0x000fe400078e7804 */
[----:B------:R-:W-:Y:S02]  /*0330*/  LOP3.LUT R4, R4, 0x20, RZ, 0xc0, !PT ;  /* 0x0000002004047812 */ /* 0x000fe400078ec0ff */
[----:B------:R-:W-:Y:S02]  /*0340*/  LOP3.LUT R5, R5, 0x38, R206, 0xf8, !PT ;  /* 0x0000003805057812 */ /* 0x000fe400078ef8ce */
[----:B------:R-:W-:Y:S01]  /*0350*/  LOP3.LUT R6, R9, 0x8, R204, 0xf8, !PT ;  /* 0x0000000809067812 */ /* 0x000fe200078ef8cc */
[----:B---3--:R-:W-:Y:S01]  /*0360*/  IMAD.U32 R9, RZ, RZ, UR4 ;  /* 0x00000004ff097e24 */ /* 0x008fe2000f8e00ff */
[----:B------:R-:W-:Y:S01]  /*0370*/  LOP3.LUT R4, R4, 0x18, R205, 0xf8, !PT ;  /* 0x0000001804047812 */ /* 0x000fe200078ef8cd */
[----:B------:R-:W-:Y:S01]  /*0380*/  UIADD3 UR4, UPT, UPT, UR6, 0x12000, URZ ;  /* 0x0001200006047890 */ /* 0x000fe2000fffe0ff */
[----:B------:R-:W-:-:S02]  /*0390*/  LOP3.LUT R191, R6, R5, RZ, 0x3c, !PT ;  /* 0x0000000506bf7212 */ /* 0x000fc400078e3cff */
[C---:B------:R-:W-:Y:S02]  /*03a0*/  LOP3.LUT R0, R5.reuse, 0x8, R0, 0x78, !PT ;  /* 0x0000000805007812 */ /* 0x040fe400078e7800 */
[----:B------:R-:W-:Y:S02]  /*03b0*/  LOP3.LUT R6, R5, 0x8, R204, 0x78, !PT ;  /* 0x0000000805067812 */ /* 0x000fe400078e78cc */
[----:B------:R-:W-:Y:S02]  /*03c0*/  LOP3.LUT R189, R3, 0x200, RZ, 0xc0, !PT ;  /* 0x0000020003bd7812 */ /* 0x000fe400078ec0ff */
[----:B------:R-:W-:Y:S02]  /*03d0*/  LOP3.LUT R5, R4, 0x1c0, R3, 0xf8, !PT ;  /* 0x000001c004057812 */ /* 0x000fe400078ef803 */
[----:B--2---:R-:W-:Y:S02]  /*03e0*/  LEA R208, P0, R202, R208, 0x2 ;  /* 0x000000d0cad07211 */ /* 0x004fe400078010ff */
[----:B------:R-:W-:-:S02]  /*03f0*/  LOP3.LUT R199, R189, 0xc00, R2, 0xf8, !PT ;  /* 0x00000c00bdc77812 */ /* 0x000fc400078ef802 */
[----:B------:R-:W-:Y:S02]  /*0400*/  LOP3.LUT R189, R189, 0x400, R2, 0xf8, !PT ;  /* 0x00000400bdbd7812 */ /* 0x000fe400078ef802 */
[----:B------:R-:W-:Y:S02]  /*0410*/  LOP3.LUT R198, R5, 0x38, R206, 0x78, !PT ;  /* 0x0000003805c67812 */ /* 0x000fe400078e78ce */
[----:B------:R-:W-:Y:S02]  /*0420*/  R2P PR, R204, 0xe ;  /* 0x0000000ecc007804 */ /* 0x000fe40000000000 */
[----:B------:R-:W-:Y:S02]  /*0430*/  LOP3.LUT R211, R8, R211, RZ, 0xfc, !PT ;  /* 0x000000d308d37212 */ /* 0x000fe400078efcff */
[----:B------:R-:W-:Y:S02]  /*0440*/  LOP3.LUT R197, R197, R6, RZ, 0xfc, !PT ;  /* 0x00000006c5c57212 */ /* 0x000fe400078efcff */
[----:B------:R-:W-:-:S02]  /*0450*/  LOP3.LUT R199, R199, R0, RZ, 0xfc, !PT ;  /* 0x00000000c7c77212 */ /* 0x000fc400078efcff */
[----:B------:R-:W-:Y:S02]  /*0460*/  LOP3.LUT R189, R189, R0, RZ, 0xfc, !PT ;  /* 0x00000000bdbd7212 */ /* 0x000fe400078efcff */
[----:B------:R-:W-:Y:S02]  /*0470*/  LOP3.LUT R198, R198, 0x200, R3, 0xf8, !PT ;  /* 0x00000200c6c67812 */ /* 0x000fe400078ef803 */
[----:B------:R-:W-:Y:S02]  /*0480*/  LOP3.LUT R3, R206, 0x1f8, RZ, 0xc0, !PT ;  /* 0x000001f8ce037812 */ /* 0x000fe400078ec0ff */
[----:B------:R-:W-:Y:S02]  /*0490*/  LEA R211, R211, UR5, 0x1 ;  /* 0x00000005d3d37c11 */ /* 0x000fe4000f8e08ff */
[----:B------:R-:W-:Y:S02]  /*04a0*/  LOP3.LUT R191, R191, 0x200, R2, 0xf8, !PT ;  /* 0x00000200bfbf7812 */ /* 0x000fe400078ef802 */
[----:B------:R-:W-:Y:S01]  /*04b0*/  SEL R194, R194, 0xffffffc0, !P2 ;  /* 0xffffffc0c2c27807 */ /* 0x000fe20005000000 */
[----:B------:R-:W-:Y:S01]  /*04c0*/  VIADD R238, R211, 0x20 ;  /* 0x00000020d3ee7836 */ /* 0x000fe20000000000 */
[----:B------:R-:W-:Y:S01]  /*04d0*/  LEA R197, R197, UR4, 0x1 ;  /* 0x00000004c5c57c11 */ /* 0x000fe2000f8e08ff */
[----:B------:R-:W-:Y:S01]  /*04e0*/  @P3 VIADD R238, R211, 0xffffffe0 ;  /* 0xffffffe0d3ee3836 */ /* 0x000fe20000000000 */
[----:B------:R-:W-:-:S02]  /*04f0*/  LEA R199, R199, UR6, 0x1 ;  /* 0x00000006c7c77c11 */ /* 0x000fc4000f8e08ff */
[----:B------:R-:W-:Y:S01]  /*0500*/  LEA R189, R189, UR6, 0x1 ;  /* 0x00000006bdbd7c11 */ /* 0x000fe2000f8e08ff */
[----:B------:R-:W-:Y:S01]  /*0510*/  IMAD.IADD R193, R197, 0x1, R194 ;  /* 0x00000001c5c17824 */ /* 0x000fe200078e02c2 */
[----:B------:R-:W-:Y:S01]  /*0520*/  LOP3.LUT R3, R3, 0x38, R204, 0x78, !PT ;  /* 0x0000003803037812 */ /* 0x000fe200078e78cc */
[----:B------:R-:W-:Y:S01]  /*0530*/  IMAD.IADD R185, R199, 0x1, R194 ;  /* 0x00000001c7b97824 */ /* 0x000fe200078e02c2 */
[----:B------:R-:W-:Y:S01]  /*0540*/  SEL R216, R216, 0xfffffff0, !P2 ;  /* 0xfffffff0d8d87807 */ /* 0x000fe20005000000 */
[----:B------:R-:W-:Y:S01]  /*0550*/  IMAD.IADD R2, R194, 0x1, R189 ;  /* 0x00000001c2027824 */ /* 0x000fe200078e02bd */
[----:B------:R-:W-:Y:S02]  /*0560*/  SEL R196, R196, 0xffffffe0, !P1 ;  /* 0xffffffe0c4c47807 */ /* 0x000fe40004800000 */
[----:B------:R-:W-:Y:S01]  /*0570*/  LEA R191, R191, UR5, 0x1 ;  /* 0x00000005bfbf7c11 */ /* 0x000fe2000f8e08ff */
[----:B------:R-:W-:Y:S01]  /*0580*/  IMAD.IADD R239, R211, 0x1, R216 ;  /* 0x00000001d3ef7824 */ /* 0x000fe200078e02d8 */
[----:B------:R-:W-:Y:S01]  /*0590*/  LOP3.LUT R210, R7, R210, RZ, 0xfc, !PT ;  /* 0x000000d207d27212 */ /* 0x000fe200078efcff */
[----:B------:R-:W-:Y:S01]  /*05a0*/  IMAD.IADD R195, R197, 0x1, R196 ;  /* 0x00000001c5c37824 */ /* 0x000fe200078e02c4 */
[----:B------:R-:W-:Y:S01]  /*05b0*/  LOP3.LUT R212, R3, 0x1e00, R206, 0xf8, !PT ;  /* 0x00001e0003d47812 */ /* 0x000fe200078ef8ce */
[----:B------:R-:W-:Y:S01]  /*05c0*/  IMAD.IADD R186, R199, 0x1, R196 ;  /* 0x00000001c7ba7824 */ /* 0x000fe200078e02c4 */
[----:B------:R-:W-:Y:S01]  /*05d0*/  LEA.HI.X R209, R202, R209, RZ, 0x2, P0 ;  /* 0x000000d1cad17211 */ /* 0x000fe200000f14ff */
[----:B------:R-:W-:Y:S01]  /*05e0*/  IMAD.IADD R190, R194, 0x1, R191 ;  /* 0x00000001c2be7824 */ /* 0x000fe200078e02bf */
[----:B------:R-:W-:Y:S01]  /*05f0*/  SHF.R.U32.HI R204, RZ, 0x5, R204 ;  /* 0x00000005ffcc7819 */ /* 0x000fe200000116cc */
[----:B------:R-:W-:Y:S01]  /*0600*/  IMAD.IADD R3, R196, 0x1, R189 ;  /* 0x00000001c4037824 */ /* 0x000fe200078e02bd */
[----:B------:R-:W-:Y:S01]  /*0610*/  LOP3.LUT R206, R206, 0x38, RZ, 0xc0, !PT ;  /* 0x00000038cece7812 */ /* 0x000fe200078ec0ff */
[----:B------:R-:W-:Y:S01]  /*0620*/  IMAD.IADD R192, R196, 0x1, R193 ;  /* 0x00000001c4c07824 */ /* 0x000fe200078e02c1 */
[----:B------:R-:W-:Y:S01]  /*0630*/  LEA R212, R212, UR6, 0x1 ;  /* 0x00000006d4d47c11 */ /* 0x000fe2000f8e08ff */
[----:B------:R-:W-:Y:S01]  /*0640*/  IMAD.IADD R184, R196, 0x1, R185 ;  /* 0x00000001c4b87824 */ /* 0x000fe200078e02b9 */
[----:B------:R-:W-:Y:S01]  /*0650*/  LEA R210, R210, UR4, 0x1 ;  /* 0x00000004d2d27c11 */ /* 0x000fe2000f8e08ff */
[----:B------:R-:W-:Y:S01]  /*0660*/  IMAD.IADD R0, R196, 0x1, R2 ;  /* 0x00000001c4007824 */ /* 0x000fe200078e0202 */
[----:B------:R-:W-:Y:S01]  /*0670*/  LEA R198, R198, UR6, 0x1 ;  /* 0x00000006c6c67c11 */ /* 0x000fe2000f8e08ff */
[----:B----4-:R-:W-:-:S07]  /*0680*/  IMAD.IADD R216, R216, 0x1, R238 ;  /* 0x00000001d8d87824 */ /* 0x010fce00078e02ee */
.L_x_521:
[----:B-1----:R-:W1:Y:S01]  /*0690*/  LDCU.64 UR6, c[0x0][0x470] ;  /* 0x00008e00ff0677ac */ /* 0x002e620008000a00 */
[----:B--2---:R-:W2:Y:S01]  /*06a0*/  LDC.64 R4, c[0x0][0x460] ;  /* 0x00011800ff047b82 */ /* 0x004ea20000000a00 */
[----:B------:R-:W-:Y:S01]  /*06b0*/  IMAD.SHL.U32 R17, R202, 0x4, RZ ;  /* 0x00000004ca117824 */ /* 0x000fe200078e00ff */
[----:B------:R-:W3:Y:S01]  /*06c0*/  LDCU.64 UR4, c[0x0][0x478] ;  /* 0x00008f00ff0477ac */ /* 0x000ee20008000a00 */
[----:B------:R-:W-:-:S05]  /*06d0*/  IMAD.MOV.U32 R236, RZ, RZ, RZ ;  /* 0x000000ffffec7224 */ /* 0x000fca00078e00ff */
[----:B------:R-:W4:Y:S01]  /*06e0*/  LDC.64 R6, c[0x0][0x468] ;  /* 0x00011a00ff067b82 */ /* 0x000f220000000a00 */
[----:B-1----:R-:W-:Y:S02]  /*06f0*/  ISETP.NE.U32.AND P4, PT, RZ, UR6, PT ;  /* 0x00000006ff007c0c */ /* 0x002fe4000bf85070 */
[----:B---3--:R-:W-:Y:S02]  /*0700*/  ISETP.NE.U32.AND P3, PT, RZ, UR4, PT ;  /* 0x00000004ff007c0c */ /* 0x008fe4000bf65070 */
[----:B------:R-:W-:Y:S02]  /*0710*/  ISETP.NE.AND.EX P4, PT, RZ, UR7, PT, P4 ;  /* 0x00000007ff007c0c */ /* 0x000fe4000bf85340 */
[----:B------:R-:W-:Y:S02]  /*0720*/  ISETP.NE.AND.EX P3, PT, RZ, UR5, PT, P3 ;  /* 0x00000005ff007c0c */ /* 0x000fe4000bf65330 */
[C---:B--2---:R-:W-:Y:S02]  /*0730*/  ISETP.NE.U32.AND P5, PT, R4.reuse, RZ, PT ;  /* 0x000000ff0400720c */ /* 0x044fe40003fa5070 */
[----:B------:R-:W-:-:S02]  /*0740*/  ISETP.NE.U32.AND P2, PT, R4, RZ, PT ;  /* 0x000000ff0400720c */ /* 0x000fc40003f45070 */
[----:B------:R-:W-:Y:S02]  /*0750*/  SHF.R.U32.HI R4, RZ, 0x1e, R202 ;  /* 0x0000001eff047819 */ /* 0x000fe400000116ca */
[C---:B------:R-:W-:Y:S02]  /*0760*/  ISETP.NE.AND.EX P5, PT, R5.reuse, RZ, PT, P5 ;  /* 0x000000ff0500720c */ /* 0x040fe40003fa5350 */
[----:B------:R-:W-:Y:S02]  /*0770*/  ISETP.NE.AND.EX P2, PT, R5, RZ, PT, P2 ;  /* 0x000000ff0500720c */ /* 0x000fe40003f45320 */
[C---:B------:R-:W-:Y:S02]  /*0780*/  @P4 IADD3 R14, P1, PT, R17.reuse, UR6, RZ ;  /* 0x00000006110e4c10 */ /* 0x040fe4000ff3e0ff */
[----:B------:R-:W-:Y:S02]  /*0790*/  @P3 IADD3 R10, P0, PT, R17, UR4, RZ ;  /* 0x00000004110a3c10 */ /* 0x000fe4000ff1e0ff */
[----:B------:R-:W-:-:S02]  /*07a0*/  @P4 IADD3.X R15, PT, PT, R4, UR7, RZ, P1, !PT ;  /* 0x00000007040f4c10 */ /* 0x000fc40008ffe4ff */
[----:B------:R-:W-:Y:S01]  /*07b0*/  @P3 IADD3.X R11, PT, PT, R4, UR5, RZ, P0, !PT ;  /* 0x00000005040b3c10 */ /* 0x000fe200087fe4ff */
[----:B------:R-:W-:Y:S02]  /*07c0*/  IMAD.MOV.U32 R13, RZ, RZ, -0x1 ;  /* 0xffffffffff0d7424 */ /* 0x000fe400078e00ff */
[----:B------:R1:W2:Y:S04]  /*07d0*/  @P4 LDG.E R236, desc[UR14][R14.64] ;  /* 0x0000000e0eec4981 */ /* 0x0002a8000c1e1900 */
[----:B------:R-:W2:Y:S04]  /*07e0*/  @P3 LDG.E R235, desc[UR14][R10.64] ;  /* 0x0000000e0aeb3981 */ /* 0x000ea8000c1e1900 */
[----:B-----5:R3:W5:Y:S01]  /*07f0*/  @P2 LDG.E R8, desc[UR14][R208.64+0x4] ;  /* 0x0000040ed0082981 */ /* 0x020762000c1e1900 */
[----:B----4-:R-:W-:-:S02]  /*0800*/  IADD3 R16, P0, PT, R17, R6, RZ ;  /* 0x0000000611107210 */ /* 0x010fc40007f1e0ff */
[----:B------:R-:W-:Y:S01]  /*0810*/  ISETP.NE.AND P4, PT, R200, RZ, PT ;  /* 0x000000ffc800720c */ /* 0x000fe20003f85270 */
[----:B------:R3:W5:Y:S01]  /*0820*/  @P5 LDG.E R13, desc[UR14][R208.64] ;  /* 0x0000000ed00d5981 */ /* 0x000762000c1e1900 */
[----:B------:R-:W-:Y:S01]  /*0830*/  ISETP.EQ.U32.AND P1, PT, R6, RZ, PT ;  /* 0x000000ff0600720c */ /* 0x000fe20003f22070 */
[----:B------:R-:W-:Y:S02]  /*0840*/  IMAD.X R17, R4, 0x1, R7, P0 ;  /* 0x0000000104117824 */ /* 0x000fe400000e0607 */
[----:B------:R-:W4:Y:S01]  /*0850*/  @!P3 LDC.64 R4, c[0x0][0x488] ;  /* 0x00012200ff04bb82 */ /* 0x000f220000000a00 */
[----:B------:R-:W-:Y:S01]  /*0860*/  ISETP.EQ.OR.EX P1, PT, R7, RZ, !P4, P1 ;  /* 0x000000ff0700720c */ /* 0x000fe20006722710 */
[----:B------:R-:W-:-:S06]  /*0870*/  IMAD.MOV.U32 R237, RZ, RZ, -0x1 ;  /* 0xffffffffffed7424 */ /* 0x000fcc00078e00ff */
[----:B-1----:R-:W1:Y:S06]  /*0880*/  @!P2 LDC R15, c[0x0][0x434] ;  /* 0x00010d00ff0fab82 */ /* 0x002e6c0000000800 */
[----:B------:R3:W5:Y:S02]  /*0890*/  @!P1 LDG.E R237, desc[UR14][R16.64] ;  /* 0x0000000e10ed9981 */ /* 0x000764000c1e1900 */
[----:B------:R-:W3:Y:S01]  /*08a0*/  @!P3 LDC R10, c[0x0][0x43c] ;  /* 0x00010f00ff0abb82 */ /* 0x000ee20000000800 */
[----:B------:R-:W-:-:S04]  /*08b0*/  ISETP.NE.U32.AND P1, PT, R6, RZ, PT ;  /* 0x000000ff0600720c */ /* 0x000fc80003f25070 */
[----:B------:R-:W-:Y:S02]  /*08c0*/  ISETP.NE.AND.EX P1, PT, R7, RZ, PT, P1 ;  /* 0x000000ff0700720c */ /* 0x000fe40003f25310 */
[----:B----4-:R-:W-:Y:S01]  /*08d0*/  @!P3 ISETP.NE.U32.AND P0, PT, R4, RZ, PT ;  /* 0x000000ff0400b20c */ /* 0x010fe20003f05070 */
[----:B------:R-:W-:-:S03]  /*08e0*/  USHF.L.U32 UR17, UR13, 0x6, URZ ;  /* 0x000000060d117899 */ /* 0x000fc600080006ff */
[----:B------:R-:W-:-:S04]  /*08f0*/  @!P3 ISETP.NE.AND.EX P0, PT, R5, RZ, PT, P0 ;  /* 0x000000ff0500b20c */ /* 0x000fc80003f05300 */
[----:B---3--:R-:W-:Y:S01]  /*0900*/  @!P3 SEL R10, R10, RZ, P0 ;  /* 0x000000ff0a0ab207 */ /* 0x008fe20000000000 */
[----:B--2---:R-:W-:Y:S02]  /*0910*/  @P3 IMAD.IADD R235, R235, 0x1, -R236 ;  /* 0x00000001ebeb3824 */ /* 0x004fe400078e0aec */
[----:B-1----:R-:W-:Y:S06]  /*0920*/  @!P1 BRA `(.L_x_484) ;  /* 0x00000000000c9947 */ /* 0x002fec0003800000 */
[----:B------:R-:W2:Y:S02]  /*0930*/  @P4 LDG.E R4, desc[UR14][R16.64+0x4] ;  /* 0x0000040e10044981 */ /* 0x000ea4000c1e1900 */
[----:B--2--5:R-:W-:-:S06]  /*0940*/  @P4 IADD3 R9, PT, PT, R4, -R237, RZ ;  /* 0x800000ed04094210 */ /* 0x024fcc0007ffe0ff */
[----:B------:R1:W5:Y:S02]  /*0950*/  @!P4 LDG.E R9, desc[UR14][R16.64] ;  /* 0x0000000e1009c981 */ /* 0x000364000c1e1900 */
.L_x_484:
        /* <DEDUP_REMOVED lines=10> */
[----:B------:R-:W-:-:S07]  /*0a00*/  SHF.R.S32.HI R234, RZ, 0x6, R8 ;  /* 0x00000006ffea7819 */ /* 0x000fce0000011408 */
[----:B------:R-:W3:Y:S01]  /*0a10*/  @P3 LDC.64 R4, c[0x0][0x3b0] ;  /* 0x0000ec00ff043b82 */ /* 0x000ee20000000a00 */
[----:B--2---:R-:W-:-:S04]  /*0a20*/  @!P3 IMAD.WIDE.U32 R26, R202, R6, RZ ;  /* 0x00000006ca1ab225 */ /* 0x004fc800078e00ff */
[----:B------:R-:W-:Y:S01]  /*0a30*/  @!P3 IMAD R21, R202, R7, R27 ;  /* 0x00000007ca15b224 */ /* 0x000fe200078e021b */
[----:B------:R-:W-:Y:S01]  /*0a40*/  LEA R27, R234, 0xffffffc0, 0x6 ;  /* 0xffffffc0ea1b7811 */ /* 0x000fe200078e30ff */
[----:B---3--:R-:W-:-:S03]  /*0a50*/  @P3 IMAD.WIDE.U32 R6, R13, R4, RZ ;  /* 0x000000040d063225 */ /* 0x008fc600078e00ff */
[----:B------:R-:W-:Y:S01]  /*0a60*/  SHF.R.S32.HI R29, RZ, 0x1f, R27 ;  /* 0x0000001fff1d7819 */ /* 0x000fe2000001141b */
        /* <DEDUP_REMOVED lines=16> */
.L_x_486:
[----:B------:R-:W2:Y:S01]  /*0b70*/  LDC.64 R6, c[0x0][0x3b8] ;  /* 0x0000ee00ff067b82 */ /* 0x000ea20000000a00 */
[----:B------:R-:W-:-:S05]  /*0b80*/  IADD3 R4, PT, PT, R236, R237, RZ ;  /* 0x000000edec047210 */ /* 0x000fca0007ffe0ff */
[C---:B--2---:R-:W-:Y:S02]  /*0b90*/  IMAD R19, R4.reuse, R7, RZ ;  /* 0x0000000704137224 */ /* 0x044fe400078e02ff */
[----:B------:R-:W-:-:S05]  /*0ba0*/  IMAD.WIDE.U32 R4, R4, R6, RZ ;  /* 0x0000000604047225 */ /* 0x000fca00078e00ff */
[----:B------:R-:W-:Y:S02]  /*0bb0*/  IADD3 R19, PT, PT, R5, R19, RZ ;  /* 0x0000001305137210 */ /* 0x000fe40007ffe0ff */
[----:B------:R-:W-:-:S07]  /*0bc0*/  MOV R20, R4 ;  /* 0x0000000400147202 */ /* 0x000fce0000000f00 */
.L_x_487:
        /* <DEDUP_REMOVED lines=39> */
.L_x_488:
[----:B------:R-:W1:Y:S01]  /*0e40*/  LDC.64 R10, c[0x0][0x3c0] ;  /* 0x0000f000ff0a7b82 */ /* 0x000e620000000a00 */
[----:B------:R-:W-:-:S05]  /*0e50*/  IADD3 R4, PT, PT, R236, R237, RZ ;  /* 0x000000edec047210 */ /* 0x000fca0007ffe0ff */
[C---:B-1----:R-:W-:Y:S02]  /*0e60*/  IMAD R18, R4.reuse, R11, RZ ;  /* 0x0000000b04127224 */ /* 0x042fe400078e02ff */
[----:B------:R-:W-:-:S05]  /*0e70*/  IMAD.WIDE.U32 R22, R4, R10, RZ ;  /* 0x0000000a04167225 */ /* 0x000fca00078e00ff */
[----:B------:R-:W-:-:S07]  /*0e80*/  IADD3 R18, PT, PT, R23, R18, RZ ;  /* 0x0000001217127210 */ /* 0x000fce0007ffe0ff */
.L_x_489:
        /* <DEDUP_REMOVED lines=17> */
[----:B------:R-:W-:Y:S01]  /*0fa0*/  IADD3 R4, PT, PT, R25, R4, RZ ;  /* 0x0000000419047210 */ /* 0x000fe20007ffe0ff */
[----:B------:R-:W-:-:S04]  /*0fb0*/  IMAD.WIDE.U32 R32, R8, R12, RZ ;  /* 0x0000000c08207225 */ /* 0x000fc800078e00ff */
[----:B------:R-:W-:Y:S01]  /*0fc0*/  IMAD R25, R4, UR6, RZ ;  /* 0x0000000604197c24 */ /* 0x000fe2000f8e02ff */
[----:B------:R-:W-:-:S03]  /*0fd0*/  SHF.R.S32.HI R4, RZ, 0x1f, R12 ;  /* 0x0000001fff047819 */ /* 0x000fc6000001140c */
[----:B------:R-:W-:-:S05]  /*0fe0*/  IMAD R25, R24, UR4, R25 ;  /* 0x0000000418197c24 */ /* 0x000fca000f8e0219 */
[----:B------:R-:W-:-:S05]  /*0ff0*/  IADD3 R25, PT, PT, R9, R25, RZ ;  /* 0x0000001909197210 */ /* 0x000fca0007ffe0ff */
[----:B------:R-:W-:-:S04]  /*1000*/  IMAD R25, R25, R12, RZ ;  /* 0x0000000c19197224 */ /* 0x000fc800078e02ff */
[----:B------:R-:W-:-:S05]  /*1010*/  IMAD R25, R4, R8, R25 ;  /* 0x0000000804197224 */ /* 0x000fca00078e0219 */
[----:B------:R-:W-:Y:S01]  /*1020*/  IADD3 R25, PT, PT, R33, R25, RZ ;  /* 0x0000001921197210 */ /* 0x000fe20007ffe0ff */
[----:B------:R-:W-:Y:S06]  /*1030*/  BRA `(.L_x_491) ;  /* 0x00000000000c7947 */ /* 0x000fec0003800000 */
.L_x_490:
[-C--:B------:R-:W-:Y:S02]  /*1040*/  IMAD R25, R31, R13.reuse, RZ ;  /* 0x0000000d1f197224 */ /* 0x080fe400078e02ff */
[----:B------:R-:W-:-:S05]  /*1050*/  IMAD.WIDE.U32 R32, R30, R13, RZ ;  /* 0x0000000d1e207225 */ /* 0x000fca00078e00ff */
[----:B------:R-:W-:-:S07]  /*1060*/  IADD3 R25, PT, PT, R33, R25, RZ ;  /* 0x0000001921197210 */ /* 0x000fce0007ffe0ff */
.L_x_491:
        /* <DEDUP_REMOVED lines=20> */
.L_x_492:
[----:B------:R-:W1:Y:S01]  /*11b0*/  LDC R23, c[0x0][0x434] ;  /* 0x00010d00ff177b82 */ /* 0x000e620000000800 */
[----:B------:R-:W-:-:S04]  /*11c0*/  IMAD R8, R202, UR6, R201 ;  /* 0x00000006ca087c24 */ /* 0x000fc8000f8e02c9 */
[----:B-1----:R-:W-:-:S03]  /*11d0*/  IMAD R23, R8, R23, RZ ;  /* 0x0000001708177224 */ /* 0x002fc600078e02ff */
.L_x_493:
        /* <DEDUP_REMOVED lines=11> */
.L_x_494:
[----:B------:R-:W1:Y:S01]  /*1290*/  LDC R35, c[0x0][0x444] ;  /* 0x00011100ff237b82 */ /* 0x000e620000000800 */
[----:B------:R-:W-:-:S04]  /*12a0*/  IMAD R4, R202, UR6, R201 ;  /* 0x00000006ca047c24 */ /* 0x000fc8000f8e02c9 */
[----:B-1----:R-:W-:-:S07]  /*12b0*/  IMAD R35, R4, R35, RZ ;  /* 0x0000002304237224 */ /* 0x002fce00078e02ff */
.L_x_495:
[----:B------:R-:W1:Y:S01]  /*12c0*/  LDC.64 R4, c[0x0][0x590] ;  /* 0x00016400ff047b82 */ /* 0x000e620000000a00 */
[----:B------:R-:W2:Y:S01]  /*12d0*/  S2R R14, SR_TID.X ;  /* 0x00000000000e7919 */ /* 0x000ea20000002100 */
[----:B------:R-:W-:Y:S01]  /*12e0*/  IMAD R33, R12, UR6, RZ ;  /* 0x000000060c217c24 */ /* 0x000fe2000f8e02ff */
[--C-:B------:R-:W-:Y:S01]  /*12f0*/  IADD3 R31, P2, P1, R38, R32, R24.reuse ;  /* 0x00000020261f7210 */ /* 0x100fe2000795e018 */
[----:B------:R-:W3:Y:S01]  /*1300*/  LDCU.64 UR10, c[0x0][0x3c8] ;  /* 0x00007900ff0a77ac */ /* 0x000ee20008000a00 */
[----:B------:R-:W-:Y:S01]  /*1310*/  SHF.R.S32.HI R24, RZ, 0x1f, R24 ;  /* 0x0000001fff187819 */ /* 0x000fe20000011418 */
[----:B------:R-:W-:Y:S01]  /*1320*/  IMAD R23, R234, 0x40, R23 ;  /* 0x00000040ea177824 */ /* 0x000fe200078e0217 */
[----:B------:R-:W-:Y:S01]  /*1330*/  ISETP.NE.AND P4, PT, RZ, UR5, PT ;  /* 0x00000005ff007c0c */ /* 0x000fe2000bf85270 */
[----:B------:R-:W4:Y:S01]  /*1340*/  LDC.64 R218, c[0x0][0x3b0] ;  /* 0x0000ec00ffda7b82 */ /* 0x000f220000000a00 */
[----:B------:R-:W-:Y:S01]  /*1350*/  IADD3.X R30, PT, PT, R30, R25, R24, P2, P1 ;  /* 0x000000191e1e7210 */ /* 0x000fe200017e2418 */
[----:B------:R-:W-:Y:S01]  /*1360*/  IMAD.MOV.U32 R24, RZ, RZ, R206 ;  /* 0x000000ffff187224 */ /* 0x000fe200078e00ce */
[----:B------:R-:W-:Y:S01]  /*1370*/  IADD3 R36, P1, PT, R206, R36, RZ ;  /* 0x00000024ce247210 */ /* 0x000fe20007f3e0ff */
[----:B------:R-:W-:Y:S01]  /*1380*/  IMAD.MOV.U32 R25, RZ, RZ, RZ ;  /* 0x000000ffff197224 */ /* 0x000fe200078e00ff */
[----:B------:R-:W5:Y:S01]  /*1390*/  LDCU.64 UR6, c[0x0][0x550] ;  /* 0x0000aa00ff0677ac */ /* 0x000f620008000a00 */
[----:B------:R-:W-:Y:S01]  /*13a0*/  LEA R35, R234, R35, 0x6 ;  /* 0x00000023ea237211 */ /* 0x000fe200078e30ff */
[----:B------:R-:W-:Y:S01]  /*13b0*/  BSSY.RECONVERGENT B1, `(.L_x_485) ;  /* 0x0000542000017945 */ /* 0x000fe20003800200 */
[----:B------:R-:W3:Y:S01]  /*13c0*/  LDC.64 R8, c[0x0][0x5f8] ;  /* 0x00017e00ff087b82 */ /* 0x000ee20000000a00 */
[----:B------:R-:W-:Y:S01]  /*13d0*/  IADD3.X R37, PT, PT, RZ, R28, RZ, P1, !PT ;  /* 0x0000001cff257210 */ /* 0x000fe20000ffe4ff */
[----:B------:R-:W5:Y:S01]  /*13e0*/  LDCU.64 UR4, c[0x0][0x570] ;  /* 0x0000ae00ff0477ac */ /* 0x000f620008000a00 */
[----:B------:R-:W5:Y:S05]  /*13f0*/  LDCU.64 UR8, c[0x0][0x380] ;  /* 0x00007000ff0877ac */ /* 0x000f6a0008000a00 */
[----:B------:R-:W5:Y:S01]  /*1400*/  LDC.64 R12, c[0x0][0x598] ;  /* 0x00016600ff0c7b82 */ /* 0x000f620000000a00 */
[----:B-1----:R-:W-:-:S02]  /*1410*/  IMAD R34, R29, R4, RZ ;  /* 0x000000041d227224 */ /* 0x002fc400078e02ff */
[----:B------:R-:W-:-:S04]  /*1420*/  IMAD.WIDE.U32 R36, R27, R4, R36 ;  /* 0x000000041b247225 */ /* 0x000fc800078e0024 */
[----:B------:R-:W-:Y:S01]  /*1430*/  IMAD R34, R27, R5, R34 ;  /* 0x000000051b227224 */ /* 0x000fe200078e0222 */
[----:B------:R-:W1:Y:S01]  /*1440*/  LDC.64 R40, c[0x0][0x5e8] ;  /* 0x00017a00ff287b82 */ /* 0x000e620000000a00 */
[----:B--2---:R-:W-:Y:S01]  /*1450*/  LOP3.LUT R32, R14, 0x1f, RZ, 0xc0, !PT ;  /* 0x0000001f0e207812 */ /* 0x004fe200078ec0ff */
[-C--:B----4-:R-:W-:Y:S01]  /*1460*/  IMAD R28, R29, R218.reuse, RZ ;  /* 0x000000da1d1c7224 */ /* 0x090fe200078e02ff */
[----:B------:R-:W-:Y:S01]  /*1470*/  SHF.L.U64.HI R217, R218, 0x5, R219 ;  /* 0x00000005dad97819 */ /* 0x000fe200000102db */
[----:B------:R-:W-:Y:S02]  /*1480*/  IMAD.IADD R37, R37, 0x1, R34 ;  /* 0x0000000125257824 */ /* 0x000fe400078e0222 */
[----:B------:R-:W-:Y:S02]  /*1490*/  IMAD.WIDE.U32 R42, R27, R218, R24 ;  /* 0x000000da1b2a7225 */ /* 0x000fe400078e0018 */
[----:B------:R-:W2:Y:S02]  /*14a0*/  LDC.64 R246, c[0x0][0x420] ;  /* 0x00010800fff67b82 */ /* 0x000ea40000000a00 */
[----:B---3--:R-:W-:Y:S01]  /*14b0*/  IMAD.WIDE.U32 R38, R8, UR12, RZ ;  /* 0x0000000c08267c25 */ /* 0x008fe2000f8e00ff */
[----:B------:R-:W-:-:S03]  /*14c0*/  IADD3 R26, P3, PT, R26, R42, RZ ;  /* 0x0000002a1a1a7210 */ /* 0x000fc60007f7e0ff */
[----:B------:R-:W-:Y:S01]  /*14d0*/  IMAD R28, R27, R219, R28 ;  /* 0x000000db1b1c7224 */ /* 0x000fe200078e021c */
[----:B------:R-:W-:Y:S01]  /*14e0*/  SEL R8, R38, RZ, P4 ;  /* 0x000000ff26087207 */ /* 0x000fe20002000000 */
[----:B-----5:R-:W-:-:S03]  /*14f0*/  IMAD.WIDE.U32 R36, R201, R12, R36 ;  /* 0x0000000cc9247225 */ /* 0x020fc600078e0024 */
[----:B------:R-:W-:Y:S01]  /*1500*/  IADD3.X R27, PT, PT, R21, R43, R28, P3, !PT ;  /* 0x0000002b151b7210 */ /* 0x000fe20001ffe41c */
[----:B------:R-:W-:Y:S02]  /*1510*/  IMAD R32, R204, R33, R32 ;  /* 0x00000021cc207224 */ /* 0x000fe400078e0220 */
[----:B------:R-:W-:Y:S02]  /*1520*/  IMAD R9, R9, UR12, R39 ;  /* 0x0000000c09097c24 */ /* 0x000fe4000f8e0227 */
[C---:B------:R-:W-:Y:S01]  /*1530*/  IMAD R37, R201.reuse, R13, R37 ;  /* 0x0000000dc9257224 */ /* 0x040fe200078e0225 */
[----:B------:R-:W-:Y:S01]  /*1540*/  IADD3 R8, P2, P1, R32, R31, R8 ;  /* 0x0000001f20087210 */ /* 0x000fe2000795e008 */
[----:B------:R-:W-:Y:S01]  /*1550*/  IMAD.WIDE.U32 R26, R201, UR10, R26 ;  /* 0x0000000ac91a7c25 */ /* 0x000fe2000f8e001a */
[----:B------:R-:W-:Y:S02]  /*1560*/  SHF.R.S32.HI R21, RZ, 0x1f, R32 ;  /* 0x0000001fff157819 */ /* 0x000fe40000011420 */
[----:B------:R-:W-:Y:S01]  /*1570*/  SEL R9, R9, RZ, P4 ;  /* 0x000000ff09097207 */ /* 0x000fe20002000000 */
[----:B------:R-:W-:-:S03]  /*1580*/  IMAD.WIDE.U32 R36, R205, R4, R36 ;  /* 0x00000004cd247225 */ /* 0x000fc600078e0024 */
[----:B------:R-:W-:Y:S01]  /*1590*/  IADD3.X R30, PT, PT, R21, R30, R9, P2, P1 ;  /* 0x0000001e151e7210 */ /* 0x000fe200017e2409 */
[----:B------:R-:W-:Y:S01]  /*15a0*/  IMAD R13, R205, R5, R37 ;  /* 0x00000005cd0d7224 */ /* 0x000fe200078e0225 */
[C---:B------:R-:W-:Y:S01]  /*15b0*/  LEA R242, P2, R36.reuse, UR6, 0x1 ;  /* 0x0000000624f27c11 */ /* 0x040fe2000f8408ff */
[----:B------:R-:W-:Y:S02]  /*15c0*/  IMAD.SHL.U32 R33, R33, 0x40, RZ ;  /* 0x0000004021217824 */ /* 0x000fe400078e00ff */
[----:B------:R-:W-:Y:S01]  /*15d0*/  IMAD R27, R201, UR11, R27 ;  /* 0x0000000bc91b7c24 */ /* 0x000fe2000f8e021b */
[----:B------:R-:W-:Y:S01]  /*15e0*/  LEA.HI.X R243, R36, UR7, R13, 0x1, P2 ;  /* 0x0000000724f37c11 */ /* 0x000fe200090f0c0d */
[----:B-1----:R-:W-:Y:S01]  /*15f0*/  IMAD.WIDE R220, R35, 0x4, R40 ;  /* 0x0000000423dc7825 */ /* 0x002fe200078e0228 */
[----:B------:R-:W-:Y:S02]  /*1600*/  ISETP.GT.AND P2, PT, R15, RZ, PT ;  /* 0x000000ff0f00720c */ /* 0x000fe40003f44270 */
[----:B------:R-:W-:Y:S01]  /*1610*/  IADD3 R8, P1, PT, R33, R8, RZ ;  /* 0x0000000821087210 */ /* 0x000fe20007f3e0ff */
[----:B------:R-:W-:Y:S01]  /*1620*/  IMAD.WIDE.U32 R26, R205, R218, R26 ;  /* 0x000000dacd1a7225 */ /* 0x000fe200078e001a */
[----:B------:R-:W-:-:S02]  /*1630*/  SHF.L.U32 R218, R218, 0x5, RZ ;  /* 0x00000005dada7819 */ /* 0x000fc400000006ff */
[----:B------:R-:W-:Y:S01]  /*1640*/  LEA.HI.X.SX32 R9, R33, R30, 0x1, P1 ;  /* 0x0000001e21097211 */ /* 0x000fe200008f0eff */
[----:B------:R-:W-:Y:S01]  /*1650*/  IMAD R12, R205, R219, R27 ;  /* 0x000000dbcd0c7224 */ /* 0x000fe200078e021b */
[----:B------:R-:W-:Y:S01]  /*1660*/  LEA R240, P1, R8, UR4, 0x2 ;  /* 0x0000000408f07c11 */ /* 0x000fe2000f8210ff */
[----:B------:R-:W-:Y:S01]  /*1670*/  IMAD.MOV.U32 R222, RZ, RZ, R220 ;  /* 0x000000ffffde7224 */ /* 0x000fe200078e00dc */
[----:B------:R-:W-:Y:S01]  /*1680*/  LEA R244, P3, R26, UR8, 0x1 ;  /* 0x000000081af47c11 */ /* 0x000fe2000f8608ff */
[----:B--2---:R-:W-:Y:S01]  /*1690*/  IMAD.WIDE R246, R23, 0x4, R246 ;  /* 0x0000000417f67825 */ /* 0x004fe200078e02f6 */
[----:B------:R-:W-:Y:S02]  /*16a0*/  LEA.HI.X R241, R8, UR5, R9, 0x2, P1 ;  /* 0x0000000508f17c11 */ /* 0x000fe400088f1409 */
[----:B------:R-:W-:Y:S01]  /*16b0*/  IADD3 R8, P1, PT, R205, 0x20, RZ ;  /* 0x00000020cd087810 */ /* 0x000fe20007f3e0ff */
[----:B------:R-:W-:Y:S01]  /*16c0*/  IMAD.SHL.U32 R220, R4, 0x20, RZ ;  /* 0x0000002004dc7824 */ /* 0x000fe200078e00ff */
[----:B------:R-:W-:-:S02]  /*16d0*/  LEA.HI.X R245, R26, UR9, R12, 0x1, P3 ;  /* 0x000000091af57c11 */ /* 0x000fc400098f0c0c */
[----:B------:R-:W-:Y:S02]  /*16e0*/  SHF.L.U64.HI R219, R4, 0x5, R5 ;  /* 0x0000000504db7819 */ /* 0x000fe40000010205 */
[----:B------:R-:W-:Y:S01]  /*16f0*/  IADD3.X R9, PT, PT, RZ, RZ, RZ, P1, !PT ;  /* 0x000000ffff097210 */ /* 0x000fe20000ffe4ff */
        /* <DEDUP_REMOVED lines=13> */
[----:B------:R-:W-:Y:S05]  /*17d0*/  BRA `(.L_x_498) ;  /* 0x0000000000147947 */ /* 0x000fea0003800000 */
.L_x_497:
[----:B------:R-:W1:Y:S01]  /*17e0*/  LDC.64 R6, c[0x0][0x5c0] ;  /* 0x00017000ff067b82 */ /* 0x000e620000000a00 */
[----:B------:R-:W-:-:S05]  /*17f0*/  IADD3 R4, PT, PT, R236, R237, RZ ;  /* 0x000000edec047210 */ /* 0x000fca0007ffe0ff */
[C---:B-1----:R-:W-:Y:S02]  /*1800*/  IMAD R10, R4.reuse, R7, RZ ;  /* 0x00000007040a7224 */ /* 0x042fe400078e02ff */
[----:B------:R-:W-:-:S05]  /*1810*/  IMAD.WIDE.U32 R12, R4, R6, RZ ;  /* 0x00000006040c7225 */ /* 0x000fca00078e00ff */
[----:B------:R-:W-:Y:S02]  /*1820*/  IADD3 R10, PT, PT, R13, R10, RZ ;  /* 0x0000000a0d0a7210 */ /* 0x000fe40007ffe0ff */
.L_x_498:
        /* <DEDUP_REMOVED lines=13> */
.L_x_499:
[----:B------:R-:W1:Y:S01]  /*1900*/  LDC.64 R4, c[0x0][0x5c8] ;  /* 0x00017200ff047b82 */ /* 0x000e620000000a00 */
[----:B------:R-:W-:-:S05]  /*1910*/  IADD3 R236, PT, PT, R236, R237, RZ ;  /* 0x000000edecec7210 */ /* 0x000fca0007ffe0ff */
[C---:B-1----:R-:W-:Y:S02]  /*1920*/  IMAD R13, R236.reuse, R5, RZ ;  /* 0x00000005ec0d7224 */ /* 0x042fe400078e02ff */
[----:B------:R-:W-:-:S05]  /*1930*/  IMAD.WIDE.U32 R14, R236, R4, RZ ;  /* 0x00000004ec0e7225 */ /* 0x000fca00078e00ff */
[----:B------:R-:W-:Y:S02]  /*1940*/  IADD3 R13, PT, PT, R15, R13, RZ ;  /* 0x0000000d0f0d7210 */ /* 0x000fe40007ffe0ff */
.L_x_500:
[----:B------:R-:W1:Y:S01]  /*1950*/  LDCU.64 UR4, c[0x0][0x5d8] ;  /* 0x0000bb00ff0477ac */ /* 0x000e620008000a00 */
[C---:B------:R-:W-:Y:S01]  /*1960*/  IMAD R16, R6.reuse, UR16, RZ ;  /* 0x0000001006107c24 */ /* 0x040fe2000f8e02ff */
[----:B------:R-:W-:Y:S01]  /*1970*/  BSSY.RECONVERGENT B0, `(.L_x_501) ;  /* 0x0000014000007945 */ /* 0x000fe20003800200 */
[----:B------:R-:W-:-:S04]  /*1980*/  IMAD.WIDE.U32 R18, R6, UR17, R24 ;  /* 0x0000001106127c25 */ /* 0x000fc8000f8e0018 */
[----:B------:R-:W-:Y:S01]  /*1990*/  IMAD R11, R7, UR17, R16 ;  /* 0x00000011070b7c24 */ /* 0x000fe2000f8e0210 */
[----:B------:R-:W-:Y:S02]  /*19a0*/  IADD3 R16, P0, PT, R12, R18, RZ ;  /* 0x000000120c107210 */ /* 0x000fe40007f1e0ff */
[----:B------:R-:W-:Y:S02]  /*19b0*/  IADD3 R12, PT, PT, R235, -UR17, RZ ;  /* 0x80000011eb0c7c10 */ /* 0x000fe4000fffe0ff */
[----:B------:R-:W-:Y:S02]  /*19c0*/  IADD3.X R17, PT, PT, R10, R19, R11, P0, !PT ;  /* 0x000000130a117210 */ /* 0x000fe400007fe40b */
[-C--:B------:R-:W-:Y:S02]  /*19d0*/  ISETP.GE.AND P2, PT, R205, R12.reuse, PT ;  /* 0x0000000ccd00720c */ /* 0x080fe40003f46270 */
[----:B------:R-:W-:Y:S01]  /*19e0*/  ISETP.GE.AND P1, PT, R207, R12, PT ;  /* 0x0000000ccf00720c */ /* 0x000fe20003f26270 */
[----:B-1----:R-:W-:-:S04]  /*19f0*/  IMAD.WIDE.U32 R16, R201, UR4, R16 ;  /* 0x00000004c9107c25 */ /* 0x002fc8000f8e0010 */
[----:B------:R-:W-:-:S06]  /*1a00*/  IMAD R11, R201, UR5, R17 ;  /* 0x00000005c90b7c24 */ /* 0x000fcc000f8e0211 */
[----:B------:R-:W-:Y:S05]  /*1a10*/  @P2 BRA `(.L_x_502) ;  /* 0x0000000000242947 */ /* 0x000fea0003800000 */
[----:B------:R-:W1:Y:S01]  /*1a20*/  LDCU.64 UR4, c[0x0][0x560] ;  /* 0x0000ac00ff0477ac */ /* 0x000e620008000a00 */
[----:B------:R-:W-:-:S05]  /*1a30*/  MOV R10, R16 ;  /* 0x00000010000a7202 */ /* 0x000fca0000000f00 */
[----:B------:R-:W-:-:S04]  /*1a40*/  IMAD.WIDE.U32 R18, R205, R6, R10 ;  /* 0x00000006cd127225 */ /* 0x000fc800078e000a */
[----:B------:R-:W-:Y:S01]  /*1a50*/  IMAD R10, R205, R7, R19 ;  /* 0x00000007cd0a7224 */ /* 0x000fe200078e0213 */
[----:B-1----:R-:W-:-:S04]  /*1a60*/  LEA R20, P0, R18, UR4, 0x1 ;  /* 0x0000000412147c11 */ /* 0x002fc8000f8008ff */
[----:B------:R-:W-:-:S05]  /*1a70*/  LEA.HI.X R21, R18, UR5, R10, 0x1, P0 ;  /* 0x0000000512157c11 */ /* 0x000fca00080f0c0a */
[----:B------:R1:W-:Y:S04]  /*1a80*/  STG.E.128 desc[UR14][R20.64], RZ ;  /* 0x000000ff14007986 */ /* 0x0003e8000c101d0e */
[----:B------:R1:W-:Y:S04]  /*1a90*/  STG.E.128 desc[UR14][R20.64+0x80], RZ ;  /* 0x000080ff14007986 */ /* 0x0003e8000c101d0e */
[----:B------:R1:W-:Y:S02]  /*1aa0*/  STG.E.128 desc[UR14][R20.64+0x100], RZ ;  /* 0x000100ff14007986 */ /* 0x0003e4000c101d0e */
.L_x_502:
[----:B------:R-:W-:Y:S05]  /*1ab0*/  BSYNC.RECONVERGENT B0 ;  /* 0x0000000000007941 */ /* 0x000fea0003800200 */
.L_x_501:
[----:B------:R-:W-:Y:S04]  /*1ac0*/  BSSY.RECONVERGENT B0, `(.L_x_503) ;  /* 0x000000d000007945 */ /* 0x000fe80003800200 */
[----:B------:R-:W-:Y:S05]  /*1ad0*/  @P1 BRA `(.L_x_504) ;  /* 0x00000000002c1947 */ /* 0x000fea0003800000 */
[----:B------:R-:W2:Y:S01]  /*1ae0*/  LDCU.64 UR4, c[0x0][0x560] ;  /* 0x0000ac00ff0477ac */ /* 0x000ea20008000a00 */
[----:B------:R-:W-:Y:S01]  /*1af0*/  MOV R17, R11 ;  /* 0x0000000b00117202 */ /* 0x000fe20000000f00 */
[-C--:B------:R-:W-:Y:S02]  /*1b00*/  IMAD R10, R9, R6.reuse, RZ ;  /* 0x00000006090a7224 */ /* 0x080fe400078e02ff */
[----:B------:R-:W-:-:S04]  /*1b10*/  IMAD.WIDE.U32 R16, R8, R6, R16 ;  /* 0x0000000608107225 */ /* 0x000fc800078e0010 */
[----:B------:R-:W-:-:S05]  /*1b20*/  IMAD R10, R8, R7, R10 ;  /* 0x00000007080a7224 */ /* 0x000fca00078e020a */
[----:B------:R-:W-:Y:S02]  /*1b30*/  IADD3 R7, PT, PT, R17, R10, RZ ;  /* 0x0000000a11077210 */ /* 0x000fe40007ffe0ff */
[----:B--2---:R-:W-:-:S04]  /*1b40*/  LEA R6, P0, R16, UR4, 0x1 ;  /* 0x0000000410067c11 */ /* 0x004fc8000f8008ff */
[----:B------:R-:W-:-:S05]  /*1b50*/  LEA.HI.X R7, R16, UR5, R7, 0x1, P0 ;  /* 0x0000000510077c11 */ /* 0x000fca00080f0c07 */
[----:B------:R2:W-:Y:S04]  /*1b60*/  STG.E.128 desc[UR14][R6.64], RZ ;  /* 0x000000ff06007986 */ /* 0x0005e8000c101d0e */
[----:B------:R2:W-:Y:S04]  /*1b70*/  STG.E.128 desc[UR14][R6.64+0x80], RZ ;  /* 0x000080ff06007986 */ /* 0x0005e8000c101d0e */
[----:B------:R2:W-:Y:S02]  /*1b80*/  STG.E.128 desc[UR14][R6.64+0x100], RZ ;  /* 0x000100ff06007986 */ /* 0x0005e4000c101d0e */
.L_x_504:
[----:B------:R-:W-:Y:S05]  /*1b90*/  BSYNC.RECONVERGENT B0 ;  /* 0x0000000000007941 */ /* 0x000fea0003800200 */
.L_x_503:
[----:B------:R-:W3:Y:S01]  /*1ba0*/  LDCU.64 UR4, c[0x0][0x5e0] ;  /* 0x0000bc00ff0477ac */ /* 0x000ee20008000a00 */
[C---:B------:R-:W-:Y:S01]  /*1bb0*/  IMAD.WIDE.U32 R10, R4.reuse, UR17, R24 ;  /* 0x00000011040a7c25 */ /* 0x040fe2000f8e0018 */
[----:B------:R-:W-:Y:S03]  /*1bc0*/  BSSY.RECONVERGENT B0, `(.L_x_505) ;  /* 0x0000011000007945 */ /* 0x000fe60003800200 */
[----:B--2---:R-:W-:Y:S01]  /*1bd0*/  IMAD R6, R4, UR16, RZ ;  /* 0x0000001004067c24 */ /* 0x004fe2000f8e02ff */
[----:B------:R-:W-:-:S03]  /*1be0*/  IADD3 R10, P0, PT, R14, R10, RZ ;  /* 0x0000000a0e0a7210 */ /* 0x000fc60007f1e0ff */
[----:B------:R-:W-:-:S05]  /*1bf0*/  IMAD R6, R5, UR17, R6 ;  /* 0x0000001105067c24 */ /* 0x000fca000f8e0206 */
[----:B------:R-:W-:-:S03]  /*1c00*/  IADD3.X R11, PT, PT, R13, R11, R6, P0, !PT ;  /* 0x0000000b0d0b7210 */ /* 0x000fc600007fe406 */
[----:B---3--:R-:W-:-:S04]  /*1c10*/  IMAD.WIDE.U32 R10, R201, UR4, R10 ;  /* 0x00000004c90a7c25 */ /* 0x008fc8000f8e000a */
[----:B------:R-:W-:Y:S01]  /*1c20*/  IMAD R7, R201, UR5, R11 ;  /* 0x00000005c9077c24 */ /* 0x000fe2000f8e020b */
[----:B------:R-:W-:Y:S06]  /*1c30*/  @P2 BRA `(.L_x_506) ;  /* 0x0000000000242947 */ /* 0x000fec0003800000 */
[----:B------:R-:W2:Y:S01]  /*1c40*/  LDCU.64 UR4, c[0x0][0x568] ;  /* 0x0000ad00ff0477ac */ /* 0x000ea20008000a00 */
[----:B------:R-:W-:-:S05]  /*1c50*/  MOV R6, R10 ;  /* 0x0000000a00067202 */ /* 0x000fca0000000f00 */
[----:B------:R-:W-:-:S04]  /*1c60*/  IMAD.WIDE.U32 R12, R205, R4, R6 ;  /* 0x00000004cd0c7225 */ /* 0x000fc800078e0006 */
[----:B------:R-:W-:Y:S01]  /*1c70*/  IMAD R6, R205, R5, R13 ;  /* 0x00000005cd067224 */ /* 0x000fe200078e020d */
[----:B--2---:R-:W-:-:S04]  /*1c80*/  LEA R14, P0, R12, UR4, 0x1 ;  /* 0x000000040c0e7c11 */ /* 0x004fc8000f8008ff */
[----:B------:R-:W-:-:S05]  /*1c90*/  LEA.HI.X R15, R12, UR5, R6, 0x1, P0 ;  /* 0x000000050c0f7c11 */ /* 0x000fca00080f0c06 */
[----:B------:R2:W-:Y:S04]  /*1ca0*/  STG.E.128 desc[UR14][R14.64], RZ ;  /* 0x000000ff0e007986 */ /* 0x0005e8000c101d0e */
[----:B------:R2:W-:Y:S04]  /*1cb0*/  STG.E.128 desc[UR14][R14.64+0x80], RZ ;  /* 0x000080ff0e007986 */ /* 0x0005e8000c101d0e */
[----:B------:R2:W-:Y:S02]  /*1cc0*/  STG.E.128 desc[UR14][R14.64+0x100], RZ ;  /* 0x000100ff0e007986 */ /* 0x0005e4000c101d0e */
.L_x_506:
[----:B------:R-:W-:Y:S05]  /*1cd0*/  BSYNC.RECONVERGENT B0 ;  /* 0x0000000000007941 */ /* 0x000fea0003800200 */
.L_x_505:
[----:B------:R-:W-:Y:S05]  /*1ce0*/  @P1 BRA `(.L_x_507) ;  /* 0x0000004800b81947 */ /* 0x000fea0003800000 */
[----:B------:R-:W3:Y:S01]  /*1cf0*/  LDCU.64 UR4, c[0x0][0x568] ;  /* 0x0000ad00ff0477ac */ /* 0x000ee20008000a00 */
[----:B------:R-:W-:Y:S01]  /*1d00*/  MOV R6, R10 ;  /* 0x0000000a00067202 */ /* 0x000fe20000000f00 */
[----:B------:R-:W-:-:S04]  /*1d10*/  IMAD R9, R9, R4, RZ ;  /* 0x0000000409097224 */ /* 0x000fc800078e02ff */
[----:B------:R-:W-:-:S04]  /*1d20*/  IMAD.WIDE.U32 R6, R8, R4, R6 ;  /* 0x0000000408067225 */ /* 0x000fc800078e0006 */
[----:B------:R-:W-:-:S05]  /*1d30*/  IMAD R9, R8, R5, R9 ;  /* 0x0000000508097224 */ /* 0x000fca00078e0209 */
[----:B------:R-:W-:Y:S02]  /*1d40*/  IADD3 R9, PT, PT, R7, R9, RZ ;  /* 0x0000000907097210 */ /* 0x000fe40007ffe0ff */
[----:B---3--:R-:W-:-:S04]  /*1d50*/  LEA R4, P0, R6, UR4, 0x1 ;  /* 0x0000000406047c11 */ /* 0x008fc8000f8008ff */
[----:B------:R-:W-:-:S05]  /*1d60*/  LEA.HI.X R5, R6, UR5, R9, 0x1, P0 ;  /* 0x0000000506057c11 */ /* 0x000fca00080f0c09 */
[----:B------:R4:W-:Y:S04]  /*1d70*/  STG.E.128 desc[UR14][R4.64], RZ ;  /* 0x000000ff04007986 */ /* 0x0009e8000c101d0e */
[----:B------:R4:W-:Y:S04]  /*1d80*/  STG.E.128 desc[UR14][R4.64+0x80], RZ ;  /* 0x000080ff04007986 */ /* 0x0009e8000c101d0e */
[----:B------:R4:W-:Y:S01]  /*1d90*/  STG.E.128 desc[UR14][R4.64+0x100], RZ ;  /* 0x000100ff04007986 */ /* 0x0009e2000c101d0e */
[----:B------:R-:W-:Y:S05]  /*1da0*/  BRA `(.L_x_507) ;  /* 0x0000004800887947 */ /* 0x000fea0003800000 */
.L_x_496:
[----:B------:R-:W1:Y:S01]  /*1db0*/  LDCU.64 UR6, c[0x0][0x3d0] ;  /* 0x00007a00ff0677ac */ /* 0x000e620008000a00 */
[----:B------:R-:W-:Y:S01]  /*1dc0*/  LOP3.LUT R4, R234, 0x80000001, RZ, 0xc0, !PT ;  /* 0x80000001ea047812 */ /* 0x000fe200078ec0ff */
[----:B------:R-:W-:Y:S01]  /*1dd0*/  IMAD.WIDE.U32 R28, R6, UR17, R24 ;  /* 0x00000011061c7c25 */ /* 0x000fe2000f8e0018 */
[----:B------:R-:W2:Y:S01]  /*1de0*/  LDC R213, c[0x0][0x44c] ;  /* 0x00011300ffd57b82 */ /* 0x000ea20000000800 */
[----:B------:R-:W3:Y:S01]  /*1df0*/  LDCU.64 UR4, c[0x0][0x3d8] ;  /* 0x00007b00ff0477ac */ /* 0x000ee20008000a00 */
[----:B------:R-:W-:Y:S01]  /*1e00*/  ISETP.NE.AND P0, PT, R4, 0x1, PT ;  /* 0x000000010400780c */ /* 0x000fe20003f05270 */
[----:B------:R-:W-:Y:S01]  /*1e10*/  IMAD R4, R6, UR16, RZ ;  /* 0x0000001006047c24 */ /* 0x000fe2000f8e02ff */
[----:B------:R-:W-:Y:S01]  /*1e20*/  IADD3 R20, P2, PT, R20, R28, RZ ;  /* 0x0000001c14147210 */ /* 0x000fe20007f5e0ff */
[----:B------:R-:W-:Y:S01]  /*1e30*/  VIADD R214, R235, -UR17 ;  /* 0x80000011ebd67c36 */ /* 0x000fe20008000000 */
[----:B------:R-:W-:Y:S01]  /*1e40*/  SEL R187, RZ, 0x6000, P0 ;  /* 0x00006000ffbb7807 */ /* 0x000fe20000000000 */
[----:B------:R-:W-:-:S02]  /*1e50*/  IMAD R4, R7, UR17, R4 ;  /* 0x0000001107047c24 */ /* 0x000fc4000f8e0204 */
[----:B------:R-:W-:Y:S02]  /*1e60*/  IMAD R12, R234, -0x40, R15 ;  /* 0xffffffc0ea0c7824 */ /* 0x000fe400078e020f */
[----:B------:R-:W-:Y:S01]  /*1e70*/  VIADD R5, R203, 0x8 ;  /* 0x00000008cb057836 */ /* 0x000fe20000000000 */
[----:B------:R-:W-:Y:S01]  /*1e80*/  IADD3.X R21, PT, PT, R19, R29, R4, P2, !PT ;  /* 0x0000001d13157210 */ /* 0x000fe200017fe404 */
[C---:B------:R-:W-:Y:S01]  /*1e90*/  IMAD.WIDE.U32 R26, R10.reuse, UR17, R24 ;  /* 0x000000110a1a7c25 */ /* 0x040fe2000f8e0018 */
[----:B------:R-:W-:Y:S02]  /*1ea0*/  ISETP.GE.AND P2, PT, R205, R214, PT ;  /* 0x000000d6cd00720c */ /* 0x000fe40003f46270 */
[----:B------:R-:W-:Y:S01]  /*1eb0*/  ISETP.GE.AND P3, PT, R5, R12, PT ;  /* 0x0000000c0500720c */ /* 0x000fe20003f66270 */
[----:B------:R-:W-:Y:S01]  /*1ec0*/  IMAD R24, R10, UR16, RZ ;  /* 0x000000100a187c24 */ /* 0x000fe2000f8e02ff */
[----:B------:R-:W-:Y:S01]  /*1ed0*/  IADD3 R22, P1, PT, R22, R26, RZ ;  /* 0x0000001a16167210 */ /* 0x000fe20007f3e0ff */
[----:B-1----:R-:W-:Y:S01]  /*1ee0*/  IMAD R4, R16, UR6, RZ ;  /* 0x0000000610047c24 */ /* 0x002fe2000f8e02ff */
[-C--:B------:R-:W-:Y:S01]  /*1ef0*/  ISETP.GE.AND P5, PT, R207, R12.reuse, PT ;  /* 0x0000000ccf00720c */ /* 0x080fe20003fa6270 */
[----:B------:R-:W-:Y:S01]  /*1f00*/  IMAD R5, R11, UR17, R24 ;  /* 0x000000110b057c24 */ /* 0x000fe2000f8e0218 */
[----:B------:R-:W-:Y:S01]  /*1f10*/  ISETP.GE.AND P6, PT, R205, R12, PT ;  /* 0x0000000ccd00720c */ /* 0x000fe20003fc6270 */
[C---:B------:R-:W-:Y:S01]  /*1f20*/  IMAD R4, R17.reuse, UR7, R4 ;  /* 0x0000000711047c24 */ /* 0x040fe2000f8e0204 */
[----:B------:R-:W-:Y:S01]  /*1f30*/  @P4 BAR.SYNC.DEFER_BLOCKING 0x0 ;  /* 0x0000000000004b1d */ /* 0x000fe20000010000 */
[----:B------:R-:W-:Y:S01]  /*1f40*/  IMAD.WIDE.U32 R24, R17, UR6, R20 ;  /* 0x0000000611187c25 */ /* 0x000fe2000f8e0014 */
[----:B------:R-:W-:-:S02]  /*1f50*/  IADD3.X R23, PT, PT, R18, R27, R5, P1, !PT ;  /* 0x0000001b12177210 */ /* 0x000fc40000ffe405 */
[----:B------:R-:W-:Y:S01]  /*1f60*/  ISETP.GE.AND P1, PT, R207, R214, PT ;  /* 0x000000d6cf00720c */ /* 0x000fe20003f26270 */
[----:B------:R-:W-:Y:S02]  /*1f70*/  IMAD.IADD R25, R25, 0x1, R4 ;  /* 0x0000000119197824 */ /* 0x000fe400078e0204 */
[----:B------:R-:W-:Y:S01]  /*1f80*/  IMAD.MOV.U32 R232, RZ, RZ, 0x7f800000 ;  /* 0x7f800000ffe87424 */ /* 0x000fe200078e00ff */
[----:B------:R-:W1:Y:S01]  /*1f90*/  @!P2 LDC.64 R4, c[0x0][0x388] ;  /* 0x0000e200ff04ab82 */ /* 0x000e620000000a00 */
[----:B---3--:R-:W-:Y:S01]  /*1fa0*/  IMAD R16, R16, UR4, RZ ;  /* 0x0000000410107c24 */ /* 0x008fe2000f8e02ff */
[----:B------:R-:W-:Y:S01]  /*1fb0*/  @!P5 LEA R20, P4, R220, R242, 0x1 ;  /* 0x000000f2dc14d211 */ /* 0x000fe200078808ff */
[----:B------:R-:W-:Y:S01]  /*1fc0*/  IMAD.WIDE.U32 R22, R17, UR4, R22 ;  /* 0x0000000411167c25 */ /* 0x000fe2000f8e0016 */
[----:B------:R-:W-:-:S03]  /*1fd0*/  @!P5 LEA R26, P0, R218, R244, 0x1 ;  /* 0x000000f4da1ad211 */ /* 0x000fc600078008ff */
[----:B------:R-:W-:Y:S01]  /*1fe0*/  IMAD.MOV.U32 R231, RZ, RZ, 0x7f800000 ;  /* 0x7f800000ffe77424 */ /* 0x000fe200078e00ff */
[----:B------:R-:W-:Y:S01]  /*1ff0*/  @!P5 LEA.HI.X R21, R220, R243, R219, 0x1, P4 ;  /* 0x000000f3dc15d211 */ /* 0x000fe200020f0cdb */
[----:B------:R-:W-:Y:S01]  /*2000*/  IMAD R16, R17, UR5, R16 ;  /* 0x0000000511107c24 */ /* 0x000fe2000f8e0210 */
[----:B------:R-:W-:Y:S01]  /*2010*/  ISETP.GE.AND P4, PT, R203, R12, PT ;  /* 0x0000000ccb00720c */ /* 0x000fe20003f86270 */
[----:B------:R-:W-:Y:S01]  /*2020*/  @!P1 IMAD.MOV.U32 R17, RZ, RZ, R25 ;  /* 0x000000ffff119224 */ /* 0x000fe200078e0019 */
[----:B------:R-:W-:Y:S01]  /*2030*/  @!P5 LEA.HI.X R27, R218, R245, R217, 0x1, P0 ;  /* 0x000000f5da1bd211 */ /* 0x000fe200000f0cd9 */
[----:B------:R-:W-:Y:S01]  /*2040*/  IMAD.IADD R23, R23, 0x1, R16 ;  /* 0x0000000117177824 */ /* 0x000fe200078e0210 */
[----:B------:R-:W-:Y:S01]  /*2050*/  UIADD3 UR8, UPT, UPT, UR17, 0x40, URZ ;  /* 0x0000004011087890 */ /* 0x000fe2000fffe0ff */
[----:B------:R-:W-:Y:S01]  /*2060*/  @!P1 IMAD.MOV.U32 R16, RZ, RZ, R24 ;  /* 0x000000ffff109224 */ /* 0x000fe200078e0018 */
[----:B------:R-:W-:Y:S01]  /*2070*/  @!PT LDS RZ, [RZ] ;  /* 0x00000000fffff984 */ /* 0x000fe20000000800 */
[----:B------:R-:W-:Y:S01]  /*2080*/  @!PT LDS RZ, [RZ] ;  /* 0x00000000fffff984 */ /* 0x000fe20000000800 */
[----:B------:R-:W-:Y:S01]  /*2090*/  @!PT LDS RZ, [RZ] ;  /* 0x00000000fffff984 */ /* 0x000fe20000000800 */
[----:B------:R-:W-:Y:S01]  /*20a0*/  @!P6 LDGSTS.E.BYPASS.LTC128B.128 [R212+0xc000], desc[UR14][R242.64] ;  /* 0x0c000000f2d4efae */ /* 0x000fe2000b981a0e */
[----:B------:R-:W-:Y:S01]  /*20b0*/  @!P1 IMAD.MOV.U32 R18, RZ, RZ, R22 ;  /* 0x000000ffff129224 */ /* 0x000fe200078e0016 */
[----:B------:R-:W3:Y:S01]  /*20c0*/  LDCU UR5, c[0x0][0x3b0] ;  /* 0x00007600ff0577ac */ /* 0x000ee20008000800 */
[----:B------:R-:W-:Y:S01]  /*20d0*/  @!P1 IMAD.MOV.U32 R19, RZ, RZ, R23 ;  /* 0x000000ffff139224 */ /* 0x000fe200078e0017 */
[----:B------:R-:W-:Y:S01]  /*20e0*/  @!P6 LDGSTS.E.BYPASS.LTC128B.128 [R212+0xe000], desc[UR14][R242.64+0x80] ;  /* 0x0e000080f2d4efae */ /* 0x000fe2000b981a0e */
[-C--:B------:R-:W-:Y:S01]  /*20f0*/  @!P1 IMAD R13, R9, R6.reuse, RZ ;  /* 0x00000006090d9224 */ /* 0x080fe200078e02ff */
[----:B------:R-:W4:Y:S01]  /*2100*/  LDCU UR4, c[0x0][0x590] ;  /* 0x0000b200ff0477ac */ /* 0x000f220008000800 */
[----:B------:R-:W-:Y:S01]  /*2110*/  @!P2 IMAD.WIDE.U32 R24, R205, R6, R24 ;  /* 0x00000006cd18a225 */ /* 0x000fe200078e0018 */
[----:B------:R-:W-:Y:S01]  /*2120*/  @!P6 LDGSTS.E.BYPASS.LTC128B.128 [R212+0x10000], desc[UR14][R242.64+0x100] ;  /* 0x10000100f2d4efae */ /* 0x000fe2000b981a0e */
[----:B------:R-:W-:-:S02]  /*2130*/  SHF.R.U32.HI R215, RZ, 0x2, R14 ;  /* 0x00000002ffd77819 */ /* 0x000fc4000001160e */
[----:B------:R-:W-:Y:S01]  /*2140*/  CS2R R142, SRZ ;  /* 0x00000000008e7805 */ /* 0x000fe2000001ff00 */
[----:B------:R-:W-:Y:S01]  /*2150*/  @!P1 IMAD R12, R9, R10, RZ ;  /* 0x0000000a090c9224 */ /* 0x000fe200078e02ff */
[----:B-1----:R-:W-:Y:S01]  /*2160*/  @!P2 LEA R28, P0, R24, R4, 0x1 ;  /* 0x00000004181ca211 */ /* 0x002fe200078008ff */
[-C--:B------:R-:W-:Y:S01]  /*2170*/  @!P1 IMAD.WIDE.U32 R18, R8, R10.reuse, R18 ;  /* 0x0000000a08129225 */ /* 0x080fe200078e0012 */
[----:B------:R1:W-:Y:S01]  /*2180*/  @P6 STS.128 [R212+0xc000], RZ ;  /* 0x00c000ffd4006388 */ /* 0x0003e20000000c00 */
[----:B------:R-:W-:Y:S02]  /*2190*/  CS2R R140, SRZ ;  /* 0x00000000008c7805 */ /* 0x000fe4000001ff00 */
[----:B------:R-:W-:Y:S01]  /*21a0*/  CS2R R146, SRZ ;  /* 0x0000000000927805 */ /* 0x000fe2000001ff00 */
[----:B------:R-:W-:Y:S01]  /*21b0*/  @!P2 IMAD.WIDE.U32 R22, R205, R10, R22 ;  /* 0x0000000acd16a225 */ /* 0x000fe200078e0016 */
[----:B------:R1:W-:Y:S01]  /*21c0*/  @P6 STS.128 [R212+0xe000], RZ ;  /* 0x00e000ffd4006388 */ /* 0x0003e20000000c00 */
[----:B------:R-:W-:-:S02]  /*21d0*/  CS2R R144, SRZ ;  /* 0x0000000000907805 */ /* 0x000fc4000001ff00 */
[----:B------:R-:W-:Y:S01]  /*21e0*/  CS2R R138, SRZ ;  /* 0x00000000008a7805 */ /* 0x000fe2000001ff00 */
[C---:B------:R-:W-:Y:S01]  /*21f0*/  @!P1 IMAD.WIDE.U32 R16, R8.reuse, R6, R16 ;  /* 0x0000000608109225 */ /* 0x040fe200078e0010 */
[----:B------:R1:W-:Y:S01]  /*2200*/  @P6 STS.128 [R212+0x10000], RZ ;  /* 0x010000ffd4006388 */ /* 0x0003e20000000c00 */
[----:B------:R-:W-:Y:S02]  /*2210*/  CS2R R136, SRZ ;  /* 0x0000000000887805 */ /* 0x000fe4000001ff00 */
[----:B------:R-:W-:Y:S01]  /*2220*/  CS2R R134, SRZ ;  /* 0x0000000000867805 */ /* 0x000fe2000001ff00 */
[CC--:B------:R-:W-:Y:S01]  /*2230*/  @!P1 IMAD R13, R8.reuse, R7.reuse, R13 ;  /* 0x00000007080d9224 */ /* 0x0c0fe200078e020d */
[----:B------:R1:W-:Y:S01]  /*2240*/  @P5 STS.128 [R212+0xd000], RZ ;  /* 0x00d000ffd4005388 */ /* 0x0003e20000000c00 */
[----:B------:R-:W-:Y:S01]  /*2250*/  @!P2 IMAD R10, R205, R7, R25 ;  /* 0x00000007cd0aa224 */ /* 0x000fe200078e0219 */
[----:B------:R-:W-:Y:S01]  /*2260*/  CS2R R132, SRZ ;  /* 0x0000000000847805 */ /* 0x000fe2000001ff00 */
[----:B------:R-:W2:Y:S01]  /*2270*/  @!P1 LDC.64 R6, c[0x0][0x388] ;  /* 0x0000e200ff069b82 */ /* 0x000ea20000000a00 */
[----:B------:R-:W-:Y:S01]  /*2280*/  @!P1 IMAD R12, R8, R11, R12 ;  /* 0x0000000b080c9224 */ /* 0x000fe200078e020c */
[----:B------:R1:W-:Y:S01]  /*2290*/  @P5 STS.128 [R212+0xf000], RZ ;  /* 0x00f000ffd4005388 */ /* 0x0003e20000000c00 */
[----:B------:R-:W-:Y:S01]  /*22a0*/  @!P2 LEA.HI.X R29, R24, R5, R10, 0x1, P0 ;  /* 0x00000005181da211 */ /* 0x000fe200000f0c0a */
[----:B------:R-:W-:Y:S01]  /*22b0*/  @!P1 IMAD.IADD R13, R17, 0x1, R13 ;  /* 0x00000001110d9824 */ /* 0x000fe200078e020d */
[----:B------:R-:W-:Y:S01]  /*22c0*/  CS2R R126, SRZ ;  /* 0x00000000007e7805 */ /* 0x000fe2000001ff00 */
[----:B------:R-:W-:Y:S01]  /*22d0*/  @!P2 IMAD R11, R205, R11, R23 ;  /* 0x0000000bcd0ba224 */ /* 0x000fe200078e0217 */
[----:B------:R1:W-:Y:S01]  /*22e0*/  @P5 STS.128 [R212+0x11000], RZ ;  /* 0x011000ffd4005388 */ /* 0x0003e20000000c00 */
[----:B------:R-:W3:Y:S01]  /*22f0*/  @!P2 LDC.64 R8, c[0x0][0x390] ;  /* 0x0000e400ff08ab82 */ /* 0x000ee20000000a00 */
[----:B------:R-:W-:Y:S01]  /*2300*/  @!P1 IMAD.IADD R12, R19, 0x1, R12 ;  /* 0x00000001130c9824 */ /* 0x000fe200078e020c */
[----:B------:R-:W-:Y:S01]  /*2310*/  CS2R R124, SRZ ;  /* 0x00000000007c7805 */ /* 0x000fe2000001ff00 */
[--C-:B------:R-:W-:Y:S01]  /*2320*/  IMAD.IADD R233, R212, 0x1, R187.reuse ;  /* 0x00000001d4e97824 */ /* 0x100fe200078e02bb */
[----:B------:R-:W-:Y:S01]  /*2330*/  @!PT LDS RZ, [RZ] ;  /* 0x00000000fffff984 */ /* 0x000fe20000000800 */
[----:B------:R-:W-:Y:S01]  /*2340*/  @!PT LDS RZ, [RZ] ;  /* 0x00000000fffff984 */ /* 0x000fe20000000800 */
[----:B------:R-:W-:Y:S01]  /*2350*/  @!PT LDS RZ, [RZ] ;  /* 0x00000000fffff984 */ /* 0x000fe20000000800 */
[----:B------:R-:W-:Y:S01]  /*2360*/  @!P5 LDGSTS.E.BYPASS.LTC128B.128 [R212+0xd000], desc[UR14][R20.64] ;  /* 0x0d00000014d4dfae */ /* 0x000fe2000b981a0e */
[----:B------:R-:W-:Y:S01]  /*2370*/  IMAD.IADD R188, R199, 0x1, R187 ;  /* 0x00000001c7bc7824 */ /* 0x000fe200078e02bb */
[----:B------:R-:W-:-:S02]  /*2380*/  CS2R R130, SRZ ;  /* 0x0000000000827805 */ /* 0x000fc4000001ff00 */
[----:B------:R-:W-:Y:S01]  /*2390*/  CS2R R128, SRZ ;  /* 0x0000000000807805 */ /* 0x000fe2000001ff00 */
[----:B------:R-:W4:Y:S01]  /*23a0*/  @!P1 LDC.64 R4, c[0x0][0x390] ;  /* 0x0000e400ff049b82 */ /* 0x000f220000000a00 */
[----:B------:R-:W-:Y:S01]  /*23b0*/  @!P5 LDGSTS.E.BYPASS.LTC128B.128 [R212+0xf000], desc[UR14][R20.64+0x80] ;  /* 0x0f00008014d4dfae */ /* 0x000fe2000b981a0e */
[----:B------:R-:W-:Y:S02]  /*23c0*/  CS2R R122, SRZ ;  /* 0x00000000007a7805 */ /* 0x000fe4000001ff00 */
[----:B------:R-:W-:Y:S02]  /*23d0*/  CS2R R120, SRZ ;  /* 0x0000000000787805 */ /* 0x000fe4000001ff00 */
[----:B------:R-:W-:Y:S01]  /*23e0*/  CS2R R118, SRZ ;  /* 0x0000000000767805 */ /* 0x000fe2000001ff00 */
[----:B------:R-:W-:Y:S01]  /*23f0*/  @!P5 LDGSTS.E.BYPASS.LTC128B.128 [R212+0x11000], desc[UR14][R20.64+0x100] ;  /* 0x1100010014d4dfae */ /* 0x000fe2000b981a0e */
[----:B------:R-:W-:Y:S02]  /*2400*/  CS2R R116, SRZ ;  /* 0x0000000000747805 */ /* 0x000fe4000001ff00 */
[----:B------:R-:W-:-:S02]  /*2410*/  CS2R R110, SRZ ;  /* 0x00000000006e7805 */ /* 0x000fc4000001ff00 */
[C---:B--2---:R-:W-:Y:S01]  /*2420*/  @!P1 LEA R6, P0, R16.reuse, R6, 0x1 ;  /* 0x0000000610069211 */ /* 0x044fe200078008ff */
[----:B------:R-:W-:Y:S01]  /*2430*/  @!P6 LDGSTS.E.BYPASS.LTC128B.128 [R233], desc[UR14][R244.64] ;  /* 0x00000000f4e9efae */ /* 0x000fe2000b981a0e */
[----:B------:R-:W-:Y:S02]  /*2440*/  CS2R R108, SRZ ;  /* 0x00000000006c7805 */ /* 0x000fe4000001ff00 */
[----:B------:R-:W-:Y:S02]  /*2450*/  CS2R R114, SRZ ;  /* 0x0000000000727805 */ /* 0x000fe4000001ff00 */
[----:B------:R-:W-:Y:S01]  /*2460*/  @!P1 LEA.HI.X R7, R16, R7, R13, 0x1, P0 ;  /* 0x0000000710079211 */ /* 0x000fe200000f0c0d */
[----:B------:R-:W-:Y:S01]  /*2470*/  @!P6 LDGSTS.E.BYPASS.LTC128B.128 [R233+0x2000], desc[UR14][R244.64+0x80] ;  /* 0x02000080f4e9efae */ /* 0x000fe2000b981a0e */
[----:B------:R-:W-:Y:S02]  /*2480*/  CS2R R112, SRZ ;  /* 0x0000000000707805 */ /* 0x000fe4000001ff00 */
[----:B------:R-:W-:-:S02]  /*2490*/  CS2R R106, SRZ ;  /* 0x00000000006a7805 */ /* 0x000fc4000001ff00 */
[C---:B---3--:R-:W-:Y:S01]  /*24a0*/  @!P2 LEA R8, P0, R22.reuse, R8, 0x1 ;  /* 0x000000081608a211 */ /* 0x048fe200078008ff */
[----:B------:R-:W-:Y:S01]  /*24b0*/  @!P6 LDGSTS.E.BYPASS.LTC128B.128 [R233+0x4000], desc[UR14][R244.64+0x100] ;  /* 0x04000100f4e9efae */ /* 0x000fe2000b981a0e */
[----:B------:R-:W-:Y:S02]  /*24c0*/  CS2R R104, SRZ ;  /* 0x0000000000687805 */ /* 0x000fe4000001ff00 */
[----:B------:R-:W-:Y:S02]  /*24d0*/  CS2R R102, SRZ ;  /* 0x0000000000667805 */ /* 0x000fe4000001ff00 */
[----:B------:R-:W-:Y:S01]  /*24e0*/  @!P2 LEA.HI.X R9, R22, R9, R11, 0x1, P0 ;  /* 0x000000091609a211 */ /* 0x000fe200000f0c0b */
[----:B------:R1:W-:Y:S01]  /*24f0*/  @P6 STS.128 [R233], RZ ;  /* 0x000000ffe9006388 */ /* 0x0003e20000000c00 */
[----:B------:R-:W-:Y:S02]  /*2500*/  CS2R R100, SRZ ;  /* 0x0000000000647805 */ /* 0x000fe4000001ff00 */
[----:B------:R-:W-:-:S02]  /*2510*/  CS2R R62, SRZ ;  /* 0x00000000003e7805 */ /* 0x000fc4000001ff00 */
[C---:B----4-:R-:W-:Y:S01]  /*2520*/  @!P1 LEA R10, P0, R18.reuse, R4, 0x1 ;  /* 0x00000004120a9211 */ /* 0x050fe200078008ff */
[----:B------:R1:W-:Y:S01]  /*2530*/  @P6 STS.128 [R233+0x2000], RZ ;  /* 0x002000ffe9006388 */ /* 0x0003e20000000c00 */
[----:B------:R-:W-:Y:S02]  /*2540*/  CS2R R60, SRZ ;  /* 0x00000000003c7805 */ /* 0x000fe4000001ff00 */
[----:B------:R-:W-:Y:S02]  /*2550*/  CS2R R66, SRZ ;  /* 0x0000000000427805 */ /* 0x000fe4000001ff00 */
[----:B------:R-:W-:Y:S01]  /*2560*/  @!P1 LEA.HI.X R11, R18, R5, R12, 0x1, P0 ;  /* 0x00000005120b9211 */ /* 0x000fe200000f0c0c */
[----:B------:R-:W-:Y:S01]  /*2570*/  IMAD.WIDE.U32 R12, R203, 0x4, R246 ;  /* 0x00000004cb0c7825 */ /* 0x000fe200078e00f6 */
[----:B------:R1:W-:Y:S01]  /*2580*/  @P6 STS.128 [R233+0x4000], RZ ;  /* 0x004000ffe9006388 */ /* 0x0003e20000000c00 */
[----:B------:R-:W-:Y:S02]  /*2590*/  CS2R R64, SRZ ;  /* 0x0000000000407805 */ /* 0x000fe4000001ff00 */
[----:B------:R-:W-:-:S02]  /*25a0*/  CS2R R58, SRZ ;  /* 0x00000000003a7805 */ /* 0x000fc4000001ff00 */
[----:B------:R-:W-:Y:S01]  /*25b0*/  CS2R R56, SRZ ;  /* 0x0000000000387805 */ /* 0x000fe2000001ff00 */
[----:B------:R-:W5:Y:S01]  /*25c0*/  @!P4 LDG.E R232, desc[UR14][R12.64] ;  /* 0x0000000e0ce8c981 */ /* 0x000f62000c1e1900 */
[----:B------:R-:W-:Y:S02]  /*25d0*/  CS2R R54, SRZ ;  /* 0x0000000000367805 */ /* 0x000fe4000001ff00 */
[----:B------:R-:W-:Y:S02]  /*25e0*/  CS2R R52, SRZ ;  /* 0x0000000000347805 */ /* 0x000fe4000001ff00 */
[----:B------:R-:W-:Y:S01]  /*25f0*/  CS2R R46, SRZ ;  /* 0x00000000002e7805 */ /* 0x000fe2000001ff00 */
[----:B------:R-:W5:Y:S01]  /*2600*/  @!P3 LDG.E R231, desc[UR14][R12.64+0x20] ;  /* 0x0000200e0ce7b981 */ /* 0x000f62000c1e1900 */
[----:B------:R-:W-:Y:S02]  /*2610*/  CS2R R44, SRZ ;  /* 0x00000000002c7805 */ /* 0x000fe4000001ff00 */
[----:B------:R-:W-:-:S02]  /*2620*/  CS2R R50, SRZ ;  /* 0x0000000000327805 */ /* 0x000fc4000001ff00 */
[----:B------:R-:W-:Y:S01]  /*2630*/  CS2R R48, SRZ ;  /* 0x0000000000307805 */ /* 0x000fe2000001ff00 */
[----:B------:R1:W-:Y:S01]  /*2640*/  @P5 STS.128 [R233+0x1000], RZ ;  /* 0x001000ffe9005388 */ /* 0x0003e20000000c00 */
[----:B------:R-:W-:Y:S02]  /*2650*/  CS2R R42, SRZ ;  /* 0x00000000002a7805 */ /* 0x000fe4000001ff00 */
[----:B------:R-:W-:Y:S02]  /*2660*/  CS2R R40, SRZ ;  /* 0x0000000000287805 */ /* 0x000fe4000001ff00 */
[----:B------:R-:W-:Y:S01]  /*2670*/  CS2R R38, SRZ ;  /* 0x0000000000267805 */ /* 0x000fe2000001ff00 */
[----:B------:R1:W-:Y:S01]  /*2680*/  @P5 STS.128 [R233+0x3000], RZ ;  /* 0x003000ffe9005388 */ /* 0x0003e20000000c00 */
[----:B------:R-:W-:Y:S02]  /*2690*/  CS2R R36, SRZ ;  /* 0x0000000000247805 */ /* 0x000fe4000001ff00 */
[----:B------:R-:W-:-:S02]  /*26a0*/  CS2R R30, SRZ ;  /* 0x00000000001e7805 */ /* 0x000fc4000001ff00 */
[----:B------:R-:W-:Y:S01]  /*26b0*/  CS2R R34, SRZ ;  /* 0x0000000000227805 */ /* 0x000fe2000001ff00 */
[----:B------:R1:W-:Y:S01]  /*26c0*/  @P5 STS.128 [R233+0x5000], RZ ;  /* 0x005000ffe9005388 */ /* 0x0003e20000000c00 */
[----:B------:R-:W-:Y:S01]  /*26d0*/  CS2R R32, SRZ ;  /* 0x0000000000207805 */ /* 0x000fe2000001ff00 */
[----:B------:R-:W2:Y:S02]  /*26e0*/  LDCU UR6, c[0x0][0x3e0] ;  /* 0x00007c00ff0677ac */ /* 0x000ea40008000800 */
[----:B------:R-:W-:Y:S01]  /*26f0*/  @!PT LDS RZ, [RZ] ;  /* 0x00000000fffff984 */ /* 0x000fe20000000800 */
[----:B------:R-:W-:Y:S01]  /*2700*/  @!PT LDS RZ, [RZ] ;  /* 0x00000000fffff984 */ /* 0x000fe20000000800 */
[----:B------:R-:W-:Y:S01]  /*2710*/  @!PT LDS RZ, [RZ] ;  /* 0x00000000fffff984 */ /* 0x000fe20000000800 */
[----:B------:R-:W-:Y:S01]  /*2720*/  @!P5 LDGSTS.E.BYPASS.LTC128B.128 [R233+0x1000], desc[UR14][R26.64] ;  /* 0x010000001ae9dfae */ /* 0x000fe2000b981a0e */
[----:B------:R-:W3:Y:S03]  /*2730*/  LDCU UR7, c[0x0][0x45c] ;  /* 0x00008b80ff0777ac */ /* 0x000ee60008000800 */
[----:B------:R-:W-:Y:S04]  /*2740*/  @!P5 LDGSTS.E.BYPASS.LTC128B.128 [R233+0x3000], desc[UR14][R26.64+0x80] ;  /* 0x030000801ae9dfae */ /* 0x000fe8000b981a0e */
[----:B------:R-:W-:Y:S04]  /*2750*/  @!P5 LDGSTS.E.BYPASS.LTC128B.128 [R233+0x5000], desc[UR14][R26.64+0x100] ;  /* 0x050001001ae9dfae */ /* 0x000fe8000b981a0e */
[----:B------:R-:W-:Y:S04]  /*2760*/  @!P2 LDGSTS.E.BYPASS.LTC128B.128 [R212+0x12000], desc[UR14][R28.64] ;  /* 0x120000001cd4afae */ /* 0x000fe8000b981a0e */
[----:B------:R-:W-:Y:S04]  /*2770*/  @!P2 LDGSTS.E.BYPASS.LTC128B.128 [R212+0x14000], desc[UR14][R28.64+0x80] ;  /* 0x140000801cd4afae */ /* 0x000fe8000b981a0e */
[----:B------:R4:W-:Y:S04]  /*2780*/  @!P2 LDGSTS.E.BYPASS.LTC128B.128 [R212+0x16000], desc[UR14][R28.64+0x100] ;  /* 0x160001001cd4afae */ /* 0x0009e8000b981a0e */
[----:B------:R1:W-:Y:S04]  /*2790*/  @P2 STS.128 [R212+0x12000], RZ ;  /* 0x012000ffd4002388 */ /* 0x0003e80000000c00 */
[----:B------:R1:W-:Y:S04]  /*27a0*/  @P2 STS.128 [R212+0x14000], RZ ;  /* 0x014000ffd4002388 */ /* 0x0003e80000000c00 */
[----:B------:R1:W-:Y:S04]  /*27b0*/  @P2 STS.128 [R212+0x16000], RZ ;  /* 0x016000ffd4002388 */ /* 0x0003e80000000c00 */
[----:B------:R1:W-:Y:S04]  /*27c0*/  @P1 STS.128 [R212+0x13000], RZ ;  /* 0x013000ffd4001388 */ /* 0x0003e80000000c00 */
[----:B------:R1:W-:Y:S04]  /*27d0*/  @P1 STS.128 [R212+0x15000], RZ ;  /* 0x015000ffd4001388 */ /* 0x0003e80000000c00 */
[----:B------:R1:W-:Y:S04]  /*27e0*/  @P1 STS.128 [R212+0x17000], RZ ;  /* 0x017000ffd4001388 */ /* 0x0003e80000000c00 */
[----:B------:R-:W-:Y:S01]  /*27f0*/  @!PT LDS RZ, [RZ] ;  /* 0x00000000fffff984 */ /* 0x000fe20000000800 */
[----:B------:R-:W-:Y:S01]  /*2800*/  @!PT LDS RZ, [RZ] ;  /* 0x00000000fffff984 */ /* 0x000fe20000000800 */
[----:B------:R-:W-:Y:S01]  /*2810*/  @!PT LDS RZ, [RZ] ;  /* 0x00000000fffff984 */ /* 0x000fe20000000800 */
[----:B------:R1:W-:Y:S04]  /*2820*/  @!P1 LDGSTS.E.BYPASS.LTC128B.128 [R212+0x13000], desc[UR14][R6.64] ;  /* 0x1300000006d49fae */ /* 0x0003e8000b981a0e */
[----:B------:R1:W-:Y:S04]  /*2830*/  @!P1 LDGSTS.E.BYPASS.LTC128B.128 [R212+0x15000], desc[UR14][R6.64+0x80] ;  /* 0x1500008006d49fae */ /* 0x0003e8000b981a0e */
[----:B------:R1:W-:Y:S04]  /*2840*/  @!P1 LDGSTS.E.BYPASS.LTC128B.128 [R212+0x17000], desc[UR14][R6.64+0x100] ;  /* 0x1700010006d49fae */ /* 0x0003e8000b981a0e */
[----:B------:R1:W-:Y:S04]  /*2850*/  @!P2 LDGSTS.E.BYPASS.LTC128B.128 [R212+0x18000], desc[UR14][R8.64] ;  /* 0x1800000008d4afae */ /* 0x0003e8000b981a0e */
[----:B------:R1:W-:Y:S04]  /*2860*/  @!P2 LDGSTS.E.BYPASS.LTC128B.128 [R212+0x1a000], desc[UR14][R8.64+0x80] ;  /* 0x1a00008008d4afae */ /* 0x0003e8000b981a0e */
        /* <DEDUP_REMOVED lines=11> */
[----:B------:R1:W-:Y:S01]  /*2920*/  @!P1 LDGSTS.E.BYPASS.LTC128B.128 [R212+0x1b000], desc[UR14][R10.64+0x80] ;  /* 0x1b0000800ad49fae */ /* 0x0003e2000b981a0e */
[----:B------:R-:W-:-:S03]  /*2930*/  IMAD.SHL.U32 R4, R14, 0x2, RZ ;  /* 0x000000020e047824 */ /* 0x000fc600078e00ff */
[----:B------:R1:W-:Y:S04]  /*2940*/  @!P1 LDGSTS.E.BYPASS.LTC128B.128 [R212+0x1d000], desc[UR14][R10.64+0x100] ;  /* 0x1d0001000ad49fae */ /* 0x0003e8000b981a0e */
[----:B------:R-:W0:Y:S01]  /*2950*/  LDGDEPBAR ;  /* 0x00000000000079af */ /* 0x000e220000000000 */
[----:B------:R-:W-:Y:S02]  /*2960*/  LOP3.LUT R4, R4, 0x6, RZ, 0xc0, !PT ;  /* 0x0000000604047812 */ /* 0x000fe400078ec0ff */
[----:B------:R-:W-:Y:S02]  /*2970*/  ISETP.LE.AND P1, PT, R235, UR8, PT ;  /* 0x00000008eb007c0c */ /* 0x000fe4000bf23270 */
[----:B------:R-:W-:Y:S02]  /*2980*/  LOP3.LUT R215, R4, 0xe0, R215, 0xf8, !PT ;  /* 0x000000e004d77812 */ /* 0x000fe400078ef8d7 */
[----:B----4-:R-:W-:-:S03]  /*2990*/  CS2R R28, SRZ ;  /* 0x00000000001c7805 */ /* 0x010fc6000001ff00 */
[----:B------:R-:W-:Y:S01]  /*29a0*/  VIADD R215, R215, UR17 ;  /* 0x00000011d7d77c36 */ /* 0x000fe20008000000 */
[----:B------:R-:W-:Y:S02]  /*29b0*/  CS2R R26, SRZ ;  /* 0x00000000001a7805 */ /* 0x000fe4000001ff00 */
[----:B------:R-:W-:Y:S02]  /*29c0*/  CS2R R24, SRZ ;  /* 0x0000000000187805 */ /* 0x000fe4000001ff00 */
[----:B------:R-:W-:Y:S02]  /*29d0*/  CS2R R22, SRZ ;  /* 0x0000000000167805 */ /* 0x000fe4000001ff00 */
[----:B------:R-:W-:Y:S01]  /*29e0*/  CS2R R20, SRZ ;  /* 0x0000000000147805 */ /* 0x000fe2000001ff00 */
[----:B------:R-:W-:Y:S02]  /*29f0*/  IMAD.IADD R187, R198, 0x1, R187 ;  /* 0x00000001c6bb7824 */ /* 0x000fe400078e02bb */
[----:B------:R-:W-:-:S02]  /*2a00*/  @P1 VIADD R230, R215, 0x19 ;  /* 0x00000019d7e61836 */ /* 0x000fc40000000000 */
[C---:B------:R-:W-:Y:S02]  /*2a10*/  @P1 VIADD R229, R215.reuse, 0x18 ;  /* 0x00000018d7e51836 */ /* 0x040fe40000000000 */
[C---:B------:R-:W-:Y:S02]  /*2a20*/  @P1 VIADD R228, R215.reuse, 0x11 ;  /* 0x00000011d7e41836 */ /* 0x040fe40000000000 */
[C---:B------:R-:W-:Y:S02]  /*2a30*/  @P1 VIADD R227, R215.reuse, 0x10 ;  /* 0x00000010d7e31836 */ /* 0x040fe40000000000 */
[C---:B------:R-:W-:Y:S02]  /*2a40*/  @P1 VIADD R226, R215.reuse, 0x9 ;  /* 0x00000009d7e21836 */ /* 0x040fe40000000000 */
[C---:B------:R-:W-:Y:S02]  /*2a50*/  @P1 VIADD R225, R215.reuse, 0x8 ;  /* 0x00000008d7e11836 */ /* 0x040fe40000000000 */
[----:B------:R-:W-:Y:S01]  /*2a60*/  @P1 VIADD R224, R215, 0x1 ;  /* 0x00000001d7e01836 */ /* 0x000fe20000000000 */
[----:B------:R-:W-:-:S02]  /*2a70*/  USHF.L.U32 UR5, UR5, 0x6, URZ ;  /* 0x0000000605057899 */ /* 0x000fc400080006ff */
[----:B-123--:R-:W-:-:S12]  /*2a80*/  USHF.L.U32 UR4, UR4, 0x6, URZ ;  /* 0x0000000604047899 */ /* 0x00efd800080006ff */
.L_x_510:
        /* <DEDUP_REMOVED lines=15> */
[-C--:B------:R-:W-:Y:S05]  /*2b80*/  @P1 ISETP.GE.AND P0, PT, R225, R235.reuse, PT ;  /* 0x000000ebe100120c */ /* 0x080fea0003f06270 */
[----:B------:R-:W-:Y:S05]  /*2b90*/  LDSM.16.M88.4 R68, [R188] ;  /* 0x00000000bc44783b */ /* 0x000fea0000000200 */
[----:B------:R-:W1:Y:S05]  /*2ba0*/  LDSM.16.M88.4 R72, [R197] ;  /* 0x00000000c548783b */ /* 0x000e6a0000000200 */
[----:B------:R-:W2:Y:S05]  /*2bb0*/  LDSM.16.M88.4 R76, [R197+0x800] ;  /* 0x00080000c54c783b */ /* 0x000eaa0000000200 */
[----:B------:R-:W-:Y:S05]  /*2bc0*/  LDSM.16.M88.4 R80, [R150] ;  /* 0x000000009650783b */ /* 0x000fea0000000200 */
[----:B------:R-:W3:Y:S05]  /*2bd0*/  LDSM.16.M88.4 R84, [R195] ;  /* 0x00000000c354783b */ /* 0x000eea0000000200 */
[----:B------:R-:W4:Y:S05]  /*2be0*/  LDSM.16.M88.4 R88, [R195+0x800] ;  /* 0x00080000c358783b */ /* 0x000f2a0000000200 */
[----:B------:R-:W-:Y:S05]  /*2bf0*/  LDSM.16.M88.4 R92, [R149] ;  /* 0x00000000955c783b */ /* 0x000fea0000000200 */
[----:B------:R-:W4:Y:S01]  /*2c00*/  LDSM.16.M88.4 R96, [R193] ;  /* 0x00000000c160783b */ /* 0x000f220000000200 */
[C---:B-1----:R-:W-:Y:S08]  /*2c10*/  HMMA.16816.F32 R4, R68.reuse, R72, RZ ;  /* 0x000000484404723c */ /* 0x042ff000000018ff */
[C---:B------:R-:W-:Y:S01]  /*2c20*/  HMMA.16816.F32 R8, R68.reuse, R74, RZ ;  /* 0x0000004a4408723c */ /* 0x040fe200000018ff */
[----:B------:R-:W-:Y:S07]  /*2c30*/  LDSM.16.M88.4 R72, [R148] ;  /* 0x000000009448783b */ /* 0x000fee0000000200 */
[C---:B--2---:R-:W-:Y:S08]  /*2c40*/  HMMA.16816.F32 R12, R68.reuse, R76, RZ ;  /* 0x0000004c440c723c */ /* 0x044ff000000018ff */
[----:B------:R-:W-:Y:S01]  /*2c50*/  HMMA.16816.F32 R16, R68, R78, RZ ;  /* 0x0000004e4410723c */ /* 0x000fe200000018ff */
[----:B------:R-:W1:Y:S05]  /*2c60*/  LDSM.16.M88.4 R68, [R193+0x800] ;  /* 0x00080000c144783b */ /* 0x000e6a0000000200 */
[----:B------:R-:W2:Y:S02]  /*2c70*/  LDSM.16.M88.4 R76, [R192] ;  /* 0x00000000c04c783b */ /* 0x000ea40000000200 */
[C---:B---3--:R-:W-:Y:S08]  /*2c80*/  HMMA.16816.F32 R4, R80.reuse, R84, R4 ;  /* 0x000000545004723c */ /* 0x048ff00000001804 */
[C---:B------:R-:W-:Y:S01]  /*2c90*/  HMMA.16816.F32 R8, R80.reuse, R86, R8 ;  /* 0x000000565008723c */ /* 0x040fe20000001808 */
[----:B------:R-:W-:Y:S07]  /*2ca0*/  LDSM.16.M88.4 R84, [R188+0x2000] ;  /* 0x00200000bc54783b */ /* 0x000fee0000000200 */
[C---:B----4-:R-:W-:Y:S08]  /*2cb0*/  HMMA.16816.F32 R12, R80.reuse, R88, R12 ;  /* 0x00000058500c723c */ /* 0x050ff0000000180c */
[----:B------:R-:W-:Y:S01]  /*2cc0*/  HMMA.16816.F32 R16, R80, R90, R16 ;  /* 0x0000005a5010723c */ /* 0x000fe20000001810 */
[----:B------:R-:W3:Y:S05]  /*2cd0*/  LDSM.16.M88.4 R80, [R192+0x800] ;  /* 0x00080000c050783b */ /* 0x000eea0000000200 */
[----:B------:R-:W4:Y:S02]  /*2ce0*/  LDSM.16.M88.4 R88, [R197+0x2000] ;  /* 0x00200000c558783b */ /* 0x000f240000000200 */
        /* <DEDUP_REMOVED lines=14> */
[C---:B----4-:R-:W-:Y:S08]  /*2dd0*/  HMMA.16816.F32 R4, R84.reuse, R88, R4 ;  /* 0x000000585404723c */ /* 0x050ff00000001804 */
        /* <DEDUP_REMOVED lines=34> */
[C---:B---3--:R-:W-:Y:S08]  /*3000*/  HMMA.16816.F32 R4, R76.reuse, R80, R4 ;  /* 0x000000504c04723c */ /* 0x048ff00000001804 */
[C---:B------:R-:W-:Y:S08]  /*3010*/  HMMA.16816.F32 R8, R76.reuse, R82, R8 ;  /* 0x000000524c08723c */ /* 0x040ff00000001808 */
[C---:B--2---:R-:W-:Y:S08]  /*3020*/  HMMA.16816.F32 R12, R76.reuse, R72, R12 ;  /* 0x000000484c0c723c */ /* 0x044ff0000000180c */
[----:B------:R-:W-:Y:S08]  /*3030*/  HMMA.16816.F32 R16, R76, R74, R16 ;  /* 0x0000004a4c10723c */ /* 0x000ff00000001810 */
[C---:B----4-:R-:W-:Y:S08]  /*3040*/  HMMA.16816.F32 R4, R84.reuse, R88, R4 ;  /* 0x000000585404723c */ /* 0x050ff00000001804 */
[C---:B------:R-:W-:Y:S08]  /*3050*/  HMMA.16816.F32 R8, R84.reuse, R90, R8 ;  /* 0x0000005a5408723c */ /* 0x040ff00000001808 */
[C---:B-1----:R-:W-:Y:S08]  /*3060*/  HMMA.16816.F32 R12, R84.reuse, R68, R12 ;  /* 0x00000044540c723c */ /* 0x042ff0000000180c */
[----:B------:R-:W-:Y:S01]  /*3070*/  HMMA.16816.F32 R16, R84, R70, R16 ;  /* 0x000000465410723c */ /* 0x000fe20000001810 */
[----:B------:R-:W1:Y:S07]  /*3080*/  LDSM.16.M88.4 R68, [R192+0x4800] ;  /* 0x00480000c044783b */ /* 0x000e6e0000000200 */
[C---:B------:R-:W-:Y:S08]  /*3090*/  HMMA.16816.F32 R4, R92.reuse, R96, R4 ;  /* 0x000000605c04723c */ /* 0x040ff00000001804 */
[C---:B------:R-:W-:Y:S11]  /*30a0*/  HMMA.16816.F32 R8, R92.reuse, R98, R8 ;  /* 0x000000625c08723c */ /* 0x040ff60000001808 */
        /* <DEDUP_REMOVED lines=12> */
[C---:B-1----:R-:W-:Y:S03]  /*3170*/  HMMA.16816.F32 R12, R92.reuse, R68, R12 ;  /* 0x000000445c0c723c */ /* 0x042fe6000000180c */
        /* <DEDUP_REMOVED lines=146> */
[----:B------:R-:W-:Y:S03]  /*3aa0*/  FADD.FTZ R169, -R167, R5 ;  /* 0x00000005a7a97221 */ /* 0x000fe60000010100 */
[----:B------:R-:W-:Y:S01]  /*3ab0*/  FMUL.FTZ R170, R151, R170 ;  /* 0x000000aa97aa7220 */ /* 0x000fe20000410000 */
[----:B------:R-:W-:Y:S03]  /*3ac0*/  HMMA.16816.F32 R16, R92, R74, R16 ;  /* 0x0000004a5c10723c */ /* 0x000fe60000001810 */
[----:B------:R-:W-:Y:S01]  /*3ad0*/  IADD3 R151, PT, PT, R234, 0x1, RZ ;  /* 0x00000001ea977810 */ /* 0x000fe20007ffe0ff */
[----:B------:R-:W-:Y:S01]  /*3ae0*/  FMUL.FTZ R169, R152, R169 ;  /* 0x000000a998a97220 */ /* 0x000fe20000410000 */
[C---:B------:R-:W-:Y:S01]  /*3af0*/  FADD.FTZ R152, -R167.reuse, R8 ;  /* 0x00000008a7987221 */ /* 0x040fe20000010100 */
[----:B------:R-:W-:Y:S01]  /*3b00*/  FADD.FTZ R171, -R167, R9 ;  /* 0x00000009a7ab7221 */ /* 0x000fe20000010100 */
[----:B------:R-:W-:Y:S02]  /*3b10*/  ISETP.NE.AND P0, PT, R151, 0x1, PT ;  /* 0x000000019700780c */ /* 0x000fe40003f05270 */
[----:B------:R-:W-:Y:S01]  /*3b20*/  FMUL.FTZ R152, R155, R152 ;  /* 0x000000989b987220 */ /* 0x000fe20000410000 */
[----:B------:R-:W-:Y:S01]  /*3b30*/  FMUL.FTZ R171, R156, R171 ;  /* 0x000000ab9cab7220 */ /* 0x000fe20000410000 */
[C---:B------:R-:W-:Y:S01]  /*3b40*/  FADD.FTZ R151, -R167.reuse, R13 ;  /* 0x0000000da7977221 */ /* 0x040fe20000010100 */
[----:B------:R-:W-:Y:S01]  /*3b50*/  FADD.FTZ R156, -R167, R12 ;  /* 0x0000000ca79c7221 */ /* 0x000fe20000010100 */
[----:B------:R-:W-:Y:S01]  /*3b60*/  FADD.FTZ R155, -R166, R7 ;  /* 0x00000007a69b7221 */ /* 0x000fe20000010100 */
[----:B------:R-:W-:Y:S01]  /*3b70*/  F2FP.F16.F32.PACK_AB R170, R169, R170 ;  /* 0x000000aaa9aa723e */ /* 0x000fe200000000ff */
[----:B------:R-:W-:Y:S01]  /*3b80*/  FMUL.FTZ R151, R160, R151 ;  /* 0x00000097a0977220 */ /* 0x000fe20000410000 */
[----:B------:R-:W-:Y:S01]  /*3b90*/  FADD.FTZ R160, -R166, R6 ;  /* 0x00000006a6a07221 */ /* 0x000fe20000010100 */
[----:B------:R-:W-:Y:S01]  /*3ba0*/  FMUL.FTZ R156, R159, R156 ;  /* 0x0000009c9f9c7220 */ /* 0x000fe20000410000 */
[----:B------:R-:W-:Y:S01]  /*3bb0*/  FMUL.FTZ R155, R154, R155 ;  /* 0x0000009b9a9b7220 */ /* 0x000fe20000410000 */
[----:B------:R-:W-:Y:S01]  /*3bc0*/  FADD.FTZ R172, -R167, R16 ;  /* 0x00000010a7ac7221 */ /* 0x000fe20000010100 */
[----:B------:R-:W-:Y:S01]  /*3bd0*/  FMUL.FTZ R160, R153, R160 ;  /* 0x000000a099a07220 */ /* 0x000fe20000410000 */
[----:B------:R-:W-:Y:S01]  /*3be0*/  FADD.FTZ R167, -R167, R17 ;  /* 0x00000011a7a77221 */ /* 0x000fe20000010100 */
[C---:B------:R-:W-:Y:S01]  /*3bf0*/  FADD.FTZ R154, -R166.reuse, R10 ;  /* 0x0000000aa69a7221 */ /* 0x040fe20000010100 */
[----:B------:R-:W-:Y:S01]  /*3c00*/  FADD.FTZ R153, -R166, R11 ;  /* 0x0000000ba6997221 */ /* 0x000fe20000010100 */
[----:B------:R-:W-:Y:S01]  /*3c10*/  FMUL.FTZ R172, R163, R172 ;  /* 0x000000aca3ac7220 */ /* 0x000fe20000410000 */
[----:B------:R-:W-:Y:S01]  /*3c20*/  FMUL.FTZ R167, R164, R167 ;  /* 0x000000a7a4a77220 */ /* 0x000fe20000410000 */
[----:B------:R-:W-:Y:S01]  /*3c30*/  F2FP.F16.F32.PACK_AB R151, R151, R156 ;  /* 0x0000009c9797723e */ /* 0x000fe200000000ff */
[----:B------:R-:W-:Y:S01]  /*3c40*/  FMUL.FTZ R154, R157, R154 ;  /* 0x0000009a9d9a7220 */ /* 0x000fe20000410000 */
[----:B------:R-:W-:Y:S01]  /*3c50*/  FMUL.FTZ R153, R158, R153 ;  /* 0x000000999e997220 */ /* 0x000fe20000410000 */
[----:B------:R-:W-:Y:S01]  /*3c60*/  F2FP.F16.F32.PACK_AB R160, R155, R160 ;  /* 0x000000a09ba0723e */ /* 0x000fe200000000ff */
        /* <DEDUP_REMOVED lines=10> */
[----:B------:R-:W-:Y:S06]  /*3d10*/  @!P0 BRA `(.L_x_508) ;  /* 0x00000000005c8947 */ /* 0x000fec0003800000 */
[----:B------:R-:W-:Y:S02]  /*3d20*/  IADD3 R4, P2, PT, RZ, -UR18, RZ ;  /* 0x80000012ff047c10 */ /* 0x000fe4000ff5e0ff */
[----:B------:R-:W-:Y:S03]  /*3d30*/  LOP3.LUT R6, R234, 0x1, RZ, 0xc0, !PT ;  /* 0x00000001ea067812 */ /* 0x000fe600078ec0ff */
[----:B------:R-:W-:Y:S01]  /*3d40*/  IMAD.X R5, RZ, RZ, ~UR5, P2 ;  /* 0x80000005ff057e24 */ /* 0x000fe200090e06ff */
[----:B------:R-:W-:Y:S04]  /*3d50*/  ISETP.NE.U32.AND P3, PT, R6, 0x1, PT ;  /* 0x000000010600780c */ /* 0x000fe80003f65070 */
[----:B------:R-:W-:Y:S01]  /*3d60*/  SHF.R.S64 R7, R4, 0x1f, R5 ;  /* 0x0000001f04077819 */ /* 0x000fe20000001005 */
[----:B------:R-:W-:Y:S03]  /*3d70*/  IMAD.MOV.U32 R4, RZ, RZ, -0x6000 ;  /* 0xffffa000ff047424 */ /* 0x000fe600078e00ff */
[----:B------:R-:W-:Y:S02]  /*3d80*/  IADD3 R244, P2, PT, R244, R7, RZ ;  /* 0x00000007f4f47210 */ /* 0x000fe40007f5e0ff */
[----:B------:R-:W-:Y:S02]  /*3d90*/  SEL R4, R4, 0x6000, !P3 ;  /* 0x0000600004047807 */ /* 0x000fe40005800000 */
[----:B------:R-:W-:Y:S02]  /*3da0*/  LEA.HI.X.SX32 R245, R5, R245, 0x1, P2 ;  /* 0x000000f505f57211 */ /* 0x000fe400010f0eff */
[----:B------:R-:W-:Y:S01]  /*3db0*/  LEA R6, P2, R218, R244, 0x1 ;  /* 0x000000f4da067211 */ /* 0x000fe200078408ff */
[--C-:B------:R-:W-:Y:S02]  /*3dc0*/  IMAD.IADD R233, R233, 0x1, R4.reuse ;  /* 0x00000001e9e97824 */ /* 0x100fe400078e0204 */
[----:B------:R-:W-:Y:S01]  /*3dd0*/  IMAD.IADD R188, R188, 0x1, R4 ;  /* 0x00000001bcbc7824 */ /* 0x000fe200078e0204 */
[----:B------:R-:W-:Y:S02]  /*3de0*/  LEA.HI.X R7, R218, R245, R217, 0x1, P2 ;  /* 0x000000f5da077211 */ /* 0x000fe400010f0cd9 */
        /* <DEDUP_REMOVED lines=9> */
[----:B------:R-:W0:Y:S02]  /*3e80*/  LDGDEPBAR ;  /* 0x00000000000079af */ /* 0x000e240000000000 */
.L_x_508:
        /* <DEDUP_REMOVED lines=87> */
[----:B------:R-:W-:Y:S05]  /*4400*/  IADD3 R4, P0, PT, RZ, -UR19, RZ ;  /* 0x80000013ff047c10 */ /* 0x000fea000ff1e0ff */
[----:B------:R-:W-:Y:S05]  /*4410*/  IMAD.X R5, RZ, RZ, ~UR4, P0 ;  /* 0x80000004ff057e24 */ /* 0x000fea00080e06ff */
[----:B------:R-:W-:Y:S04]  /*4420*/  SHF.R.S64 R7, R4, 0x1f, R5 ;  /* 0x0000001f04077819 */ /* 0x000fe80000001005 */
[----:B------:R-:W-:Y:S04]  /*4430*/  IADD3 R242, P0, PT, R242, R7, RZ ;  /* 0x00000007f2f27210 */ /* 0x000fe80007f1e0ff */
[----:B------:R-:W-:Y:S02]  /*4440*/  LEA.HI.X.SX32 R243, R5, R243, 0x1, P0 ;  /* 0x000000f305f37211 */ /* 0x000fe400000f0eff */
[C---:B------:R-:W-:Y:S03]  /*4450*/  LEA R8, P0, R220.reuse, R242, 0x1 ;  /* 0x000000f2dc087211 */ /* 0x040fe600078008ff */
[----:B------:R-:W-:Y:S01]  /*4460*/  @!PT LDS RZ, [RZ] ;  /* 0x00000000fffff984 */ /* 0x000fe20000000800 */
[----:B------:R-:W-:Y:S01]  /*4470*/  @!PT LDS RZ, [RZ] ;  /* 0x00000000fffff984 */ /* 0x000fe20000000800 */
[----:B------:R-:W-:Y:S01]  /*4480*/  @!PT LDS RZ, [RZ] ;  /* 0x00000000fffff984 */ /* 0x000fe20000000800 */
[----:B------:R1:W-:Y:S01]  /*4490*/  LDGSTS.E.BYPASS.LTC128B.128 [R212+0xc000], desc[UR14][R242.64] ;  /* 0x0c000000f2d47fae */ /* 0x0003e2000b981a0e */
[----:B------:R-:W-:Y:S03]  /*44a0*/  LEA.HI.X R9, R220, R243, R219, 0x1, P0 ;  /* 0x000000f3dc097211 */ /* 0x000fe600000f0cdb */
[----:B------:R1:W-:Y:S04]  /*44b0*/  LDGSTS.E.BYPASS.LTC128B.128 [R212+0xe000], desc[UR14][R242.64+0x80] ;  /* 0x0e000080f2d47fae */ /* 0x0003e8000b981a0e */
[----:B------:R1:W-:Y:S04]  /*44c0*/  LDGSTS.E.BYPASS.LTC128B.128 [R212+0x10000], desc[UR14][R242.64+0x100] ;  /* 0x10000100f2d47fae */ /* 0x0003e8000b981a0e */
[----:B------:R1:W-:Y:S04]  /*44d0*/  LDGSTS.E.BYPASS.LTC128B.128 [R212+0xd000], desc[UR14][R8.64] ;  /* 0x0d00000008d47fae */ /* 0x0003e8000b981a0e */
[----:B------:R1:W-:Y:S04]  /*44e0*/  LDGSTS.E.BYPASS.LTC128B.128 [R212+0xf000], desc[UR14][R8.64+0x80] ;  /* 0x0f00008008d47fae */ /* 0x0003e8000b981a0e */
[----:B------:R1:W-:Y:S04]  /*44f0*/  LDGSTS.E.BYPASS.LTC128B.128 [R212+0x11000], desc[UR14][R8.64+0x100] ;  /* 0x1100010008d47fae */ /* 0x0003e8000b981a0e */
[----:B------:R-:W0:Y:S02]  /*4500*/  LDGDEPBAR ;  /* 0x00000000000079af */ /* 0x000e240000000000 */
.L_x_509:
[----:B------:R-:W-:Y:S01]  /*4510*/  LDSM.16.M88.4 R148, [R189+0x1e000] ;  /* 0x01e00000bd94783b */ /* 0x000fe20000000200 */
[C---:B------:R-:W-:Y:S02]  /*4520*/  ISETP.NE.AND P5, PT, R234.reuse, RZ, PT ;  /* 0x000000ffea00720c */ /* 0x040fe40003fa5270 */
[----:B------:R-:W-:Y:S01]  /*4530*/  ISETP.GT.AND P4, PT, R234, RZ, PT ;  /* 0x000000ffea00720c */ /* 0x000fe20003f84270 */
[----:B------:R-:W2:Y:S04]  /*4540*/  LDSM.16.MT88.4 R16, [R198+0x12000] ;  /* 0x01200000c610783b */ /* 0x000ea80000004200 */
[----:B------:R-:W1:Y:S04]  /*4550*/  LDSM.16.M88.4 R92, [R189+0x1f000] ;  /* 0x01f00000bd5c783b */ /* 0x000e680000000200 */
        /* <DEDUP_REMOVED lines=9> */
[----:B------:R-:W-:Y:S01]  /*45f0*/  LDSM.16.M88.4 R172, [R2+0x1e000] ;  /* 0x01e0000002ac783b */ /* 0x000fe20000000200 */
[-C--:B--2---:R-:W-:Y:S03]  /*4600*/  HMMA.16816.F32 R4, R148, R16.reuse, RZ ;  /* 0x000000109404723c */ /* 0x084fe600000018ff */
[----:B------:R-:W2:Y:S04]  /*4610*/  LDSM.16.MT88.4 R176, [R198+0x13000] ;  /* 0x01300000c6b0783b */ /* 0x000ea80000004200 */
[----:B------:R-:W2:Y:S01]  /*4620*/  LDSM.16.M88.4 R180, [R2+0x1f000] ;  /* 0x01f0000002b4783b */ /* 0x000ea20000000200 */
[C---:B-1----:R-:W-:Y:S08]  /*4630*/  HMMA.16816.F32 R8, R92.reuse, R16, RZ ;  /* 0x000000105c08723c */ /* 0x042ff000000018ff */
        /* <DEDUP_REMOVED lines=10> */
[----:B------:R-:W1:Y:S07]  /*46e0*/  LDSM.16.MT88.4 R148, [R198+0x15000] ;  /* 0x01500000c694783b */ /* 0x000e6e0000004200 */
        /* <DEDUP_REMOVED lines=20> */
[-C--:B--2---:R-:W-:Y:S05]  /*4830*/  HMMA.16816.F32 R4, R172, R176.reuse, R4 ;  /* 0x000000b0ac04723c */ /* 0x084fea0000001804 */
[C---:B------:R-:W-:Y:S03]  /*4840*/  LEA.HI.X.SX32 R171, R223.reuse, R169, 0x5, P0 ;  /* 0x000000a9dfab7211 */ /* 0x040fe600000f2eff */
[C---:B------:R-:W-:Y:S04]  /*4850*/  HMMA.16816.F32 R8, R180.reuse, R176, R8 ;  /* 0x000000b0b408723c */ /* 0x040fe80000001808 */
[C---:B------:R-:W-:Y:S04]  /*4860*/  LEA R176, P0, R223.reuse, R170, 0x5 ;  /* 0x000000aadfb07211 */ /* 0x040fe800078028ff */
[-C--:B------:R-:W-:Y:S03]  /*4870*/  HMMA.16816.F32 R12, R180, R178.reuse, R12 ;  /* 0x000000b2b40c723c */ /* 0x080fe6000000180c */
[C---:B------:R-:W-:Y:S05]  /*4880*/  LEA.HI.X.SX32 R177, R223.reuse, R171, 0x5, P0 ;  /* 0x000000abdfb17211 */ /* 0x040fea00000f2eff */
[C---:B------:R-:W-:Y:S04]  /*4890*/  HMMA.16816.F32 R16, R172.reuse, R178, R16 ;  /* 0x000000b2ac10723c */ /* 0x040fe80000001810 */
[C---:B------:R-:W-:Y:S04]  /*48a0*/  LEA R178, P0, R223.reuse, R176, 0x5 ;  /* 0x000000b0dfb27211 */ /* 0x040fe800078028ff */
[-C--:B-1----:R-:W-:Y:S03]  /*48b0*/  HMMA.16816.F32 R68, R172, R148.reuse, R68 ;  /* 0x00000094ac44723c */ /* 0x082fe60000001844 */
        /* <DEDUP_REMOVED lines=388> */
.L_x_511:
[----:B------:R-:W2:Y:S01]  /*6100*/  LDC.64 R6, c[0x0][0x5c0] ;  /* 0x00017000ff067b82 */ /* 0x000ea20000000a00 */
[----:B-1----:R-:W-:-:S05]  /*6110*/  IADD3 R46, PT, PT, R236, R237, RZ ;  /* 0x000000edec2e7210 */ /* 0x002fca0007ffe0ff */
[C---:B--2---:R-:W-:Y:S02]  /*6120*/  IMAD R44, R46.reuse, R7, RZ ;  /* 0x000000072e2c7224 */ /* 0x044fe400078e02ff */
[----:B------:R-:W-:-:S05]  /*6130*/  IMAD.WIDE.U32 R46, R46, R6, RZ ;  /* 0x000000062e2e7225 */ /* 0x000fca00078e00ff */
[----:B------:R-:W-:Y:S02]  /*6140*/  IADD3 R44, PT, PT, R47, R44, RZ ;  /* 0x0000002c2f2c7210 */ /* 0x000fe40007ffe0ff */
.L_x_512:
        /* <DEDUP_REMOVED lines=13> */
.L_x_513:
[----:B------:R-:W1:Y:S01]  /*6220*/  LDC.64 R4, c[0x0][0x5c8] ;  /* 0x00017200ff047b82 */ /* 0x000e620000000a00 */
[----:B------:R-:W-:-:S05]  /*6230*/  IADD3 R58, PT, PT, R236, R237, RZ ;  /* 0x000000edec3a7210 */ /* 0x000fca0007ffe0ff */
[C---:B-1----:R-:W-:Y:S02]  /*6240*/  IMAD R56, R58.reuse, R5, RZ ;  /* 0x000000053a387224 */ /* 0x042fe400078e02ff */
[----:B------:R-:W-:-:S05]  /*6250*/  IMAD.WIDE.U32 R58, R58, R4, RZ ;  /* 0x000000043a3a7225 */ /* 0x000fca00078e00ff */
[----:B------:R-:W-:-:S07]  /*6260*/  IADD3 R56, PT, PT, R59, R56, RZ ;  /* 0x000000383b387210 */ /* 0x000fce0007ffe0ff */
.L_x_514:
        /* <DEDUP_REMOVED lines=26> */
[----:B------:R-:W3:Y:S01]  /*6410*/  LDS.128 R48, [R212+0x14000] ;  /* 0x01400000d4307984 */ /* 0x000ee20000000c00 */
[----:B------:R-:W4:Y:S01]  /*6420*/  LDCU.64 UR4, c[0x0][0x560] ;  /* 0x0000ac00ff0477ac */ /* 0x000f220008000a00 */
[----:B------:R-:W-:Y:S02]  /*6430*/  MOV R60, R64 ;  /* 0x00000040003c7202 */ /* 0x000fe40000000f00 */
[----:B------:R-:W2:Y:S03]  /*6440*/  LDS.128 R44, [R212+0x12000] ;  /* 0x01200000d42c7984 */ /* 0x000ea60000000c00 */
[C---:B------:R-:W-:Y:S01]  /*6450*/  IMAD.WIDE.U32 R66, R205.reuse, R6, R60 ;  /* 0x00000006cd427225 */ /* 0x040fe200078e003c */
[----:B------:R-:W1:Y:S03]  /*6460*/  LDS.128 R52, [R212+0x16000] ;  /* 0x01600000d4347984 */ /* 0x000e660000000c00 */
[----:B------:R-:W-:Y:S01]  /*6470*/  IMAD R60, R205, R7, R67 ;  /* 0x00000007cd3c7224 */ /* 0x000fe200078e0243 */
[----:B----4-:R-:W-:-:S04]  /*6480*/  LEA R68, P0, R66, UR4, 0x1 ;  /* 0x0000000442447c11 */ /* 0x010fc8000f8008ff */
[----:B------:R-:W-:-:S05]  /*6490*/  LEA.HI.X R69, R66, UR5, R60, 0x1, P0 ;  /* 0x0000000542457c11 */ /* 0x000fca00080f0c3c */
[----:B---3--:R3:W-:Y:S04]  /*64a0*/  STG.E.128 desc[UR14][R68.64+0x80], R48 ;  /* 0x0000803044007986 */ /* 0x0087e8000c101d0e */
[----:B--2---:R3:W-:Y:S04]  /*64b0*/  STG.E.128 desc[UR14][R68.64], R44 ;  /* 0x0000002c44007986 */ /* 0x0047e8000c101d0e */
[----:B-1----:R3:W-:Y:S02]  /*64c0*/  STG.E.128 desc[UR14][R68.64+0x100], R52 ;  /* 0x0001003444007986 */ /* 0x0027e4000c101d0e */
.L_x_516:
[----:B------:R-:W-:Y:S05]  /*64d0*/  BSYNC.RECONVERGENT B0 ;  /* 0x0000000000007941 */ /* 0x000fea0003800200 */
.L_x_515:
[----:B------:R-:W-:Y:S04]  /*64e0*/  BSSY.RECONVERGENT B0, `(.L_x_517) ;  /* 0x000000d000007945 */ /* 0x000fe80003800200 */
[----:B------:R-:W-:Y:S05]  /*64f0*/  @P2 BRA `(.L_x_518) ;  /* 0x00000000002c2947 */ /* 0x000fea0003800000 */
[----:B------:R-:W4:Y:S01]  /*6500*/  LDCU.64 UR4, c[0x0][0x560] ;  /* 0x0000ac00ff0477ac */ /* 0x000f220008000a00 */
[----:B------:R-:W-:Y:S01]  /*6510*/  MOV R60, R64 ;  /* 0x00000040003c7202 */ /* 0x000fe20000000f00 */
[----:B---3--:R-:W-:-:S04]  /*6520*/  IMAD R44, R57, R6, RZ ;  /* 0x00000006392c7224 */ /* 0x008fc800078e02ff */
[----:B------:R-:W-:-:S04]  /*6530*/  IMAD.WIDE.U32 R46, R59, R6, R60 ;  /* 0x000000063b2e7225 */ /* 0x000fc800078e003c */
[----:B------:R-:W-:-:S05]  /*6540*/  IMAD R44, R59, R7, R44 ;  /* 0x000000073b2c7224 */ /* 0x000fca00078e022c */
[----:B------:R-:W-:Y:S02]  /*6550*/  IADD3 R44, PT, PT, R44, R47, RZ ;  /* 0x0000002f2c2c7210 */ /* 0x000fe40007ffe0ff */
[----:B----4-:R-:W-:-:S04]  /*6560*/  LEA R6, P0, R46, UR4, 0x1 ;  /* 0x000000042e067c11 */ /* 0x010fc8000f8008ff */
[----:B------:R-:W-:-:S05]  /*6570*/  LEA.HI.X R7, R46, UR5, R44, 0x1, P0 ;  /* 0x000000052e077c11 */ /* 0x000fca00080f0c2c */
[----:B------:R3:W-:Y:S04]  /*6580*/  STG.E.128 desc[UR14][R6.64], R40 ;  /* 0x0000002806007986 */ /* 0x0007e8000c101d0e */
[----:B-1----:R3:W-:Y:S04]  /*6590*/  STG.E.128 desc[UR14][R6.64+0x80], R36 ;  /* 0x0000802406007986 */ /* 0x0027e8000c101d0e */
[----:B------:R3:W-:Y:S02]  /*65a0*/  STG.E.128 desc[UR14][R6.64+0x100], R32 ;  /* 0x0001002006007986 */ /* 0x0007e4000c101d0e */
.L_x_518:
[----:B------:R-:W-:Y:S05]  /*65b0*/  BSYNC.RECONVERGENT B0 ;  /* 0x0000000000007941 */ /* 0x000fea0003800200 */
.L_x_517:
        /* <DEDUP_REMOVED lines=10> */
[----:B------:R-:W1:Y:S01]  /*6660*/  LDCU.64 UR4, c[0x0][0x568] ;  /* 0x0000ad00ff0477ac */ /* 0x000e620008000a00 */
[----:B------:R-:W-:-:S05]  /*6670*/  MOV R6, R32 ;  /* 0x0000002000067202 */ /* 0x000fca0000000f00 */
[----:B------:R-:W-:-:S04]  /*6680*/  IMAD.WIDE.U32 R34, R205, R4, R6 ;  /* 0x00000004cd227225 */ /* 0x000fc800078e0006 */
[----:B------:R-:W-:Y:S01]  /*6690*/  IMAD R6, R205, R5, R35 ;  /* 0x00000005cd067224 */ /* 0x000fe200078e0223 */
[----:B-1----:R-:W-:-:S04]  /*66a0*/  LEA R36, P0, R34, UR4, 0x1 ;  /* 0x0000000422247c11 */ /* 0x002fc8000f8008ff */
[----:B------:R-:W-:-:S05]  /*66b0*/  LEA.HI.X R37, R34, UR5, R6, 0x1, P0 ;  /* 0x0000000522257c11 */ /* 0x000fca00080f0c06 */
[----:B------:R2:W-:Y:S04]  /*66c0*/  STG.E.128 desc[UR14][R36.64], R28 ;  /* 0x0000001c24007986 */ /* 0x0005e8000c101d0e */
[----:B------:R2:W-:Y:S04]  /*66d0*/  STG.E.128 desc[UR14][R36.64+0x80], R20 ;  /* 0x0000801424007986 */ /* 0x0005e8000c101d0e */
[----:B------:R2:W-:Y:S02]  /*66e0*/  STG.E.128 desc[UR14][R36.64+0x100], R12 ;  /* 0x0001000c24007986 */ /* 0x0005e4000c101d0e */
.L_x_520:
[----:B------:R-:W-:Y:S05]  /*66f0*/  BSYNC.RECONVERGENT B0 ;  /* 0x0000000000007941 */ /* 0x000fea0003800200 */
.L_x_519:
[----:B------:R-:W-:Y:S05]  /*6700*/  @P2 BRA `(.L_x_507) ;  /* 0x0000000000302947 */ /* 0x000fea0003800000 */
[----:B------:R-:W3:Y:S01]  /*6710*/  LDCU.64 UR4, c[0x0][0x568] ;  /* 0x0000ad00ff0477ac */ /* 0x000ee20008000a00 */
[----:B-12---:R-:W-:Y:S01]  /*6720*/  MOV R12, R32 ;  /* 0x00000020000c7202 */ /* 0x006fe20000000f00 */
[----:B------:R-:W-:Y:S01]  /*6730*/  IMAD R6, R57, R4, RZ ;  /* 0x0000000439067224 */ /* 0x000fe200078e02ff */
[----:B------:R-:W-:-:S03]  /*6740*/  MOV R13, R7 ;  /* 0x00000007000d7202 */ /* 0x000fc60000000f00 */
[C---:B------:R-:W-:Y:S02]  /*6750*/  IMAD R6, R59.reuse, R5, R6 ;  /* 0x000000053b067224 */ /* 0x040fe400078e0206 */
[----:B------:R-:W-:-:S05]  /*6760*/  IMAD.WIDE.U32 R12, R59, R4, R12 ;  /* 0x000000043b0c7225 */ /* 0x000fca00078e000c */
[----:B------:R-:W-:Y:S02]  /*6770*/  IADD3 R6, PT, PT, R6, R13, RZ ;  /* 0x0000000d06067210 */ /* 0x000fe40007ffe0ff */
[----:B---3--:R-:W-:-:S04]  /*6780*/  LEA R4, P0, R12, UR4, 0x1 ;  /* 0x000000040c047c11 */ /* 0x008fc8000f8008ff */
[----:B------:R-:W-:-:S05]  /*6790*/  LEA.HI.X R5, R12, UR5, R6, 0x1, P0 ;  /* 0x000000050c057c11 */ /* 0x000fca00080f0c06 */
[----:B------:R3:W-:Y:S04]  /*67a0*/  STG.E.128 desc[UR14][R4.64], R24 ;  /* 0x0000001804007986 */ /* 0x0007e8000c101d0e */
[----:B------:R3:W-:Y:S04]  /*67b0*/  STG.E.128 desc[UR14][R4.64+0x80], R16 ;  /* 0x0000801004007986 */ /* 0x0007e8000c101d0e */
[----:B------:R3:W-:Y:S02]  /*67c0*/  STG.E.128 desc[UR14][R4.64+0x100], R8 ;  /* 0x0001000804007986 */ /* 0x0007e4000c101d0e */
.L_x_507:
[----:B------:R-:W-:Y:S05]  /*67d0*/  BSYNC.RECONVERGENT B1 ;  /* 0x0000000000017941 */ /* 0x000fea0003800200 */
.L_x_485:
        /* <DEDUP_REMOVED lines=11> */
.L_x_522:
        /* <DEDUP_REMOVED lines=15> */
.L_x_2160:


//--------------------- .text._ZN5flash44flash_bwd_dq_dk_dv_loop_seqk_parallel_kernelI23Flash_bwd_kernel_traitsILi192ELi64ELi64ELi8ELi4ELi2ELi2ELb0ELb0EN7cutlass6half_tE19Flash_kernel_traitsILi192ELi64ELi64ELi8ES3_EELb0ELb0ELb0ELb1ELb0ELb0ELb0EEEvNS_16Flash_bwd_paramsE --------------------------
	.section	.text._ZN5flash44flash_bwd_dq_dk_dv_loop_seqk_parallel_kernelI23Flash_bwd_kernel_traitsILi192ELi64ELi64ELi8ELi4ELi2ELi2ELb0ELb0EN7cutlass6half_tE19Flash_kernel_traitsILi192ELi64ELi64ELi8ES3_EELb0ELb0ELb0ELb1ELb0ELb0ELb0EEEvNS_16Flash_bwd_paramsE,"ax",@progbits
	.align	128
        .global         _ZN5flash44flash_bwd_dq_dk_dv_loop_seqk_parallel_kernelI23Flash_bwd_kernel_traitsILi192ELi64ELi64ELi8ELi4ELi2ELi2ELb0ELb0EN7cutlass6half_tE19Flash_kernel_traitsILi192ELi64ELi64ELi8ES3_EELb0ELb0ELb0ELb1ELb0ELb0ELb0EEEvNS_16Flash_bwd_paramsE
        .type           _ZN5flash44flash_bwd_dq_dk_dv_loop_seqk_parallel_kernelI23Flash_bwd_kernel_traitsILi192ELi64ELi64ELi8ELi4ELi2ELi2ELb0ELb0EN7cutlass6half_tE19Flash_kernel_traitsILi192ELi64ELi64ELi8ES3_EELb0ELb0ELb0ELb1ELb0ELb0ELb0EEEvNS_16Flash_bwd_paramsE,@function
        .size           _ZN5flash44flash_bwd_dq_dk_dv_loop_seqk_parallel_kernelI23Flash_bwd_kernel_traitsILi192ELi64ELi64ELi8ELi4ELi2ELi2ELb0ELb0EN7cutlass6half_tE19Flash_kernel_traitsILi192ELi64ELi64ELi8ES3_EELb0ELb0ELb0ELb1ELb0ELb0ELb0EEEvNS_16Flash_bwd_paramsE,(.L_x_2161 - _ZN5flash44flash_bwd_dq_dk_dv_loop_seqk_parallel_kernelI23Flash_bwd_kernel_traitsILi192ELi64ELi64ELi8ELi4ELi2ELi2ELb0ELb0EN7cutlass6half_tE19Flash_kernel_traitsILi192ELi64ELi64ELi8ES3_EELb0ELb0ELb0ELb1ELb0ELb0ELb0EEEvNS_16Flash_bwd_paramsE)
        .other          _ZN5flash44flash_bwd_dq_dk_dv_loop_seqk_parallel_kernelI23Flash_bwd_kernel_traitsILi192ELi64ELi64ELi8ELi4ELi2ELi2ELb0ELb0EN7cutlass6half_tE19Flash_kernel_traitsILi192ELi64ELi64ELi8ES3_EELb0ELb0ELb0ELb1ELb0ELb0ELb0EEEvNS_16Flash_bwd_paramsE,@"STO_CUDA_ENTRY STV_DEFAULT"
_ZN5flash44flash_bwd_dq_dk_dv_loop_seqk_parallel_kernelI23Flash_bwd_kernel_traitsILi192ELi64ELi64ELi8ELi4ELi2ELi2ELb0ELb0EN7cutlass6half_tE19Flash_kernel_traitsILi192ELi64ELi64ELi8ES3_EELb0ELb0ELb0ELb1ELb0ELb0ELb0EEEvNS_16Flash_bwd_paramsE:
.text._ZN5flash44flash_bwd_dq_dk_dv_loop_seqk_parallel_kernelI23Flash_bwd_kernel_traitsILi192ELi64ELi64ELi8ELi4ELi2ELi2ELb0ELb0EN7cutlass6half_tE19Flash_kernel_traitsILi192ELi64ELi64ELi8ES3_EELb0ELb0ELb0ELb1ELb0ELb0ELb0EEEvNS_16Flash_bwd_paramsE:
        /* <DEDUP_REMOVED lines=20> */
[----:B------:R-:W1:Y:S06]  /*0140*/  LDCU.64 UR8, c[0x0][0x470] ;  /* 0x00008e00ff0877ac */ /* 0x000e6c0008000a00 */
[----:B------:R-:W2:Y:S01]  /*0150*/  S2UR UR14, SR_CTAID.X ;  /* 0x00000000000e79c3 */ /* 0x000ea20000002500 */
[----:B------:R-:W-:Y:S01]  /*0160*/  UMOV UR20, URZ ;  /* 0x000000ff00147c82 */ /* 0x000fe20008000000 */
[----:B------:R-:W-:Y:S01]  /*0170*/  UMOV UR21, URZ ;  /* 0x000000ff00157c82 */ /* 0x000fe20008000000 */
[C---:B-1----:R-:W-:Y:S01]  /*0180*/  IMAD.SHL.U32 R2, R203.reuse, 0x2, RZ ;  /* 0x00000002cb027824 */ /* 0x042fe200078e00ff */
[--C-:B------:R-:W-:Y:S01]  /*0190*/  SHF.R.U32.HI R3, RZ, 0x1, R203.reuse ;  /* 0x00000001ff037819 */ /* 0x100fe200000116cb */
[C---:B------:R-:W-:Y:S01]  /*01a0*/  IMAD.SHL.U32 R5, R203.reuse, 0x20, RZ ;  /* 0x00000020cb057824 */ /* 0x040fe200078e00ff */
[----:B------:R-:W-:Y:S01]  /*01b0*/  SHF.R.U32.HI R9, RZ, 0x2, R203 ;  /* 0x00000002ff097819 */ /* 0x000fe200000116cb */
[C---:B------:R-:W-:Y:S01]  /*01c0*/  IMAD.SHL.U32 R4, R203.reuse, 0x10, RZ ;  /* 0x00000010cb047824 */ /* 0x040fe200078e00ff */
[----:B------:R-:W-:Y:S01]  /*01d0*/  LOP3.LUT R0, R2, 0x38, RZ, 0xc0, !PT ;  /* 0x0000003802007812 */ /* 0x000fe200078ec0ff */
[----:B------:R-:W-:Y:S01]  /*01e0*/  IMAD.SHL.U32 R204, R203, 0x8, RZ ;  /* 0x00000008cbcc7824 */ /* 0x000fe200078e00ff */
[----:B------:R-:W-:Y:S01]  /*01f0*/  LOP3.LUT R202, R3, 0x30, RZ, 0xc0, !PT ;  /* 0x0000003003ca7812 */ /* 0x000fe200078ec0ff */
[----:B-----5:R-:W-:Y:S01]  /*0200*/  ULEA UR6, UR6, UR5, 0x18 ;  /* 0x0000000506067291 */ /* 0x020fe2000f8ec0ff */
[--C-:B------:R-:W-:Y:S01]  /*0210*/  LOP3.LUT R7, R0, 0x20, R9.reuse, 0x78, !PT ;  /* 0x0000002000077812 */ /* 0x100fe200078e7809 */
[----:B------:R-:W-:Y:S01]  /*0220*/  IMAD.SHL.U32 R0, R203, 0x40, RZ ;  /* 0x00000040cb007824 */ /* 0x000fe200078e00ff */
[----:B------:R-:W-:Y:S01]  /*0230*/  LOP3.LUT R202, R202, 0x7, R9, 0xf8, !PT ;  /* 0x00000007caca7812 */ /* 0x000fe200078ef809 */
[----:B------:R-:W-:Y:S01]  /*0240*/  UIADD3 UR5, UPT, UPT, UR6, 0x20000, URZ ;  /* 0x0002000006057890 */ /* 0x000fe2000fffe0ff */
[----:B------:R-:W-:-:S02]  /*0250*/  LOP3.LUT R9, R5, 0x200, RZ, 0xc0, !PT ;  /* 0x0000020005097812 */ /* 0x000fc400078ec0ff */
[--C-:B------:R-:W-:Y:S02]  /*0260*/  LOP3.LUT R212, R7, 0x1c0, R4.reuse, 0xf8, !PT ;  /* 0x000001c007d47812 */ /* 0x100fe400078ef804 */
[----:B------:R-:W-:Y:S02]  /*0270*/  LOP3.LUT R196, R9, 0x3800, R4, 0xf8, !PT ;  /* 0x0000380009c47812 */ /* 0x000fe400078ef804 */
[----:B------:R-:W-:Y:S02]  /*0280*/  SHF.R.U32.HI R205, RZ, 0x3, R203 ;  /* 0x00000003ffcd7819 */ /* 0x000fe400000116cb */
[----:B------:R-:W-:Y:S02]  /*0290*/  LOP3.LUT R4, R4, 0x1c0, RZ, 0xc0, !PT ;  /* 0x000001c004047812 */ /* 0x000fe400078ec0ff */
[----:B------:R-:W-:Y:S01]  /*02a0*/  LOP3.LUT R9, R5, 0xc00, RZ, 0xc0, !PT ;  /* 0x00000c0005097812 */ /* 0x000fe200078ec0ff */
[----:B------:R-:W-:Y:S01]  /*02b0*/  VIADD R208, R205, 0x20 ;  /* 0x00000020cdd07836 */ /* 0x000fe20000000000 */
[----:B------:R-:W-:-:S02]  /*02c0*/  LOP3.LUT R11, R5, 0x400, RZ, 0xc0, !PT ;  /* 0x00000400050b7812 */ /* 0x000fc400078ec0ff */
[----:B------:R-:W-:Y:S02]  /*02d0*/  LOP3.LUT R211, R4, 0x18, R205, 0xf8, !PT ;  /* 0x0000001804d37812 */ /* 0x000fe400078ef8cd */
[--C-:B------:R-:W-:Y:S02]  /*02e0*/  LOP3.LUT R9, R9, 0x6, R2.reuse, 0xf8, !PT ;  /* 0x0000000609097812 */ /* 0x100fe400078ef802 */
[--C-:B------:R-:W-:Y:S02]  /*02f0*/  LOP3.LUT R6, R11, 0x6, R2.reuse, 0xf8, !PT ;  /* 0x000000060b067812 */ /* 0x100fe400078ef802 */
[----:B------:R-:W-:Y:S02]  /*0300*/  LOP3.LUT R211, R211, 0x38, R2, 0x78, !PT ;  /* 0x00000038d3d37812 */ /* 0x000fe400078e7802 */
[----:B------:R-:W-:Y:S02]  /*0310*/  LOP3.LUT R2, R2, 0x20, RZ, 0xc0, !PT ;  /* 0x0000002002027812 */ /* 0x000fe400078ec0ff */
[----:B------:R-:W-:-:S02]  /*0320*/  LOP3.LUT R7, R0, 0x1c0, RZ, 0xc0, !PT ;  /* 0x000001c000077812 */ /* 0x000fc400078ec0ff */
[----:B------:R-:W-:Y:S02]  /*0330*/  LOP3.LUT R197, R2, 0x18, R205, 0xf8, !PT ;  /* 0x0000001802c57812 */ /* 0x000fe400078ef8cd */
[----:B------:R-:W-:Y:S02]  /*0340*/  LOP3.LUT R8, R3, 0x10, RZ, 0xc0, !PT ;  /* 0x0000001003087812 */ /* 0x000fe400078ec0ff */
[----:B------:R-:W-:Y:S02]  /*0350*/  LOP3.LUT R197, R197, 0x1c0, R0, 0xf8, !PT ;  /* 0x000001c0c5c57812 */ /* 0x000fe400078ef800 */
[----:B------:R-:W-:Y:S02]  /*0360*/  LOP3.LUT R4, R7, 0x38, R204, 0xf8, !PT ;  /* 0x0000003807047812 */ /* 0x000fe400078ef8cc */
[----:B------:R-:W-:Y:S02]  /*0370*/  LOP3.LUT R190, R0, 0x200, RZ, 0xc0, !PT ;  /* 0x0000020000be7812 */ /* 0x000fe400078ec0ff */
[----:B--2---:R-:W-:-:S02]  /*0380*/  LEA R206, P0, R201, R206, 0x2 ;  /* 0x000000cec9ce7211 */ /* 0x004fc400078010ff */
[----:B------:R-:W-:Y:S02]  /*0390*/  LOP3.LUT R7, R8, 0x8, R203, 0xf8, !PT ;  /* 0x0000000808077812 */ /* 0x000fe400078ef8cb */
[----:B------:R-:W-:Y:S02]  /*03a0*/  LOP3.LUT R197, R197, 0x38, R204, 0x78, !PT ;  /* 0x00000038c5c57812 */ /* 0x000fe400078e78cc */
[----:B------:R-:W-:Y:S02]  /*03b0*/  LOP3.LUT R3, R4, 0x8, R3, 0x78, !PT ;  /* 0x0000000804037812 */ /* 0x000fe400078e7803 */
[----:B------:R-:W-:Y:S02]  /*03c0*/  LOP3.LUT R198, R190, 0xc00, R5, 0xf8, !PT ;  /* 0x00000c00bec67812 */ /* 0x000fe400078ef805 */
[----:B------:R-:W-:Y:S02]  /*03d0*/  R2P PR, R203, 0xe ;  /* 0x0000000ecb007804 */ /* 0x000fe40000000000 */
[----:B------:R-:W-:Y:S01]  /*03e0*/  LOP3.LUT R212, R9, R212, RZ, 0xfc, !PT ;  /* 0x000000d409d47212 */ /* 0x000fe200078efcff */
[----:B---3--:R-:W-:Y:S01]  /*03f0*/  IMAD.U32 R9, RZ, RZ, UR4 ;  /* 0x00000004ff097e24 */ /* 0x008fe2000f8e00ff */
[----:B------:R-:W-:Y:S01]  /*0400*/  LOP3.LUT R192, R7, R4, RZ, 0x3c, !PT ;  /* 0x0000000407c07212 */ /* 0x000fe200078e3cff */
[----:B------:R-:W-:Y:S01]  /*0410*/  UIADD3 UR4, UPT, UPT, UR6, 0x12000, URZ ;  /* 0x0001200006047890 */ /* 0x000fe2000fffe0ff */
[----:B------:R-:W-:-:S02]  /*0420*/  LOP3.LUT R197, R197, 0x200, R0, 0xf8, !PT ;  /* 0x00000200c5c57812 */ /* 0x000fc400078ef800 */
[----:B------:R-:W-:Y:S02]  /*0430*/  LOP3.LUT R7, R4, 0x8, R203, 0x78, !PT ;  /* 0x0000000804077812 */ /* 0x000fe400078e78cb */
[----:B------:R-:W-:Y:S02]  /*0440*/  LOP3.LUT R190, R190, 0x400, R5, 0xf8, !PT ;  /* 0x00000400bebe7812 */ /* 0x000fe400078ef805 */
[----:B------:R-:W-:Y:S02]  /*0450*/  LOP3.LUT R198, R198, R3, RZ, 0xfc, !PT ;  /* 0x00000003c6c67212 */ /* 0x000fe400078efcff */
[----:B------:R-:W-:Y:S02]  /*0460*/  LOP3.LUT R0, R204, 0x1f8, RZ, 0xc0, !PT ;  /* 0x000001f8cc007812 */ /* 0x000fe400078ec0ff */
[----:B------:R-:W-:Y:S02]  /*0470*/  LEA R212, R212, UR5, 0x1 ;  /* 0x00000005d4d47c11 */ /* 0x000fe4000f8e08ff */
[----:B------:R-:W-:-:S02]  /*0480*/  LOP3.LUT R196, R196, R7, RZ, 0xfc, !PT ;  /* 0x00000007c4c47212 */ /* 0x000fc400078efcff */
[----:B------:R-:W-:Y:S01]  /*0490*/  LOP3.LUT R192, R192, 0x200, R5, 0xf8, !PT ;  /* 0x00000200c0c07812 */ /* 0x000fe200078ef805 */
[----:B------:R-:W-:Y:S01]  /*04a0*/  VIADD R240, R212, 0x20 ;  /* 0x00000020d4f07836 */ /* 0x000fe20000000000 */
[----:B------:R-:W-:Y:S01]  /*04b0*/  LOP3.LUT R190, R190, R3, RZ, 0xfc, !PT ;  /* 0x00000003bebe7212 */ /* 0x000fe200078efcff */
[----:B------:R-:W-:Y:S01]  /*04c0*/  @P3 VIADD R240, R212, 0xffffffe0 ;  /* 0xffffffe0d4f03836 */ /* 0x000fe20000000000 */
[----:B------:R-:W-:Y:S02]  /*04d0*/  LOP3.LUT R213, R0, 0x38, R203, 0x78, !PT ;  /* 0x0000003800d57812 */ /* 0x000fe400078e78cb */
[----:B------:R-:W-:Y:S02]  /*04e0*/  SEL R193, R193, 0xffffffc0, !P2 ;  /* 0xffffffc0c1c17807 */ /* 0x000fe40005000000 */
[----:B------:R-:W-:Y:S02]  /*04f0*/  LEA R198, R198, UR6, 0x1 ;  /* 0x00000006c6c67c11 */ /* 0x000fe4000f8e08ff */
[----:B------:R-:W-:-:S02]  /*0500*/  SEL R217, R217, 0xfffffff0, !P2 ;  /* 0xfffffff0d9d97807 */ /* 0x000fc40005000000 */
        /* <DEDUP_REMOVED lines=8> */
[----:B------:R-:W-:Y:S01]  /*0590*/  LEA R190, R190, UR6, 0x1 ;  /* 0x00000006bebe7c11 */ /* 0x000fe2000f8e08ff */
[----:B------:R-:W-:Y:S01]  /*05a0*/  IMAD.IADD R194, R196, 0x1, R195 ;  /* 0x00000001c4c27824 */ /* 0x000fe200078e02c3 */
[----:B------:R-:W-:Y:S01]  /*05b0*/  LOP3.LUT R211, R6, R211, RZ, 0xfc, !PT ;  /* 0x000000d306d37212 */ /* 0x000fe200078efcff */
[C---:B------:R-:W-:Y:S01]  /*05c0*/  IMAD.IADD R191, R193.reuse, 0x1, R192 ;  /* 0x00000001c1bf7824 */ /* 0x040fe200078e02c0 */
[----:B------:R-:W-:Y:S01]  /*05d0*/  LOP3.LUT R204, R204, 0x38, RZ, 0xc0, !PT ;  /* 0x00000038cccc7812 */ /* 0x000fe200078ec0ff */
[----:B------:R-:W-:Y:S01]  /*05e0*/  IMAD.IADD R3, R193, 0x1, R190 ;  /* 0x00000001c1037824 */ /* 0x000fe200078e02be */
[----:B------:R-:W-:Y:S01]  /*05f0*/  LEA.HI.X R207, R201, R207, RZ, 0x2, P0 ;  /* 0x000000cfc9cf7211 */ /* 0x000fe200000f14ff */
[----:B------:R-:W-:Y:S01]  /*0600*/  IMAD.IADD R185, R195, 0x1, R186 ;  /* 0x00000001c3b97824 */ /* 0x000fe200078e02ba */
[----:B------:R-:W-:-:S02]  /*0610*/  SHF.R.U32.HI R203, RZ, 0x5, R203 ;  /* 0x00000005ffcb7819 */ /* 0x000fc400000116cb */
[C---:B------:R-:W-:Y:S02]  /*0620*/  LOP3.LUT R210, R204.reuse, 0x40, RZ, 0xfc, !PT ;  /* 0x00000040ccd27812 */ /* 0x040fe400078efcff */
[----:B------:R-:W-:Y:S02]  /*0630*/  LOP3.LUT R209, R204, 0x80, RZ, 0xfc, !PT ;  /* 0x00000080ccd17812 */ /* 0x000fe400078efcff */
[----:B------:R-:W-:Y:S02]  /*0640*/  LEA R213, R213, UR6, 0x1 ;  /* 0x00000006d5d57c11 */ /* 0x000fe4000f8e08ff */
[----:B------:R-:W-:Y:S02]  /*0650*/  LEA R211, R211, UR4, 0x1 ;  /* 0x00000004d3d37c11 */ /* 0x000fe4000f8e08ff */
[----:B----4-:R-:W-:-:S07]  /*0660*/  LEA R197, R197, UR6, 0x1 ;  /* 0x00000006c5c57c11 */ /* 0x010fce000f8e08ff */
.L_x_588:
[----:B-1----:R-:W1:Y:S01]  /*0670*/  LDCU.64 UR4, c[0x0][0x478] ;  /* 0x00008f00ff0477ac */ /* 0x002e620008000a00 */
[----:B--2---:R-:W2:Y:S01]  /*0680*/  LDC.64 R4, c[0x0][0x460] ;  /* 0x00011800ff047b82 */ /* 0x004ea20000000a00 */
[----:B------:R-:W-:Y:S01]  /*0690*/  ISETP.NE.U32.AND P4, PT, RZ, UR8, PT ;  /* 0x00000008ff007c0c */ /* 0x000fe2000bf85070 */
[----:B------:R-:W-:Y:S01]  /*06a0*/  IMAD.SHL.U32 R15, R201, 0x4, RZ ;  /* 0x00000004c90f7824 */ /* 0x000fe200078e00ff */
[----:B------:R-:W-:Y:S01]  /*06b0*/  SHF.R.U32.HI R0, RZ, 0x1e, R201 ;  /* 0x0000001eff007819 */ /* 0x000fe200000116c9 */
[----:B------:R-:W-:Y:S01]  /*06c0*/  IMAD.MOV.U32 R238, RZ, RZ, RZ ;  /* 0x000000ffffee7224 */ /* 0x000fe200078e00ff */
[----:B------:R-:W-:-:S03]  /*06d0*/  ISETP.NE.AND.EX P4, PT, RZ, UR9, PT, P4 ;  /* 0x00000009ff007c0c */ /* 0x000fc6000bf85340 */
[----:B------:R-:W3:Y:S08]  /*06e0*/  LDC.U8 R2, c[0x0][0x532] ;  /* 0x00014c80ff027b82 */ /* 0x000ef00000000000 */
[----:B------:R-:W4:Y:S01]  /*06f0*/  LDC.64 R6, c[0x0][0x468] ;  /* 0x00011a00ff067b82 */ /* 0x000f220000000a00 */
[----:B-1----:R-:W-:Y:S02]  /*0700*/  ISETP.NE.U32.AND P3, PT, RZ, UR4, PT ;  /* 0x00000004ff007c0c */ /* 0x002fe4000bf65070 */
[----:B------:R-:W-:-:S02]  /*0710*/  @P4 IADD3 R16, P1, PT, R15, UR8, RZ ;  /* 0x000000080f104c10 */ /* 0x000fc4000ff3e0ff */
[----:B------:R-:W-:Y:S02]  /*0720*/  ISETP.NE.AND.EX P3, PT, RZ, UR5, PT, P3 ;  /* 0x00000005ff007c0c */ /* 0x000fe4000bf65330 */
[----:B------:R-:W-:Y:S02]  /*0730*/  @P4 IADD3.X R17, PT, PT, R0, UR9, RZ, P1, !PT ;  /* 0x0000000900114c10 */ /* 0x000fe40008ffe4ff */
[C---:B--2---:R-:W-:Y:S02]  /*0740*/  ISETP.NE.U32.AND P5, PT, R4.reuse, RZ, PT ;  /* 0x000000ff0400720c */ /* 0x044fe40003fa5070 */
[----:B------:R-:W-:Y:S01]  /*0750*/  ISETP.NE.U32.AND P2, PT, R4, RZ, PT ;  /* 0x000000ff0400720c */ /* 0x000fe20003f45070 */
[----:B------:R-:W-:Y:S01]  /*0760*/  IMAD.MOV.U32 R12, RZ, RZ, -0x1 ;  /* 0xffffffffff0c7424 */ /* 0x000fe200078e00ff */
[C---:B------:R-:W-:Y:S01]  /*0770*/  ISETP.NE.AND.EX P5, PT, R5.reuse, RZ, PT, P5 ;  /* 0x000000ff0500720c */ /* 0x040fe20003fa5350 */
[----:B------:R1:W2:Y:S01]  /*0780*/  @P4 LDG.E R238, desc[UR16][R16.64] ;  /* 0x0000001010ee4981 */ /* 0x0002a2000c1e1900 */
[----:B------:R-:W-:-:S03]  /*0790*/  ISETP.NE.AND.EX P2, PT, R5, RZ, PT, P2 ;  /* 0x000000ff0500720c */ /* 0x000fc60003f45320 */
[----:B------:R-:W-:-:S04]  /*07a0*/  @P3 IADD3 R4, P0, PT, R15, UR4, RZ ;  /* 0x000000040f043c10 */ /* 0x000fc8000ff1e0ff */
[----:B------:R-:W-:-:S04]  /*07b0*/  @P3 IADD3.X R5, PT, PT, R0, UR5, RZ, P0, !PT ;  /* 0x0000000500053c10 */ /* 0x000fc800087fe4ff */
[----:B-----5:R1:W5:Y:S04]  /*07c0*/  @P5 LDG.E R12, desc[UR16][R206.64] ;  /* 0x00000010ce0c5981 */ /* 0x020368000c1e1900 */
[----:B------:R-:W2:Y:S04]  /*07d0*/  @P3 LDG.E R239, desc[UR16][R4.64] ;  /* 0x0000001004ef3981 */ /* 0x000ea8000c1e1900 */
[----:B------:R1:W5:Y:S01]  /*07e0*/  @P2 LDG.E R11, desc[UR16][R206.64+0x4] ;  /* 0x00000410ce0b2981 */ /* 0x000362000c1e1900 */
[----:B---3--:R-:W-:Y:S02]  /*07f0*/  ISETP.NE.AND P4, PT, R2, RZ, PT ;  /* 0x000000ff0200720c */ /* 0x008fe40003f85270 */
[----:B----4-:R-:W-:-:S04]  /*0800*/  ISETP.EQ.U32.AND P1, PT, R6, RZ, PT ;  /* 0x000000ff0600720c */ /* 0x010fc80003f22070 */
[----:B------:R-:W-:Y:S02]  /*0810*/  ISETP.EQ.OR.EX P1, PT, R7, RZ, !P4, P1 ;  /* 0x000000ff0700720c */ /* 0x000fe40006722710 */
[----:B------:R-:W-:Y:S01]  /*0820*/  IADD3 R14, P0, PT, R15, R6, RZ ;  /* 0x000000060f0e7210 */ /* 0x000fe20007f1e0ff */
[----:B------:R-:W-:-:S04]  /*0830*/  IMAD.MOV.U32 R241, RZ, RZ, -0x1 ;  /* 0xfffffffffff17424 */ /* 0x000fc800078e00ff */
[----:B------:R-:W-:Y:S02]  /*0840*/  IMAD.X R15, R0, 0x1, R7, P0 ;  /* 0x00000001000f7824 */ /* 0x000fe400000e0607 */
[----:B------:R-:W3:Y:S04]  /*0850*/  @!P3 LDC R0, c[0x0][0x43c] ;  /* 0x00010f00ff00bb82 */ /* 0x000ee80000000800 */
[----:B------:R4:W5:Y:S04]  /*0860*/  @!P1 LDG.E R241, desc[UR16][R14.64] ;  /* 0x000000100ef19981 */ /* 0x000968000c1e1900 */
[----:B------:R-:W4:Y:S01]  /*0870*/  @!P3 LDC.64 R4, c[0x0][0x488] ;  /* 0x00012200ff04bb82 */ /* 0x000f220000000a00 */
[----:B------:R-:W-:-:S07]  /*0880*/  ISETP.NE.U32.AND P1, PT, R6, RZ, PT ;  /* 0x000000ff0600720c */ /* 0x000fce0003f25070 */
[----:B-1----:R-:W1:Y:S01]  /*0890*/  @!P2 LDC R17, c[0x0][0x434] ;  /* 0x00010d00ff11ab82 */ /* 0x002e620000000800 */
[----:B------:R-:W-:Y:S01]  /*08a0*/  ISETP.NE.AND.EX P1, PT, R7, RZ, PT, P1 ;  /* 0x000000ff0700720c */ /* 0x000fe20003f25310 */
[----:B------:R-:W-:Y:S01]  /*08b0*/  USHF.L.U32 UR19, UR15, 0x6, URZ ;  /* 0x000000060f137899 */ /* 0x000fe200080006ff */
[----:B----4-:R-:W-:-:S04]  /*08c0*/  @!P3 ISETP.NE.U32.AND P0, PT, R4, RZ, PT ;  /* 0x000000ff0400b20c */ /* 0x010fc80003f05070 */
[----:B------:R-:W-:-:S04]  /*08d0*/  @!P3 ISETP.NE.AND.EX P0, PT, R5, RZ, PT, P0 ;  /* 0x000000ff0500b20c */ /* 0x000fc80003f05300 */
[----:B---3--:R-:W-:Y:S01]  /*08e0*/  @!P3 SEL R0, R0, RZ, P0 ;  /* 0x000000ff0000b207 */ /* 0x008fe20000000000 */
[----:B--2---:R-:W-:Y:S02]  /*08f0*/  @P3 IMAD.IADD R239, R239, 0x1, -R238 ;  /* 0x00000001efef3824 */ /* 0x004fe400078e0aee */
[----:B-1----:R-:W-:Y:S06]  /*0900*/  @!P1 BRA `(.L_x_523) ;  /* 0x00000000000c9947 */ /* 0x002fec0003800000 */
[----:B------:R-:W2:Y:S02]  /*0910*/  @P4 LDG.E R2, desc[UR16][R14.64+0x4] ;  /* 0x000004100e024981 */ /* 0x000ea4000c1e1900 */
[----:B--2--5:R-:W-:-:S06]  /*0920*/  @P4 IADD3 R9, PT, PT, R2, -R241, RZ ;  /* 0x800000f102094210 */ /* 0x024fcc0007ffe0ff */
[----:B------:R1:W5:Y:S02]  /*0930*/  @!P4 LDG.E R9, desc[UR16][R14.64] ;  /* 0x000000100e09c981 */ /* 0x000364000c1e1900 */
.L_x_523:
        /* <DEDUP_REMOVED lines=33> */
.L_x_525:
[----:B------:R-:W2:Y:S01]  /*0b50*/  LDC.64 R6, c[0x0][0x3b8] ;  /* 0x0000ee00ff067b82 */ /* 0x000ea20000000a00 */
[----:B------:R-:W-:-:S05]  /*0b60*/  IADD3 R4, PT, PT, R238, R241, RZ ;  /* 0x000000f1ee047210 */ /* 0x000fca0007ffe0ff */
[C---:B--2---:R-:W-:Y:S02]  /*0b70*/  IMAD R19, R4.reuse, R7, RZ ;  /* 0x0000000704137224 */ /* 0x044fe400078e02ff */
[----:B------:R-:W-:-:S05]  /*0b80*/  IMAD.WIDE.U32 R4, R4, R6, RZ ;  /* 0x0000000604047225 */ /* 0x000fca00078e00ff */
[----:B------:R-:W-:Y:S02]  /*0b90*/  IADD3 R19, PT, PT, R5, R19, RZ ;  /* 0x0000001305137210 */ /* 0x000fe40007ffe0ff */
[----:B------:R-:W-:-:S07]  /*0ba0*/  MOV R22, R4 ;  /* 0x0000000400167202 */ /* 0x000fce0000000f00 */
.L_x_526:
        /* <DEDUP_REMOVED lines=12> */
[----:B------:R-:W-:-:S04]  /*0c70*/  IMAD.HI.U32 R16, R11, R2, RZ ;  /* 0x000000020b107227 */ /* 0x000fc800078e00ff */
        /* <DEDUP_REMOVED lines=25> */
[----:B------:R-:W-:Y:S06]  /*0e10*/  BRA `(.L_x_528) ;  /* 0x0000000000147947 */ /* 0x000fec0003800000 */
.L_x_527:
[----:B------:R-:W2:Y:S01]  /*0e20*/  LDC.64 R4, c[0x0][0x3c0] ;  /* 0x0000f000ff047b82 */ /* 0x000ea20000000a00 */
[----:B------:R-:W-:-:S05]  /*0e30*/  IADD3 R8, PT, PT, R238, R241, RZ ;  /* 0x000000f1ee087210 */ /* 0x000fca0007ffe0ff */
[C---:B--2---:R-:W-:Y:S02]  /*0e40*/  IMAD R18, R8.reuse, R5, RZ ;  /* 0x0000000508127224 */ /* 0x044fe400078e02ff */
[----:B------:R-:W-:-:S05]  /*0e50*/  IMAD.WIDE.U32 R20, R8, R4, RZ ;  /* 0x0000000408147225 */ /* 0x000fca00078e00ff */
[----:B------:R-:W-:-:S07]  /*0e60*/  IADD3 R18, PT, PT, R21, R18, RZ ;  /* 0x0000001215127210 */ /* 0x000fce0007ffe0ff */
.L_x_528:
[----:B------:R-:W2:Y:S01]  /*0e70*/  @!P3 LDC.64 R10, c[0x0][0x588] ;  /* 0x00016200ff0abb82 */ /* 0x000ea20000000a00 */
[----:B------:R-:W3:Y:S07]  /*0e80*/  LDCU UR6, c[0x0][0x3e0] ;  /* 0x00007c00ff0677ac */ /* 0x000eee0008000800 */
[----:B------:R-:W4:Y:S08]  /*0e90*/  @P3 LDC.64 R8, c[0x0][0x590] ;  /* 0x00016400ff083b82 */ /* 0x000f300000000a00 */
[----:B-1----:R-:W3:Y:S01]  /*0ea0*/  LDC R15, c[0x0][0x44c] ;  /* 0x00011300ff0f7b82 */ /* 0x002ee20000000800 */
[----:B--2---:R-:W-:-:S04]  /*0eb0*/  @!P3 IMAD.WIDE.U32 R40, R201, R10, RZ ;  /* 0x0000000ac928b225 */ /* 0x004fc800078e00ff */
[----:B------:R-:W-:Y:S02]  /*0ec0*/  @!P3 IMAD R30, R201, R11, R41 ;  /* 0x0000000bc91eb224 */ /* 0x000fe400078e0229 */
[----:B----4-:R-:W-:-:S04]  /*0ed0*/  @P3 IMAD.WIDE.U32 R10, R12, R8, RZ ;  /* 0x000000080c0a3225 */ /* 0x010fc800078e00ff */
[----:B------:R-:W-:Y:S01]  /*0ee0*/  @P3 IMAD R30, R12, R9, R11 ;  /* 0x000000090c1e3224 */ /* 0x000fe200078e020b */
[----:B------:R-:W-:Y:S01]  /*0ef0*/  @P3 MOV R40, R10 ;  /* 0x0000000a00283202 */ /* 0x000fe20000000f00 */
[----:B---3--:R-:W-:Y:S01]  /*0f00*/  IMAD.WIDE R24, R15, UR6, RZ ;  /* 0x000000060f187c25 */ /* 0x008fe2000f8e02ff */
        /* <DEDUP_REMOVED lines=17> */
.L_x_529:
[-C--:B------:R-:W-:Y:S02]  /*1020*/  IMAD R14, R25, R12.reuse, RZ ;  /* 0x0000000c190e7224 */ /* 0x080fe400078e02ff */
[----:B------:R-:W-:-:S05]  /*1030*/  IMAD.WIDE.U32 R32, R24, R12, RZ ;  /* 0x0000000c18207225 */ /* 0x000fca00078e00ff */
[----:B------:R-:W-:-:S07]  /*1040*/  IADD3 R14, PT, PT, R33, R14, RZ ;  /* 0x0000000e210e7210 */ /* 0x000fce0007ffe0ff */
.L_x_530:
[----:B------:R-:W1:Y:S01]  /*1050*/  LDCU.U8 UR4, c[0x0][0x548] ;  /* 0x0000a900ff0477ac */ /* 0x000e620008000000 */
[----:B------:R-:W-:Y:S01]  /*1060*/  SHF.L.U32 R11, R201, 0x7, RZ ;  /* 0x00000007c90b7819 */ /* 0x000fe200000006ff */
[----:B------:R-:W2:Y:S03]  /*1070*/  LDCU.U8 UR5, c[0x0][0x5f0] ;  /* 0x0000be00ff0577ac */ /* 0x000ea60008000000 */
[----:B------:R-:W-:-:S04]  /*1080*/  SEL R8, R11, RZ, P5 ;  /* 0x000000ff0b087207 */ /* 0x000fc80002800000 */
[----:B------:R-:W-:-:S04]  /*1090*/  IADD3 R8, P0, PT, R27, R8, RZ ;  /* 0x000000081b087210 */ /* 0x000fc80007f1e0ff */
[----:B------:R-:W-:Y:S01]  /*10a0*/  IADD3.X R31, PT, PT, RZ, R29, RZ, P0, !PT ;  /* 0x0000001dff1f7210 */ /* 0x000fe200007fe4ff */
[----:B------:R-:W-:Y:S01]  /*10b0*/  IMAD.WIDE.U32 R34, R8, R24, RZ ;  /* 0x0000001808227225 */ /* 0x000fe200078e00ff */
[----:B-1----:R-:W-:-:S03]  /*10c0*/  UISETP.NE.AND UP0, UPT, UR4, URZ, UPT ;  /* 0x000000ff0400728c */ /* 0x002fc6000bf05270 */
[----:B------:R-:W-:Y:S02]  /*10d0*/  IMAD R31, R31, R24, RZ ;  /* 0x000000181f1f7224 */ /* 0x000fe400078e02ff */
[----:B------:R-:W-:Y:S02]  /*10e0*/  IMAD R24, R200, R15, RZ ;  /* 0x0000000fc8187224 */ /* 0x000fe400078e02ff */
        /* <DEDUP_REMOVED lines=10> */
.L_x_531:
[----:B------:R-:W1:Y:S01]  /*1190*/  LDC R26, c[0x0][0x434] ;  /* 0x00010d00ff1a7b82 */ /* 0x000e620000000800 */
[----:B------:R-:W-:-:S04]  /*11a0*/  IMAD R9, R201, UR6, R200 ;  /* 0x00000006c9097c24 */ /* 0x000fc8000f8e02c8 */
[----:B-1----:R-:W-:-:S03]  /*11b0*/  IMAD R26, R9, R26, RZ ;  /* 0x0000001a091a7224 */ /* 0x002fc600078e02ff */
.L_x_532:
        /* <DEDUP_REMOVED lines=11> */
.L_x_533:
[----:B------:R-:W1:Y:S01]  /*1270*/  LDC R36, c[0x0][0x444] ;  /* 0x00011100ff247b82 */ /* 0x000e620000000800 */
[----:B------:R-:W-:-:S04]  /*1280*/  IMAD R9, R201, UR6, R200 ;  /* 0x00000006c9097c24 */ /* 0x000fc8000f8e02c8 */
[----:B-1----:R-:W-:-:S07]  /*1290*/  IMAD R36, R9, R36, RZ ;  /* 0x0000002409247224 */ /* 0x002fce00078e02ff */
.L_x_534:
[----:B------:R-:W1:Y:S01]  /*12a0*/  LDC.64 R8, c[0x0][0x590] ;  /* 0x00016400ff087b82 */ /* 0x000e620000000a00 */
[----:B------:R-:W2:Y:S01]  /*12b0*/  S2R R21, SR_TID.X ;  /* 0x0000000000157919 */ /* 0x000ea20000002100 */
[--C-:B------:R-:W-:Y:S01]  /*12c0*/  IADD3 R32, P1, P0, R34, R32, R24.reuse ;  /* 0x0000002022207210 */ /* 0x100fe2000783e018 */
[----:B------:R-:W-:Y:S01]  /*12d0*/  IMAD R34, R15, UR6, RZ ;  /* 0x000000060f227c24 */ /* 0x000fe2000f8e02ff */
[----:B------:R-:W-:Y:S01]  /*12e0*/  SHF.R.S32.HI R24, RZ, 0x1f, R24 ;  /* 0x0000001fff187819 */ /* 0x000fe20000011418 */
[----:B------:R-:W-:Y:S01]  /*12f0*/  IMAD.MOV.U32 R25, RZ, RZ, RZ ;  /* 0x000000ffff197224 */ /* 0x000fe200078e00ff */
[----:B------:R-:W3:Y:S01]  /*1300*/  LDCU.64 UR12, c[0x0][0x3c8] ;  /* 0x00007900ff0c77ac */ /* 0x000ee20008000a00 */
[----:B------:R-:W-:Y:S01]  /*1310*/  ISETP.NE.AND P4, PT, RZ, UR5, PT ;  /* 0x00000005ff007c0c */ /* 0x000fe2000bf85270 */
[----:B------:R-:W4:Y:S01]  /*1320*/  LDC.64 R10, c[0x0][0x3b0] ;  /* 0x0000ec00ff0a7b82 */ /* 0x000f220000000a00 */
[----:B------:R-:W-:Y:S01]  /*1330*/  IADD3.X R31, PT, PT, R31, R14, R24, P1, P0 ;  /* 0x0000000e1f1f7210 */ /* 0x000fe20000fe0418 */
[----:B------:R-:W-:Y:S01]  /*1340*/  IMAD.MOV.U32 R24, RZ, RZ, R204 ;  /* 0x000000ffff187224 */ /* 0x000fe200078e00cc */
[----:B------:R-:W-:Y:S01]  /*1350*/  IADD3 R40, P0, PT, R204, R40, RZ ;  /* 0x00000028cc287210 */ /* 0x000fe20007f1e0ff */
[----:B------:R-:W5:Y:S01]  /*1360*/  LDCU.64 UR6, c[0x0][0x550] ;  /* 0x0000aa00ff0677ac */ /* 0x000f620008000a00 */
[----:B------:R-:W-:Y:S02]  /*1370*/  BSSY.RECONVERGENT B1, `(.L_x_524) ;  /* 0x0000684000017945 */ /* 0x000fe40003800200 */
[----:B------:R-:W-:Y:S01]  /*1380*/  IADD3.X R41, PT, PT, RZ, R30, RZ, P0, !PT ;  /* 0x0000001eff297210 */ /* 0x000fe200007fe4ff */
[----:B------:R-:W3:Y:S01]  /*1390*/  LDC.64 R12, c[0x0][0x5f8] ;  /* 0x00017e00ff0c7b82 */ /* 0x000ee20000000a00 */
[----:B------:R-:W5:Y:S01]  /*13a0*/  LDCU.64 UR4, c[0x0][0x570] ;  /* 0x0000ae00ff0477ac */ /* 0x000f620008000a00 */
[----:B------:R-:W5:Y:S06]  /*13b0*/  LDCU.64 UR10, c[0x0][0x380] ;  /* 0x00007000ff0a77ac */ /* 0x000f6c0008000a00 */
[----:B------:R-:W5:Y:S01]  /*13c0*/  LDC.64 R14, c[0x0][0x598] ;  /* 0x00016600ff0e7b82 */ /* 0x000f620000000a00 */
[-C--:B-1----:R-:W-:Y:S01]  /*13d0*/  IMAD R38, R29, R8.reuse, RZ ;  /* 0x000000081d267224 */ /* 0x082fe200078e02ff */
[----:B------:R-:W-:Y:S01]  /*13e0*/  SHF.L.U64.HI R220, R8, 0x5, R9 ;  /* 0x0000000508dc7819 */ /* 0x000fe20000010209 */
[----:B------:R-:W-:-:S04]  /*13f0*/  IMAD.WIDE.U32 R40, R27, R8, R40 ;  /* 0x000000081b287225 */ /* 0x000fc800078e0028 */
[----:B------:R-:W-:Y:S01]  /*1400*/  IMAD R38, R27, R9, R38 ;  /* 0x000000091b267224 */ /* 0x000fe200078e0226 */
[----:B------:R-:W1:Y:S01]  /*1410*/  LDC.64 R44, c[0x0][0x5e8] ;  /* 0x00017a00ff2c7b82 */ /* 0x000e620000000a00 */
[----:B--2---:R-:W-:Y:S01]  /*1420*/  LOP3.LUT R33, R21, 0x1f, RZ, 0xc0, !PT ;  /* 0x0000001f15217812 */ /* 0x004fe200078ec0ff */
[-C--:B----4-:R-:W-:Y:S01]  /*1430*/  IMAD R30, R29, R10.reuse, RZ ;  /* 0x0000000a1d1e7224 */ /* 0x090fe200078e02ff */
[C---:B------:R-:W-:Y:S01]  /*1440*/  SHF.L.U64.HI R218, R10.reuse, 0x5, R11 ;  /* 0x000000050ada7819 */ /* 0x040fe2000001020b */
[----:B------:R-:W-:Y:S01]  /*1450*/  IMAD.IADD R41, R41, 0x1, R38 ;  /* 0x0000000129297824 */ /* 0x000fe200078e0226 */
[----:B------:R-:W-:Y:S01]  /*1460*/  SHF.L.U32 R219, R10, 0x5, RZ ;  /* 0x000000050adb7819 */ /* 0x000fe200000006ff */
        /* <DEDUP_REMOVED lines=15> */
[----:B------:R-:W-:Y:S01]  /*1560*/  IMAD.WIDE.U32 R40, R205, R8, R40 ;  /* 0x00000008cd287225 */ /* 0x000fe200078e0028 */
[----:B------:R-:W-:-:S02]  /*1570*/  LEA R15, R237, R36, 0x6 ;  /* 0x00000024ed0f7211 */ /* 0x000fc400078e30ff */
[----:B------:R-:W-:Y:S01]  /*1580*/  IADD3.X R13, PT, PT, R12, R31, R13, P1, P0 ;  /* 0x0000001f0c0d7210 */ /* 0x000fe20000fe040d */
[----:B------:R-:W-:Y:S01]  /*1590*/  IMAD R14, R205, R9, R41 ;  /* 0x00000009cd0e7224 */ /* 0x000fe200078e0229 */
[----:B------:R-:W-:Y:S01]  /*15a0*/  LEA R246, P1, R40, UR6, 0x1 ;  /* 0x0000000628f67c11 */ /* 0x000fe2000f8208ff */
[----:B------:R-:W-:Y:S02]  /*15b0*/  IMAD.SHL.U32 R34, R34, 0x40, RZ ;  /* 0x0000004022227824 */ /* 0x000fe400078e00ff */
[----:B------:R-:W-:Y:S01]  /*15c0*/  IMAD R29, R200, UR13, R29 ;  /* 0x0000000dc81d7c24 */ /* 0x000fe2000f8e021d */
[----:B------:R-:W-:Y:S01]  /*15d0*/  LEA.HI.X R247, R40, UR7, R14, 0x1, P1 ;  /* 0x0000000728f77c11 */ /* 0x000fe200088f0c0e */
[----:B-1----:R-:W-:Y:S01]  /*15e0*/  IMAD.WIDE R222, R15, 0x4, R44 ;  /* 0x000000040fde7825 */ /* 0x002fe200078e022c */
[----:B------:R-:W-:Y:S02]  /*15f0*/  ISETP.GT.AND P1, PT, R17, RZ, PT ;  /* 0x000000ff1100720c */ /* 0x000fe40003f24270 */
[----:B------:R-:W-:Y:S01]  /*1600*/  IADD3 R27, P0, PT, R34, R27, RZ ;  /* 0x0000001b221b7210 */ /* 0x000fe20007f1e0ff */
[----:B------:R-:W-:-:S03]  /*1610*/  IMAD.WIDE.U32 R28, R205, R10, R28 ;  /* 0x0000000acd1c7225 */ /* 0x000fc600078e001c */
[----:B------:R-:W-:Y:S01]  /*1620*/  LEA.HI.X.SX32 R12, R34, R13, 0x1, P0 ;  /* 0x0000000d220c7211 */ /* 0x000fe200000f0eff */
[----:B------:R-:W-:Y:S01]  /*1630*/  IMAD R13, R205, R11, R29 ;  /* 0x0000000bcd0d7224 */ /* 0x000fe200078e021d */
[----:B------:R-:W-:Y:S01]  /*1640*/  LEA R244, P0, R27, UR4, 0x2 ;  /* 0x000000041bf47c11 */ /* 0x000fe2000f8010ff */
[----:B------:R-:W-:Y:S01]  /*1650*/  IMAD R15, R237, 0x40, R26 ;  /* 0x00000040ed0f7824 */ /* 0x000fe200078e021a */
[----:B------:R-:W-:Y:S01]  /*1660*/  LEA R248, P3, R28, UR10, 0x1 ;  /* 0x0000000a1cf87c11 */ /* 0x000fe2000f8608ff */
[----:B------:R-:W-:Y:S01]  /*1670*/  IMAD.SHL.U32 R221, R8, 0x20, RZ ;  /* 0x0000002008dd7824 */ /* 0x000fe200078e00ff */
[----:B------:R-:W-:Y:S01]  /*1680*/  LEA.HI.X R245, R27, UR5, R12, 0x2, P0 ;  /* 0x000000051bf57c11 */ /* 0x000fe200080f140c */
[----:B--2---:R-:W-:Y:S01]  /*1690*/  IMAD.WIDE R250, R15, 0x4, R250 ;  /* 0x000000040ffa7825 */ /* 0x004fe200078e02fa */
[----:B------:R-:W-:Y:S02]  /*16a0*/  IADD3 R12, P0, PT, R205, 0x20, RZ ;  /* 0x00000020cd0c7810 */ /* 0x000fe40007f1e0ff */
[----:B------:R-:W-:-:S02]  /*16b0*/  LEA.HI.X R249, R28, UR11, R13, 0x1, P3 ;  /* 0x0000000b1cf97c11 */ /* 0x000fc400098f0c0d */
[----:B------:R-:W-:Y:S01]  /*16c0*/  IADD3.X R9, PT, PT, RZ, RZ, RZ, P0, !PT ;  /* 0x000000ffff097210 */ /* 0x000fe200007fe4ff */
[----:B------:R-:W-:Y:S08]  /*16d0*/  @P1 BRA `(.L_x_535) ;  /* 0x0000000400f81947 */ /* 0x000ff00003800000 */
        /* <DEDUP_REMOVED lines=14> */
.L_x_536:
[----:B------:R-:W1:Y:S01]  /*17c0*/  LDC.64 R6, c[0x0][0x5c0] ;  /* 0x00017000ff067b82 */ /* 0x000e620000000a00 */
[----:B------:R-:W-:-:S05]  /*17d0*/  IADD3 R0, PT, PT, R238, R241, RZ ;  /* 0x000000f1ee007210 */ /* 0x000fca0007ffe0ff */
[C---:B-1----:R-:W-:Y:S02]  /*17e0*/  IMAD R2, R0.reuse, R7, RZ ;  /* 0x0000000700027224 */ /* 0x042fe400078e02ff */
[----:B------:R-:W-:-:S05]  /*17f0*/  IMAD.WIDE.U32 R4, R0, R6, RZ ;  /* 0x0000000600047225 */ /* 0x000fca00078e00ff */
[----:B------:R-:W-:Y:S02]  /*1800*/  IADD3 R0, PT, PT, R5, R2, RZ ;  /* 0x0000000205007210 */ /* 0x000fe40007ffe0ff */
[----:B------:R-:W-:Y:S02]  /*1810*/  MOV R2, R4 ;  /* 0x0000000400027202 */ /* 0x000fe40000000f00 */
.L_x_537:
        /* <DEDUP_REMOVED lines=13> */
.L_x_538:
[----:B------:R-:W1:Y:S01]  /*18f0*/  LDC.64 R4, c[0x0][0x5c8] ;  /* 0x00017200ff047b82 */ /* 0x000e620000000a00 */
[----:B------:R-:W-:-:S05]  /*1900*/  IADD3 R238, PT, PT, R238, R241, RZ ;  /* 0x000000f1eeee7210 */ /* 0x000fca0007ffe0ff */
[C---:B-1----:R-:W-:Y:S02]  /*1910*/  IMAD R8, R238.reuse, R5, RZ ;  /* 0x00000005ee087224 */ /* 0x042fe400078e02ff */
[----:B------:R-:W-:-:S05]  /*1920*/  IMAD.WIDE.U32 R10, R238, R4, RZ ;  /* 0x00000004ee0a7225 */ /* 0x000fca00078e00ff */
[----:B------:R-:W-:-:S07]  /*1930*/  IADD3 R8, PT, PT, R11, R8, RZ ;  /* 0x000000080b087210 */ /* 0x000fce0007ffe0ff */
.L_x_539:
[----:B------:R-:W1:Y:S01]  /*1940*/  LDCU.64 UR4, c[0x0][0x5d8] ;  /* 0x0000bb00ff0477ac */ /* 0x000e620008000a00 */
[C---:B------:R-:W-:Y:S01]  /*1950*/  IMAD R14, R6.reuse, UR18, RZ ;  /* 0x00000012060e7c24 */ /* 0x040fe2000f8e02ff */
[----:B------:R-:W-:Y:S01]  /*1960*/  IADD3 R239, PT, PT, R239, -UR19, RZ ;  /* 0x80000013efef7c10 */ /* 0x000fe2000fffe0ff */
[----:B------:R-:W-:Y:S01]  /*1970*/  IMAD.WIDE.U32 R16, R6, UR19, R24 ;  /* 0x0000001306107c25 */ /* 0x000fe2000f8e0018 */
        /* <DEDUP_REMOVED lines=23> */
.L_x_541:
[----:B------:R-:W-:Y:S05]  /*1af0*/  BSYNC.RECONVERGENT B0 ;  /* 0x0000000000007941 */ /* 0x000fea0003800200 */
.L_x_540:
        /* <DEDUP_REMOVED lines=17> */
.L_x_543:
[----:B------:R-:W-:Y:S05]  /*1c10*/  BSYNC.RECONVERGENT B0 ;  /* 0x0000000000007941 */ /* 0x000fea0003800200 */
.L_x_542:
        /* <DEDUP_REMOVED lines=23> */
.L_x_545:
[----:B------:R-:W-:Y:S05]  /*1d90*/  BSYNC.RECONVERGENT B0 ;  /* 0x0000000000007941 */ /* 0x000fea0003800200 */
.L_x_544:
        /* <DEDUP_REMOVED lines=18> */
.L_x_535:
        /* <DEDUP_REMOVED lines=28> */
.L_x_549:
[----:B------:R2:W-:Y:S01]  /*2080*/  STS.128 [R213+0x10000], RZ ;  /* 0x010000ffd5007388 */ /* 0x0005e20000000c00 */
[----:B------:R-:W-:Y:S05]  /*2090*/  BRA `(.L_x_550) ;  /* 0x00000000000c7947 */ /* 0x000fea0003800000 */
.L_x_548:
[----:B------:R1:W-:Y:S04]  /*20a0*/  STS.128 [R213+0xc000], RZ ;  /* 0x00c000ffd5007388 */ /* 0x0003e80000000c00 */
[----:B------:R1:W-:Y:S04]  /*20b0*/  STS.128 [R213+0xe000], RZ ;  /* 0x00e000ffd5007388 */ /* 0x0003e80000000c00 */
[----:B------:R1:W-:Y:S02]  /*20c0*/  STS.128 [R213+0x10000], RZ ;  /* 0x010000ffd5007388 */ /* 0x0003e40000000c00 */
.L_x_550:
[----:B------:R-:W-:Y:S05]  /*20d0*/  BSYNC.RECONVERGENT B0 ;  /* 0x0000000000007941 */ /* 0x000fea0003800200 */
.L_x_547:
        /* <DEDUP_REMOVED lines=28> */
.L_x_553:
[----:B------:R1:W-:Y:S02]  /*22a0*/  STS.128 [R213+0x11000], RZ ;  /* 0x011000ffd5007388 */ /* 0x0003e40000000c00 */
.L_x_552:
[----:B------:R-:W-:Y:S05]  /*22b0*/  BSYNC.RECONVERGENT B0 ;  /* 0x0000000000007941 */ /* 0x000fea0003800200 */
.L_x_551:
        /* <DEDUP_REMOVED lines=23> */
.L_x_556:
[----:B------:R1:W-:Y:S01]  /*2430*/  STS.128 [R236+0x4000], RZ ;  /* 0x004000ffec007388 */ /* 0x0003e20000000c00 */
[----:B------:R-:W-:Y:S05]  /*2440*/  BRA `(.L_x_557) ;  /* 0x00000000000c7947 */ /* 0x000fea0003800000 */
.L_x_555:
[----:B------:R1:W-:Y:S04]  /*2450*/  STS.128 [R236], RZ ;  /* 0x000000ffec007388 */ /* 0x0003e80000000c00 */
[----:B------:R1:W-:Y:S04]  /*2460*/  STS.128 [R236+0x2000], RZ ;  /* 0x002000ffec007388 */ /* 0x0003e80000000c00 */
[----:B------:R1:W-:Y:S02]  /*2470*/  STS.128 [R236+0x4000], RZ ;  /* 0x004000ffec007388 */ /* 0x0003e40000000c00 */
.L_x_557:
[----:B------:R-:W-:Y:S05]  /*2480*/  BSYNC.RECONVERGENT B0 ;  /* 0x0000000000007941 */ /* 0x000fea0003800200 */
.L_x_554:
        /* <DEDUP_REMOVED lines=27> */
.L_x_560:
[----:B------:R1:W-:Y:S02]  /*2640*/  STS.128 [R236+0x5000], RZ ;  /* 0x005000ffec007388 */ /* 0x0003e40000000c00 */
.L_x_559:
[----:B------:R-:W-:Y:S05]  /*2650*/  BSYNC.RECONVERGENT B0 ;  /* 0x0000000000007941 */ /* 0x000fea0003800200 */
.L_x_558:
        /* <DEDUP_REMOVED lines=8> */
[C---:B------:R-:W-:Y:S01]  /*26e0*/  IMAD R8, R6.reuse, UR18, RZ ;  /* 0x0000001206087c24 */ /* 0x040fe2000f8e02ff */
[----:B------:R-:W-:Y:S01]  /*26f0*/  IADD3 R215, PT, PT, R239, -UR19, RZ ;  /* 0x80000013efd77c10 */ /* 0x000fe2000fffe0ff */
[----:B------:R-:W-:-:S03]  /*2700*/  IMAD.WIDE.U32 R10, R6, UR19, R24 ;  /* 0x00000013060a7c25 */ /* 0x000fc6000f8e0018 */
[----:B------:R-:W-:Y:S01]  /*2710*/  ISETP.GE.AND P4, PT, R205, R215, PT ;  /* 0x000000d7cd00720c */ /* 0x000fe20003f86270 */
[----:B------:R-:W-:Y:S01]  /*2720*/  IMAD R8, R7, UR19, R8 ;  /* 0x0000001307087c24 */ /* 0x000fe2000f8e0208 */
[----:B------:R3:W5:Y:S01]  /*2730*/  @!P0 LDG.E R234, desc[UR16][R26.64+0x20] ;  /* 0x000020101aea8981 */ /* 0x000762000c1e1900 */
[----:B-1----:R-:W-:Y:S01]  /*2740*/  IADD3 R14, P0, PT, R22, R10, RZ ;  /* 0x0000000a160e7210 */ /* 0x002fe20007f1e0ff */
[----:B------:R-:W-:Y:S03]  /*2750*/  BSSY.RECONVERGENT B0, `(.L_x_561) ;  /* 0x0000026000007945 */ /* 0x000fe60003800200 */
[----:B------:R-:W-:Y:S01]  /*2760*/  IADD3.X R15, PT, PT, R19, R11, R8, P0, !PT ;  /* 0x0000000b130f7210 */ /* 0x000fe200007fe408 */
[----:B--2---:R-:W-:-:S04]  /*2770*/  IMAD R11, R2, UR4, RZ ;  /* 0x00000004020b7c24 */ /* 0x004fc8000f8e02ff */
[C---:B------:R-:W-:Y:S02]  /*2780*/  IMAD R11, R16.reuse, UR5, R11 ;  /* 0x00000005100b7c24 */ /* 0x040fe4000f8e020b */
[----:B------:R-:W-:-:S05]  /*2790*/  IMAD.WIDE.U32 R14, R16, UR4, R14 ;  /* 0x00000004100e7c25 */ /* 0x000fca000f8e000e */
[----:B------:R-:W-:Y:S01]  /*27a0*/  IADD3 R11, PT, PT, R15, R11, RZ ;  /* 0x0000000b0f0b7210 */ /* 0x000fe20007ffe0ff */
[----:B------:R-:W-:Y:S06]  /*27b0*/  @P4 BRA `(.L_x_562) ;  /* 0x0000000000704947 */ /* 0x000fec0003800000 */
[----:B------:R-:W1:Y:S01]  /*27c0*/  LDCU UR6, c[0x0][0x440] ;  /* 0x00008800ff0677ac */ /* 0x000e620008000800 */
[----:B------:R-:W-:Y:S01]  /*27d0*/  IMAD.MOV.U32 R10, RZ, RZ, R14 ;  /* 0x000000ffff0a7224 */ /* 0x000fe200078e000e */
[----:B------:R-:W2:Y:S03]  /*27e0*/  LDCU.64 UR4, c[0x0][0x388] ;  /* 0x00007100ff0477ac */ /* 0x000ea60008000a00 */
[----:B---3--:R-:W-:-:S04]  /*27f0*/  IMAD.WIDE.U32 R26, R205, R6, R10 ;  /* 0x00000006cd1a7225 */ /* 0x008fc800078e000a */
[----:B------:R-:W-:Y:S01]  /*2800*/  IMAD R8, R205, R7, R27 ;  /* 0x00000007cd087224 */ /* 0x000fe200078e021b */
        /* <DEDUP_REMOVED lines=21> */
.L_x_563:
[----:B------:R2:W-:Y:S01]  /*2960*/  STS.128 [R213+0x16000], RZ ;  /* 0x016000ffd5007388 */ /* 0x0005e20000000c00 */
[----:B------:R-:W-:Y:S05]  /*2970*/  BRA `(.L_x_564) ;  /* 0x00000000000c7947 */ /* 0x000fea0003800000 */
.L_x_562:
[----:B------:R1:W-:Y:S04]  /*2980*/  STS.128 [R213+0x12000], RZ ;  /* 0x012000ffd5007388 */ /* 0x0003e80000000c00 */
[----:B------:R1:W-:Y:S04]  /*2990*/  STS.128 [R213+0x14000], RZ ;  /* 0x014000ffd5007388 */ /* 0x0003e80000000c00 */
[----:B------:R1:W-:Y:S02]  /*29a0*/  STS.128 [R213+0x16000], RZ ;  /* 0x016000ffd5007388 */ /* 0x0003e40000000c00 */
.L_x_564:
[----:B------:R-:W-:Y:S05]  /*29b0*/  BSYNC.RECONVERGENT B0 ;  /* 0x0000000000007941 */ /* 0x000fea0003800200 */
.L_x_561:
        /* <DEDUP_REMOVED lines=34> */
.L_x_567:
[----:B------:R3:W-:Y:S02]  /*2be0*/  STS.128 [R213+0x17000], RZ ;  /* 0x017000ffd5007388 */ /* 0x0007e40000000c00 */
.L_x_566:
[----:B------:R-:W-:Y:S05]  /*2bf0*/  BSYNC.RECONVERGENT B0 ;  /* 0x0000000000007941 */ /* 0x000fea0003800200 */
.L_x_565:
[----:B------:R-:W4:Y:S01]  /*2c00*/  LDCU.64 UR4, c[0x0][0x3d8] ;  /* 0x00007b00ff0477ac */ /* 0x000f220008000a00 */
[C---:B------:R-:W-:Y:S01]  /*2c10*/  IMAD.WIDE.U32 R14, R4.reuse, UR19, R24 ;  /* 0x00000013040e7c25 */ /* 0x040fe2000f8e0018 */
[----:B------:R-:W-:Y:S03]  /*2c20*/  BSSY.RECONVERGENT B0, `(.L_x_568) ;  /* 0x0000029000007945 */ /* 0x000fe60003800200 */
[----:B--23--:R-:W-:-:S04]  /*2c30*/  IMAD R6, R4, UR18, RZ ;  /* 0x0000001204067c24 */ /* 0x00cfc8000f8e02ff */
[----:B------:R-:W-:Y:S01]  /*2c40*/  IMAD R7, R5, UR19, R6 ;  /* 0x0000001305077c24 */ /* 0x000fe2000f8e0206 */
[----:B------:R-:W-:-:S04]  /*2c50*/  IADD3 R6, P0, PT, R20, R14, RZ ;  /* 0x0000000e14067210 */ /* 0x000fc80007f1e0ff */
        /* <DEDUP_REMOVED lines=32> */
.L_x_570:
[----:B------:R4:W-:Y:S01]  /*2e60*/  STS.128 [R213+0x1c000], RZ ;  /* 0x01c000ffd5007388 */ /* 0x0009e20000000c00 */
[----:B------:R-:W-:Y:S05]  /*2e70*/  BRA `(.L_x_571) ;  /* 0x00000000000c7947 */ /* 0x000fea0003800000 */
.L_x_569:
[----:B------:R2:W-:Y:S04]  /*2e80*/  STS.128 [R213+0x18000], RZ ;  /* 0x018000ffd5007388 */ /* 0x0005e80000000c00 */
[----:B------:R2:W-:Y:S04]  /*2e90*/  STS.128 [R213+0x1a000], RZ ;  /* 0x01a000ffd5007388 */ /* 0x0005e80000000c00 */
[----:B------:R2:W-:Y:S02]  /*2ea0*/  STS.128 [R213+0x1c000], RZ ;  /* 0x01c000ffd5007388 */ /* 0x0005e40000000c00 */
.L_x_571:
[----:B------:R-:W-:Y:S05]  /*2eb0*/  BSYNC.RECONVERGENT B0 ;  /* 0x0000000000007941 */ /* 0x000fea0003800200 */
.L_x_568:
        /* <DEDUP_REMOVED lines=33> */
.L_x_574:
[----:B------:R4:W-:Y:S02]  /*30d0*/  STS.128 [R213+0x1d000], RZ ;  /* 0x01d000ffd5007388 */ /* 0x0009e40000000c00 */
.L_x_573:
[----:B------:R-:W-:Y:S05]  /*30e0*/  BSYNC.RECONVERGENT B0 ;  /* 0x0000000000007941 */ /* 0x000fea0003800200 */
.L_x_572:
[----:B------:R-:W2:Y:S01]  /*30f0*/  LDCU.64 UR4, c[0x0][0x538] ;  /* 0x0000a700ff0477ac */ /* 0x000ea20008000a00 */
[----:B------:R-:W0:Y:S01]  /*3100*/  LDGDEPBAR ;  /* 0x00000000000079af */ /* 0x000e220000000000 */
[----:B------:R-:W1:Y:S01]  /*3110*/  LDC R214, c[0x0][0x44c] ;  /* 0x00011300ffd67b82 */ /* 0x000e620000000800 */
[----:B------:R-:W-:Y:S01]  /*3120*/  UIADD3 UR11, UPT, UPT, UR19, 0x40, URZ ;  /* 0x00000040130b7890 */ /* 0x000fe2000fffe0ff */
[----:B------:R-:W1:Y:S01]  /*3130*/  LDCU UR6, c[0x0][0x440] ;  /* 0x00008800ff0677ac */ /* 0x000e620008000800 */
[----:B------:R-:W1:Y:S01]  /*3140*/  LDCU UR7, c[0x0][0x3e0] ;  /* 0x00007c00ff0777ac */ /* 0x000e620008000800 */
[----:B------:R-:W1:Y:S01]  /*3150*/  LDCU UR10, c[0x0][0x45c] ;  /* 0x00008b80ff0a77ac */ /* 0x000e620008000800 */
[----:B--2---:R-:W-:-:S04]  /*3160*/  ISETP.NE.U32.AND P1, PT, RZ, UR4, PT ;  /* 0x00000004ff007c0c */ /* 0x004fc8000bf25070 */
[----:B------:R-:W-:-:S13]  /*3170*/  ISETP.NE.AND.EX P1, PT, RZ, UR5, PT, P1 ;  /* 0x00000005ff007c0c */ /* 0x000fda000bf25310 */
[----:B---34-:R-:W2:Y:S01]  /*3180*/  @P1 LDC.64 R4, c[0x0][0x540] ;  /* 0x00015000ff041b82 */ /* 0x018ea20000000a00 */
[----:B------:R-:W-:Y:S02]  /*3190*/  @P1 IMAD.MOV.U32 R6, RZ, RZ, R200 ;  /* 0x000000ffff061224 */ /* 0x000fe400078e00c8 */
[----:B------:R-:W-:-:S05]  /*31a0*/  @P1 IMAD.MOV.U32 R7, RZ, RZ, RZ ;  /* 0x000000ffff071224 */ /* 0x000fca00078e00ff */
[----:B------:R-:W3:Y:S01]  /*31b0*/  @P1 LDC R2, c[0x0][0x458] ;  /* 0x00011600ff021b82 */ /* 0x000ee20000000800 */
[----:B--2---:R-:W-:-:S04]  /*31c0*/  @P1 IMAD.WIDE.U32 R6, R201, R4, R6 ;  /* 0x00000004c9061225 */ /* 0x004fc800078e0006 */
[----:B------:R-:W-:Y:S01]  /*31d0*/  @P1 IMAD R5, R201, R5, R7 ;  /* 0x00000005c9051224 */ /* 0x000fe200078e0207 */
[C---:B------:R-:W-:Y:S01]  /*31e0*/  @P1 LEA R8, P0, R6.reuse, UR4, 0x2 ;  /* 0x0000000406081c11 */ /* 0x040fe2000f8010ff */
[----:B------:R-:W-:Y:S01]  /*31f0*/  IMAD.SHL.U32 R4, R21, 0x2, RZ ;  /* 0x0000000215047824 */ /* 0x000fe200078e00ff */
[----:B------:R-:W2:Y:S02]  /*3200*/  LDCU UR4, c[0x0][0x590] ;  /* 0x0000b200ff0477ac */ /* 0x000ea40008000800 */
[----:B------:R-:W-:Y:S01]  /*3210*/  @P1 LEA.HI.X R9, R6, UR5, R5, 0x2, P0 ;  /* 0x0000000506091c11 */ /* 0x000fe200080f1405 */
[----:B---3--:R-:W3:Y:S01]  /*3220*/  @P1 MUFU.RCP R2, R2 ;  /* 0x0000000200021308 */ /* 0x008ee20000001000 */
[----:B------:R-:W-:Y:S01]  /*3230*/  SHF.R.U32.HI R21, RZ, 0x2, R21 ;  /* 0x00000002ff157819 */ /* 0x000fe20000011615 */
[----:B------:R-:W4:Y:S02]  /*3240*/  LDCU UR5, c[0x0][0x3b0] ;  /* 0x00007600ff0577ac */ /* 0x000f240008000800 */
[----:B------:R-:W3:Y:S01]  /*3250*/  @P1 LDG.E R5, desc[UR16][R8.64] ;  /* 0x0000001008051981 */ /* 0x000ee2000c1e1900 */
[----:B------:R-:W-:Y:S01]  /*3260*/  LOP3.LUT R4, R4, 0x6, RZ, 0xc0, !PT ;  /* 0x0000000604047812 */ /* 0x000fe200078ec0ff */
[----:B------:R-:W-:Y:S01]  /*3270*/  IMAD.IADD R7, R202, 0x1, R239 ;  /* 0x00000001ca077824 */ /* 0x000fe200078e02ef */
[----:B------:R-:W-:Y:S01]  /*3280*/  ISETP.LE.AND P5, PT, R239, UR11, PT ;  /* 0x0000000bef007c0c */ /* 0x000fe2000bfa3270 */
[----:B------:R-:W-:Y:S01]  /*3290*/  IMAD.MOV.U32 R233, RZ, RZ, RZ ;  /* 0x000000ffffe97224 */ /* 0x000fe200078e00ff */
[----:B------:R-:W-:Y:S01]  /*32a0*/  LOP3.LUT R4, R4, 0xe0, R21, 0xf8, !PT ;  /* 0x000000e004047812 */ /* 0x000fe200078ef815 */
[----:B------:R-:W-:Y:S01]  /*32b0*/  IMAD R7, R0, 0x40, R7 ;  /* 0x0000004000077824 */ /* 0x000fe200078e0207 */
[----:B------:R-:W-:Y:S01]  /*32c0*/  CS2R R142, SRZ ;  /* 0x00000000008e7805 */ /* 0x000fe2000001ff00 */
[----:B------:R-:W-:Y:S01]  /*32d0*/  IMAD.IADD R0, R196, 0x1, R193 ;  /* 0x00000001c4007824 */ /* 0x000fe200078e02c1 */
[----:B------:R-:W-:Y:S01]  /*32e0*/  CS2R R140, SRZ ;  /* 0x00000000008c7805 */ /* 0x000fe2000001ff00 */
[----:B------:R-:W-:Y:S01]  /*32f0*/  VIADD R216, R4, UR19 ;  /* 0x0000001304d87c36 */ /* 0x000fe20008000000 */
[----:B------:R-:W-:Y:S01]  /*3300*/  CS2R R146, SRZ ;  /* 0x0000000000927805 */ /* 0x000fe2000001ff00 */
[--C-:B------:R-:W-:Y:S01]  /*3310*/  IMAD.IADD R189, R198, 0x1, R188.reuse ;  /* 0x00000001c6bd7824 */ /* 0x100fe200078e02bc */
[----:B------:R-:W-:Y:S01]  /*3320*/  CS2R R144, SRZ ;  /* 0x0000000000907805 */ /* 0x000fe2000001ff00 */
[----:B------:R-:W-:Y:S01]  /*3330*/  IMAD.IADD R188, R197, 0x1, R188 ;  /* 0x00000001c5bc7824 */ /* 0x000fe200078e02bc */
[----:B------:R-:W-:Y:S01]  /*3340*/  IADD3 R232, PT, PT, R7, -R216, -R17 ;  /* 0x800000d807e87210 */ /* 0x000fe20007ffe811 */
[----:B------:R-:W-:Y:S01]  /*3350*/  IMAD.MOV.U32 R231, RZ, RZ, R236 ;  /* 0x000000ffffe77224 */ /* 0x000fe200078e00ec */
        /* <DEDUP_REMOVED lines=43> */
[----:B-1----:R-:W-:Y:S02]  /*3610*/  CS2R R22, SRZ ;  /* 0x0000000000167805 */ /* 0x002fe4000001ff00 */
[----:B------:R-:W-:Y:S01]  /*3620*/  CS2R R20, SRZ ;  /* 0x0000000000147805 */ /* 0x000fe2000001ff00 */
[----:B------:R-:W-:Y:S01]  /*3630*/  IMAD.IADD R199, R195, 0x1, R0 ;  /* 0x00000001c3c77824 */ /* 0x000fe200078e0200 */
[----:B----4-:R-:W-:Y:S01]  /*3640*/  USHF.L.U32 UR5, UR5, 0x6, URZ ;  /* 0x0000000605057899 */ /* 0x010fe200080006ff */
[C---:B------:R-:W-:Y:S01]  /*3650*/  @P5 VIADD R230, R216.reuse, 0x19 ;  /* 0x00000019d8e65836 */ /* 0x040fe20000000000 */
[----:B--2---:R-:W-:Y:S01]  /*3660*/  USHF.L.U32 UR4, UR4, 0x6, URZ ;  /* 0x0000000604047899 */ /* 0x004fe200080006ff */
[----:B------:R-:W-:-:S02]  /*3670*/  @P5 VIADD R229, R216, 0x18 ;  /* 0x00000018d8e55836 */ /* 0x000fc40000000000 */
[C---:B------:R-:W-:Y:S02]  /*3680*/  @P5 VIADD R228, R216.reuse, 0x11 ;  /* 0x00000011d8e45836 */ /* 0x040fe40000000000 */
[C---:B------:R-:W-:Y:S02]  /*3690*/  @P5 VIADD R227, R216.reuse, 0x10 ;  /* 0x00000010d8e35836 */ /* 0x040fe40000000000 */
[C---:B------:R-:W-:Y:S02]  /*36a0*/  @P5 VIADD R226, R216.reuse, 0x9 ;  /* 0x00000009d8e25836 */ /* 0x040fe40000000000 */
[C---:B------:R-:W-:Y:S02]  /*36b0*/  @P5 VIADD R225, R216.reuse, 0x8 ;  /* 0x00000008d8e15836 */ /* 0x040fe40000000000 */
[----:B------:R-:W-:Y:S02]  /*36c0*/  @P5 VIADD R224, R216, 0x1 ;  /* 0x00000001d8e05836 */ /* 0x000fe40000000000 */
[----:B------:R-:W-:-:S02]  /*36d0*/  VIADD R232, R232, 0xffffffa7 ;  /* 0xffffffa7e8e87836 */ /* 0x000fc40000000000 */
[----:B---3--:R-:W-:Y:S01]  /*36e0*/  @P1 FMUL.FTZ R233, R5, R2 ;  /* 0x0000000205e91220 */ /* 0x008fe20000410000 */
[----:B------:R-:W-:-:S07]  /*36f0*/  IMAD.IADD R2, R195, 0x1, R3 ;  /* 0x00000001c3027824 */ /* 0x000fce00078e0203 */
.L_x_577:
[----:B------:R-:W0:Y:S01]  /*3700*/  LDGDEPBAR ;  /* 0x00000000000079af */ /* 0x000e220000000000 */
[----:B------:R-:W-:Y:S01]  /*3710*/  IADD3 R149, PT, PT, R195, R189, RZ ;  /* 0x000000bdc3957210 */ /* 0x000fe20007ffe0ff */
[----:B------:R-:W-:Y:S01]  /*3720*/  IMAD.IADD R150, R193, 0x1, R189 ;  /* 0x00000001c1967824 */ /* 0x000fe200078e02bd */
[C---:B-----5:R-:W-:Y:S01]  /*3730*/  FSETP.NEU.FTZ.AND P0, PT, R235.reuse, -INF , PT ;  /* 0xff800000eb00780b */ /* 0x060fe20003f1d000 */
[----:B------:R-:W-:Y:S01]  /*3740*/  FMUL.FTZ R165, R235, 1.4426950216293334961 ;  /* 0x3fb8aa3beba57820 */ /* 0x000fe20000410000 */
[-C--:B------:R-:W-:Y:S01]  /*3750*/  @P5 ISETP.GE.AND P1, PT, R216, R239.reuse, PT ;  /* 0x000000efd800520c */ /* 0x080fe20003f26270 */
[----:B------:R-:W-:Y:S01]  /*3760*/  FMUL.FTZ R164, R234, 1.4426950216293334961 ;  /* 0x3fb8aa3beaa47820 */ /* 0x000fe20000410000 */
[----:B------:R-:W-:Y:S01]  /*3770*/  IADD3 R148, PT, PT, R195, R150, RZ ;  /* 0x00000096c3947210 */ /* 0x000fe20007ffe0ff */
[C---:B------:R-:W-:Y:S01]  /*3780*/  VIADD R158, R232.reuse, 0x18 ;  /* 0x00000018e89e7836 */ /* 0x040fe20000000000 */
[----:B------:R-:W-:Y:S01]  /*3790*/  FSEL R165, R165, RZ, P0 ;  /* 0x000000ffa5a57208 */ /* 0x000fe20000000000 */
[----:B------:R-:W-:Y:S01]  /*37a0*/  VIADD R153, R232, 0x21 ;  /* 0x00000021e8997836 */ /* 0x000fe20000000000 */
[-C--:B------:R-:W-:Y:S01]  /*37b0*/  @P5 ISETP.GE.AND P2, PT, R224, R239.reuse, PT ;  /* 0x000000efe000520c */ /* 0x080fe20003f46270 */
[----:B------:R-:W-:Y:S01]  /*37c0*/  VIADD R161, R232, 0x11 ;  /* 0x00000011e8a17836 */ /* 0x000fe20000000000 */
[----:B------:R-:W-:Y:S02]  /*37d0*/  FSETP.NEU.FTZ.AND P0, PT, R234, -INF , PT ;  /* 0xff800000ea00780b */ /* 0x000fe40003f1d000 */
[----:B------:R-:W-:Y:S02]  /*37e0*/  IADD3 R151, PT, PT, R232, 0x19, RZ ;  /* 0x00000019e8977810 */ /* 0x000fe40007ffe0ff */
[----:B------:R-:W-:Y:S02]  /*37f0*/  FSEL R164, R164, RZ, P0 ;  /* 0x000000ffa4a47208 */ /* 0x000fe40000000000 */
[----:B------:R-:W-:Y:S02]  /*3800*/  @P5 ISETP.GE.AND P0, PT, R225, R239, PT ;  /* 0x000000efe100520c */ /* 0x000fe40003f06270 */
[----:B------:R-:W-:Y:S02]  /*3810*/  IABS R151, R151 ;  /* 0x0000009700977213 */ /* 0x000fe40000000000 */
[----:B------:R-:W-:Y:S01]  /*3820*/  IABS R158, R158 ;  /* 0x0000009e009e7213 */ /* 0x000fe20000000000 */
[----:B------:R-:W-:Y:S04]  /*3830*/  DEPBAR.LE SB0, 0x0 ;  /* 0x000080000000791a */ /* 0x000fe80000000000 */
[----:B------:R-:W-:Y:S01]  /*3840*/  BAR.SYNC.DEFER_BLOCKING 0x0 ;  /* 0x0000000000007b1d */ /* 0x000fe20000010000 */
[----:B------:R-:W-:Y:S02]  /*3850*/  I2FP.F32.S32 R157, R151 ;  /* 0x00000097009d7245 */ /* 0x000fe40000201400 */
[----:B------:R-:W-:Y:S02]  /*3860*/  I2FP.F32.S32 R158, R158 ;  /* 0x0000009e009e7245 */ /* 0x000fe40000201400 */
[----:B------:R-:W-:Y:S02]  /*3870*/  IABS R153, R153 ;  /* 0x0000009900997213 */ /* 0x000fe40000000000 */
[C---:B------:R-:W-:Y:S02]  /*3880*/  IADD3 R154, PT, PT, R232.reuse, 0x20, RZ ;  /* 0x00000020e89a7810 */ /* 0x040fe40007ffe0ff */
[----:B------:R-:W-:Y:S02]  /*3890*/  I2FP.F32.S32 R153, R153 ;  /* 0x0000009900997245 */ /* 0x000fe40000201400 */
[----:B------:R-:W-:Y:S02]  /*38a0*/  IABS R154, R154 ;  /* 0x0000009a009a7213 */ /* 0x000fe40000000000 */
[----:B------:R-:W-:Y:S02]  /*38b0*/  IABS R161, R161 ;  /* 0x000000a100a17213 */ /* 0x000fe40000000000 */
[----:B------:R-:W-:Y:S02]  /*38c0*/  I2FP.F32.S32 R154, R154 ;  /* 0x0000009a009a7245 */ /* 0x000fe40000201400 */
[----:B------:R-:W-:Y:S02]  /*38d0*/  I2FP.F32.S32 R161, R161 ;  /* 0x000000a100a17245 */ /* 0x000fe40000201400 */
[----:B------:R-:W-:Y:S01]  /*38e0*/  ISETP.NE.AND P4, PT, R237, RZ, PT ;  /* 0x000000ffed00720c */ /* 0x000fe20003f85270 */
        /* <DEDUP_REMOVED lines=79> */
[----:B------:R1:W2:Y:S07]  /*3de0*/  LDSM.16.M88.4 R68, [R199+0x4800] ;  /* 0x00480000c744783b */ /* 0x0002ae0000000200 */
[C---:B------:R-:W-:Y:S08]  /*3df0*/  HMMA.16816.F32 R4, R92.reuse, R96, R4 ;  /* 0x000000605c04723c */ /* 0x040ff00000001804 */
[C---:B------:R-:W-:Y:S03]  /*3e00*/  HMMA.16816.F32 R8, R92.reuse, R98, R8 ;  /* 0x000000625c08723c */ /* 0x040fe60000001808 */
[----:B-1----:R-:W-:Y:S08]  /*3e10*/  IADD3 R199, PT, PT, R195, R0, RZ ;  /* 0x00000000c3c77210 */ /* 0x002ff00007ffe0ff */
[-C--:B------:R-:W-:Y:S01]  /*3e20*/  FFMA.FTZ R6, R153, -R233.reuse, R6 ;  /* 0x800000e999067223 */ /* 0x080fe20000010006 */
[----:B------:R-:W-:Y:S01]  /*3e30*/  IADD3 R153, PT, PT, R232, 0x10, RZ ;  /* 0x00000010e8997810 */ /* 0x000fe20007ffe0ff */
[CC--:B------:R-:W-:Y:S01]  /*3e40*/  FFMA.FTZ R4, R157.reuse, -R233.reuse, R4 ;  /* 0x800000e99d047223 */ /* 0x0c0fe20000010004 */
[-C--:B------:R-:W-:Y:S01]  /*3e50*/  FFMA.FTZ R5, R158, -R233.reuse, R5 ;  /* 0x800000e99e057223 */ /* 0x080fe20000010005 */
[----:B------:R-:W-:Y:S01]  /*3e60*/  FFMA.FTZ R7, R154, -R233, R7 ;  /* 0x800000e99a077223 */ /* 0x000fe20000010007 */
[----:B------:R-:W-:Y:S02]  /*3e70*/  @P5 FSEL R6, R6, -INF , !P1 ;  /* 0xff80000006065808 */ /* 0x000fe40004800000 */
[----:B------:R-:W-:Y:S01]  /*3e80*/  IABS R153, R153 ;  /* 0x0000009900997213 */ /* 0x000fe20000000000 */
[----:B------:R-:W-:Y:S01]  /*3e90*/  FFMA.FTZ R10, R157, -R233, R10 ;  /* 0x800000e99d0a7223 */ /* 0x000fe2000001000a */
[----:B------:R-:W-:Y:S02]  /*3ea0*/  VIADD R157, R232, 0x8 ;  /* 0x00000008e89d7836 */ /* 0x000fe40000000000 */
[--C-:B------:R-:W-:Y:S01]  /*3eb0*/  FFMA.FTZ R156, R6, UR10, -R164.reuse ;  /* 0x0000000a069c7c23 */ /* 0x100fe200080108a4 */
[----:B------:R-:W-:Y:S01]  /*3ec0*/  @P5 FSEL R4, R4, -INF , !P1 ;  /* 0xff80000004045808 */ /* 0x000fe20004800000 */
[----:B------:R-:W-:Y:S01]  /*3ed0*/  IMAD.MOV.U32 R162, RZ, RZ, R153 ;  /* 0x000000ffffa27224 */ /* 0x000fe200078e0099 */
[----:B------:R-:W-:Y:S01]  /*3ee0*/  @P5 FSEL R10, R10, -INF , !P0 ;  /* 0xff8000000a0a5808 */ /* 0x000fe20004000000 */
[C---:B--2---:R-:W-:Y:S01]  /*3ef0*/  HMMA.16816.F32 R12, R92.reuse, R68, R12 ;  /* 0x000000445c0c723c */ /* 0x044fe2000000180c */
[----:B------:R1:W-:Y:S02]  /*3f00*/  MUFU.EX2 R153, R156 ;  /* 0x0000009c00997308 */ /* 0x0003e40000000800 */
[----:B------:R-:W-:Y:S01]  /*3f10*/  IABS R157, R157 ;  /* 0x0000009d009d7213 */ /* 0x000fe20000000000 */
[----:B------:R-:W-:Y:S01]  /*3f20*/  FFMA.FTZ R160, R10, UR10, -R164 ;  /* 0x0000000a0aa07c23 */ /* 0x000fe200080108a4 */
[----:B------:R-:W-:Y:S01]  /*3f30*/  I2FP.F32.S32 R162, R162 ;  /* 0x000000a200a27245 */ /* 0x000fe20000201400 */
[----:B------:R-:W-:Y:S01]  /*3f40*/  FFMA.FTZ R152, R4, UR10, -R165 ;  /* 0x0000000a04987c23 */ /* 0x000fe200080108a5 */
[----:B------:R-:W-:Y:S01]  /*3f50*/  MOV R166, R157 ;  /* 0x0000009d00a67202 */ /* 0x000fe20000000f00 */
[----:B------:R-:W-:Y:S03]  /*3f60*/  HMMA.16816.F32 R16, R92, R70, R16 ;  /* 0x000000465c10723c */ /* 0x000fe60000001810 */
[----:B------:R2:W-:Y:S01]  /*3f70*/  MUFU.EX2 R157, R160 ;  /* 0x000000a0009d7308 */ /* 0x0005e20000000800 */
[----:B------:R-:W-:Y:S01]  /*3f80*/  FFMA.FTZ R9, R162, -R233, R9 ;  /* 0x800000e9a2097223 */ /* 0x000fe20000010009 */
[----:B------:R-:W-:Y:S01]  /*3f90*/  @P5 ISETP.GE.AND P1, PT, R226, R239, PT ;  /* 0x000000efe200520c */ /* 0x000fe20003f26270 */
[-C--:B------:R-:W-:Y:S01]  /*3fa0*/  FFMA.FTZ R8, R161, -R233.reuse, R8 ;  /* 0x800000e9a1087223 */ /* 0x080fe20000010008 */
[----:B------:R-:W-:Y:S01]  /*3fb0*/  I2FP.F32.S32 R166, R166 ;  /* 0x000000a600a67245 */ /* 0x000fe20000201400 */
[-C--:B------:R-:W-:Y:S01]  /*3fc0*/  FFMA.FTZ R11, R158, -R233.reuse, R11 ;  /* 0x800000e99e0b7223 */ /* 0x080fe2000001000b */
[----:B------:R-:W-:Y:S04]  /*3fd0*/  @P5 FSEL R9, R9, -INF , !P1 ;  /* 0xff80000009095808 */ /* 0x000fe80004800000 */
[----:B------:R-:W-:Y:S01]  /*3fe0*/  MUFU.EX2 R152, R152 ;  /* 0x0000009800987308 */ /* 0x000fe20000000800 */
[----:B-1----:R-:W-:Y:S01]  /*3ff0*/  IADD3 R156, PT, PT, R232, 0x9, RZ ;  /* 0x00000009e89c7810 */ /* 0x002fe20007ffe0ff */
[-C--:B------:R-:W-:Y:S01]  /*4000*/  FFMA.FTZ R14, R161, -R233.reuse, R14 ;  /* 0x800000e9a10e7223 */ /* 0x080fe2000001000e */
[----:B------:R-:W-:Y:S01]  /*4010*/  IABS R161, R232 ;  /* 0x000000e800a17213 */ /* 0x000fe20000000000 */
[----:B------:R-:W-:Y:S01]  /*4020*/  FFMA.FTZ R159, R9, UR10, -R165 ;  /* 0x0000000a099f7c23 */ /* 0x000fe200080108a5 */
[----:B------:R-:W-:Y:S01]  /*4030*/  IABS R163, R156 ;  /* 0x0000009c00a37213 */ /* 0x000fe20000000000 */
[----:B------:R-:W-:Y:S01]  /*4040*/  FFMA.FTZ R15, R162, -R233, R15 ;  /* 0x800000e9a20f7223 */ /* 0x000fe2000001000f */
[----:B------:R-:W-:Y:S03]  /*4050*/  @P5 FSEL R5, R5, -INF , !P2 ;  /* 0xff80000005055808 */ /* 0x000fe60005000000 */
[----:B------:R1:W-:Y:S01]  /*4060*/  MUFU.EX2 R156, R159 ;  /* 0x0000009f009c7308 */ /* 0x0003e20000000800 */
[----:B--2---:R-:W-:Y:S01]  /*4070*/  VIADD R160, R232, 0x1 ;  /* 0x00000001e8a07836 */ /* 0x004fe20000000000 */
[----:B------:R-:W-:Y:S01]  /*4080*/  I2FP.F32.S32 R163, R163 ;  /* 0x000000a300a37245 */ /* 0x000fe20000201400 */
[-C--:B------:R-:W-:Y:S01]  /*4090*/  FFMA.FTZ R13, R166, -R233.reuse, R13 ;  /* 0x800000e9a60d7223 */ /* 0x080fe2000001000d */
[----:B------:R-:W-:Y:S01]  /*40a0*/  @P5 FSEL R7, R7, -INF , !P2 ;  /* 0xff80000007075808 */ /* 0x000fe20005000000 */
[----:B------:R-:W-:Y:S01]  /*40b0*/  FFMA.FTZ R151, R5, UR10, -R165 ;  /* 0x0000000a05977c23 */ /* 0x000fe200080108a5 */
[----:B------:R-:W-:Y:S01]  /*40c0*/  IABS R167, R160 ;  /* 0x000000a000a77213 */ /* 0x000fe20000000000 */
[----:B------:R-:W-:Y:S01]  /*40d0*/  FFMA.FTZ R12, R163, -R233, R12 ;  /* 0x800000e9a30c7223 */ /* 0x000fe2000001000c */
[----:B------:R-:W-:Y:S01]  /*40e0*/  MOV R162, R161 ;  /* 0x000000a100a27202 */ /* 0x000fe20000000f00 */
[----:B------:R-:W-:Y:S01]  /*40f0*/  FFMA.FTZ R154, R7, UR10, -R164 ;  /* 0x0000000a079a7c23 */ /* 0x000fe200080108a4 */
[----:B------:R-:W-:Y:S01]  /*4100*/  @P5 FSEL R8, R8, -INF , !P0 ;  /* 0xff80000008085808 */ /* 0x000fe20004000000 */
[----:B------:R-:W-:Y:S01]  /*4110*/  FFMA.FTZ R18, R163, -R233, R18 ;  /* 0x800000e9a3127223 */ /* 0x000fe20000010012 */
[----:B------:R-:W-:Y:S01]  /*4120*/  @P5 ISETP.GE.AND P0, PT, R227, R239, PT ;  /* 0x000000efe300520c */ /* 0x000fe20003f06270 */
[----:B------:R-:W-:Y:S01]  /*4130*/  FFMA.FTZ R19, R166, -R233, R19 ;  /* 0x800000e9a6137223 */ /* 0x000fe20000010013 */
[----:B------:R-:W-:Y:S01]  /*4140*/  I2FP.F32.S32 R167, R167 ;  /* 0x000000a700a77245 */ /* 0x000fe20000201400 */
[----:B------:R-:W-:Y:S01]  /*4150*/  FFMA.FTZ R155, R8, UR10, -R165 ;  /* 0x0000000a089b7c23 */ /* 0x000fe200080108a5 */
[----:B------:R-:W-:Y:S01]  /*4160*/  @P5 FSEL R11, R11, -INF , !P1 ;  /* 0xff8000000b0b5808 */ /* 0x000fe20004800000 */
[----:B------:R-:W2:Y:S01]  /*4170*/  MUFU.EX2 R151, R151 ;  /* 0x0000009700977308 */ /* 0x000ea20000000800 */
[----:B------:R-:W-:Y:S01]  /*4180*/  I2FP.F32.S32 R162, R162 ;  /* 0x000000a200a27245 */ /* 0x000fe20000201400 */
[----:B------:R-:W-:Y:S01]  /*4190*/  FFMA.FTZ R16, R167, -R233, R16 ;  /* 0x800000e9a7107223 */ /* 0x000fe20000010010 */
[----:B------:R-:W-:Y:S01]  /*41a0*/  @P5 ISETP.GE.AND P1, PT, R228, R239, PT ;  /* 0x000000efe400520c */ /* 0x000fe20003f26270 */
[--C-:B------:R-:W-:Y:S01]  /*41b0*/  FFMA.FTZ R158, R11, UR10, -R164.reuse ;  /* 0x0000000a0b9e7c23 */ /* 0x100fe200080108a4 */
[----:B------:R-:W-:Y:S01]  /*41c0*/  @P5 FSEL R12, R12, -INF , !P0 ;  /* 0xff8000000c0c5808 */ /* 0x000fe20004000000 */
[----:B------:R-:W-:Y:S01]  /*41d0*/  FFMA.FTZ R17, R162, -R233, R17 ;  /* 0x800000e9a2117223 */ /* 0x000fe20000010011 */
[----:B------:R-:W-:Y:S03]  /*41e0*/  @P5 FSEL R14, R14, -INF , !P0 ;  /* 0xff8000000e0e5808 */ /* 0x000fe60004000000 */
[----:B------:R-:W3:Y:S01]  /*41f0*/  MUFU.EX2 R154, R154 ;  /* 0x0000009a009a7308 */ /* 0x000ee20000000800 */
[-C--:B------:R-:W-:Y:S01]  /*4200*/  @P5 ISETP.GE.AND P0, PT, R229, R239.reuse, PT ;  /* 0x000000efe500520c */ /* 0x080fe20003f06270 */
[--C-:B-1----:R-:W-:Y:S01]  /*4210*/  FFMA.FTZ R159, R12, UR10, -R165.reuse ;  /* 0x0000000a0c9f7c23 */ /* 0x102fe200080108a5 */
[----:B------:R-:W-:Y:S01]  /*4220*/  @P5 FSEL R13, R13, -INF , !P1 ;  /* 0xff8000000d0d5808 */ /* 0x000fe20004800000 */
[--C-:B------:R-:W-:Y:S01]  /*4230*/  FFMA.FTZ R169, R14, UR10, -R164.reuse ;  /* 0x0000000a0ea97c23 */ /* 0x100fe200080108a4 */
[----:B------:R-:W-:Y:S02]  /*4240*/  @P5 FSEL R15, R15, -INF , !P1 ;  /* 0xff8000000f0f5808 */ /* 0x000fe40004800000 */
[----:B------:R-:W-:Y:S01]  /*4250*/  @P5 ISETP.GE.AND P1, PT, R230, R239, PT ;  /* 0x000000efe600520c */ /* 0x000fe20003f26270 */
[--C-:B------:R-:W-:Y:S01]  /*4260*/  FFMA.FTZ R168, R13, UR10, -R165.reuse ;  /* 0x0000000a0da87c23 */ /* 0x100fe200080108a5 */
[----:B------:R-:W-:Y:S01]  /*4270*/  @P5 FSEL R18, R18, -INF , !P0 ;  /* 0xff80000012125808 */ /* 0x000fe20004000000 */
[--C-:B------:R-:W-:Y:S01]  /*4280*/  FFMA.FTZ R170, R15, UR10, -R164.reuse ;  /* 0x0000000a0faa7c23 */ /* 0x100fe200080108a4 */
[----:B------:R-:W-:Y:S01]  /*4290*/  @P5 FSEL R16, R16, -INF , !P0 ;  /* 0xff80000010105808 */ /* 0x000fe20004000000 */
[----:B------:R-:W1:Y:S01]  /*42a0*/  MUFU.EX2 R155, R155 ;  /* 0x0000009b009b7308 */ /* 0x000e620000000800 */
[----:B------:R-:W-:Y:S01]  /*42b0*/  @P5 FSEL R17, R17, -INF , !P1 ;  /* 0xff80000011115808 */ /* 0x000fe20004800000 */
[--C-:B------:R-:W-:Y:S01]  /*42c0*/  FFMA.FTZ R167, R18, UR10, -R164.reuse ;  /* 0x0000000a12a77c23 */ /* 0x100fe200080108a4 */
[----:B------:R-:W-:Y:S01]  /*42d0*/  @P5 FSEL R19, R19, -INF , !P1 ;  /* 0xff80000013135808 */ /* 0x000fe20004800000 */
[--C-:B------:R-:W-:Y:S01]  /*42e0*/  FFMA.FTZ R171, R16, UR10, -R165.reuse ;  /* 0x0000000a10ab7c23 */ /* 0x100fe200080108a5 */
[----:B--2---:R-:W-:Y:S01]  /*42f0*/  F2FP.F16.F32.PACK_AB R181, R151, R152 ;  /* 0x0000009897b5723e */ /* 0x004fe200000000ff */
[----:B------:R-:W-:Y:S01]  /*4300*/  FFMA.FTZ R165, R17, UR10, -R165 ;  /* 0x0000000a11a57c23 */ /* 0x000fe200080108a5 */
[----:B---3--:R-:W-:Y:S03]  /*4310*/  F2FP.F16.F32.PACK_AB R179, R154, R153 ;  /* 0x000000999ab3723e */ /* 0x008fe600000000ff */
[----:B------:R-:W2:Y:S01]  /*4320*/  MUFU.EX2 R158, R158 ;  /* 0x0000009e009e7308 */ /* 0x000ea20000000800 */
[----:B------:R-:W-:Y:S01]  /*4330*/  FFMA.FTZ R164, R19, UR10, -R164 ;  /* 0x0000000a13a47c23 */ /* 0x000fe200080108a4 */
[----:B------:R-:W-:Y:S05]  /*4340*/  STS [R212], R181 ;  /* 0x000000b5d4007388 */ /* 0x000fea0000000800 */
[----:B------:R-:W-:Y:S03]  /*4350*/  STS [R212+0x400], R179 ;  /* 0x000400b3d4007388 */ /* 0x000fe60000000800 */
[----:B------:R-:W-:Y:S01]  /*4360*/  MUFU.EX2 R160, R168 ;  /* 0x000000a800a07308 */ /* 0x000fe20000000800 */
[----:B-1----:R-:W-:Y:S05]  /*4370*/  F2FP.F16.F32.PACK_AB R177, R156, R155 ;  /* 0x0000009b9cb1723e */ /* 0x002fea00000000ff */
[----:B------:R-:W-:Y:S04]  /*4380*/  STS [R242], R177 ;  /* 0x000000b1f2007388 */ /* 0x000fe80000000800 */
[----:B------:R1:W-:Y:S01]  /*4390*/  MUFU.EX2 R162, R170 ;  /* 0x000000aa00a27308 */ /* 0x0003e20000000800 */
[----:B--2---:R-:W-:Y:S05]  /*43a0*/  F2FP.F16.F32.PACK_AB R175, R158, R157 ;  /* 0x0000009d9eaf723e */ /* 0x004fea00000000ff */
[----:B------:R-:W-:Y:S04]  /*43b0*/  STS [R242+0x400], R175 ;  /* 0x000400aff2007388 */ /* 0x000fe80000000800 */
[----:B------:R-:W2:Y:S10]  /*43c0*/  MUFU.EX2 R159, R159 ;  /* 0x0000009f009f7308 */ /* 0x000eb40000000800 */
[----:B------:R-:W3:Y:S01]  /*43d0*/  MUFU.EX2 R161, R169 ;  /* 0x000000a900a17308 */ /* 0x000ee20000000800 */
[----:B-1----:R-:W-:Y:S09]  /*43e0*/  LEA R170, P0, R202, R222, 0x2 ;  /* 0x000000decaaa7211 */ /* 0x002ff200078010ff */
[----:B------:R-:W-:Y:S01]  /*43f0*/  MUFU.EX2 R168, R165 ;  /* 0x000000a500a87308 */ /* 0x000fe20000000800 */
[----:B--2---:R-:W-:Y:S05]  /*4400*/  F2FP.F16.F32.PACK_AB R173, R160, R159 ;  /* 0x0000009fa0ad723e */ /* 0x004fea00000000ff */
[----:B------:R-:W-:Y:S04]  /*4410*/  STS [R240], R173 ;  /* 0x000000adf0007388 */ /* 0x000fe80000000800 */
[----:B------:R-:W-:Y:S01]  /*4420*/  MUFU.EX2 R166, R164 ;  /* 0x000000a400a67308 */ /* 0x000fe20000000800 */
[----:B---3--:R-:W-:Y:S05]  /*4430*/  F2FP.F16.F32.PACK_AB R169, R162, R161 ;  /* 0x000000a1a2a9723e */ /* 0x008fea00000000ff */
[----:B------:R-:W-:Y:S04]  /*4440*/  STS [R240+0x400], R169 ;  /* 0x000400a9f0007388 */ /* 0x000fe80000000800 */
[----:B------:R-:W1:Y:S10]  /*4450*/  MUFU.EX2 R163, R171 ;  /* 0x000000ab00a37308 */ /* 0x000e740000000800 */
[----:B------:R-:W2:Y:S01]  /*4460*/  MUFU.EX2 R167, R167 ;  /* 0x000000a700a77308 */ /* 0x000ea20000000800 */
[----:B-1----:R-:W-:Y:S02]  /*4470*/  F2FP.F16.F32.PACK_AB R174, R168, R163 ;  /* 0x000000a3a8ae723e */ /* 0x002fe400000000ff */
[----:B------:R-:W-:Y:S03]  /*4480*/  LEA.HI.X R171, R202, R223, RZ, 0x2, P0 ;  /* 0x000000dfcaab7211 */ /* 0x000fe600000f14ff */
[----:B------:R-:W-:Y:S01]  /*4490*/  STS [R217], R174 ;  /* 0x000000aed9007388 */ /* 0x000fe20000000800 */
[----:B--2---:R-:W-:Y:S04]  /*44a0*/  F2FP.F16.F32.PACK_AB R172, R166, R167 ;  /* 0x000000a7a6ac723e */ /* 0x004fe800000000ff */
[----:B------:R-:W2:Y:S05]  /*44b0*/  LDG.E R165, desc[UR16][R170.64] ;  /* 0x00000010aaa57981 */ /* 0x000eaa000c1e1900 */
[----:B------:R-:W-:Y:S05]  /*44c0*/  STS [R217+0x400], R172 ;  /* 0x000400acd9007388 */ /* 0x000fea0000000800 */
[----:B------:R-:W-:Y:S05]  /*44d0*/  LDSM.16.M88.4 R68, [R198+0xc000] ;  /* 0x00c00000c644783b */ /* 0x000fea0000000200 */
[----:B------:R-:W1:Y:S05]  /*44e0*/  LDSM.16.M88.4 R72, [R196+0x6000] ;  /* 0x00600000c448783b */ /* 0x000e6a0000000200 */
[----:B------:R-:W3:Y:S05]  /*44f0*/  LDSM.16.M88.4 R76, [R196+0x6800] ;  /* 0x00680000c44c783b */ /* 0x000eea0000000200 */
[----:B------:R-:W-:Y:S05]  /*4500*/  LDSM.16.M88.4 R80, [R187+0xc000] ;  /* 0x00c00000bb50783b */ /* 0x000fea0000000200 */
[----:B------:R-:W4:Y:S05]  /*4510*/  LDSM.16.M88.4 R84, [R194+0x6000] ;  /* 0x00600000c254783b */ /* 0x000f2a0000000200 */
[----:B------:R2:W2:Y:S05]  /*4520*/  LDG.E R164, desc[UR16][R170.64+0x20] ;  /* 0x00002010aaa47981 */ /* 0x0004aa000c1e1900 */
[----:B------:R-:W4:Y:S05]  /*4530*/  LDSM.16.M88.4 R88, [R194+0x6800] ;  /* 0x00680000c258783b */ /* 0x000f2a0000000200 */
[----:B------:R-:W-:Y:S05]  /*4540*/  LDSM.16.M88.4 R92, [R186+0xc000] ;  /* 0x00c00000ba5c783b */ /* 0x000fea0000000200 */
[----:B------:R-:W4:Y:S01]  /*4550*/  LDSM.16.M88.4 R96, [R0+0x6000] ;  /* 0x006000000060783b */ /* 0x000f220000000200 */
[C---:B-1----:R-:W-:Y:S08]  /*4560*/  HMMA.16816.F32 R4, R68.reuse, R72, RZ ;  /* 0x000000484404723c */ /* 0x042ff000000018ff */
[C---:B------:R-:W-:Y:S01]  /*4570*/  HMMA.16816.F32 R8, R68.reuse, R74, RZ ;  /* 0x0000004a4408723c */ /* 0x040fe200000018ff */
[----:B------:R-:W-:Y:S07]  /*4580*/  LDSM.16.M88.4 R72, [R185+0xc000] ;  /* 0x00c00000b948783b */ /* 0x000fee0000000200 */
[C---:B---3--:R-:W-:Y:S08]  /*4590*/  HMMA.16816.F32 R12, R68.reuse, R76, RZ ;  /* 0x0000004c440c723c */ /* 0x048ff000000018ff */
[----:B------:R-:W-:Y:S01]  /*45a0*/  HMMA.16816.F32 R16, R68, R78, RZ ;  /* 0x0000004e4410723c */ /* 0x000fe200000018ff */
[----:B------:R-:W1:Y:S05]  /*45b0*/  LDSM.16.M88.4 R68, [R0+0x6800] ;  /* 0x006800000044783b */ /* 0x000e6a0000000200 */
[----:B------:R-:W3:Y:S02]  /*45c0*/  LDSM.16.M88.4 R76, [R199+0x6000] ;  /* 0x00600000c74c783b */ /* 0x000ee40000000200 */
[C---:B----4-:R-:W-:Y:S08]  /*45d0*/  HMMA.16816.F32 R4, R80.reuse, R84, R4 ;  /* 0x000000545004723c */ /* 0x050ff00000001804 */
[C---:B------:R-:W-:Y:S01]  /*45e0*/  HMMA.16816.F32 R8, R80.reuse, R86, R8 ;  /* 0x000000565008723c */ /* 0x040fe20000001808 */
[----:B------:R-:W-:Y:S07]  /*45f0*/  LDSM.16.M88.4 R84, [R198+0xe000] ;  /* 0x00e00000c654783b */ /* 0x000fee0000000200 */
[C---:B------:R-:W-:Y:S08]  /*4600*/  HMMA.16816.F32 R12, R80.reuse, R88, R12 ;  /* 0x00000058500c723c */ /* 0x040ff0000000180c */
[----:B------:R-:W-:Y:S01]  /*4610*/  HMMA.16816.F32 R16, R80, R90, R16 ;  /* 0x0000005a5010723c */ /* 0x000fe20000001810 */
[----:B------:R-:W4:Y:S05]  /*4620*/  LDSM.16.M88.4 R80, [R199+0x6800] ;  /* 0x00680000c750783b */ /* 0x000f2a0000000200 */
        /* <DEDUP_REMOVED lines=22> */
[C---:B------:R-:W-:Y:S08]  /*4790*/  HMMA.16816.F32 R4, R92.reuse, R96, R4 ;  /* 0x000000605c04723c */ /* 0x040ff00000001804 */
[C---:B------:R-:W-:Y:S01]  /*47a0*/  HMMA.16816.F32 R8, R92.reuse, R98, R8 ;  /* 0x000000625c08723c */ /* 0x040fe20000001808 */
[----:B------:R-:W-:Y:S07]  /*47b0*/  LDSM.16.M88.4 R96, [R196+0xa000] ;  /* 0x00a00000c460783b */ /* 0x000fee0000000200 */
[C---:B---3--:R-:W-:Y:S08]  /*47c0*/  HMMA.16816.F32 R12, R92.reuse, R72, R12 ;  /* 0x000000485c0c723c */ /* 0x048ff0000000180c */
[----:B------:R-:W-:Y:S01]  /*47d0*/  HMMA.16816.F32 R16, R92, R74, R16 ;  /* 0x0000004a5c10723c */ /* 0x000fe20000001810 */
[----:B------:R-:W3:Y:S05]  /*47e0*/  LDSM.16.M88.4 R72, [R199+0x8800] ;  /* 0x00880000c748783b */ /* 0x000eea0000000200 */
        /* <DEDUP_REMOVED lines=11> */
[C---:B---3--:R-:W-:Y:S08]  /*48a0*/  HMMA.16816.F32 R12, R84.reuse, R72, R12 ;  /* 0x00000048540c723c */ /* 0x048ff0000000180c */
[----:B------:R-:W-:Y:S01]  /*48b0*/  HMMA.16816.F32 R16, R84, R74, R16 ;  /* 0x0000004a5410723c */ /* 0x000fe20000001810 */
[----:B------:R-:W3:Y:S05]  /*48c0*/  LDSM.16.M88.4 R72, [R194+0xa800] ;  /* 0x00a80000c248783b */ /* 0x000eea0000000200 */
[----:B------:R-:W2:Y:S02]  /*48d0*/  LDSM.16.M88.4 R84, [R186+0x10000] ;  /* 0x01000000ba54783b */ /* 0x000ea40000000200 */
        /* <DEDUP_REMOVED lines=8> */
[C---:B------:R-:W-:Y:S08]  /*4960*/  HMMA.16816.F32 R8, R76.reuse, R82, R8 ;  /* 0x000000524c08723c */ /* 0x040ff00000001808 */
[C---:B---3--:R-:W-:Y:S08]  /*4970*/  HMMA.16816.F32 R12, R76.reuse, R72, R12 ;  /* 0x000000484c0c723c */ /* 0x048ff0000000180c */
[----:B------:R-:W-:Y:S01]  /*4980*/  HMMA.16816.F32 R16, R76, R74, R16 ;  /* 0x0000004a4c10723c */ /* 0x000fe20000001810 */
[----:B------:R-:W3:Y:S07]  /*4990*/  LDSM.16.M88.4 R72, [R199+0xa800] ;  /* 0x00a80000c748783b */ /* 0x000eee0000000200 */
[C---:B--2---:R-:W-:Y:S08]  /*49a0*/  HMMA.16816.F32 R4, R84.reuse, R88, R4 ;  /* 0x000000585404723c */ /* 0x044ff00000001804 */
[C---:B------:R-:W-:Y:S08]  /*49b0*/  HMMA.16816.F32 R8, R84.reuse, R90, R8 ;  /* 0x0000005a5408723c */ /* 0x040ff00000001808 */
[C---:B-1----:R-:W-:Y:S08]  /*49c0*/  HMMA.16816.F32 R12, R84.reuse, R68, R12 ;  /* 0x00000044540c723c */ /* 0x042ff0000000180c */
[----:B------:R-:W-:Y:S08]  /*49d0*/  HMMA.16816.F32 R16, R84, R70, R16 ;  /* 0x000000465410723c */ /* 0x000ff00000001810 */
[C---:B------:R-:W-:Y:S08]  /*49e0*/  HMMA.16816.F32 R4, R92.reuse, R96, R4 ;  /* 0x000000605c04723c */ /* 0x040ff00000001804 */
[C---:B------:R-:W-:Y:S08]  /*49f0*/  HMMA.16816.F32 R8, R92.reuse, R98, R8 ;  /* 0x000000625c08723c */ /* 0x040ff00000001808 */
[C---:B---3--:R-:W-:Y:S03]  /*4a00*/  HMMA.16816.F32 R12, R92.reuse, R72, R12 ;  /* 0x000000485c0c723c */ /* 0x048fe6000000180c */
[C---:B------:R-:W-:Y:S01]  /*4a10*/  FADD.FTZ R169, -R165.reuse, R4 ;  /* 0x00000004a5a97221 */ /* 0x040fe20000010100 */
[----:B------:R-:W-:Y:S03]  /*4a20*/  FADD.FTZ R170, -R165, R5 ;  /* 0x00000005a5aa7221 */ /* 0x000fe60000010100 */
[----:B------:R-:W-:Y:S01]  /*4a30*/  FMUL.FTZ R169, R152, R169 ;  /* 0x000000a998a97220 */ /* 0x000fe20000410000 */
[----:B------:R-:W-:Y:S03]  /*4a40*/  HMMA.16816.F32 R16, R92, R74, R16 ;  /* 0x0000004a5c10723c */ /* 0x000fe60000001810 */
[----:B------:R-:W-:Y:S01]  /*4a50*/  FMUL.FTZ R170, R151, R170 ;  /* 0x000000aa97aa7220 */ /* 0x000fe20000410000 */
[C---:B------:R-:W-:Y:S01]  /*4a60*/  FADD.FTZ R152, -R165.reuse, R8 ;  /* 0x00000008a5987221 */ /* 0x040fe20000010100 */
[----:B------:R-:W-:Y:S03]  /*4a70*/  FADD.FTZ R151, -R165, R9 ;  /* 0x00000009a5977221 */ /* 0x000fe60000010100 */
[----:B------:R-:W-:Y:S01]  /*4a80*/  F2FP.F16.F32.PACK_AB R169, R170, R169 ;  /* 0x000000a9aaa9723e */ /* 0x000fe200000000ff */
[----:B------:R-:W-:Y:S01]  /*4a90*/  FMUL.FTZ R152, R155, R152 ;  /* 0x000000989b987220 */ /* 0x000fe20000410000 */
[----:B------:R-:W-:Y:S01]  /*4aa0*/  FMUL.FTZ R151, R156, R151 ;  /* 0x000000979c977220 */ /* 0x000fe20000410000 */
[C---:B------:R-:W-:Y:S01]  /*4ab0*/  FADD.FTZ R156, -R165.reuse, R12 ;  /* 0x0000000ca59c7221 */ /* 0x040fe20000010100 */
[----:B------:R-:W-:Y:S03]  /*4ac0*/  FADD.FTZ R155, -R165, R13 ;  /* 0x0000000da59b7221 */ /* 0x000fe60000010100 */
[----:B------:R-:W-:Y:S01]  /*4ad0*/  FMUL.FTZ R156, R159, R156 ;  /* 0x0000009c9f9c7220 */ /* 0x000fe20000410000 */
[----:B------:R-:W-:Y:S01]  /*4ae0*/  F2FP.F16.F32.PACK_AB R151, R151, R152 ;  /* 0x000000989797723e */ /* 0x000fe200000000ff */
[C---:B------:R-:W-:Y:S01]  /*4af0*/  FADD.FTZ R152, -R164.reuse, R6 ;  /* 0x00000006a4987221 */ /* 0x040fe20000010100 */
[----:B------:R-:W-:Y:S01]  /*4b00*/  FADD.FTZ R159, -R164, R7 ;  /* 0x00000007a49f7221 */ /* 0x000fe20000010100 */
[----:B------:R-:W-:Y:S01]  /*4b10*/  FADD.FTZ R170, -R165, R16 ;  /* 0x00000010a5aa7221 */ /* 0x000fe20000010100 */
[----:B------:R-:W-:Y:S01]  /*4b20*/  FMUL.FTZ R155, R160, R155 ;  /* 0x0000009ba09b7220 */ /* 0x000fe20000410000 */
[----:B------:R-:W-:Y:S01]  /*4b30*/  FMUL.FTZ R152, R153, R152 ;  /* 0x0000009899987220 */ /* 0x000fe20000410000 */
[----:B------:R-:W-:Y:S01]  /*4b40*/  FMUL.FTZ R159, R154, R159 ;  /* 0x0000009f9a9f7220 */ /* 0x000fe20000410000 */
[----:B------:R-:W-:Y:S01]  /*4b50*/  FADD.FTZ R165, -R165, R17 ;  /* 0x00000011a5a57221 */ /* 0x000fe20000010100 */
[----:B------:R-:W-:Y:S01]  /*4b60*/  FADD.FTZ R154, -R164, R10 ;  /* 0x0000000aa49a7221 */ /* 0x000fe20000010100 */
        /* <DEDUP_REMOVED lines=29> */
[----:B------:R-:W-:Y:S03]  /*4d40*/  LEA R6, P0, R219, R248, 0x1 ;  /* 0x000000f8db067211 */ /* 0x000fe600078008ff */
[----:B------:R-:W-:Y:S01]  /*4d50*/  IMAD.IADD R231, R231, 0x1, R4 ;  /* 0x00000001e7e77824 */ /* 0x000fe200078e0204 */
        /* <DEDUP_REMOVED lines=40> */
.L_x_575:
        /* <DEDUP_REMOVED lines=128> */
.L_x_576:
[----:B------:R-:W-:Y:S01]  /*57e0*/  LDSM.16.M88.4 R148, [R190+0x1e000] ;  /* 0x01e00000be94783b */ /* 0x000fe20000000200 */
[----:B------:R-:W-:Y:S01]  /*57f0*/  ISETP.GT.AND P2, PT, R237, RZ, PT ;  /* 0x000000ffed00720c */ /* 0x000fe20003f44270 */
[----:B------:R-:W-:Y:S02]  /*5800*/  VIADD R232, R232, 0xffffffc0 ;  /* 0xffffffc0e8e87836 */ /* 0x000fe40000000000 */
[----:B------:R-:W1:Y:S04]  /*5810*/  LDSM.16.MT88.4 R16, [R197+0x12000] ;  /* 0x01200000c510783b */ /* 0x000e680000004200 */
        /* <DEDUP_REMOVED lines=39> */
[----:B------:R-:W2:Y:S04]  /*5a90*/  LDSM.16.MT88.4 R152, [R197+0x17000] ;  /* 0x01700000c598783b */ /* 0x000ea80000004200 */
[----:B------:R-:W-:Y:S03]  /*5aa0*/  LDSM.16.MT88.4 R168, [R197+0x15800] ;  /* 0x01580000c5a8783b */ /* 0x000fe60000004200 */
        /* <DEDUP_REMOVED lines=26> */
[C---:B------:R-:W-:Y:S03]  /*5c50*/  LEA.HI.X.SX32 R155, R243.reuse, R177, 0x5, P0 ;  /* 0x000000b1f39b7211 */ /* 0x040fe600000f2eff */
[C---:B------:R-:W-:Y:S04]  /*5c60*/  HMMA.16816.F32 R8, R164.reuse, R160, R8 ;  /* 0x000000a0a408723c */ /* 0x040fe80000001808 */
[C---:B------:R-:W-:Y:S04]  /*5c70*/  LEA R160, P0, R243.reuse, R154, 0x5 ;  /* 0x0000009af3a07211 */ /* 0x040fe800078028ff */
[-C--:B------:R-:W-:Y:S03]  /*5c80*/  HMMA.16816.F32 R12, R164, R162.reuse, R12 ;  /* 0x000000a2a40c723c */ /* 0x080fe6000000180c */
[C---:B------:R-:W-:Y:S05]  /*5c90*/  LEA.HI.X.SX32 R161, R243.reuse, R155, 0x5, P0 ;  /* 0x0000009bf3a17211 */ /* 0x040fea00000f2eff */
[C---:B------:R-:W-:Y:S04]  /*5ca0*/  HMMA.16816.F32 R16, R156.reuse, R162, R16 ;  /* 0x000000a29c10723c */ /* 0x040fe80000001810 */
[C---:B------:R-:W-:Y:S04]  /*5cb0*/  IMAD.WIDE R178, R243.reuse, -0xc0, R160 ;  /* 0xffffff40f3b27825 */ /* 0x040fe800078e02a0 */
[-C--:B------:R-:W-:Y:S03]  /*5cc0*/  HMMA.16816.F32 R68, R156, R168.reuse, R68 ;  /* 0x000000a89c44723c */ /* 0x080fe60000001844 */
[C---:B------:R-:W-:Y:S04]  /*5cd0*/  LEA R162, P0, R243.reuse, R178, 0x5 ;  /* 0x000000b2f3a27211 */ /* 0x040fe800078028ff */
[C---:B------:R-:W-:Y:S01]  /*5ce0*/  LEA.HI.X.SX32 R163, R243.reuse, R179, 0x5, P0 ;  /* 0x000000b3f3a37211 */ /* 0x040fe200000f2eff */
        /* <DEDUP_REMOVED lines=10> */
[C---:B------:R-:W-:Y:S04]  /*5d90*/  LEA.HI.X.SX32 R183, R243.reuse, R171, 0x5, P0 ;  /* 0x000000abf3b77211 */ /* 0x040fe800000f2eff */
[-C--:B------:R-:W-:Y:S03]  /*5da0*/  HMMA.16816.F32 R92, R164, R150.reuse, R92 ;  /* 0x00000096a45c723c */ /* 0x080fe6000000185c */
[C---:B------:R-:W-:Y:S04]  /*5db0*/  LEA R166, P0, R243.reuse, R182, 0x5 ;  /* 0x000000b6f3a67211 */ /* 0x040fe800078028ff */
[C---:B------:R-:W-:Y:S01]  /*5dc0*/  LEA.HI.X.SX32 R167, R243.reuse, R183, 0x5, P0 ;  /* 0x000000b7f3a77211 */ /* 0x040fe200000f2eff */
[----:B------:R-:W-:Y:S04]  /*5dd0*/  HMMA.16816.F32 R96, R156, R150, R96 ;  /* 0x000000969c60723c */ /* 0x000fe80000001860 */
[----:B------:R-:W-:Y:S01]  /*5de0*/  @P4 IMAD.WIDE.U32 R156, R202, 0x4, R250 ;  /* 0x00000004ca9c4825 */ /* 0x000fe200078e00fa */
[C---:B------:R-:W-:Y:S04]  /*5df0*/  LEA R164, P0, R243.reuse, R166, 0x5 ;  /* 0x000000a6f3a47211 */ /* 0x040fe800078028ff */
[----:B------:R-:W5:Y:S01]  /*5e00*/  @P4 LDG.E R235, desc[UR16][R156.64+-0x100] ;  /* 0xffff00109ceb4981 */ /* 0x000f62000c1e1900 */
[C---:B------:R-:W-:Y:S03]  /*5e10*/  LEA.HI.X.SX32 R165, R243.reuse, R167, 0x5, P0 ;  /* 0x000000a7f3a57211 */ /* 0x040fe600000f2eff */
[----:B------:R1:W5:Y:S01]  /*5e20*/  @P4 LDG.E R234, desc[UR16][R156.64+-0xe0] ;  /* 0xffff20109cea4981 */ /* 0x000362000c1e1900 */
[C---:B------:R-:W-:Y:S03]  /*5e30*/  IMAD.WIDE R150, R243.reuse, -0xc0, R164 ;  /* 0xffffff40f3967825 */ /* 0x040fe600078e02a4 */
[----:B------:R2:W-:Y:S01]  /*5e40*/  REDG.E.ADD.F32.FTZ.RN.STRONG.GPU desc[UR16][R244.64], R4 ;  /* 0x00000004f40079a6 */ /* 0x0005e2000c12f310 */
[C---:B------:R-:W-:Y:S03]  /*5e50*/  LEA R158, P0, R243.reuse, R150, 0x5 ;  /* 0x00000096f39e7211 */ /* 0x040fe600078028ff */
[----:B------:R3:W-:Y:S01]  /*5e60*/  REDG.E.ADD.F32.FTZ.RN.STRONG.GPU desc[UR16][R172.64], R5 ;  /* 0x00000005ac0079a6 */ /* 0x0007e2000c12f310 */
[C---:B------:R-:W-:Y:S03]  /*5e70*/  LEA.HI.X.SX32 R159, R243.reuse, R151, 0x5, P0 ;  /* 0x00000097f39f7211 */ /* 0x040fe600000f2eff */
[----:B------:R4:W-:Y:S04]  /*5e80*/  REDG.E.ADD.F32.FTZ.RN.STRONG.GPU desc[UR16][R174.64], R6 ;  /* 0x00000006ae0079a6 */ /* 0x0009e8000c12f310 */
        /* <DEDUP_REMOVED lines=12> */
[C---:B------:R-:W-:Y:S02]  /*5f50*/  LEA.HI.X.SX32 R173, R243.reuse, R5, 0x5, P0 ;  /* 0x00000005f3ad7211 */ /* 0x040fe400000f2eff */
[C---:B------:R-:W-:Y:S01]  /*5f60*/  LEA R148, P0, R243.reuse, R172, 0x5 ;  /* 0x000000acf3947211 */ /* 0x040fe200078028ff */
[----:B------:R3:W-:Y:S03]  /*5f70*/  REDG.E.ADD.F32.FTZ.RN.STRONG.GPU desc[UR16][R162.64+0x80], R18 ;  /* 0x00008012a20079a6 */ /* 0x0007e6000c12f310 */
[C---:B------:R-:W-:Y:S01]  /*5f80*/  LEA.HI.X.SX32 R149, R243.reuse, R173, 0x5, P0 ;  /* 0x000000adf3957211 */ /* 0x040fe200000f2eff */
[----:B------:R3:W-:Y:S01]  /*5f90*/  REDG.E.ADD.F32.FTZ.RN.STRONG.GPU desc[UR16][R168.64+0x80], R19 ;  /* 0x00008013a80079a6 */ /* 0x0007e2000c12f310 */
[C---:B----4-:R-:W-:Y:S03]  /*5fa0*/  LEA R174, P0, R243.reuse, R148, 0x5 ;  /* 0x00000094f3ae7211 */ /* 0x050fe600078028ff */
[----:B------:R4:W-:Y:S01]  /*5fb0*/  REDG.E.ADD.F32.FTZ.RN.STRONG.GPU desc[UR16][R170.64+0x80], R12 ;  /* 0x0000800caa0079a6 */ /* 0x0009e2000c12f310 */
[C---:B------:R-:W-:Y:S03]  /*5fc0*/  LEA.HI.X.SX32 R175, R243.reuse, R149, 0x5, P0 ;  /* 0x00000095f3af7211 */ /* 0x040fe600000f2eff */
[----:B------:R4:W-:Y:S01]  /*5fd0*/  REDG.E.ADD.F32.FTZ.RN.STRONG.GPU desc[UR16][R182.64+0x80], R13 ;  /* 0x0000800db60079a6 */ /* 0x0009e2000c12f310 */
[C---:B------:R-:W-:Y:S03]  /*5fe0*/  IMAD.WIDE R180, R243.reuse, -0xc0, R174 ;  /* 0xffffff40f3b47825 */ /* 0x040fe600078e02ae */
[----:B------:R4:W-:Y:S01]  /*5ff0*/  REDG.E.ADD.F32.FTZ.RN.STRONG.GPU desc[UR16][R166.64+0x80], R14 ;  /* 0x0000800ea60079a6 */ /* 0x0009e2000c12f310 */
        /* <DEDUP_REMOVED lines=8> */
[----:B------:R4:W-:Y:S03]  /*6080*/  REDG.E.ADD.F32.FTZ.RN.STRONG.GPU desc[UR16][R158.64+0x100], R70 ;  /* 0x000100469e0079a6 */ /* 0x0009e6000c12f310 */
[C---:B------:R-:W-:Y:S01]  /*6090*/  LEA.HI.X.SX32 R177, R243.reuse, R153, 0x5, P0 ;  /* 0x00000099f3b17211 */ /* 0x040fe200000f2eff */
[----:B------:R4:W-:Y:S01]  /*60a0*/  REDG.E.ADD.F32.FTZ.RN.STRONG.GPU desc[UR16][R156.64+0x100], R71 ;  /* 0x000100479c0079a6 */ /* 0x0009e2000c12f310 */
[C---:B-1----:R-:W-:Y:S03]  /*60b0*/  LEA R154, P0, R243.reuse, R176, 0x5 ;  /* 0x000000b0f39a7211 */ /* 0x042fe600078028ff */
[----:B------:R-:W-:Y:S01]  /*60c0*/  REDG.E.ADD.F32.FTZ.RN.STRONG.GPU desc[UR16][R4.64+0x100], R72 ;  /* 0x00010048040079a6 */ /* 0x000fe2000c12f310 */
[C---:B------:R-:W-:Y:S02]  /*60d0*/  LEA.HI.X.SX32 R155, R243.reuse, R177, 0x5, P0 ;  /* 0x000000b1f39b7211 */ /* 0x040fe400000f2eff */
[C---:B------:R-:W-:Y:S01]  /*60e0*/  LEA R8, P0, R243.reuse, R154, 0x5 ;  /* 0x0000009af3087211 */ /* 0x040fe200078028ff */
[----:B------:R-:W-:Y:S03]  /*60f0*/  REDG.E.ADD.F32.FTZ.RN.STRONG.GPU desc[UR16][R172.64+0x100], R73 ;  /* 0x00010049ac0079a6 */ /* 0x000fe6000c12f310 */
[C---:B------:R-:W-:Y:S01]  /*6100*/  LEA.HI.X.SX32 R9, R243.reuse, R155, 0x5, P0 ;  /* 0x0000009bf3097211 */ /* 0x040fe200000f2eff */
[----:B------:R-:W-:Y:S01]  /*6110*/  REDG.E.ADD.F32.FTZ.RN.STRONG.GPU desc[UR16][R148.64+0x100], R74 ;  /* 0x0001004a940079a6 */ /* 0x000fe2000c12f310 */
[C---:B--2---:R-:W-:Y:S03]  /*6120*/  LEA R160, P0, R243.reuse, R8, 0x5 ;  /* 0x00000008f3a07211 */ /* 0x044fe600078028ff */
[----:B------:R-:W-:Y:S01]  /*6130*/  REDG.E.ADD.F32.FTZ.RN.STRONG.GPU desc[UR16][R174.64+0x100], R75 ;  /* 0x0001004bae0079a6 */ /* 0x000fe2000c12f310 */
[C---:B------:R-:W-:Y:S03]  /*6140*/  LEA.HI.X.SX32 R161, R243.reuse, R9, 0x5, P0 ;  /* 0x00000009f3a17211 */ /* 0x040fe600000f2eff */
[----:B------:R-:W-:Y:S01]  /*6150*/  REDG.E.ADD.F32.FTZ.RN.STRONG.GPU desc[UR16][R244.64+0x180], R80 ;  /* 0x00018050f40079a6 */ /* 0x000fe2000c12f310 */
[C---:B---3--:R-:W-:Y:S03]  /*6160*/  IMAD.WIDE R178, R243.reuse, -0xc0, R160 ;  /* 0xffffff40f3b27825 */ /* 0x048fe600078e02a0 */
[----:B------:R-:W-:Y:S01]  /*6170*/  REDG.E.ADD.F32.FTZ.RN.STRONG.GPU desc[UR16][R180.64+0x180], R81 ;  /* 0x00018051b40079a6 */ /* 0x000fe2000c12f310 */
[C---:B------:R-:W-:Y:S03]  /*6180*/  LEA R10, P0, R243.reuse, R178, 0x5 ;  /* 0x000000b2f30a7211 */ /* 0x040fe600078028ff */
[----:B------:R-:W-:Y:S01]  /*6190*/  REDG.E.ADD.F32.FTZ.RN.STRONG.GPU desc[UR16][R6.64+0x180], R82 ;  /* 0x00018052060079a6 */ /* 0x000fe2000c12f310 */
        /* <DEDUP_REMOVED lines=12> */
[C---:B----4-:R-:W-:Y:S01]  /*6260*/  LEA R170, P0, R243.reuse, R168, 0x5 ;  /* 0x000000a8f3aa7211 */ /* 0x050fe200078028ff */
        /* <DEDUP_REMOVED lines=20> */
[C---:B------:R-:W-:Y:S03]  /*63b0*/  LEA R164, P0, R243.reuse, R158, 0x5 ;  /* 0x0000009ef3a47211 */ /* 0x040fe600078028ff */
[----:B------:R-:W2:Y:S01]  /*63c0*/  LDSM.16.MT88.4 R8, [R188] ;  /* 0x00000000bc08783b */ /* 0x000ea20000004200 */
[C---:B------:R-:W-:Y:S02]  /*63d0*/  LEA.HI.X.SX32 R165, R243.reuse, R159, 0x5, P0 ;  /* 0x0000009ff3a57211 */ /* 0x040fe400000f2eff */
[C---:B------:R-:W-:Y:S01]  /*63e0*/  LEA R156, P0, R243.reuse, R164, 0x5 ;  /* 0x000000a4f39c7211 */ /* 0x040fe200078028ff */
[----:B------:R-:W-:Y:S03]  /*63f0*/  REDG.E.ADD.F32.FTZ.RN.STRONG.GPU desc[UR16][R182.64+0x280], R97 ;  /* 0x00028061b60079a6 */ /* 0x000fe6000c12f310 */
[C---:B------:R-:W-:Y:S01]  /*6400*/  LEA.HI.X.SX32 R157, R243.reuse, R165, 0x5, P0 ;  /* 0x000000a5f39d7211 */ /* 0x040fe200000f2eff */
[----:B------:R-:W-:Y:S01]  /*6410*/  REDG.E.ADD.F32.FTZ.RN.STRONG.GPU desc[UR16][R12.64+0x280], R98 ;  /* 0x000280620c0079a6 */ /* 0x000fe2000c12f310 */
[C---:B-1----:R-:W-:Y:S03]  /*6420*/  LEA R152, P0, R243.reuse, R156, 0x5 ;  /* 0x0000009cf3987211 */ /* 0x042fe600078028ff */
[----:B------:R-:W1:Y:S01]  /*6430*/  LDSM.16.MT88.4 R12, [R191+-0x2000] ;  /* 0xffe00000bf0c783b */ /* 0x000e620000004200 */
[----:B------:R-:W-:Y:S03]  /*6440*/  LEA.HI.X.SX32 R153, R243, R157, 0x5, P0 ;  /* 0x0000009df3997211 */ /* 0x000fe600000f2eff */
[----:B------:R-:W3:Y:S04]  /*6450*/  LDSM.16.MT88.4 R16, [R188+0x2000] ;  /* 0x00200000bc10783b */ /* 0x000ee80000004200 */
[----:B------:R-:W4:Y:S04]  /*6460*/  LDSM.16.MT88.4 R68, [R188+0x4000] ;  /* 0x00400000bc44783b */ /* 0x000f280000004200 */
[----:B------:R-:W-:Y:S04]  /*6470*/  LDSM.16.MT88.4 R72, [R192+-0x1800] ;  /* 0xffe80000c048783b */ /* 0x000fe80000004200 */
[----:B------:R-:W4:Y:S04]  /*6480*/  LDSM.16.MT88.4 R76, [R188+0x800] ;  /* 0x00080000bc4c783b */ /* 0x000f280000004200 */
[----:B------:R-:W4:Y:S04]  /*6490*/  LDSM.16.MT88.4 R80, [R191+-0x1800] ;  /* 0xffe80000bf50783b */ /* 0x000f280000004200 */
[----:B------:R-:W-:Y:S01]  /*64a0*/  LDSM.16.MT88.4 R84, [R188+0x3000] ;  /* 0x00300000bc54783b */ /* 0x000fe20000004200 */
[-C--:B--2---:R-:W-:Y:S03]  /*64b0*/  HMMA.16816.F32 R100, R4, R8.reuse, R100 ;  /* 0x000000080464723c */ /* 0x084fe60000001864 */
[----:B------:R-:W-:Y:S04]  /*64c0*/  LDSM.16.MT88.4 R88, [R188+0x1800] ;  /* 0x00180000bc58783b */ /* 0x000fe80000004200 */
[----:B------:R-:W-:Y:S04]  /*64d0*/  LDSM.16.MT88.4 R148, [R188+0x5800] ;  /* 0x00580000bc94783b */ /* 0x000fe80000004200 */
[----:B------:R-:W-:Y:S01]  /*64e0*/  REDG.E.ADD.F32.FTZ.RN.STRONG.GPU desc[UR16][R166.64+0x280], R99 ;  /* 0x00028063a60079a6 */ /* 0x000fe2000c12f310 */
[C---:B-1----:R-:W-:Y:S03]  /*64f0*/  HMMA.16816.F32 R104, R12.reuse, R8, R104 ;  /* 0x000000080c68723c */ /* 0x042fe60000001868 */
[----:B------:R-:W-:Y:S04]  /*6500*/  LDSM.16.MT88.4 R96, [R188+0x3800] ;  /* 0x00380000bc60783b */ /* 0x000fe80000004200 */
[----:B------:R-:W-:Y:S01]  /*6510*/  REDG.E.ADD.F32.FTZ.RN.STRONG.GPU desc[UR16][R158.64+0x280], R92 ;  /* 0x0002805c9e0079a6 */ /* 0x000fe2000c12f310 */
[-C--:B------:R-:W-:Y:S03]  /*6520*/  HMMA.16816.F32 R108, R12, R10.reuse, R108 ;  /* 0x0000000a0c6c723c */ /* 0x080fe6000000186c */
[----:B------:R-:W-:Y:S04]  /*6530*/  REDG.E.ADD.F32.FTZ.RN.STRONG.GPU desc[UR16][R164.64+0x280], R93 ;  /* 0x0002805da40079a6 */ /* 0x000fe8000c12f310 */
[----:B------:R-:W-:Y:S01]  /*6540*/  REDG.E.ADD.F32.FTZ.RN.STRONG.GPU desc[UR16][R156.64+0x280], R94 ;  /* 0x0002805e9c0079a6 */ /* 0x000fe2000c12f310 */
[C---:B------:R-:W-:Y:S03]  /*6550*/  HMMA.16816.F32 R112, R4.reuse, R10, R112 ;  /* 0x0000000a0470723c */ /* 0x040fe60000001870 */
[----:B------:R-:W1:Y:S04]  /*6560*/  LDSM.16.MT88.4 R8, [R188+0x2800] ;  /* 0x00280000bc08783b */ /* 0x000e680000004200 */
[----:B------:R-:W-:Y:S01]  /*6570*/  REDG.E.ADD.F32.FTZ.RN.STRONG.GPU desc[UR16][R152.64+0x280], R95 ;  /* 0x0002805f980079a6 */ /* 0x000fe2000c12f310 */
[-C--:B---3--:R-:W-:Y:S03]  /*6580*/  HMMA.16816.F32 R116, R4, R16.reuse, R116 ;  /* 0x000000100474723c */ /* 0x088fe60000001874 */
[----:B------:R-:W-:Y:S05]  /*6590*/  LDSM.16.MT88.4 R92, [R191+-0x800] ;  /* 0xfff80000bf5c783b */ /* 0x000fea0000004200 */
[C---:B------:R-:W-:Y:S08]  /*65a0*/  HMMA.16816.F32 R120, R12.reuse, R16, R120 ;  /* 0x000000100c78723c */ /* 0x040ff00000001878 */
[-C--:B------:R-:W-:Y:S08]  /*65b0*/  HMMA.16816.F32 R124, R12, R18.reuse, R124 ;  /* 0x000000120c7c723c */ /* 0x080ff0000000187c */
[C---:B------:R-:W-:Y:S01]  /*65c0*/  HMMA.16816.F32 R128, R4.reuse, R18, R128 ;  /* 0x000000120480723c */ /* 0x040fe20000001880 */
[----:B------:R-:W-:Y:S07]  /*65d0*/  LDSM.16.MT88.4 R16, [R188+0x1000] ;  /* 0x00100000bc10783b */ /* 0x000fee0000004200 */
[-C--:B----4-:R-:W-:Y:S08]  /*65e0*/  HMMA.16816.F32 R132, R4, R68.reuse, R132 ;  /* 0x000000440484723c */ /* 0x090ff00000001884 */
[C---:B------:R-:W-:Y:S08]  /*65f0*/  HMMA.16816.F32 R136, R12.reuse, R68, R136 ;  /* 0x000000440c88723c */ /* 0x040ff00000001888 */
[-C--:B------:R-:W-:Y:S01]  /*6600*/  HMMA.16816.F32 R140, R12, R70.reuse, R140 ;  /* 0x000000460c8c723c */ /* 0x080fe2000000188c */
[----:B------:R-:W2:Y:S07]  /*6610*/  LDSM.16.MT88.4 R12, [R188+0x4800] ;  /* 0x00480000bc0c783b */ /* 0x000eae0000004200 */
[----:B------:R-:W-:Y:S01]  /*6620*/  HMMA.16816.F32 R144, R4, R70, R144 ;  /* 0x000000460490723c */ /* 0x000fe20000001890 */
[----:B------:R-:W3:Y:S04]  /*6630*/  LDSM.16.MT88.4 R4, [R192+-0x1000] ;  /* 0xfff00000c004783b */ /* 0x000ee80000004200 */
[----:B------:R-:W4:Y:S03]  /*6640*/  LDSM.16.MT88.4 R68, [R191+-0x1000] ;  /* 0xfff00000bf44783b */ /* 0x000f260000004200 */
[-C--:B------:R-:W-:Y:S08]  /*6650*/  HMMA.16816.F32 R100, R72, R76.reuse, R100 ;  /* 0x0000004c4864723c */ /* 0x080ff00000001864 */
[C---:B------:R-:W-:Y:S08]  /*6660*/  HMMA.16816.F32 R104, R80.reuse, R76, R104 ;  /* 0x0000004c5068723c */ /* 0x040ff00000001868 */
[-C--:B------:R-:W-:Y:S08]  /*6670*/  HMMA.16816.F32 R108, R80, R78.reuse, R108 ;  /* 0x0000004e506c723c */ /* 0x080ff0000000186c */
[C---:B------:R-:W-:Y:S01]  /*6680*/  HMMA.16816.F32 R112, R72.reuse, R78, R112 ;  /* 0x0000004e4870723c */ /* 0x040fe20000001870 */
[----:B------:R-:W4:Y:S07]  /*6690*/  LDSM.16.MT88.4 R76, [R188+0x5000] ;  /* 0x00500000bc4c783b */ /* 0x000f2e0000004200 */
[-C--:B-1----:R-:W-:Y:S08]  /*66a0*/  HMMA.16816.F32 R116, R72, R8.reuse, R116 ;  /* 0x000000084874723c */ /* 0x082ff00000001874 */
[C---:B------:R-:W-:Y:S08]  /*66b0*/  HMMA.16816.F32 R120, R80.reuse, R8, R120 ;  /* 0x000000085078723c */ /* 0x040ff00000001878 */
[-C--:B------:R-:W-:Y:S08]  /*66c0*/  HMMA.16816.F32 R124, R80, R10.reuse, R124 ;  /* 0x0000000a507c723c */ /* 0x080ff0000000187c */
[C---:B------:R-:W-:Y:S01]  /*66d0*/  HMMA.16816.F32 R128, R72.reuse, R10, R128 ;  /* 0x0000000a4880723c */ /* 0x040fe20000001880 */
[----:B------:R-:W1:Y:S07]  /*66e0*/  LDSM.16.MT88.4 R8, [R192+-0x800] ;  /* 0xfff80000c008783b */ /* 0x000e6e0000004200 */
[-C--:B--2---:R-:W-:Y:S08]  /*66f0*/  HMMA.16816.F32 R132, R72, R12.reuse, R132 ;  /* 0x0000000c4884723c */ /* 0x084ff00000001884 */
[C---:B------:R-:W-:Y:S08]  /*6700*/  HMMA.16816.F32 R136, R80.reuse, R12, R136 ;  /* 0x0000000c5088723c */ /* 0x040ff00000001888 */
[-C--:B------:R-:W-:Y:S08]  /*6710*/  HMMA.16816.F32 R140, R80, R14.reuse, R140 ;  /* 0x0000000e508c723c */ /* 0x080ff0000000188c */
[----:B------:R-:W-:Y:S08]  /*6720*/  HMMA.16816.F32 R144, R72, R14, R144 ;  /* 0x0000000e4890723c */ /* 0x000ff00000001890 */
[-C--:B---3--:R-:W-:Y:S08]  /*6730*/  HMMA.16816.F32 R100, R4, R16.reuse, R100 ;  /* 0x000000100464723c */ /* 0x088ff00000001864 */
[C---:B----4-:R-:W-:Y:S08]  /*6740*/  HMMA.16816.F32 R104, R68.reuse, R16, R104 ;  /* 0x000000104468723c */ /* 0x050ff00000001868 */
        /* <DEDUP_REMOVED lines=9> */
[----:B------:R-:W-:Y:S04]  /*67e0*/  HMMA.16816.F32 R144, R4, R78, R144 ;  /* 0x0000004e0490723c */ /* 0x000fe80000001890 */
[C---:B------:R-:W-:Y:S01]  /*67f0*/  LOP3.LUT R4, R237.reuse, 0x1, RZ, 0xc0, !PT ;  /* 0x00000001ed047812 */ /* 0x040fe200078ec0ff */
[----:B------:R-:W-:Y:S01]  /*6800*/  VIADD R6, R188, 0xffffa000 ;  /* 0xffffa000bc067836 */ /* 0x000fe20000000000 */
[----:B------:R-:W-:Y:S01]  /*6810*/  @P4 IADD3 R5, P1, PT, R250, -0x100, RZ ;  /* 0xffffff00fa054810 */ /* 0x000fe20007f3e0ff */
[----:B------:R-:W-:Y:S01]  /*6820*/  VIADD R237, R237, 0xffffffff ;  /* 0xffffffffeded7836 */ /* 0x000fe20000000000 */
[-C--:B-1----:R-:W-:Y:S05]  /*6830*/  HMMA.16816.F32 R100, R8, R88.reuse, R100 ;  /* 0x000000580864723c */ /* 0x082fea0000001864 */
[----:B------:R-:W-:Y:S01]  /*6840*/  ISETP.NE.U32.AND P0, PT, R4, 0x1, PT ;  /* 0x000000010400780c */ /* 0x000fe20003f05070 */
[----:B------:R-:W-:Y:S01]  /*6850*/  @P4 IMAD.MOV.U32 R250, RZ, RZ, R5 ;  /* 0x000000fffffa4224 */ /* 0x000fe200078e0005 */
[----:B------:R-:W-:Y:S01]  /*6860*/  @P4 IADD3.X R4, PT, PT, R251, -0x1, RZ, P1, !PT ;  /* 0xfffffffffb044810 */ /* 0x000fe20000ffe4ff */
[C---:B------:R-:W-:Y:S04]  /*6870*/  HMMA.16816.F32 R104, R92.reuse, R88, R104 ;  /* 0x000000585c68723c */ /* 0x040fe80000001868 */
[----:B------:R-:W-:Y:S04]  /*6880*/  @P4 IMAD.MOV.U32 R251, RZ, RZ, R4 ;  /* 0x000000fffffb4224 */ /* 0x000fe800078e0004 */
[-C--:B------:R-:W-:Y:S03]  /*6890*/  HMMA.16816.F32 R108, R92, R90.reuse, R108 ;  /* 0x0000005a5c6c723c */ /* 0x080fe6000000186c */
[----:B------:R-:W-:Y:S01]  /*68a0*/  @P0 VIADD R6, R188, 0x6000 ;  /* 0x00006000bc060836 */ /* 0x000fe20000000000 */
[----:B------:R-:W-:Y:S03]  /*68b0*/  @P4 IADD3 R222, P0, PT, R222, -0x100, RZ ;  /* 0xffffff00dede4810 */ /* 0x000fe60007f1e0ff */
[----:B------:R-:W-:Y:S01]  /*68c0*/  IMAD.MOV.U32 R188, RZ, RZ, R6 ;  /* 0x000000ffffbc7224 */ /* 0x000fe200078e0006 */
[C---:B------:R-:W-:Y:S04]  /*68d0*/  HMMA.16816.F32 R112, R8.reuse, R90, R112 ;  /* 0x0000005a0870723c */ /* 0x040fe80000001870 */
[----:B------:R-:W-:Y:S04]  /*68e0*/  @P4 IADD3.X R223, PT, PT, R223, -0x1, RZ, P0, !PT ;  /* 0xffffffffdfdf4810 */ /* 0x000fe800007fe4ff */
        /* <DEDUP_REMOVED lines=174> */
.L_x_578:
[----:B------:R-:W2:Y:S01]  /*73d0*/  LDC.64 R6, c[0x0][0x5c0] ;  /* 0x00017000ff067b82 */ /* 0x000ea20000000a00 */
[----:B-1----:R-:W-:-:S05]  /*73e0*/  IADD3 R46, PT, PT, R238, R241, RZ ;  /* 0x000000f1ee2e7210 */ /* 0x002fca0007ffe0ff */
[C---:B--2---:R-:W-:Y:S02]  /*73f0*/  IMAD R44, R46.reuse, R7, RZ ;  /* 0x000000072e2c7224 */ /* 0x044fe400078e02ff */
[----:B------:R-:W-:-:S05]  /*7400*/  IMAD.WIDE.U32 R46, R46, R6, RZ ;  /* 0x000000062e2e7225 */ /* 0x000fca00078e00ff */
[----:B------:R-:W-:Y:S02]  /*7410*/  IADD3 R44, PT, PT, R47, R44, RZ ;  /* 0x0000002c2f2c7210 */ /* 0x000fe40007ffe0ff */
.L_x_579:
        /* <DEDUP_REMOVED lines=13> */
[----:B------:R-:W-:Y:S06]  /*74f0*/  BRA `(.L_x_581) ;  /* 0x0000000000187947 */ /* 0x000fec0003800000 */
.L_x_580:
[----:B------:R-:W1:Y:S01]  /*7500*/  LDC.64 R4, c[0x0][0x5c8] ;  /* 0x00017200ff047b82 */ /* 0x000e620000000a00 */
[----:B------:R-:W-:-:S05]  /*7510*/  IADD3 R8, PT, PT, R238, R241, RZ ;  /* 0x000000f1ee087210 */ /* 0x000fca0007ffe0ff */
[C---:B-1----:R-:W-:Y:S02]  /*7520*/  IMAD R0, R8.reuse, R5, RZ ;  /* 0x0000000508007224 */ /* 0x042fe400078e02ff */
[----:B------:R-:W-:-:S05]  /*7530*/  IMAD.WIDE.U32 R8, R8, R4, RZ ;  /* 0x0000000408087225 */ /* 0x000fca00078e00ff */
[----:B------:R-:W-:Y:S02]  /*7540*/  IADD3 R0, PT, PT, R9, R0, RZ ;  /* 0x0000000009007210 */ /* 0x000fe40007ffe0ff */
[----:B------:R-:W-:-:S07]  /*7550*/  MOV R2, R8 ;  /* 0x0000000800027202 */ /* 0x000fce0000000f00 */
.L_x_581:
        /* <DEDUP_REMOVED lines=42> */
.L_x_583:
[----:B------:R-:W-:Y:S05]  /*7800*/  BSYNC.RECONVERGENT B0 ;  /* 0x0000000000007941 */ /* 0x000fea0003800200 */
.L_x_582:
        /* <DEDUP_REMOVED lines=17> */
.L_x_585:
[----:B------:R-:W-:Y:S05]  /*7920*/  BSYNC.RECONVERGENT B0 ;  /* 0x0000000000007941 */ /* 0x000fea0003800200 */
.L_x_584:
        /* <DEDUP_REMOVED lines=23> */
.L_x_587:
[----:B------:R-:W-:Y:S05]  /*7aa0*/  BSYNC.RECONVERGENT B0 ;  /* 0x0000000000007941 */ /* 0x000fea0003800200 */
.L_x_586:
        /* <DEDUP_REMOVED lines=16> */
.L_x_546:
[----:B------:R-:W-:Y:S05]  /*7bb0*/  BSYNC.RECONVERGENT B1 ;  /* 0x0000000000017941 */ /* 0x000fea0003800200 */
.L_x_524:
        /* <DEDUP_REMOVED lines=11> */
.L_x_589:
        /* <DEDUP_REMOVED lines=9> */
.L_x_2161:


//--------------------- .text._ZN5flash44flash_bwd_dq_dk_dv_loop_seqk_parallel_kernelI23Flash_bwd_kernel_traitsILi192ELi64ELi64ELi8ELi4ELi2ELi2ELb0ELb0EN7cutlass6half_tE19Flash_kernel_traitsILi192ELi64ELi64ELi8ES3_EELb0ELb0ELb1ELb0ELb0ELb1ELb0EEEvNS_16Flash_bwd_paramsE --------------------------
	.section	.text._ZN5flash44flash_bwd_dq_dk_dv_loop_seqk_parallel_kernelI23Flash_bwd_kernel_traitsILi192ELi64ELi64ELi8ELi4ELi2ELi2ELb0ELb0EN7cutlass6half_tE19Flash_kernel_traitsILi192ELi64ELi64ELi8ES3_EELb0ELb0ELb1ELb0ELb0ELb1ELb0EEEvNS_16Flash_bwd_paramsE,"ax",@progbits
	.align	128
        .global         _ZN5flash44flash_bwd_dq_dk_dv_loop_seqk_parallel_kernelI23Flash_bwd_kernel_traitsILi192ELi64ELi64ELi8ELi4ELi2ELi2ELb0ELb0EN7cutlass6half_tE19Flash_kernel_traitsILi192ELi64ELi64ELi8ES3_EELb0ELb0ELb1ELb0ELb0ELb1ELb0EEEvNS_16Flash_bwd_paramsE
        .type           _ZN5flash44flash_bwd_dq_dk_dv_loop_seqk_parallel_kernelI23Flash_bwd_kernel_traitsILi192ELi64ELi64ELi8ELi4ELi2ELi2ELb0ELb0EN7cutlass6half_tE19Flash_kernel_traitsILi192ELi64ELi64ELi8ES3_EELb0ELb0ELb1ELb0ELb0ELb1ELb0EEEvNS_16Flash_bwd_paramsE,@function
        .size           _ZN5flash44flash_bwd_dq_dk_dv_loop_seqk_parallel_kernelI23Flash_bwd_kernel_traitsILi192ELi64ELi64ELi8ELi4ELi2ELi2ELb0ELb0EN7cutlass6half_tE19Flash_kernel_traitsILi192ELi64ELi64ELi8ES3_EELb0ELb0ELb1ELb0ELb0ELb1ELb0EEEvNS_16Flash_bwd_paramsE,(.L_x_2162 - _ZN5flash44flash_bwd_dq_dk_dv_loop_seqk_parallel_kernelI23Flash_bwd_kernel_traitsILi192ELi64ELi64ELi8ELi4ELi2ELi2ELb0ELb0EN7cutlass6half_tE19Flash_kernel_traitsILi192ELi64ELi64ELi8ES3_EELb0ELb0ELb1ELb0ELb0ELb1ELb0EEEvNS_16Flash_bwd_paramsE)
        .other          _ZN5flash44flash_bwd_dq_dk_dv_loop_seqk_parallel_kernelI23Flash_bwd_kernel_traitsILi192ELi64ELi64ELi8ELi4ELi2ELi2ELb0ELb0EN7cutlass6half_tE19Flash_kernel_traitsILi192ELi64ELi64ELi8ES3_EELb0ELb0ELb1ELb0ELb0ELb1ELb0EEEvNS_16Flash_bwd_paramsE,@"STO_CUDA_ENTRY STV_DEFAULT"
_ZN5flash44flash_bwd_dq_dk_dv_loop_seqk_parallel_kernelI23Flash_bwd_kernel_traitsILi192ELi64ELi64ELi8ELi4ELi2ELi2ELb0ELb0EN7cutlass6half_tE19Flash_kernel_traitsILi192ELi64ELi64ELi8ES3_EELb0ELb0ELb1ELb0ELb0ELb1ELb0EEEvNS_16Flash_bwd_paramsE:
.text._ZN5flash44flash_bwd_dq_dk_dv_loop_seqk_parallel_kernelI23Flash_bwd_kernel_traitsILi192ELi64ELi64ELi8ELi4ELi2ELi2ELb0ELb0EN7cutlass6half_tE19Flash_kernel_traitsILi192ELi64ELi64ELi8ES3_EELb0ELb0ELb1ELb0ELb0ELb1ELb0EEEvNS_16Flash_bwd_paramsE:
        /* <DEDUP_REMOVED lines=12> */
[----:B------:R-:W-:Y:S01]  /*00c0*/  IMAD.U32 R207, RZ, RZ, UR4 ;  /* 0x00000004ffcf7e24 */ /* 0x000fe2000f8e00ff */
[----:B------:R-:W2:Y:S01]  /*00d0*/  S2R R202, SR_CTAID.Y ;  /* 0x0000000000ca7919 */ /* 0x000ea20000002600 */
[----:B------:R-:W-:Y:S01]  /*00e0*/  IMAD.MOV.U32 R194, RZ, RZ, 0x40 ;  /* 0x00000040ffc27424 */ /* 0x000fe200078e00ff */
[----:B------:R-:W3:Y:S01]  /*00f0*/  LDCU.64 UR18, c[0x0][0x358] ;  /* 0x00006b00ff1277ac */ /* 0x000ee20008000a00 */
[----:B------:R-:W-:Y:S01]  /*0100*/  IMAD.MOV.U32 R220, RZ, RZ, 0x10 ;  /* 0x00000010ffdc7424 */ /* 0x000fe200078e00ff */
[----:B------:R-:W4:Y:S01]  /*0110*/  S2R R201, SR_CTAID.Z ;  /* 0x0000000000c97919 */ /* 0x000f220000002700 */
[----:B------:R-:W5:Y:S01]  /*0120*/  S2UR UR6, SR_CgaCtaId ;  /* 0x00000000000679c3 */ /* 0x000f620000008800 */
[----:B------:R-:W-:Y:S01]  /*0130*/  IMAD.MOV.U32 R196, RZ, RZ, 0x20 ;  /* 0x00000020ffc47424 */ /* 0x000fe200078e00ff */
[----:B------:R-:W-:Y:S01]  /*0140*/  UMOV UR17, URZ ;  /* 0x000000ff00117c82 */ /* 0x000fe20008000000 */
[----:B------:R-:W-:-:S05]  /*0150*/  UMOV UR20, URZ ;  /* 0x000000ff00147c82 */ /* 0x000fca0008000000 */
[----:B------:R-:W2:Y:S08]  /*0160*/  S2UR UR16, SR_CTAID.X ;  /* 0x00000000001079c3 */ /* 0x000eb00000002500 */
[----:B------:R-:W2:Y:S01]  /*0170*/  LDC R11, c[0x0][0x438] ;  /* 0x00010e00ff0b7b82 */ /* 0x000ea20000000800 */
        /* <DEDUP_REMOVED lines=10> */
[----:B------:R-:W1:Y:S01]  /*0220*/  LDC.U8 R200, c[0x0][0x532] ;  /* 0x00014c80ffc87b82 */ /* 0x000e620000000000 */
[----:B------:R-:W-:Y:S01]  /*0230*/  LOP3.LUT R203, R203, 0x7, R4, 0xf8, !PT ;  /* 0x00000007cbcb7812 */ /* 0x000fe200078ef804 */
[----:B------:R-:W-:Y:S01]  /*0240*/  UIADD3 UR5, UPT, UPT, UR6, 0x20000, URZ ;  /* 0x0002000006057890 */ /* 0x000fe2000fffe0ff */
[C---:B------:R-:W-:Y:S01]  /*0250*/  LOP3.LUT R4, R2.reuse, 0x200, RZ, 0xc0, !PT ;  /* 0x0000020002047812 */ /* 0x040fe200078ec0ff */
[----:B------:R-:W-:Y:S01]  /*0260*/  UIADD3 UR4, UPT, UPT, UR6, 0x12000, URZ ;  /* 0x0001200006047890 */ /* 0x000fe2000fffe0ff */
[----:B------:R-:W-:-:S02]  /*0270*/  LOP3.LUT R6, R2, 0xc00, RZ, 0xc0, !PT ;  /* 0x00000c0002067812 */ /* 0x000fc400078ec0ff */
[--C-:B------:R-:W-:Y:S02]  /*0280*/  LOP3.LUT R212, R212, 0x1c0, R9.reuse, 0xf8, !PT ;  /* 0x000001c0d4d47812 */ /* 0x100fe400078ef809 */
[----:B------:R-:W-:Y:S02]  /*0290*/  LOP3.LUT R4, R4, 0x3800, R9, 0xf8, !PT ;  /* 0x0000380004047812 */ /* 0x000fe400078ef809 */
[----:B------:R-:W-:Y:S02]  /*02a0*/  SHF.R.U32.HI R206, RZ, 0x3, R204 ;  /* 0x00000003ffce7819 */ /* 0x000fe400000116cc */
[----:B------:R-:W-:Y:S02]  /*02b0*/  LOP3.LUT R9, R9, 0x1c0, RZ, 0xc0, !PT ;  /* 0x000001c009097812 */ /* 0x000fe400078ec0ff */
[----:B------:R-:W-:Y:S01]  /*02c0*/  LOP3.LUT R3, R6, 0x6, R5, 0xf8, !PT ;  /* 0x0000000606037812 */ /* 0x000fe200078ef805 */
[----:B------:R-:W-:Y:S01]  /*02d0*/  VIADD R210, R206, 0x20 ;  /* 0x00000020ced27836 */ /* 0x000fe20000000000 */
[----:B------:R-:W-:-:S02]  /*02e0*/  LOP3.LUT R6, R2, 0x400, RZ, 0xc0, !PT ;  /* 0x0000040002067812 */ /* 0x000fc400078ec0ff */
[----:B------:R-:W-:Y:S02]  /*02f0*/  LOP3.LUT R10, R9, 0x18, R206, 0xf8, !PT ;  /* 0x00000018090a7812 */ /* 0x000fe400078ef8ce */
[----:B------:R-:W-:Y:S01]  /*0300*/  LOP3.LUT R212, R3, R212, RZ, 0xfc, !PT ;  /* 0x000000d403d47212 */ /* 0x000fe200078efcff */
[----:B------:R-:W-:Y:S01]  /*0310*/  IMAD.SHL.U32 R3, R204, 0x40, RZ ;  /* 0x00000040cc037824 */ /* 0x000fe200078e00ff */
[--C-:B------:R-:W-:Y:S02]  /*0320*/  LOP3.LUT R6, R6, 0x6, R5.reuse, 0xf8, !PT ;  /* 0x0000000606067812 */ /* 0x100fe400078ef805 */
[----:B------:R-:W-:Y:S02]  /*0330*/  LOP3.LUT R211, R10, 0x38, R5, 0x78, !PT ;  /* 0x000000380ad37812 */ /* 0x000fe400078e7805 */
[----:B------:R-:W-:Y:S02]  /*0340*/  LOP3.LUT R5, R5, 0x20, RZ, 0xc0, !PT ;  /* 0x0000002005057812 */ /* 0x000fe400078ec0ff */
[----:B------:R-:W-:-:S02]  /*0350*/  LOP3.LUT R8, R3, 0x1c0, RZ, 0xc0, !PT ;  /* 0x000001c003087812 */ /* 0x000fc400078ec0ff */
[----:B------:R-:W-:Y:S02]  /*0360*/  LOP3.LUT R7, R0, 0x10, RZ, 0xc0, !PT ;  /* 0x0000001000077812 */ /* 0x000fe400078ec0ff */
[----:B------:R-:W-:Y:S02]  /*0370*/  LOP3.LUT R198, R5, 0x18, R206, 0xf8, !PT ;  /* 0x0000001805c67812 */ /* 0x000fe400078ef8ce */
[----:B------:R-:W-:Y:S02]  /*0380*/  LOP3.LUT R197, R8, 0x38, R205, 0xf8, !PT ;  /* 0x0000003808c57812 */ /* 0x000fe400078ef8cd */
[----:B------:R-:W-:Y:S02]  /*0390*/  LOP3.LUT R8, R7, 0x8, R204, 0xf8, !PT ;  /* 0x0000000807087812 */ /* 0x000fe400078ef8cc */
[----:B------:R-:W-:Y:S02]  /*03a0*/  LOP3.LUT R189, R3, 0x200, RZ, 0xc0, !PT ;  /* 0x0000020003bd7812 */ /* 0x000fe400078ec0ff */
[----:B------:R-:W-:-:S02]  /*03b0*/  LOP3.LUT R198, R198, 0x1c0, R3, 0xf8, !PT ;  /* 0x000001c0c6c67812 */ /* 0x000fc400078ef803 */
[----:B--2---:R-:W-:Y:S02]  /*03c0*/  LEA R208, P0, R202, R208, 0x2 ;  /* 0x000000d0cad07211 */ /* 0x004fe400078010ff */
[----:B------:R-:W-:Y:S02]  /*03d0*/  LOP3.LUT R0, R197, 0x8, R0, 0x78, !PT ;  /* 0x00000008c5007812 */ /* 0x000fe400078e7800 */
[----:B------:R-:W-:Y:S02]  /*03e0*/  LOP3.LUT R191, R8, R197, RZ, 0x3c, !PT ;  /* 0x000000c508bf7212 */ /* 0x000fe400078e3cff */
[----:B------:R-:W-:Y:S02]  /*03f0*/  LOP3.LUT R199, R189, 0xc00, R2, 0xf8, !PT ;  /* 0x00000c00bdc77812 */ /* 0x000fe400078ef802 */
[----:B------:R-:W-:Y:S02]  /*0400*/  LOP3.LUT R197, R197, 0x8, R204, 0x78, !PT ;  /* 0x00000008c5c57812 */ /* 0x000fe400078e78cc */
[----:B------:R-:W-:-:S02]  /*0410*/  LOP3.LUT R189, R189, 0x400, R2, 0xf8, !PT ;  /* 0x00000400bdbd7812 */ /* 0x000fc400078ef802 */
[----:B------:R-:W-:Y:S02]  /*0420*/  LOP3.LUT R198, R198, 0x38, R205, 0x78, !PT ;  /* 0x00000038c6c67812 */ /* 0x000fe400078e78cd */
[----:B------:R-:W-:Y:S02]  /*0430*/  R2P PR, R204, 0xe ;  /* 0x0000000ecc007804 */ /* 0x000fe40000000000 */
[----:B------:R-:W-:Y:S02]  /*0440*/  LOP3.LUT R197, R4, R197, RZ, 0xfc, !PT ;  /* 0x000000c504c57212 */ /* 0x000fe400078efcff */
[-C--:B------:R-:W-:Y:S02]  /*0450*/  LOP3.LUT R199, R199, R0.reuse, RZ, 0xfc, !PT ;  /* 0x00000000c7c77212 */ /* 0x080fe400078efcff */
[----:B------:R-:W-:Y:S02]  /*0460*/  LOP3.LUT R189, R189, R0, RZ, 0xfc, !PT ;  /* 0x00000000bdbd7212 */ /* 0x000fe400078efcff */
[----:B------:R-:W-:-:S02]  /*0470*/  LOP3.LUT R198, R198, 0x200, R3, 0xf8, !PT ;  /* 0x00000200c6c67812 */ /* 0x000fc400078ef803 */
[----:B------:R-:W-:Y:S02]  /*0480*/  LOP3.LUT R3, R205, 0x1f8, RZ, 0xc0, !PT ;  /* 0x000001f8cd037812 */ /* 0x000fe400078ec0ff */
[----:B------:R-:W-:Y:S02]  /*0490*/  LEA R212, R212, UR5, 0x1 ;  /* 0x00000005d4d47c11 */ /* 0x000fe4000f8e08ff */
[----:B------:R-:W-:Y:S02]  /*04a0*/  LOP3.LUT R191, R191, 0x200, R2, 0xf8, !PT ;  /* 0x00000200bfbf7812 */ /* 0x000fe400078ef802 */
[----:B------:R-:W-:Y:S01]  /*04b0*/  SEL R194, R194, 0xffffffc0, !P2 ;  /* 0xffffffc0c2c27807 */ /* 0x000fe20005000000 */
[C---:B------:R-:W-:Y:S01]  /*04c0*/  VIADD R235, R212.reuse, 0x20 ;  /* 0x00000020d4eb7836 */ /* 0x040fe20000000000 */
        /* <DEDUP_REMOVED lines=13> */
[--C-:B------:R-:W-:Y:S01]  /*05a0*/  IMAD.IADD R195, R197, 0x1, R196.reuse ;  /* 0x00000001c5c37824 */ /* 0x100fe200078e02c4 */
[----:B------:R-:W-:Y:S01]  /*05b0*/  LOP3.LUT R213, R0, 0x1e00, R205, 0xf8, !PT ;  /* 0x00001e0000d57812 */ /* 0x000fe200078ef8cd */
[----:B------:R-:W-:Y:S01]  /*05c0*/  IMAD.IADD R186, R199, 0x1, R196 ;  /* 0x00000001c7ba7824 */ /* 0x000fe200078e02c4 */
[----:B------:R-:W-:Y:S01]  /*05d0*/  LEA.HI.X R209, R202, R209, RZ, 0x2, P0 ;  /* 0x000000d1cad17211 */ /* 0x000fe200000f14ff */
[----:B------:R-:W-:Y:S01]  /*05e0*/  IMAD.IADD R190, R194, 0x1, R191 ;  /* 0x00000001c2be7824 */ /* 0x000fe200078e02bf */
[----:B------:R-:W-:Y:S01]  /*05f0*/  SHF.R.U32.HI R204, RZ, 0x5, R204 ;  /* 0x00000005ffcc7819 */ /* 0x000fe200000116cc */
[C---:B------:R-:W-:Y:S01]  /*0600*/  IMAD.IADD R3, R196.reuse, 0x1, R189 ;  /* 0x00000001c4037824 */ /* 0x040fe200078e02bd */
[----:B------:R-:W-:Y:S01]  /*0610*/  LOP3.LUT R214, R205, 0x38, RZ, 0xc0, !PT ;  /* 0x00000038cdd67812 */ /* 0x000fe200078ec0ff */
[C---:B------:R-:W-:Y:S01]  /*0620*/  IMAD.IADD R192, R196.reuse, 0x1, R193 ;  /* 0x00000001c4c07824 */ /* 0x040fe200078e02c1 */
[----:B------:R-:W-:Y:S01]  /*0630*/  LEA R213, R213, UR6, 0x1 ;  /* 0x00000006d5d57c11 */ /* 0x000fe2000f8e08ff */
[C---:B------:R-:W-:Y:S01]  /*0640*/  IMAD.IADD R184, R196.reuse, 0x1, R185 ;  /* 0x00000001c4b87824 */ /* 0x040fe200078e02b9 */
[----:B------:R-:W-:Y:S01]  /*0650*/  LEA R211, R211, UR4, 0x1 ;  /* 0x00000004d3d37c11 */ /* 0x000fe2000f8e08ff */
[----:B------:R-:W-:Y:S01]  /*0660*/  IMAD.IADD R0, R196, 0x1, R2 ;  /* 0x00000001c4007824 */ /* 0x000fe200078e0202 */
[----:B------:R-:W-:Y:S01]  /*0670*/  LEA R198, R198, UR6, 0x1 ;  /* 0x00000006c6c67c11 */ /* 0x000fe2000f8e08ff */
[----:B-1-34-:R-:W-:-:S07]  /*0680*/  IMAD.IADD R220, R220, 0x1, R235 ;  /* 0x00000001dcdc7824 */ /* 0x01afce00078e02eb */
.L_x_628:
[----:B------:R-:W1:Y:S01]  /*0690*/  LDC.64 R4, c[0x0][0x478] ;  /* 0x00011e00ff047b82 */ /* 0x000e620000000a00 */
[----:B------:R-:W2:Y:S01]  /*06a0*/  LDCU.64 UR4, c[0x0][0x470] ;  /* 0x00008e00ff0477ac */ /* 0x000ea20008000a00 */
[----:B------:R-:W-:Y:S01]  /*06b0*/  IMAD.SHL.U32 R13, R202, 0x4, RZ ;  /* 0x00000004ca0d7824 */ /* 0x000fe200078e00ff */
[----:B------:R-:W-:Y:S01]  /*06c0*/  SHF.R.U32.HI R10, RZ, 0x1e, R202 ;  /* 0x0000001eff0a7819 */ /* 0x000fe200000116ca */
[----:B------:R-:W-:-:S04]  /*06d0*/  IMAD.MOV.U32 R232, RZ, RZ, RZ ;  /* 0x000000ffffe87224 */ /* 0x000fc800078e00ff */
[----:B------:R-:W3:Y:S08]  /*06e0*/  LDC.64 R8, c[0x0][0x460] ;  /* 0x00011800ff087b82 */ /* 0x000ef00000000a00 */
        /* <DEDUP_REMOVED lines=15> */
[----:B------:R-:W2:Y:S04]  /*07e0*/  @P3 LDG.E R231, desc[UR18][R4.64] ;  /* 0x0000001204e73981 */ /* 0x000ea8000c1e1900 */
[----:B-----5:R1:W5:Y:S04]  /*07f0*/  @P5 LDG.E R8, desc[UR18][R208.64] ;  /* 0x00000012d0085981 */ /* 0x020368000c1e1900 */
[----:B------:R1:W5:Y:S01]  /*0800*/  @P2 LDG.E R9, desc[UR18][R208.64+0x4] ;  /* 0x00000412d0092981 */ /* 0x000362000c1e1900 */
[----:B------:R-:W-:Y:S01]  /*0810*/  ISETP.NE.AND P4, PT, R200, RZ, PT ;  /* 0x000000ffc800720c */ /* 0x000fe20003f85270 */
[----:B------:R-:W-:Y:S01]  /*0820*/  IMAD.MOV.U32 R233, RZ, RZ, -0x1 ;  /* 0xffffffffffe97424 */ /* 0x000fe200078e00ff */
[----:B----4-:R-:W-:-:S02]  /*0830*/  ISETP.EQ.U32.AND P1, PT, R6, RZ, PT ;  /* 0x000000ff0600720c */ /* 0x010fc40003f22070 */
[----:B------:R-:W-:Y:S02]  /*0840*/  IADD3 R12, P0, PT, R13, R6, RZ ;  /* 0x000000060d0c7210 */ /* 0x000fe40007f1e0ff */
[----:B------:R-:W-:-:S03]  /*0850*/  ISETP.EQ.OR.EX P1, PT, R7, RZ, !P4, P1 ;  /* 0x000000ff0700720c */ /* 0x000fc60006722710 */
[----:B------:R-:W-:Y:S02]  /*0860*/  IMAD.X R13, R10, 0x1, R7, P0 ;  /* 0x000000010a0d7824 */ /* 0x000fe400000e0607 */
[----:B------:R-:W3:Y:S08]  /*0870*/  @!P3 LDC R10, c[0x0][0x43c] ;  /* 0x00010f00ff0abb82 */ /* 0x000ef00000000800 */
[----:B------:R-:W4:Y:S01]  /*0880*/  @!P3 LDC.64 R4, c[0x0][0x488] ;  /* 0x00012200ff04bb82 */ /* 0x000f220000000a00 */
[----:B------:R1:W5:Y:S01]  /*0890*/  @!P1 LDG.E R233, desc[UR18][R12.64] ;  /* 0x000000120ce99981 */ /* 0x000362000c1e1900 */
[----:B------:R-:W-:-:S04]  /*08a0*/  ISETP.NE.U32.AND P1, PT, R6, RZ, PT ;  /* 0x000000ff0600720c */ /* 0x000fc80003f25070 */
[----:B------:R-:W-:Y:S02]  /*08b0*/  ISETP.NE.AND.EX P1, PT, R7, RZ, PT, P1 ;  /* 0x000000ff0700720c */ /* 0x000fe40003f25310 */
[----:B------:R-:W1:Y:S01]  /*08c0*/  @!P2 LDC R234, c[0x0][0x434] ;  /* 0x00010d00ffeaab82 */ /* 0x000e620000000800 */
[----:B----4-:R-:W-:-:S04]  /*08d0*/  @!P3 ISETP.NE.U32.AND P0, PT, R4, RZ, PT ;  /* 0x000000ff0400b20c */ /* 0x010fc80003f05070 */
[----:B------:R-:W-:-:S04]  /*08e0*/  @!P3 ISETP.NE.AND.EX P0, PT, R5, RZ, PT, P0 ;  /* 0x000000ff0500b20c */ /* 0x000fc80003f05300 */
[----:B---3--:R-:W-:Y:S01]  /*08f0*/  @!P3 SEL R10, R10, RZ, P0 ;  /* 0x000000ff0a0ab207 */ /* 0x008fe20000000000 */
[----:B--2---:R-:W-:Y:S01]  /*0900*/  @P3 IMAD.IADD R231, R231, 0x1, -R232 ;  /* 0x00000001e7e73824 */ /* 0x004fe200078e0ae8 */
[----:B-1----:R-:W-:Y:S07]  /*0910*/  @!P1 BRA `(.L_x_590) ;  /* 0x00000000000c9947 */ /* 0x002fee0003800000 */
[----:B------:R-:W2:Y:S02]  /*0920*/  @P4 LDG.E R4, desc[UR18][R12.64+0x4] ;  /* 0x000004120c044981 */ /* 0x000ea4000c1e1900 */
[----:B--2--5:R-:W-:-:S06]  /*0930*/  @P4 IADD3 R11, PT, PT, R4, -R233, RZ ;  /* 0x800000e9040b4210 */ /* 0x024fcc0007ffe0ff */
[----:B------:R1:W5:Y:S02]  /*0940*/  @!P4 LDG.E R11, desc[UR18][R12.64] ;  /* 0x000000120c0bc981 */ /* 0x000364000c1e1900 */
.L_x_590:
        /* <DEDUP_REMOVED lines=39> */
.L_x_592:
[----:B------:R-:W2:Y:S01]  /*0bc0*/  LDCU.64 UR12, c[0x0][0x3b8] ;  /* 0x00007700ff0c77ac */ /* 0x000ea20008000a00 */
[----:B------:R-:W-:-:S05]  /*0bd0*/  IADD3 R16, PT, PT, R232, R233, RZ ;  /* 0x000000e9e8107210 */ /* 0x000fca0007ffe0ff */
[C---:B--2---:R-:W-:Y:S02]  /*0be0*/  IMAD R14, R16.reuse, UR13, RZ ;  /* 0x0000000d100e7c24 */ /* 0x044fe4000f8e02ff */
[----:B------:R-:W-:-:S05]  /*0bf0*/  IMAD.WIDE.U32 R16, R16, UR12, RZ ;  /* 0x0000000c10107c25 */ /* 0x000fca000f8e00ff */
[----:B------:R-:W-:Y:S02]  /*0c00*/  IADD3 R14, PT, PT, R17, R14, RZ ;  /* 0x0000000e110e7210 */ /* 0x000fe40007ffe0ff */
.L_x_593:
[----:B------:R-:W2:Y:S01]  /*0c10*/  LDC R4, c[0x0][0x3e8] ;  /* 0x0000fa00ff047b82 */ /* 0x000ea20000000800 */
[----:B-1----:R-:W-:Y:S02]  /*0c20*/  SHF.R.S32.HI R13, RZ, 0x1f, R219 ;  /* 0x0000001fff0d7819 */ /* 0x002fe400000114db */
[----:B--2---:R-:W-:-:S04]  /*0c30*/  IABS R7, R4 ;  /* 0x0000000400077213 */ /* 0x004fc80000000000 */
[----:B------:R-:W1:Y:S08]  /*0c40*/  I2F.RP R9, R7 ;  /* 0x0000000700097306 */ /* 0x000e700000209400 */
[----:B-1----:R-:W1:Y:S02]  /*0c50*/  MUFU.RCP R10, R9 ;  /* 0x00000009000a7308 */ /* 0x002e640000001000 */
[----:B-1----:R-:W-:-:S06]  /*0c60*/  VIADD R10, R10, 0xffffffe ;  /* 0x0ffffffe0a0a7836 */ /* 0x002fcc0000000000 */
[----:B------:R-:W1:Y:S02]  /*0c70*/  F2I.FTZ.U32.TRUNC.NTZ R11, R10 ;  /* 0x0000000a000b7305 */ /* 0x000e64000021f000 */
[----:B-1----:R-:W-:Y:S02]  /*0c80*/  IMAD.MOV R5, RZ, RZ, -R11 ;  /* 0x000000ffff057224 */ /* 0x002fe400078e0a0b */
[----:B------:R-:W-:Y:S02]  /*0c90*/  IMAD.MOV.U32 R10, RZ, RZ, RZ ;  /* 0x000000ffff0a7224 */ /* 0x000fe400078e00ff */
        /* <DEDUP_REMOVED lines=9> */
[-C--:B------:R-:W-:Y:S01]  /*0d30*/  @!P2 IADD3 R6, PT, PT, R6, -R7.reuse, RZ ;  /* 0x800000070606a210 */ /* 0x080fe20007ffe0ff */
[----:B------:R-:W-:Y:S01]  /*0d40*/  @!P2 VIADD R11, R11, 0x1 ;  /* 0x000000010b0ba836 */ /* 0x000fe20000000000 */
        /* <DEDUP_REMOVED lines=17> */
[----:B------:R-:W-:Y:S06]  /*0e60*/  BRA `(.L_x_595) ;  /* 0x0000000000187947 */ /* 0x000fec0003800000 */
.L_x_594:
[----:B------:R-:W1:Y:S01]  /*0e70*/  LDCU.64 UR10, c[0x0][0x3c0] ;  /* 0x00007800ff0a77ac */ /* 0x000e620008000a00 */
[----:B------:R-:W-:-:S05]  /*0e80*/  IADD3 R4, PT, PT, R232, R233, RZ ;  /* 0x000000e9e8047210 */ /* 0x000fca0007ffe0ff */
[C---:B-1----:R-:W-:Y:S02]  /*0e90*/  IMAD R15, R4.reuse, UR11, RZ ;  /* 0x0000000b040f7c24 */ /* 0x042fe4000f8e02ff */
[----:B------:R-:W-:-:S05]  /*0ea0*/  IMAD.WIDE.U32 R4, R4, UR10, RZ ;  /* 0x0000000a04047c25 */ /* 0x000fca000f8e00ff */
[----:B------:R-:W-:Y:S02]  /*0eb0*/  IADD3 R15, PT, PT, R5, R15, RZ ;  /* 0x0000000f050f7210 */ /* 0x000fe40007ffe0ff */
[----:B------:R-:W-:-:S07]  /*0ec0*/  MOV R18, R4 ;  /* 0x0000000400127202 */ /* 0x000fce0000000f00 */
.L_x_595:
        /* <DEDUP_REMOVED lines=28> */
.L_x_596:
[-C--:B------:R-:W-:Y:S02]  /*1090*/  IMAD R31, R7, R8.reuse, RZ ;  /* 0x00000008071f7224 */ /* 0x080fe400078e02ff */
[----:B------:R-:W-:-:S05]  /*10a0*/  IMAD.WIDE.U32 R4, R6, R8, RZ ;  /* 0x0000000806047225 */ /* 0x000fca00078e00ff */
[----:B------:R-:W-:Y:S02]  /*10b0*/  IADD3 R31, PT, PT, R5, R31, RZ ;  /* 0x0000001f051f7210 */ /* 0x000fe40007ffe0ff */
[----:B------:R-:W-:-:S07]  /*10c0*/  MOV R26, R4 ;  /* 0x00000004001a7202 */ /* 0x000fce0000000f00 */
.L_x_597:
        /* <DEDUP_REMOVED lines=20> */
.L_x_598:
[----:B------:R-:W1:Y:S01]  /*1210*/  LDC R17, c[0x0][0x434] ;  /* 0x00010d00ff117b82 */ /* 0x000e620000000800 */
[----:B------:R-:W-:-:S04]  /*1220*/  IMAD R4, R202, UR6, R201 ;  /* 0x00000006ca047c24 */ /* 0x000fc8000f8e02c9 */
[----:B-1----:R-:W-:-:S03]  /*1230*/  IMAD R17, R4, R17, RZ ;  /* 0x0000001104117224 */ /* 0x002fc600078e02ff */
.L_x_599:
        /* <DEDUP_REMOVED lines=11> */
.L_x_600:
[----:B------:R-:W1:Y:S01]  /*12f0*/  LDC R25, c[0x0][0x444] ;  /* 0x00011100ff197b82 */ /* 0x000e620000000800 */
[----:B------:R-:W-:-:S04]  /*1300*/  IMAD R4, R202, UR6, R201 ;  /* 0x00000006ca047c24 */ /* 0x000fc8000f8e02c9 */
[----:B-1----:R-:W-:-:S07]  /*1310*/  IMAD R25, R4, R25, RZ ;  /* 0x0000001904197224 */ /* 0x002fce00078e02ff */
.L_x_601:
[----:B------:R-:W1:Y:S01]  /*1320*/  S2R R12, SR_TID.X ;  /* 0x00000000000c7919 */ /* 0x000e620000002100 */
[----:B------:R-:W2:Y:S01]  /*1330*/  LDC.64 R8, c[0x0][0x5f8] ;  /* 0x00017e00ff087b82 */ /* 0x000ea20000000a00 */
[----:B------:R-:W-:Y:S01]  /*1340*/  IMAD R29, R28, UR6, RZ ;  /* 0x000000061c1d7c24 */ /* 0x000fe2000f8e02ff */
[----:B------:R-:W-:Y:S01]  /*1350*/  ISETP.NE.AND P4, PT, RZ, UR5, PT ;  /* 0x00000005ff007c0c */ /* 0x000fe2000bf85270 */
[----:B------:R-:W3:Y:S01]  /*1360*/  LDCU.64 UR14, c[0x0][0x3c8] ;  /* 0x00007900ff0e77ac */ /* 0x000ee20008000a00 */
[--C-:B------:R-:W-:Y:S01]  /*1370*/  IADD3 R26, P2, P1, R34, R26, R33.reuse ;  /* 0x0000001a221a7210 */ /* 0x100fe2000795e021 */
[----:B------:R-:W-:Y:S01]  /*1380*/  IMAD.MOV.U32 R215, RZ, RZ, RZ ;  /* 0x000000ffffd77224 */ /* 0x000fe200078e00ff */
[----:B------:R-:W-:Y:S01]  /*1390*/  SHF.R.S32.HI R33, RZ, 0x1f, R33 ;  /* 0x0000001fff217819 */ /* 0x000fe20000011421 */
[----:B------:R-:W4:Y:S01]  /*13a0*/  LDCU.64 UR8, c[0x0][0x380] ;  /* 0x00007000ff0877ac */ /* 0x000f220008000a00 */
[----:B------:R-:W5:Y:S01]  /*13b0*/  LDC.64 R4, c[0x0][0x590] ;  /* 0x00016400ff047b82 */ /* 0x000f620000000a00 */
[C---:B------:R-:W-:Y:S01]  /*13c0*/  LEA R25, R230.reuse, R25, 0x6 ;  /* 0x00000019e6197211 */ /* 0x040fe200078e30ff */
[----:B------:R-:W-:Y:S01]  /*13d0*/  IMAD R17, R230, 0x40, R17 ;  /* 0x00000040e6117824 */ /* 0x000fe200078e0211 */
[----:B------:R-:W-:Y:S01]  /*13e0*/  IADD3.X R24, PT, PT, R24, R31, R33, P2, P1 ;  /* 0x0000001f18187210 */ /* 0x000fe200017e2421 */
[----:B------:R-:W3:Y:S01]  /*13f0*/  LDCU.64 UR4, c[0x0][0x570] ;  /* 0x0000ae00ff0477ac */ /* 0x000ee20008000a00 */
[----:B------:R-:W-:Y:S03]  /*1400*/  BSSY.RECONVERGENT B1, `(.L_x_591) ;  /* 0x0000585000017945 */ /* 0x000fe60003800200 */
[----:B------:R-:W4:Y:S01]  /*1410*/  LDC.64 R6, c[0x0][0x3b0] ;  /* 0x0000ec00ff067b82 */ /* 0x000f220000000a00 */
[----:B------:R-:W3:Y:S01]  /*1420*/  LDCU.64 UR6, c[0x0][0x550] ;  /* 0x0000aa00ff0677ac */ /* 0x000ee20008000a00 */
[----:B--2---:R-:W-:-:S06]  /*1430*/  IMAD.WIDE.U32 R36, R8, UR16, RZ ;  /* 0x0000001008247c25 */ /* 0x004fcc000f8e00ff */
[----:B------:R-:W2:Y:S01]  /*1440*/  LDC R229, c[0x0][0x508] ;  /* 0x00014200ffe57b82 */ /* 0x000ea20000000800 */
[----:B------:R-:W-:Y:S01]  /*1450*/  IMAD R9, R9, UR16, R37 ;  /* 0x0000001009097c24 */ /* 0x000fe2000f8e0225 */
[----:B------:R-:W-:Y:S02]  /*1460*/  SEL R8, R36, RZ, P4 ;  /* 0x000000ff24087207 */ /* 0x000fe40002000000 */
[----:B-1----:R-:W-:Y:S01]  /*1470*/  LOP3.LUT R28, R12, 0x1f, RZ, 0xc0, !PT ;  /* 0x0000001f0c1c7812 */ /* 0x002fe200078ec0ff */
[----:B-----5:R-:W-:Y:S01]  /*1480*/  IMAD R30, R23, R4, RZ ;  /* 0x00000004171e7224 */ /* 0x020fe200078e02ff */
[----:B------:R-:W-:Y:S02]  /*1490*/  SEL R9, R9, RZ, P4 ;  /* 0x000000ff09097207 */ /* 0x000fe40002000000 */
[----:B------:R-:W1:Y:S01]  /*14a0*/  LDC.64 R244, c[0x0][0x420] ;  /* 0x00010800fff47b82 */ /* 0x000e620000000a00 */
[----:B------:R-:W-:Y:S01]  /*14b0*/  SHF.L.U64.HI R221, R4, 0x5, R5 ;  /* 0x0000000504dd7819 */ /* 0x000fe20000010205 */
[----:B------:R-:W-:-:S02]  /*14c0*/  IMAD R35, R204, R29, R28 ;  /* 0x0000001dcc237224 */ /* 0x000fc400078e021c */
[----:B----4-:R-:W-:-:S03]  /*14d0*/  IMAD R28, R23, R6, RZ ;  /* 0x00000006171c7224 */ /* 0x010fc600078e02ff */
[----:B------:R-:W-:Y:S01]  /*14e0*/  IADD3 R26, P2, P1, R35, R26, R8 ;  /* 0x0000001a231a7210 */ /* 0x000fe2000795e008 */
[C---:B------:R-:W-:Y:S01]  /*14f0*/  IMAD R23, R21.reuse, R5, R30 ;  /* 0x0000000515177224 */ /* 0x040fe200078e021e */
[----:B------:R-:W-:Y:S01]  /*1500*/  SHF.R.S32.HI R35, RZ, 0x1f, R35 ;  /* 0x0000001fff237819 */ /* 0x000fe20000011423 */
[----:B------:R-:W-:Y:S01]  /*1510*/  IMAD R28, R21, R7, R28 ;  /* 0x00000007151c7224 */ /* 0x000fe200078e021c */
[----:B------:R-:W4:Y:S02]  /*1520*/  LDC.64 R30, c[0x0][0x5e8] ;  /* 0x00017a00ff1e7b82 */ /* 0x000f240000000a00 */
[----:B------:R-:W-:Y:S01]  /*1530*/  IADD3.X R24, PT, PT, R35, R24, R9, P2, P1 ;  /* 0x0000001823187210 */ /* 0x000fe200017e2409 */
[----:B------:R-:W-:Y:S01]  /*1540*/  IMAD.WIDE.U32 R34, R21, R6, R214 ;  /* 0x0000000615227225 */ /* 0x000fe200078e00d6 */
[----:B------:R-:W-:Y:S02]  /*1550*/  IADD3 R32, P1, PT, R214, R32, RZ ;  /* 0x00000020d6207210 */ /* 0x000fe40007f3e0ff */
[----:B--2---:R-:W-:-:S02]  /*1560*/  IADD3 R229, PT, PT, R218, -R229, -R231 ;  /* 0x800000e5dae57210 */ /* 0x004fc40007ffe8e7 */
[----:B------:R-:W2:Y:S01]  /*1570*/  LDC.64 R8, c[0x0][0x598] ;  /* 0x00016600ff087b82 */ /* 0x000ea20000000a00 */
[----:B------:R-:W-:Y:S01]  /*1580*/  IMAD.X R33, RZ, RZ, R27, P1 ;  /* 0x000000ffff217224 */ /* 0x000fe200008e061b */
[----:B------:R-:W-:Y:S01]  /*1590*/  IADD3 R22, P2, PT, R22, R34, RZ ;  /* 0x0000002216167210 */ /* 0x000fe20007f5e0ff */
[----:B------:R-:W-:Y:S02]  /*15a0*/  IMAD.SHL.U32 R27, R29, 0x40, RZ ;  /* 0x000000401d1b7824 */ /* 0x000fe400078e00ff */
[----:B------:R-:W-:-:S03]  /*15b0*/  IMAD.WIDE.U32 R32, R21, R4, R32 ;  /* 0x0000000415207225 */ /* 0x000fc600078e0020 */
[----:B------:R-:W-:Y:S01]  /*15c0*/  IADD3 R26, P1, PT, R27, R26, RZ ;  /* 0x0000001a1b1a7210 */ /* 0x000fe20007f3e0ff */
[----:B------:R-:W-:Y:S01]  /*15d0*/  IMAD.IADD R33, R33, 0x1, R23 ;  /* 0x0000000121217824 */ /* 0x000fe200078e0217 */
[----:B------:R-:W-:Y:S01]  /*15e0*/  IADD3.X R23, PT, PT, R19, R35, R28, P2, !PT ;  /* 0x0000002313177210 */ /* 0x000fe200017fe41c */
[----:B-1----:R-:W-:Y:S01]  /*15f0*/  IMAD.WIDE R244, R17, 0x4, R244 ;  /* 0x0000000411f47825 */ /* 0x002fe200078e02f4 */
[----:B------:R-:W-:Y:S02]  /*1600*/  LEA.HI.X.SX32 R27, R27, R24, 0x1, P1 ;  /* 0x000000181b1b7211 */ /* 0x000fe400008f0eff */
[----:B---3--:R-:W-:Y:S01]  /*1610*/  LEA R238, P1, R26, UR4, 0x2 ;  /* 0x000000041aee7c11 */ /* 0x008fe2000f8210ff */
[----:B------:R-:W-:-:S03]  /*1620*/  IMAD.WIDE.U32 R22, R201, UR14, R22 ;  /* 0x0000000ec9167c25 */ /* 0x000fc6000f8e0016 */
[----:B------:R-:W-:Y:S01]  /*1630*/  LEA.HI.X R239, R26, UR5, R27, 0x2, P1 ;  /* 0x000000051aef7c11 */ /* 0x000fe200088f141b */
[----:B------:R-:W-:Y:S02]  /*1640*/  IMAD R23, R201, UR15, R23 ;  /* 0x0000000fc9177c24 */ /* 0x000fe4000f8e0217 */
[----:B----4-:R-:W-:-:S04]  /*1650*/  IMAD.WIDE R222, R25, 0x4, R30 ;  /* 0x0000000419de7825 */ /* 0x010fc800078e021e */
[----:B--2---:R-:W-:-:S04]  /*1660*/  IMAD.WIDE.U32 R28, R201, R8, R32 ;  /* 0x00000008c91c7225 */ /* 0x004fc800078e0020 */
[----:B------:R-:W-:Y:S02]  /*1670*/  VIADD R8, R229, 0xffffffc0 ;  /* 0xffffffc0e5087836 */ /* 0x000fe40000000000 */
[----:B------:R-:W-:Y:S02]  /*1680*/  IMAD R29, R201, R9, R29 ;  /* 0x00000009c91d7224 */ /* 0x000fe400078e021d */
[----:B------:R-:W-:Y:S01]  /*1690*/  IMAD.WIDE.U32 R22, R206, R6, R22 ;  /* 0x00000006ce167225 */ /* 0x000fe200078e0016 */
[----:B------:R-:W-:-:S03]  /*16a0*/  SHF.R.S32.HI R9, RZ, 0x1f, R8 ;  /* 0x0000001fff097819 */ /* 0x000fc60000011408 */
[----:B------:R-:W-:Y:S01]  /*16b0*/  IMAD.WIDE.U32 R28, R206, R4, R28 ;  /* 0x00000004ce1c7225 */ /* 0x000fe200078e001c */
[----:B------:R-:W-:Y:S02]  /*16c0*/  LEA.HI R9, R9, R8, RZ, 0x6 ;  /* 0x0000000809097211 */ /* 0x000fe400078f30ff */
[----:B------:R-:W-:Y:S01]  /*16d0*/  LEA R242, P2, R22, UR8, 0x1 ;  /* 0x0000000816f27c11 */ /* 0x000fe2000f8408ff */
[C---:B------:R-:W-:Y:S01]  /*16e0*/  IMAD R8, R206.reuse, R5, R29 ;  /* 0x00000005ce087224 */ /* 0x040fe200078e021d */
[----:B------:R-:W-:Y:S01]  /*16f0*/  SHF.R.S32.HI R217, RZ, 0x6, R9 ;  /* 0x00000006ffd97819 */ /* 0x000fe20000011409 */
[----:B------:R-:W-:Y:S01]  /*1700*/  IMAD R9, R206, R7, R23 ;  /* 0x00000007ce097224 */ /* 0x000fe200078e0217 */
[----:B------:R-:W-:Y:S01]  /*1710*/  LEA R240, P1, R28, UR6, 0x1 ;  /* 0x000000061cf07c11 */ /* 0x000fe2000f8208ff */
[----:B------:R-:W-:Y:S01]  /*1720*/  IMAD.MOV.U32 R224, RZ, RZ, R222 ;  /* 0x000000ffffe07224 */ /* 0x000fe200078e00de */
[----:B------:R-:W-:Y:S02]  /*1730*/  VIMNMX R217, PT, PT, RZ, R217, !PT ;  /* 0x000000d9ffd97248 */ /* 0x000fe40007fe0100 */
[----:B------:R-:W-:Y:S01]  /*1740*/  LEA.HI.X R243, R22, UR9, R9, 0x1, P2 ;  /* 0x0000000916f37c11 */ /* 0x000fe200090f0c09 */
[----:B------:R-:W-:Y:S01]  /*1750*/  IMAD.SHL.U32 R9, R6, 0x20, RZ ;  /* 0x0000002006097824 */ /* 0x000fe200078e00ff */
[----:B------:R-:W-:-:S02]  /*1760*/  ISETP.GT.AND P2, PT, R20, R217, PT ;  /* 0x000000d91400720c */ /* 0x000fc40003f44270 */
[----:B------:R-:W-:Y:S02]  /*1770*/  LEA.HI.X R241, R28, UR7, R8, 0x1, P1 ;  /* 0x000000071cf17c11 */ /* 0x000fe400088f0c08 */
[----:B------:R-:W-:Y:S02]  /*1780*/  IADD3 R8, P1, PT, R206, 0x20, RZ ;  /* 0x00000020ce087810 */ /* 0x000fe40007f3e0ff */
[----:B------:R-:W-:Y:S02]  /*1790*/  SHF.L.U32 R222, R4, 0x5, RZ ;  /* 0x0000000504de7819 */ /* 0x000fe400000006ff */
[----:B------:R-:W-:Y:S01]  /*17a0*/  SHF.L.U64.HI R7, R6, 0x5, R7 ;  /* 0x0000000506077819 */ /* 0x000fe20000010207 */
        /* <DEDUP_REMOVED lines=12> */
[----:B------:R-:W-:Y:S05]  /*1870*/  BRA `(.L_x_604) ;  /* 0x0000000000187947 */ /* 0x000fea0003800000 */
.L_x_603:
[----:B------:R-:W1:Y:S01]  /*1880*/  LDCU.64 UR8, c[0x0][0x5c0] ;  /* 0x0000b800ff0877ac */ /* 0x000e620008000a00 */
[----:B------:R-:W-:-:S05]  /*1890*/  IADD3 R5, PT, PT, R232, R233, RZ ;  /* 0x000000e9e8057210 */ /* 0x000fca0007ffe0ff */
[C---:B-1----:R-:W-:Y:S02]  /*18a0*/  IMAD R6, R5.reuse, UR9, RZ ;  /* 0x0000000905067c24 */ /* 0x042fe4000f8e02ff */
[----:B------:R-:W-:-:S05]  /*18b0*/  IMAD.WIDE.U32 R10, R5, UR8, RZ ;  /* 0x00000008050a7c25 */ /* 0x000fca000f8e00ff */
[----:B------:R-:W-:Y:S02]  /*18c0*/  IADD3 R5, PT, PT, R11, R6, RZ ;  /* 0x000000060b057210 */ /* 0x000fe40007ffe0ff */
[----:B------:R-:W-:Y:S02]  /*18d0*/  MOV R6, R10 ;  /* 0x0000000a00067202 */ /* 0x000fe40000000f00 */
.L_x_604:
        /* <DEDUP_REMOVED lines=12> */
.L_x_605:
[----:B------:R-:W1:Y:S01]  /*19a0*/  LDCU.64 UR6, c[0x0][0x5c8] ;  /* 0x0000b900ff0677ac */ /* 0x000e620008000a00 */
[----:B------:R-:W-:-:S05]  /*19b0*/  IADD3 R232, PT, PT, R232, R233, RZ ;  /* 0x000000e9e8e87210 */ /* 0x000fca0007ffe0ff */
[C---:B-1----:R-:W-:Y:S02]  /*19c0*/  IMAD R7, R232.reuse, UR7, RZ ;  /* 0x00000007e8077c24 */ /* 0x042fe4000f8e02ff */
[----:B------:R-:W-:-:S05]  /*19d0*/  IMAD.WIDE.U32 R232, R232, UR6, RZ ;  /* 0x00000006e8e87c25 */ /* 0x000fca000f8e00ff */
[----:B------:R-:W-:Y:S02]  /*19e0*/  IADD3 R7, PT, PT, R233, R7, RZ ;  /* 0x00000007e9077210 */ /* 0x000fe40007ffe0ff */
[----:B------:R-:W-:Y:S02]  /*19f0*/  MOV R12, R232 ;  /* 0x000000e8000c7202 */ /* 0x000fe40000000f00 */
.L_x_606:
        /* <DEDUP_REMOVED lines=23> */
.L_x_608:
[----:B------:R-:W-:Y:S05]  /*1b70*/  BSYNC.RECONVERGENT B0 ;  /* 0x0000000000007941 */ /* 0x000fea0003800200 */
.L_x_607:
[----:B------:R-:W-:Y:S04]  /*1b80*/  BSSY.RECONVERGENT B0, `(.L_x_609) ;  /* 0x000000e000007945 */ /* 0x000fe80003800200 */
[----:B------:R-:W-:Y:S05]  /*1b90*/  @P1 BRA `(.L_x_610) ;  /* 0x0000000000301947 */ /* 0x000fea0003800000 */
[----:B------:R-:W2:Y:S01]  /*1ba0*/  LDCU.64 UR4, c[0x0][0x560] ;  /* 0x0000ac00ff0477ac */ /* 0x000ea20008000a00 */
[----:B------:R-:W-:Y:S01]  /*1bb0*/  MOV R10, R14 ;  /* 0x0000000e000a7202 */ /* 0x000fe20000000f00 */
[----:B------:R-:W-:Y:S01]  /*1bc0*/  IMAD R9, R4, UR8, RZ ;  /* 0x0000000804097c24 */ /* 0x000fe2000f8e02ff */
[----:B------:R-:W-:-:S03]  /*1bd0*/  MOV R11, R5 ;  /* 0x00000005000b7202 */ /* 0x000fc60000000f00 */
[C---:B------:R-:W-:Y:S02]  /*1be0*/  IMAD R9, R8.reuse, UR9, R9 ;  /* 0x0000000908097c24 */ /* 0x040fe4000f8e0209 */
[----:B------:R-:W-:-:S05]  /*1bf0*/  IMAD.WIDE.U32 R10, R8, UR8, R10 ;  /* 0x00000008080a7c25 */ /* 0x000fca000f8e000a */
[----:B------:R-:W-:Y:S02]  /*1c00*/  IADD3 R9, PT, PT, R11, R9, RZ ;  /* 0x000000090b097210 */ /* 0x000fe40007ffe0ff */
[----:B--2---:R-:W-:-:S04]  /*1c10*/  LEA R14, P0, R10, UR4, 0x1 ;  /* 0x000000040a0e7c11 */ /* 0x004fc8000f8008ff */
[----:B------:R-:W-:-:S05]  /*1c20*/  LEA.HI.X R15, R10, UR5, R9, 0x1, P0 ;  /* 0x000000050a0f7c11 */ /* 0x000fca00080f0c09 */
[----:B------:R2:W-:Y:S04]  /*1c30*/  STG.E.128 desc[UR18][R14.64], RZ ;  /* 0x000000ff0e007986 */ /* 0x0005e8000c101d12 */
[----:B------:R2:W-:Y:S04]  /*1c40*/  STG.E.128 desc[UR18][R14.64+0x80], RZ ;  /* 0x000080ff0e007986 */ /* 0x0005e8000c101d12 */
[----:B------:R2:W-:Y:S02]  /*1c50*/  STG.E.128 desc[UR18][R14.64+0x100], RZ ;  /* 0x000100ff0e007986 */ /* 0x0005e4000c101d12 */
.L_x_610:
[----:B------:R-:W-:Y:S05]  /*1c60*/  BSYNC.RECONVERGENT B0 ;  /* 0x0000000000007941 */ /* 0x000fea0003800200 */
.L_x_609:
        /* <DEDUP_REMOVED lines=17> */
[----:B------:R3:W-:Y:S04]  /*1d80*/  STG.E.128 desc[UR18][R14.64], RZ ;  /* 0x000000ff0e007986 */ /* 0x0007e8000c101d12 */
[----:B------:R3:W-:Y:S04]  /*1d90*/  STG.E.128 desc[UR18][R14.64+0x80], RZ ;  /* 0x000080ff0e007986 */ /* 0x0007e8000c101d12 */
[----:B------:R3:W-:Y:S02]  /*1da0*/  STG.E.128 desc[UR18][R14.64+0x100], RZ ;  /* 0x000100ff0e007986 */ /* 0x0007e4000c101d12 */
.L_x_612:
[----:B------:R-:W-:Y:S05]  /*1db0*/  BSYNC.RECONVERGENT B0 ;  /* 0x0000000000007941 */ /* 0x000fea0003800200 */
.L_x_611:
[----:B------:R-:W-:Y:S05]  /*1dc0*/  @P1 BRA `(.L_x_613) ;  /* 0x0000004c00a01947 */ /* 0x000fea0003800000 */
[----:B------:R-:W4:Y:S01]  /*1dd0*/  LDCU.64 UR4, c[0x0][0x568] ;  /* 0x0000ad00ff0477ac */ /* 0x000f220008000a00 */
[----:B------:R-:W-:Y:S01]  /*1de0*/  IMAD R7, R4, UR6, RZ ;  /* 0x0000000604077c24 */ /* 0x000fe2000f8e02ff */
[----:B------:R-:W-:-:S03]  /*1df0*/  MOV R4, R10 ;  /* 0x0000000a00047202 */ /* 0x000fc60000000f00 */
[C---:B------:R-:W-:Y:S02]  /*1e00*/  IMAD R7, R8.reuse, UR7, R7 ;  /* 0x0000000708077c24 */ /* 0x040fe4000f8e0207 */
[----:B------:R-:W-:-:S05]  /*1e10*/  IMAD.WIDE.U32 R4, R8, UR6, R4 ;  /* 0x0000000608047c25 */ /* 0x000fca000f8e0004 */
[----:B------:R-:W-:Y:S02]  /*1e20*/  IADD3 R7, PT, PT, R5, R7, RZ ;  /* 0x0000000705077210 */ /* 0x000fe40007ffe0ff */
[----:B----4-:R-:W-:-:S04]  /*1e30*/  LEA R6, P0, R4, UR4, 0x1 ;  /* 0x0000000404067c11 */ /* 0x010fc8000f8008ff */
[----:B------:R-:W-:-:S05]  /*1e40*/  LEA.HI.X R7, R4, UR5, R7, 0x1, P0 ;  /* 0x0000000504077c11 */ /* 0x000fca00080f0c07 */
[----:B------:R4:W-:Y:S04]  /*1e50*/  STG.E.128 desc[UR18][R6.64], RZ ;  /* 0x000000ff06007986 */ /* 0x0009e8000c101d12 */
[----:B------:R4:W-:Y:S04]  /*1e60*/  STG.E.128 desc[UR18][R6.64+0x80], RZ ;  /* 0x000080ff06007986 */ /* 0x0009e8000c101d12 */
[----:B------:R4:W-:Y:S01]  /*1e70*/  STG.E.128 desc[UR18][R6.64+0x100], RZ ;  /* 0x000100ff06007986 */ /* 0x0009e2000c101d12 */
[----:B------:R-:W-:Y:S05]  /*1e80*/  BRA `(.L_x_613) ;  /* 0x0000004c00707947 */ /* 0x000fea0003800000 */
.L_x_602:
[----:B------:R-:W1:Y:S01]  /*1e90*/  LDCU.64 UR6, c[0x0][0x3d0] ;  /* 0x00007a00ff0677ac */ /* 0x000e620008000a00 */
[C---:B------:R-:W-:Y:S01]  /*1ea0*/  LOP3.LUT R6, R230.reuse, 0x80000001, RZ, 0xc0, !PT ;  /* 0x80000001e6067812 */ /* 0x040fe200078ec0ff */
[----:B------:R-:W-:Y:S01]  /*1eb0*/  IMAD R5, R230, -0x40, R234 ;  /* 0xffffffc0e6057824 */ /* 0x000fe200078e02ea */
[----:B------:R-:W2:Y:S02]  /*1ec0*/  LDCU.64 UR4, c[0x0][0x3d8] ;  /* 0x00007b00ff0477ac */ /* 0x000ea40008000a00 */
[----:B------:R-:W-:Y:S01]  /*1ed0*/  ISETP.NE.AND P0, PT, R6, 0x1, PT ;  /* 0x000000010600780c */ /* 0x000fe20003f05270 */
[----:B------:R-:W-:Y:S01]  /*1ee0*/  IMAD R6, R13, UR12, RZ ;  /* 0x0000000c0d067c24 */ /* 0x000fe2000f8e02ff */
[----:B------:R-:W-:Y:S01]  /*1ef0*/  ISETP.GE.AND P5, PT, R210, R5, PT ;  /* 0x00000005d200720c */ /* 0x000fe20003fa6270 */
[----:B------:R-:W-:-:S04]  /*1f00*/  IMAD.WIDE.U32 R24, R219, UR12, R214 ;  /* 0x0000000cdb187c25 */ /* 0x000fc8000f8e00d6 */
[----:B------:R-:W-:Y:S01]  /*1f10*/  IMAD.WIDE.U32 R26, R219, UR10, R214 ;  /* 0x0000000adb1a7c25 */ /* 0x000fe2000f8e00d6 */
[----:B------:R-:W-:-:S03]  /*1f20*/  IADD3 R24, P2, PT, R16, R24, RZ ;  /* 0x0000001810187210 */ /* 0x000fc60007f5e0ff */
[----:B------:R-:W-:Y:S01]  /*1f30*/  IMAD R22, R13, UR10, RZ ;  /* 0x0000000a0d167c24 */ /* 0x000fe2000f8e02ff */
[----:B------:R-:W-:Y:S01]  /*1f40*/  IADD3 R18, P1, PT, R18, R26, RZ ;  /* 0x0000001a12127210 */ /* 0x000fe20007f3e0ff */
[C---:B------:R-:W-:Y:S02]  /*1f50*/  IMAD R13, R219.reuse, UR13, R6 ;  /* 0x0000000ddb0d7c24 */ /* 0x040fe4000f8e0206 */
[----:B------:R-:W-:Y:S01]  /*1f60*/  IMAD R6, R219, UR11, R22 ;  /* 0x0000000bdb067c24 */ /* 0x000fe2000f8e0216 */
[----:B------:R-:W-:Y:S01]  /*1f70*/  @!P5 LEA R16, P6, R9, R242, 0x1 ;  /* 0x000000f20910d211 */ /* 0x000fe200078c08ff */
[----:B------:R-:W-:Y:S01]  /*1f80*/  IMAD.IADD R215, R231, 0x1, -R219 ;  /* 0x00000001e7d77824 */ /* 0x000fe200078e0adb */
[----:B------:R-:W-:Y:S01]  /*1f90*/  IADD3.X R25, PT, PT, R14, R25, R13, P2, !PT ;  /* 0x000000190e197210 */ /* 0x000fe200017fe40d */
[----:B------:R-:W-:Y:S01]  /*1fa0*/  VIADD R20, R203, 0x8 ;  /* 0x00000008cb147836 */ /* 0x000fe20000000000 */
[----:B------:R-:W-:Y:S01]  /*1fb0*/  IADD3.X R19, PT, PT, R15, R27, R6, P1, !PT ;  /* 0x0000001b0f137210 */ /* 0x000fe20000ffe406 */
[----:B-1----:R-:W-:Y:S01]  /*1fc0*/  IMAD R6, R10, UR6, RZ ;  /* 0x000000060a067c24 */ /* 0x002fe2000f8e02ff */
[-C--:B------:R-:W-:Y:S01]  /*1fd0*/  ISETP.GE.AND P2, PT, R206, R215.reuse, PT ;  /* 0x000000d7ce00720c */ /* 0x080fe20003f46270 */
[----:B--2---:R-:W-:Y:S01]  /*1fe0*/  IMAD R10, R10, UR4, RZ ;  /* 0x000000040a0a7c24 */ /* 0x004fe2000f8e02ff */
[----:B------:R-:W-:Y:S01]  /*1ff0*/  ISETP.GE.AND P1, PT, R210, R215, PT ;  /* 0x000000d7d200720c */ /* 0x000fe20003f26270 */
[----:B------:R-:W-:Y:S01]  /*2000*/  IMAD R6, R11, UR7, R6 ;  /* 0x000000070b067c24 */ /* 0x000fe2000f8e0206 */
[----:B------:R-:W-:Y:S01]  /*2010*/  @!P5 LEA.HI.X R17, R9, R243, R7, 0x1, P6 ;  /* 0x000000f30911d211 */ /* 0x000fe200030f0c07 */
[----:B------:R-:W-:Y:S01]  /*2020*/  IMAD.WIDE.U32 R28, R11, UR6, R24 ;  /* 0x000000060b1c7c25 */ /* 0x000fe2000f8e0018 */
[----:B------:R-:W-:Y:S01]  /*2030*/  @P4 BAR.SYNC.DEFER_BLOCKING 0x0 ;  /* 0x0000000000004b1d */ /* 0x000fe20000010000 */
[----:B------:R-:W-:-:S02]  /*2040*/  @!P5 LEA R24, P4, R222, R240, 0x1 ;  /* 0x000000f0de18d211 */ /* 0x000fc400078808ff */
[C---:B------:R-:W-:Y:S01]  /*2050*/  IMAD R10, R11.reuse, UR5, R10 ;  /* 0x000000050b0a7c24 */ /* 0x040fe2000f8e020a */
[----:B------:R-:W-:Y:S01]  /*2060*/  ISETP.GE.AND P3, PT, R20, R5, PT ;  /* 0x000000051400720c */ /* 0x000fe20003f66270 */
[----:B------:R-:W-:Y:S01]  /*2070*/  IMAD.WIDE.U32 R18, R11, UR4, R18 ;  /* 0x000000040b127c25 */ /* 0x000fe2000f8e0012 */
[----:B------:R-:W-:Y:S01]  /*2080*/  @!P5 LEA.HI.X R25, R222, R241, R221, 0x1, P4 ;  /* 0x000000f1de19d211 */ /* 0x000fe200020f0cdd */
[----:B------:R-:W1:Y:S01]  /*2090*/  LDCU UR4, c[0x0][0x590] ;  /* 0x0000b200ff0477ac */ /* 0x000e620008000800 */
[-C--:B------:R-:W-:Y:S01]  /*20a0*/  ISETP.GE.AND P6, PT, R206, R5.reuse, PT ;  /* 0x00000005ce00720c */ /* 0x080fe20003fc6270 */
[----:B------:R-:W-:Y:S01]  /*20b0*/  IMAD.IADD R29, R29, 0x1, R6 ;  /* 0x000000011d1d7824 */ /* 0x000fe200078e0206 */
[----:B------:R-:W-:Y:S01]  /*20c0*/  ISETP.GE.AND P4, PT, R203, R5, PT ;  /* 0x00000005cb00720c */ /* 0x000fe20003f86270 */
[----:B------:R-:W-:Y:S01]  /*20d0*/  IMAD.IADD R19, R19, 0x1, R10 ;  /* 0x0000000113137824 */ /* 0x000fe200078e020a */
[----:B------:R-:W2:Y:S01]  /*20e0*/  @!P2 LDC.64 R6, c[0x0][0x388] ;  /* 0x0000e200ff06ab82 */ /* 0x000ea20000000a00 */
[----:B------:R-:W-:-:S02]  /*20f0*/  @!P1 IMAD.MOV.U32 R20, RZ, RZ, R28 ;  /* 0x000000ffff149224 */ /* 0x000fc400078e001c */
[----:B------:R-:W-:Y:S02]  /*2100*/  IMAD.MOV.U32 R227, RZ, RZ, 0x7f800000 ;  /* 0x7f800000ffe37424 */ /* 0x000fe400078e00ff */
[----:B------:R-:W-:Y:S01]  /*2110*/  IMAD.MOV.U32 R226, RZ, RZ, 0x7f800000 ;  /* 0x7f800000ffe27424 */ /* 0x000fe200078e00ff */
[----:B------:R-:W-:Y:S01]  /*2120*/  SHF.R.U32.HI R216, RZ, 0x2, R12 ;  /* 0x00000002ffd87819 */ /* 0x000fe2000001160c */
[----:B------:R-:W-:Y:S01]  /*2130*/  @!P1 IMAD.MOV.U32 R21, RZ, RZ, R29 ;  /* 0x000000ffff159224 */ /* 0x000fe200078e001d */
[----:B------:R-:W3:Y:S01]  /*2140*/  @!P2 LDC.64 R10, c[0x0][0x390] ;  /* 0x0000e400ff0aab82 */ /* 0x000ee20000000a00 */
[C---:B------:R-:W-:Y:S01]  /*2150*/  @!P1 IMAD R13, R4.reuse, UR12, RZ ;  /* 0x0000000c040d9c24 */ /* 0x040fe2000f8e02ff */
[----:B------:R-:W-:Y:S01]  /*2160*/  CS2R R142, SRZ ;  /* 0x00000000008e7805 */ /* 0x000fe2000001ff00 */
[----:B------:R-:W-:Y:S01]  /*2170*/  @!P1 IMAD R5, R4, UR10, RZ ;  /* 0x0000000a04059c24 */ /* 0x000fe2000f8e02ff */
[----:B------:R-:W-:Y:S01]  /*2180*/  @!PT LDS RZ, [RZ] ;  /* 0x00000000fffff984 */ /* 0x000fe20000000800 */
[----:B------:R-:W-:Y:S01]  /*2190*/  @!PT LDS RZ, [RZ] ;  /* 0x00000000fffff984 */ /* 0x000fe20000000800 */
[----:B------:R-:W-:Y:S01]  /*21a0*/  @!PT LDS RZ, [RZ] ;  /* 0x00000000fffff984 */ /* 0x000fe20000000800 */
[----:B------:R-:W-:Y:S01]  /*21b0*/  @!P6 LDGSTS.E.BYPASS.LTC128B.128 [R213+0xc000], desc[UR18][R240.64] ;  /* 0x0c000000f0d5efae */ /* 0x000fe2000b981a12 */
[----:B------:R-:W-:Y:S01]  /*21c0*/  @!P1 IMAD.MOV.U32 R22, RZ, RZ, R18 ;  /* 0x000000ffff169224 */ /* 0x000fe200078e0012 */
[----:B------:R-:W-:Y:S01]  /*21d0*/  SEL R4, RZ, 0x6000, P0 ;  /* 0x00006000ff047807 */ /* 0x000fe20000000000 */
[----:B------:R-:W-:Y:S01]  /*21e0*/  @!P1 IMAD.MOV.U32 R23, RZ, RZ, R19 ;  /* 0x000000ffff179224 */ /* 0x000fe200078e0013 */
[----:B------:R-:W-:Y:S01]  /*21f0*/  @!P6 LDGSTS.E.BYPASS.LTC128B.128 [R213+0xe000], desc[UR18][R240.64+0x80] ;  /* 0x0e000080f0d5efae */ /* 0x000fe2000b981a12 */
[C---:B------:R-:W-:Y:S01]  /*2200*/  @!P1 IMAD R13, R8.reuse, UR13, R13 ;  /* 0x0000000d080d9c24 */ /* 0x040fe2000f8e020d */
[----:B------:R-:W-:Y:S01]  /*2210*/  CS2R R140, SRZ ;  /* 0x00000000008c7805 */ /* 0x000fe2000001ff00 */
[C---:B------:R-:W-:Y:S01]  /*2220*/  @!P1 IMAD R5, R8.reuse, UR11, R5 ;  /* 0x0000000b08059c24 */ /* 0x040fe2000f8e0205 */
[----:B------:R-:W-:Y:S01]  /*2230*/  @!P6 LDGSTS.E.BYPASS.LTC128B.128 [R213+0x10000], desc[UR18][R240.64+0x100] ;  /* 0x10000100f0d5efae */ /* 0x000fe2000b981a12 */
[----:B------:R-:W-:Y:S01]  /*2240*/  @!P1 IMAD.WIDE.U32 R20, R8, UR12, R20 ;  /* 0x0000000c08149c25 */ /* 0x000fe2000f8e0014 */
[----:B------:R-:W-:-:S02]  /*2250*/  CS2R R146, SRZ ;  /* 0x0000000000927805 */ /* 0x000fc4000001ff00 */
[----:B------:R-:W-:Y:S01]  /*2260*/  CS2R R144, SRZ ;  /* 0x0000000000907805 */ /* 0x000fe2000001ff00 */
[----:B------:R4:W-:Y:S01]  /*2270*/  @P6 STS.128 [R213+0xc000], RZ ;  /* 0x00c000ffd5006388 */ /* 0x0009e20000000c00 */
[----:B------:R-:W-:Y:S01]  /*2280*/  @!P1 IMAD.WIDE.U32 R22, R8, UR10, R22 ;  /* 0x0000000a08169c25 */ /* 0x000fe2000f8e0016 */
[----:B------:R-:W-:Y:S01]  /*2290*/  CS2R R138, SRZ ;  /* 0x00000000008a7805 */ /* 0x000fe2000001ff00 */
[----:B------:R-:W1:Y:S01]  /*22a0*/  @!P1 LDC.64 R8, c[0x0][0x388] ;  /* 0x0000e200ff089b82 */ /* 0x000e620000000a00 */
[----:B------:R4:W-:Y:S01]  /*22b0*/  @P6 STS.128 [R213+0xe000], RZ ;  /* 0x00e000ffd5006388 */ /* 0x0009e20000000c00 */
[C---:B------:R-:W-:Y:S01]  /*22c0*/  @!P2 IMAD.WIDE.U32 R28, R206.reuse, UR12, R28 ;  /* 0x0000000cce1cac25 */ /* 0x040fe2000f8e001c */
[----:B------:R-:W-:Y:S02]  /*22d0*/  CS2R R136, SRZ ;  /* 0x0000000000887805 */ /* 0x000fe4000001ff00 */
[----:B------:R-:W-:Y:S01]  /*22e0*/  CS2R R134, SRZ ;  /* 0x0000000000867805 */ /* 0x000fe2000001ff00 */
[----:B------:R4:W-:Y:S01]  /*22f0*/  @P6 STS.128 [R213+0x10000], RZ ;  /* 0x010000ffd5006388 */ /* 0x0009e20000000c00 */
[----:B------:R-:W-:Y:S01]  /*2300*/  @!P2 IMAD R14, R206, UR13, R29 ;  /* 0x0000000dce0eac24 */ /* 0x000fe2000f8e021d */
[----:B--2---:R-:W-:Y:S01]  /*2310*/  @!P2 LEA R26, P0, R28, R6, 0x1 ;  /* 0x000000061c1aa211 */ /* 0x004fe200078008ff */
[----:B------:R-:W-:Y:S01]  /*2320*/  @!P2 IMAD.WIDE.U32 R18, R206, UR10, R18 ;  /* 0x0000000ace12ac25 */ /* 0x000fe2000f8e0012 */
[----:B------:R4:W-:Y:S01]  /*2330*/  @P5 STS.128 [R213+0xd000], RZ ;  /* 0x00d000ffd5005388 */ /* 0x0009e20000000c00 */
[----:B------:R-:W-:-:S02]  /*2340*/  CS2R R132, SRZ ;  /* 0x0000000000847805 */ /* 0x000fc4000001ff00 */
[----:B------:R-:W-:Y:S01]  /*2350*/  @!P2 LEA.HI.X R27, R28, R7, R14, 0x1, P0 ;  /* 0x000000071c1ba211 */ /* 0x000fe200000f0c0e */
[----:B------:R-:W-:Y:S01]  /*2360*/  @!P1 IMAD.IADD R14, R21, 0x1, R13 ;  /* 0x00000001150e9824 */ /* 0x000fe200078e020d */
[----:B------:R4:W-:Y:S01]  /*2370*/  @P5 STS.128 [R213+0xf000], RZ ;  /* 0x00f000ffd5005388 */ /* 0x0009e20000000c00 */
[----:B------:R-:W2:Y:S01]  /*2380*/  @!P1 LDC.64 R6, c[0x0][0x390] ;  /* 0x0000e400ff069b82 */ /* 0x000ea20000000a00 */
[----:B------:R-:W-:Y:S01]  /*2390*/  IMAD.IADD R228, R213, 0x1, R4 ;  /* 0x00000001d5e47824 */ /* 0x000fe200078e0204 */
[----:B------:R-:W-:Y:S01]  /*23a0*/  CS2R R126, SRZ ;  /* 0x00000000007e7805 */ /* 0x000fe2000001ff00 */
[----:B------:R4:W-:Y:S01]  /*23b0*/  @P5 STS.128 [R213+0x11000], RZ ;  /* 0x011000ffd5005388 */ /* 0x0009e20000000c00 */
[----:B------:R-:W-:Y:S01]  /*23c0*/  @!P1 IMAD.IADD R5, R23, 0x1, R5 ;  /* 0x0000000117059824 */ /* 0x000fe200078e0205 */
[----:B------:R-:W-:Y:S02]  /*23d0*/  CS2R R124, SRZ ;  /* 0x00000000007c7805 */ /* 0x000fe4000001ff00 */
[----:B------:R-:W-:Y:S01]  /*23e0*/  CS2R R130, SRZ ;  /* 0x0000000000827805 */ /* 0x000fe2000001ff00 */
[----:B------:R-:W-:Y:S01]  /*23f0*/  @!PT LDS RZ, [RZ] ;  /* 0x00000000fffff984 */ /* 0x000fe20000000800 */
[----:B------:R-:W-:Y:S01]  /*2400*/  @!PT LDS RZ, [RZ] ;  /* 0x00000000fffff984 */ /* 0x000fe20000000800 */
[----:B------:R-:W-:Y:S01]  /*2410*/  @!PT LDS RZ, [RZ] ;  /* 0x00000000fffff984 */ /* 0x000fe20000000800 */
[----:B------:R-:W-:Y:S01]  /*2420*/  @!P5 LDGSTS.E.BYPASS.LTC128B.128 [R213+0xd000], desc[UR18][R24.64] ;  /* 0x0d00000018d5dfae */ /* 0x000fe2000b981a12 */
[----:B------:R-:W-:-:S02]  /*2430*/  CS2R R128, SRZ ;  /* 0x0000000000807805 */ /* 0x000fc4000001ff00 */
[----:B------:R-:W-:Y:S02]  /*2440*/  CS2R R122, SRZ ;  /* 0x00000000007a7805 */ /* 0x000fe4000001ff00 */
[----:B------:R-:W-:Y:S01]  /*2450*/  CS2R R120, SRZ ;  /* 0x0000000000787805 */ /* 0x000fe2000001ff00 */
[----:B------:R-:W-:Y:S01]  /*2460*/  @!P5 LDGSTS.E.BYPASS.LTC128B.128 [R213+0xf000], desc[UR18][R24.64+0x80] ;  /* 0x0f00008018d5dfae */ /* 0x000fe2000b981a12 */
[----:B------:R-:W-:Y:S02]  /*2470*/  CS2R R118, SRZ ;  /* 0x0000000000767805 */ /* 0x000fe4000001ff00 */
[----:B------:R-:W-:Y:S02]  /*2480*/  CS2R R116, SRZ ;  /* 0x0000000000747805 */ /* 0x000fe4000001ff00 */
[----:B------:R-:W-:Y:S01]  /*2490*/  CS2R R110, SRZ ;  /* 0x00000000006e7805 */ /* 0x000fe2000001ff00 */
[----:B------:R1:W-:Y:S01]  /*24a0*/  @!P5 LDGSTS.E.BYPASS.LTC128B.128 [R213+0x11000], desc[UR18][R24.64+0x100] ;  /* 0x1100010018d5dfae */ /* 0x0003e2000b981a12 */
[----:B------:R-:W-:-:S02]  /*24b0*/  CS2R R108, SRZ ;  /* 0x00000000006c7805 */ /* 0x000fc4000001ff00 */
[----:B------:R-:W-:Y:S02]  /*24c0*/  CS2R R114, SRZ ;  /* 0x0000000000727805 */ /* 0x000fe4000001ff00 */
[----:B------:R-:W-:Y:S01]  /*24d0*/  CS2R R112, SRZ ;  /* 0x0000000000707805 */ /* 0x000fe2000001ff00 */
[----:B------:R4:W-:Y:S01]  /*24e0*/  @!P6 LDGSTS.E.BYPASS.LTC128B.128 [R228], desc[UR18][R242.64] ;  /* 0x00000000f2e4efae */ /* 0x0009e2000b981a12 */
[----:B------:R-:W-:Y:S02]  /*24f0*/  CS2R R106, SRZ ;  /* 0x00000000006a7805 */ /* 0x000fe4000001ff00 */
[----:B------:R-:W-:Y:S02]  /*2500*/  CS2R R104, SRZ ;  /* 0x0000000000687805 */ /* 0x000fe4000001ff00 */
[----:B------:R-:W-:Y:S01]  /*2510*/  CS2R R102, SRZ ;  /* 0x0000000000667805 */ /* 0x000fe2000001ff00 */
[----:B------:R4:W-:Y:S01]  /*2520*/  @!P6 LDGSTS.E.BYPASS.LTC128B.128 [R228+0x2000], desc[UR18][R242.64+0x80] ;  /* 0x02000080f2e4efae */ /* 0x0009e2000b981a12 */
[----:B------:R-:W-:-:S02]  /*2530*/  CS2R R100, SRZ ;  /* 0x0000000000647805 */ /* 0x000fc4000001ff00 */
[----:B------:R-:W-:Y:S02]  /*2540*/  CS2R R78, SRZ ;  /* 0x00000000004e7805 */ /* 0x000fe4000001ff00 */
[----:B------:R-:W-:Y:S01]  /*2550*/  CS2R R76, SRZ ;  /* 0x00000000004c7805 */ /* 0x000fe2000001ff00 */
[----:B------:R4:W-:Y:S01]  /*2560*/  @!P6 LDGSTS.E.BYPASS.LTC128B.128 [R228+0x4000], desc[UR18][R242.64+0x100] ;  /* 0x04000100f2e4efae */ /* 0x0009e2000b981a12 */
[----:B------:R-:W-:Y:S02]  /*2570*/  CS2R R82, SRZ ;  /* 0x0000000000527805 */ /* 0x000fe4000001ff00 */
[----:B------:R-:W-:Y:S02]  /*2580*/  CS2R R80, SRZ ;  /* 0x0000000000507805 */ /* 0x000fe4000001ff00 */
[----:B------:R-:W-:Y:S01]  /*2590*/  CS2R R74, SRZ ;  /* 0x00000000004a7805 */ /* 0x000fe2000001ff00 */
[----:B------:R4:W-:Y:S01]  /*25a0*/  @P6 STS.128 [R228], RZ ;  /* 0x000000ffe4006388 */ /* 0x0009e20000000c00 */
[----:B------:R-:W-:-:S02]  /*25b0*/  CS2R R72, SRZ ;  /* 0x0000000000487805 */ /* 0x000fc4000001ff00 */
[----:B------:R-:W-:Y:S02]  /*25c0*/  CS2R R70, SRZ ;  /* 0x0000000000467805 */ /* 0x000fe4000001ff00 */
[----:B------:R-:W-:Y:S01]  /*25d0*/  CS2R R68, SRZ ;  /* 0x0000000000447805 */ /* 0x000fe2000001ff00 */
[----:B------:R4:W-:Y:S01]  /*25e0*/  @P6 STS.128 [R228+0x2000], RZ ;  /* 0x002000ffe4006388 */ /* 0x0009e20000000c00 */
[----:B------:R-:W-:Y:S02]  /*25f0*/  CS2R R62, SRZ ;  /* 0x00000000003e7805 */ /* 0x000fe4000001ff00 */
[----:B------:R-:W-:Y:S02]  /*2600*/  CS2R R60, SRZ ;  /* 0x00000000003c7805 */ /* 0x000fe4000001ff00 */
[----:B------:R-:W-:Y:S01]  /*2610*/  CS2R R66, SRZ ;  /* 0x0000000000427805 */ /* 0x000fe2000001ff00 */
[----:B------:R4:W-:Y:S01]  /*2620*/  @P6 STS.128 [R228+0x4000], RZ ;  /* 0x004000ffe4006388 */ /* 0x0009e20000000c00 */
[----:B------:R-:W-:-:S02]  /*2630*/  CS2R R64, SRZ ;  /* 0x0000000000407805 */ /* 0x000fc4000001ff00 */
[----:B------:R-:W-:Y:S02]  /*2640*/  CS2R R58, SRZ ;  /* 0x00000000003a7805 */ /* 0x000fe4000001ff00 */
[----:B-1----:R-:W-:Y:S01]  /*2650*/  @!P1 LEA R24, P0, R20, R8, 0x1 ;  /* 0x0000000814189211 */ /* 0x002fe200078008ff */
[----:B------:R-:W-:Y:S01]  /*2660*/  @!P2 IMAD R8, R206, UR11, R19 ;  /* 0x0000000bce08ac24 */ /* 0x000fe2000f8e0213 */
[----:B------:R4:W-:Y:S01]  /*2670*/  @P5 STS.128 [R228+0x1000], RZ ;  /* 0x001000ffe4005388 */ /* 0x0009e20000000c00 */
[----:B------:R-:W-:Y:S02]  /*2680*/  CS2R R56, SRZ ;  /* 0x0000000000387805 */ /* 0x000fe4000001ff00 */
[----:B------:R-:W-:Y:S02]  /*2690*/  @!P1 LEA.HI.X R25, R20, R9, R14, 0x1, P0 ;  /* 0x0000000914199211 */ /* 0x000fe400000f0c0e */
[----:B------:R-:W-:Y:S02]  /*26a0*/  CS2R R54, SRZ ;  /* 0x0000000000367805 */ /* 0x000fe4000001ff00 */
[----:B---3--:R-:W-:Y:S01]  /*26b0*/  @!P2 LEA R10, P0, R18, R10, 0x1 ;  /* 0x0000000a120aa211 */ /* 0x008fe200078008ff */
[----:B------:R4:W-:Y:S01]  /*26c0*/  @P5 STS.128 [R228+0x3000], RZ ;  /* 0x003000ffe4005388 */ /* 0x0009e20000000c00 */
[----:B------:R-:W-:-:S02]  /*26d0*/  CS2R R52, SRZ ;  /* 0x0000000000347805 */ /* 0x000fc4000001ff00 */
[----:B------:R-:W-:Y:S02]  /*26e0*/  CS2R R46, SRZ ;  /* 0x00000000002e7805 */ /* 0x000fe4000001ff00 */
[----:B------:R-:W-:Y:S01]  /*26f0*/  @!P2 LEA.HI.X R11, R18, R11, R8, 0x1, P0 ;  /* 0x0000000b120ba211 */ /* 0x000fe200000f0c08 */
[----:B------:R-:W-:Y:S01]  /*2700*/  IMAD.WIDE.U32 R8, R203, 0x4, R244 ;  /* 0x00000004cb087825 */ /* 0x000fe200078e00f4 */
[----:B------:R4:W-:Y:S01]  /*2710*/  @P5 STS.128 [R228+0x5000], RZ ;  /* 0x005000ffe4005388 */ /* 0x0009e20000000c00 */
[C---:B--2---:R-:W-:Y:S02]  /*2720*/  @!P1 LEA R6, P0, R22.reuse, R6, 0x1 ;  /* 0x0000000616069211 */ /* 0x044fe400078008ff */
[----:B------:R-:W-:Y:S02]  /*2730*/  CS2R R44, SRZ ;  /* 0x00000000002c7805 */ /* 0x000fe4000001ff00 */
[----:B------:R-:W-:Y:S01]  /*2740*/  CS2R R50, SRZ ;  /* 0x0000000000327805 */ /* 0x000fe2000001ff00 */
[----:B------:R-:W-:Y:S01]  /*2750*/  @!PT LDS RZ, [RZ] ;  /* 0x00000000fffff984 */ /* 0x000fe20000000800 */
[----:B------:R-:W-:Y:S01]  /*2760*/  @!PT LDS RZ, [RZ] ;  /* 0x00000000fffff984 */ /* 0x000fe20000000800 */
[----:B------:R-:W-:Y:S01]  /*2770*/  @!PT LDS RZ, [RZ] ;  /* 0x00000000fffff984 */ /* 0x000fe20000000800 */
[----:B------:R4:W-:Y:S01]  /*2780*/  @!P5 LDGSTS.E.BYPASS.LTC128B.128 [R228+0x1000], desc[UR18][R16.64] ;  /* 0x0100000010e4dfae */ /* 0x0009e2000b981a12 */
[----:B------:R-:W-:-:S02]  /*2790*/  @!P1 LEA.HI.X R7, R22, R7, R5, 0x1, P0 ;  /* 0x0000000716079211 */ /* 0x000fc400000f0c05 */
[----:B------:R-:W-:Y:S02]  /*27a0*/  CS2R R48, SRZ ;  /* 0x0000000000307805 */ /* 0x000fe4000001ff00 */
[----:B------:R-:W-:Y:S01]  /*27b0*/  CS2R R42, SRZ ;  /* 0x00000000002a7805 */ /* 0x000fe2000001ff00 */
[----:B------:R4:W-:Y:S01]  /*27c0*/  @!P5 LDGSTS.E.BYPASS.LTC128B.128 [R228+0x3000], desc[UR18][R16.64+0x80] ;  /* 0x0300008010e4dfae */ /* 0x0009e2000b981a12 */
[----:B------:R-:W-:Y:S02]  /*27d0*/  CS2R R40, SRZ ;  /* 0x0000000000287805 */ /* 0x000fe4000001ff00 */
[----:B------:R-:W-:Y:S02]  /*27e0*/  CS2R R38, SRZ ;  /* 0x0000000000267805 */ /* 0x000fe4000001ff00 */
[----:B------:R-:W-:Y:S01]  /*27f0*/  CS2R R36, SRZ ;  /* 0x0000000000247805 */ /* 0x000fe2000001ff00 */
[----:B------:R4:W-:Y:S01]  /*2800*/  @!P5 LDGSTS.E.BYPASS.LTC128B.128 [R228+0x5000], desc[UR18][R16.64+0x100] ;  /* 0x0500010010e4dfae */ /* 0x0009e2000b981a12 */
[----:B------:R-:W1:Y:S03]  /*2810*/  LDCU UR5, c[0x0][0x3e0] ;  /* 0x00007c00ff0577ac */ /* 0x000e660008000800 */
[----:B------:R4:W-:Y:S01]  /*2820*/  @!P2 LDGSTS.E.BYPASS.LTC128B.128 [R213+0x12000], desc[UR18][R26.64] ;  /* 0x120000001ad5afae */ /* 0x0009e2000b981a12 */
[----:B------:R-:W2:Y:S03]  /*2830*/  LDCU UR6, c[0x0][0x45c] ;  /* 0x00008b80ff0677ac */ /* 0x000ea60008000800 */
        /* <DEDUP_REMOVED lines=29> */
[----:B------:R-:W0:Y:S04]  /*2a10*/  LDGDEPBAR ;  /* 0x00000000000079af */ /* 0x000e280000000000 */
[----:B------:R4:W5:Y:S04]  /*2a20*/  @!P4 LDG.E R227, desc[UR18][R8.64] ;  /* 0x0000001208e3c981 */ /* 0x000968000c1e1900 */
[----:B------:R4:W5:Y:S01]  /*2a30*/  @!P3 LDG.E R226, desc[UR18][R8.64+0x20] ;  /* 0x0000201208e2b981 */ /* 0x000962000c1e1900 */
[----:B------:R-:W-:Y:S01]  /*2a40*/  IMAD.SHL.U32 R5, R12, 0x2, RZ ;  /* 0x000000020c057824 */ /* 0x000fe200078e00ff */
[----:B------:R-:W-:Y:S01]  /*2a50*/  USHF.L.U32 UR4, UR4, 0x6, URZ ;  /* 0x0000000604047899 */ /* 0x000fe200080006ff */
[----:B------:R-:W-:-:S02]  /*2a60*/  IMAD.IADD R188, R199, 0x1, R4 ;  /* 0x00000001c7bc7824 */ /* 0x000fc400078e0204 */
[----:B------:R-:W-:Y:S01]  /*2a70*/  IMAD.IADD R187, R198, 0x1, R4 ;  /* 0x00000001c6bb7824 */ /* 0x000fe200078e0204 */
[----:B------:R-:W-:-:S04]  /*2a80*/  LOP3.LUT R5, R5, 0x6, RZ, 0xc0, !PT ;  /* 0x0000000605057812 */ /* 0x000fc800078ec0ff */
[----:B------:R-:W-:-:S05]  /*2a90*/  LOP3.LUT R216, R5, 0xe0, R216, 0xf8, !PT ;  /* 0x000000e005d87812 */ /* 0x000fca00078ef8d8 */
[----:B-12---:R-:W-:-:S07]  /*2aa0*/  IMAD.IADD R216, R219, 0x1, R216 ;  /* 0x00000001dbd87824 */ /* 0x006fce00078e02d8 */
.L_x_618:
[----:B------:R-:W0:Y:S01]  /*2ab0*/  LDGDEPBAR ;  /* 0x00000000000079af */ /* 0x000e220000000000 */
[----:B------:R-:W-:Y:S01]  /*2ac0*/  IMAD.IADD R150, R196, 0x1, R188 ;  /* 0x00000001c4967824 */ /* 0x000fe200078e02bc */
[----:B------:R-:W-:Y:S01]  /*2ad0*/  IADD3 R149, PT, PT, R194, R188, RZ ;  /* 0x000000bcc2957210 */ /* 0x000fe20007ffe0ff */
[----:B------:R-:W-:Y:S01]  /*2ae0*/  IMAD.MOV.U32 R225, RZ, RZ, R223 ;  /* 0x000000ffffe17224 */ /* 0x000fe200078e00df */
[C---:B------:R-:W-:Y:S03]  /*2af0*/  LEA R152, P0, R203.reuse, R224, 0x2 ;  /* 0x000000e0cb987211 */ /* 0x040fe600078010ff */
[----:B------:R-:W-:Y:S01]  /*2b00*/  IMAD.IADD R148, R196, 0x1, R149 ;  /* 0x00000001c4947824 */ /* 0x000fe200078e0295 */
[----:B------:R-:W-:Y:S01]  /*2b10*/  LEA.HI.X R153, R203, R225, RZ, 0x2, P0 ;  /* 0x000000e1cb997211 */ /* 0x000fe200000f14ff */
[----:B------:R-:W-:Y:S04]  /*2b20*/  DEPBAR.LE SB0, 0x0 ;  /* 0x000080000000791a */ /* 0x000fe80000000000 */
[----:B------:R-:W-:Y:S06]  /*2b30*/  BAR.SYNC.DEFER_BLOCKING 0x0 ;  /* 0x0000000000007b1d */ /* 0x000fec0000010000 */
[----:B------:R-:W-:Y:S04]  /*2b40*/  LDSM.16.M88.4 R20, [R188] ;  /* 0x00000000bc14783b */ /* 0x000fe80000000200 */
[----:B----4-:R-:W1:Y:S04]  /*2b50*/  LDSM.16.M88.4 R24, [R197] ;  /* 0x00000000c518783b */ /* 0x010e680000000200 */
[----:B------:R-:W2:Y:S04]  /*2b60*/  LDSM.16.M88.4 R28, [R197+0x800] ;  /* 0x00080000c51c783b */ /* 0x000ea80000000200 */
[----:B------:R-:W-:Y:S04]  /*2b70*/  LDSM.16.M88.4 R32, [R150] ;  /* 0x000000009620783b */ /* 0x000fe80000000200 */
[----:B------:R-:W3:Y:S04]  /*2b80*/  LDSM.16.M88.4 R84, [R195] ;  /* 0x00000000c354783b */ /* 0x000ee80000000200 */
[----:B------:R-:W4:Y:S04]  /*2b90*/  LDSM.16.M88.4 R88, [R195+0x800] ;  /* 0x00080000c358783b */ /* 0x000f280000000200 */
[----:B------:R-:W-:Y:S04]  /*2ba0*/  LDSM.16.M88.4 R92, [R193] ;  /* 0x00000000c15c783b */ /* 0x000fe80000000200 */
[----:B------:R-:W-:Y:S04]  /*2bb0*/  LDSM.16.M88.4 R96, [R192+0x800] ;  /* 0x00080000c060783b */ /* 0x000fe80000000200 */
[----:B-----5:R-:W5:Y:S04]  /*2bc0*/  LDG.E R165, desc[UR18][R152.64] ;  /* 0x0000001298a57981 */ /* 0x020f68000c1e1900 */
[----:B------:R3:W5:Y:S01]  /*2bd0*/  LDG.E R164, desc[UR18][R152.64+0x20] ;  /* 0x0000201298a47981 */ /* 0x000762000c1e1900 */
[C---:B-1----:R-:W-:Y:S08]  /*2be0*/  HMMA.16816.F32 R4, R20.reuse, R24, RZ ;  /* 0x000000181404723c */ /* 0x042ff000000018ff */
[C---:B------:R-:W-:Y:S01]  /*2bf0*/  HMMA.16816.F32 R8, R20.reuse, R26, RZ ;  /* 0x0000001a1408723c */ /* 0x040fe200000018ff */
[----:B------:R-:W1:Y:S07]  /*2c00*/  LDSM.16.M88.4 R24, [R149] ;  /* 0x000000009518783b */ /* 0x000e6e0000000200 */
[C---:B--2---:R-:W-:Y:S01]  /*2c10*/  HMMA.16816.F32 R12, R20.reuse, R28, RZ ;  /* 0x0000001c140c723c */ /* 0x044fe200000018ff */
[----:B---3--:R-:W-:Y:S04]  /*2c20*/  SHF.L.U32 R152, R230, 0x6, RZ ;  /* 0x00000006e6987819 */ /* 0x008fe800000006ff */
[----:B------:R-:W-:Y:S03]  /*2c30*/  ISETP.GE.AND P0, PT, R152, R229, PT ;  /* 0x000000e59800720c */ /* 0x000fe60003f06270 */
[----:B------:R-:W-:Y:S01]  /*2c40*/  HMMA.16816.F32 R16, R20, R30, RZ ;  /* 0x0000001e1410723c */ /* 0x000fe200000018ff */
[----:B------:R-:W2:Y:S04]  /*2c50*/  LDSM.16.M88.4 R20, [R193+0x800] ;  /* 0x00080000c114783b */ /* 0x000ea80000000200 */
[----:B------:R-:W-:Y:S03]  /*2c60*/  LDSM.16.M88.4 R28, [R148] ;  /* 0x00000000941c783b */ /* 0x000fe60000000200 */
[C---:B------:R-:W-:Y:S08]  /*2c70*/  HMMA.16816.F32 R4, R32.reuse, R84, R4 ;  /* 0x000000542004723c */ /* 0x040ff00000001804 */
[C---:B------:R-:W-:Y:S01]  /*2c80*/  HMMA.16816.F32 R8, R32.reuse, R86, R8 ;  /* 0x000000562008723c */ /* 0x040fe20000001808 */
[----:B------:R-:W3:Y:S07]  /*2c90*/  LDSM.16.M88.4 R84, [R192] ;  /* 0x00000000c054783b */ /* 0x000eee0000000200 */
[C---:B----4-:R-:W-:Y:S08]  /*2ca0*/  HMMA.16816.F32 R12, R32.reuse, R88, R12 ;  /* 0x00000058200c723c */ /* 0x050ff0000000180c */
        /* <DEDUP_REMOVED lines=76> */
.L_x_614:
        /* <DEDUP_REMOVED lines=82> */
.L_x_615:
[C---:B------:R-:W-:Y:S01]  /*3690*/  FMUL.FTZ R21, R227.reuse, 1.4426950216293334961 ;  /* 0x3fb8aa3be3157820 */ /* 0x040fe20000410000 */
[----:B------:R-:W-:Y:S01]  /*36a0*/  FSETP.NEU.FTZ.AND P0, PT, R227, -INF , PT ;  /* 0xff800000e300780b */ /* 0x000fe20003f1d000 */
[----:B------:R-:W-:Y:S01]  /*36b0*/  FMUL.FTZ R20, R226, 1.4426950216293334961 ;  /* 0x3fb8aa3be2147820 */ /* 0x000fe20000410000 */
[----:B------:R-:W-:Y:S02]  /*36c0*/  ISETP.GT.AND P1, PT, R230, R217, PT ;  /* 0x000000d9e600720c */ /* 0x000fe40003f24270 */
[----:B------:R-:W-:Y:S02]  /*36d0*/  FSEL R21, R21, RZ, P0 ;  /* 0x000000ff15157208 */ /* 0x000fe40000000000 */
[----:B------:R-:W-:Y:S03]  /*36e0*/  FSETP.NEU.FTZ.AND P0, PT, R226, -INF , PT ;  /* 0xff800000e200780b */ /* 0x000fe60003f1d000 */
        /* <DEDUP_REMOVED lines=13> */
[----:B------:R-:W-:Y:S01]  /*37c0*/  FFMA.FTZ R21, R17, UR6, -R21 ;  /* 0x0000000611157c23 */ /* 0x000fe20008010815 */
[--C-:B------:R-:W-:Y:S01]  /*37d0*/  FFMA.FTZ R176, R14, UR6, -R20.reuse ;  /* 0x000000060eb07c23 */ /* 0x100fe20008010814 */
[--C-:B------:R-:W-:Y:S01]  /*37e0*/  FFMA.FTZ R177, R15, UR6, -R20.reuse ;  /* 0x000000060fb17c23 */ /* 0x100fe20008010814 */
[--C-:B------:R-:W-:Y:S01]  /*37f0*/  FFMA.FTZ R180, R18, UR6, -R20.reuse ;  /* 0x0000000612b47c23 */ /* 0x100fe20008010814 */
[----:B------:R-:W-:Y:S05]  /*3800*/  FFMA.FTZ R20, R19, UR6, -R20 ;  /* 0x0000000613147c23 */ /* 0x000fea0008010814 */
        /* <DEDUP_REMOVED lines=156> */
[----:B------:R-:W1:Y:S01]  /*41d0*/  LDC R5, c[0x0][0x3b0] ;  /* 0x0000ec00ff057b82 */ /* 0x000e620000000800 */
[----:B------:R-:W-:Y:S02]  /*41e0*/  IADD3 R8, P0, PT, RZ, -UR17, RZ ;  /* 0x80000011ff087c10 */ /* 0x000fe4000ff1e0ff */
[----:B------:R-:W-:Y:S04]  /*41f0*/  LOP3.LUT R6, R230, 0x1, RZ, 0xc0, !PT ;  /* 0x00000001e6067812 */ /* 0x000fe800078ec0ff */
[----:B------:R-:W-:Y:S01]  /*4200*/  ISETP.NE.U32.AND P2, PT, R6, 0x1, PT ;  /* 0x000000010600780c */ /* 0x000fe20003f45070 */
[----:B------:R-:W2:Y:S01]  /*4210*/  LDC R4, c[0x0][0x3b4] ;  /* 0x0000ed00ff047b82 */ /* 0x000ea20000000800 */
[----:B------:R-:W-:Y:S02]  /*4220*/  IMAD.MOV.U32 R6, RZ, RZ, -0x6000 ;  /* 0xffffa000ff067424 */ /* 0x000fe400078e00ff */
[----:B-1----:R-:W-:Y:S04]  /*4230*/  IMAD.SHL.U32 R7, R5, 0x40, RZ ;  /* 0x0000004005077824 */ /* 0x002fe800078e00ff */
[----:B------:R-:W-:Y:S05]  /*4240*/  IMAD.X R7, RZ, RZ, ~R7, P0 ;  /* 0x000000ffff077224 */ /* 0x000fea00000e0e07 */
[----:B------:R-:W-:Y:S04]  /*4250*/  SHF.R.S64 R9, R8, 0x1f, R7 ;  /* 0x0000001f08097819 */ /* 0x000fe80000001007 */
[----:B------:R-:W-:Y:S02]  /*4260*/  IADD3 R242, P0, PT, R242, R9, RZ ;  /* 0x00000009f2f27210 */ /* 0x000fe40007f1e0ff */
[----:B------:R-:W-:Y:S02]  /*4270*/  SEL R9, R6, 0x6000, !P2 ;  /* 0x0000600006097807 */ /* 0x000fe40005000000 */
[----:B------:R-:W-:Y:S02]  /*4280*/  LEA.HI.X.SX32 R243, R7, R243, 0x1, P0 ;  /* 0x000000f307f37211 */ /* 0x000fe400000f0eff */
[C---:B------:R-:W-:Y:S01]  /*4290*/  LEA R6, P0, R5.reuse, R242, 0x6 ;  /* 0x000000f205067211 */ /* 0x040fe200078030ff */
[--C-:B------:R-:W-:Y:S02]  /*42a0*/  IMAD.IADD R228, R228, 0x1, R9.reuse ;  /* 0x00000001e4e47824 */ /* 0x100fe400078e0209 */
[----:B------:R-:W-:Y:S01]  /*42b0*/  IMAD.IADD R188, R188, 0x1, R9 ;  /* 0x00000001bcbc7824 */ /* 0x000fe200078e0209 */
[----:B--2---:R-:W-:Y:S02]  /*42c0*/  LEA.HI.X R7, R5, R243, R4, 0x6, P0 ;  /* 0x000000f305077211 */ /* 0x004fe400000f3404 */
        /* <DEDUP_REMOVED lines=10> */
.L_x_616:
        /* <DEDUP_REMOVED lines=102> */
.L_x_617:
[----:B------:R-:W-:Y:S01]  /*49d0*/  LDSM.16.M88.4 R148, [R189+0x1e000] ;  /* 0x01e00000bd94783b */ /* 0x000fe20000000200 */
[----:B------:R-:W-:Y:S02]  /*49e0*/  ISETP.GT.AND P4, PT, R230, R217, PT ;  /* 0x000000d9e600720c */ /* 0x000fe40003f84270 */
[----:B------:R-:W-:Y:S01]  /*49f0*/  @P1 IADD3 R224, P2, PT, R224, -0x100, RZ ;  /* 0xffffff00e0e01810 */ /* 0x000fe20007f5e0ff */
[----:B------:R-:W2:Y:S03]  /*4a00*/  LDSM.16.MT88.4 R16, [R198+0x12000] ;  /* 0x01200000c610783b */ /* 0x000ea60000004200 */
[----:B------:R-:W-:Y:S01]  /*4a10*/  @P1 IADD3.X R223, PT, PT, R223, -0x1, RZ, P2, !PT ;  /* 0xffffffffdfdf1810 */ /* 0x000fe200017fe4ff */
[----:B------:R-:W1:Y:S04]  /*4a20*/  LDSM.16.M88.4 R92, [R189+0x1f000] ;  /* 0x01f00000bd5c783b */ /* 0x000e680000000200 */
        /* <DEDUP_REMOVED lines=32> */
[----:B------:R-:W-:Y:S07]  /*4c30*/  LDSM.16.MT88.4 R164, [R198+0x15800] ;  /* 0x01580000c6a4783b */ /* 0x000fee0000004200 */
[-C--:B------:R-:W-:Y:S08]  /*4c40*/  HMMA.16816.F32 R84, R152, R168.reuse, R84 ;  /* 0x000000a89854723c */ /* 0x080ff00000001854 */
[C---:B------:R-:W-:Y:S08]  /*4c50*/  HMMA.16816.F32 R88, R160.reuse, R168, R88 ;  /* 0x000000a8a058723c */ /* 0x040ff00000001858 */
[-C--:B------:R-:W-:Y:S01]  /*4c60*/  HMMA.16816.F32 R92, R160, R170.reuse, R92 ;  /* 0x000000aaa05c723c */ /* 0x080fe2000000185c */
[----:B------:R-:W-:Y:S07]  /*4c70*/  LDSM.16.M88.4 R160, [R0+0x1f000] ;  /* 0x01f0000000a0783b */ /* 0x000fee0000000200 */
[----:B------:R-:W-:Y:S04]  /*4c80*/  HMMA.16816.F32 R96, R152, R170, R96 ;  /* 0x000000aa9860723c */ /* 0x000fe80000001860 */
[----:B------:R-:W-:Y:S04]  /*4c90*/  IMAD.SHL.U32 R153, R225, 0x8, RZ ;  /* 0x00000008e1997824 */ /* 0x000fe800078e00ff */
[-C--:B--2---:R-:W-:Y:S05]  /*4ca0*/  HMMA.16816.F32 R4, R172, R176.reuse, R4 ;  /* 0x000000b0ac04723c */ /* 0x084fea0000001804 */
[C---:B------:R-:W-:Y:S03]  /*4cb0*/  LEA R168, P0, R153.reuse, R238, 0x2 ;  /* 0x000000ee99a87211 */ /* 0x040fe600078010ff */
[C---:B------:R-:W-:Y:S04]  /*4cc0*/  HMMA.16816.F32 R8, R180.reuse, R176, R8 ;  /* 0x000000b0b408723c */ /* 0x040fe80000001808 */
[----:B------:R-:W-:Y:S02]  /*4cd0*/  LEA.HI.X.SX32 R169, R153, R239, 0x2, P0 ;  /* 0x000000ef99a97211 */ /* 0x000fe400000f16ff */
[----:B------:R-:W2:Y:S01]  /*4ce0*/  LDSM.16.MT88.4 R152, [R198+0x17000] ;  /* 0x01700000c698783b */ /* 0x000ea20000004200 */
[C---:B------:R-:W-:Y:S01]  /*4cf0*/  LEA R170, P0, R225.reuse, R168, 0x5 ;  /* 0x000000a8e1aa7211 */ /* 0x040fe200078028ff */
[-C--:B------:R-:W-:Y:S03]  /*4d00*/  HMMA.16816.F32 R12, R180, R178.reuse, R12 ;  /* 0x000000b2b40c723c */ /* 0x080fe6000000180c */
[C---:B------:R-:W-:Y:S02]  /*4d10*/  LEA.HI.X.SX32 R171, R225.reuse, R169, 0x5, P0 ;  /* 0x000000a9e1ab7211 */ /* 0x040fe400000f2eff */
[C---:B------:R-:W-:Y:S03]  /*4d20*/  LEA R176, P0, R225.reuse, R170, 0x5 ;  /* 0x000000aae1b07211 */ /* 0x040fe600078028ff */
[C---:B------:R-:W-:Y:S04]  /*4d30*/  HMMA.16816.F32 R16, R172.reuse, R178, R16 ;  /* 0x000000b2ac10723c */ /* 0x040fe80000001810 */
[C---:B------:R-:W-:Y:S02]  /*4d40*/  LEA.HI.X.SX32 R177, R225.reuse, R171, 0x5, P0 ;  /* 0x000000abe1b17211 */ /* 0x040fe400000f2eff */
[C---:B------:R-:W-:Y:S02]  /*4d50*/  LEA R178, P0, R225.reuse, R176, 0x5 ;  /* 0x000000b0e1b27211 */ /* 0x040fe400078028ff */
[-C--:B-1----:R-:W-:Y:S03]  /*4d60*/  HMMA.16816.F32 R20, R172, R148.reuse, R20 ;  /* 0x00000094ac14723c */ /* 0x082fe60000001814 */
[C---:B------:R-:W-:Y:S02]  /*4d70*/  LEA.HI.X.SX32 R179, R225.reuse, R177, 0x5, P0 ;  /* 0x000000b1e1b37211 */ /* 0x040fe400000f2eff */
[C---:B------:R-:W-:Y:S03]  /*4d80*/  LEA R246, P0, R225.reuse, R178, 0x5 ;  /* 0x000000b2e1f67211 */ /* 0x040fe600078028ff */
[C---:B------:R-:W-:Y:S04]  /*4d90*/  HMMA.16816.F32 R24, R180.reuse, R148, R24 ;  /* 0x00000094b418723c */ /* 0x040fe80000001818 */
[C---:B------:R-:W-:Y:S02]  /*4da0*/  LEA.HI.X.SX32 R247, R225.reuse, R179, 0x5, P0 ;  /* 0x000000b3e1f77211 */ /* 0x040fe400000f2eff */
[C---:B------:R-:W-:Y:S02]  /*4db0*/  LEA R248, P0, R225.reuse, R246, 0x5 ;  /* 0x000000f6e1f87211 */ /* 0x040fe400078028ff */
[-C--:B------:R-:W-:Y:S03]  /*4dc0*/  HMMA.16816.F32 R28, R180, R150.reuse, R28 ;  /* 0x00000096b41c723c */ /* 0x080fe6000000181c */
[C---:B------:R-:W-:Y:S02]  /*4dd0*/  LEA.HI.X.SX32 R249, R225.reuse, R247, 0x5, P0 ;  /* 0x000000f7e1f97211 */ /* 0x040fe400000f2eff */
[C---:B------:R-:W-:Y:S03]  /*4de0*/  LEA R250, P0, R225.reuse, R248, 0x5 ;  /* 0x000000f8e1fa7211 */ /* 0x040fe600078028ff */
[C---:B------:R-:W-:Y:S01]  /*4df0*/  HMMA.16816.F32 R32, R172.reuse, R150, R32 ;  /* 0x00000096ac20723c */ /* 0x040fe20000001820 */
[----:B------:R-:W1:Y:S03]  /*4e00*/  LDSM.16.M88.4 R148, [R0+0x1e000] ;  /* 0x01e000000094783b */ /* 0x000e660000000200 */
[C---:B------:R-:W-:Y:S04]  /*4e10*/  LEA.HI.X.SX32 R251, R225.reuse, R249, 0x5, P0 ;  /* 0x000000f9e1fb7211 */ /* 0x040fe800000f2eff */
[-C--:B--2---:R-:W-:Y:S08]  /*4e20*/  HMMA.16816.F32 R84, R172, R152.reuse, R84 ;  /* 0x00000098ac54723c */ /* 0x084ff00000001854 */
[C---:B------:R-:W-:Y:S08]  /*4e30*/  HMMA.16816.F32 R88, R180.reuse, R152, R88 ;  /* 0x00000098b458723c */ /* 0x040ff00000001858 */
[-C--:B------:R-:W-:Y:S03]  /*4e40*/  HMMA.16816.F32 R92, R180, R154.reuse, R92 ;  /* 0x0000009ab45c723c */ /* 0x080fe6000000185c */
[C---:B------:R-:W-:Y:S05]  /*4e50*/  IMAD.WIDE R182, R225.reuse, -0xc0, R250 ;  /* 0xffffff40e1b67825 */ /* 0x040fea00078e02fa */
[----:B------:R-:W-:Y:S01]  /*4e60*/  HMMA.16816.F32 R96, R172, R154, R96 ;  /* 0x0000009aac60723c */ /* 0x000fe20000001860 */
[----:B------:R-:W2:Y:S03]  /*4e70*/  LDSM.16.MT88.4 R152, [R198+0x17800] ;  /* 0x01780000c698783b */ /* 0x000ea60000004200 */
[C---:B------:R-:W-:Y:S04]  /*4e80*/  LEA R180, P0, R225.reuse, R182, 0x5 ;  /* 0x000000b6e1b47211 */ /* 0x040fe800078028ff */
[C---:B------:R-:W-:Y:S01]  /*4e90*/  LEA.HI.X.SX32 R181, R225.reuse, R183, 0x5, P0 ;  /* 0x000000b7e1b57211 */ /* 0x040fe200000f2eff */
        /* <DEDUP_REMOVED lines=20> */
[C---:B------:R-:W-:Y:S04]  /*4fe0*/  IMAD.WIDE R174, R225.reuse, -0xc0, R166 ;  /* 0xffffff40e1ae7825 */ /* 0x040fe800078e02a6 */
[-C--:B------:R-:W-:Y:S03]  /*4ff0*/  HMMA.16816.F32 R92, R160, R154.reuse, R92 ;  /* 0x0000009aa05c723c */ /* 0x080fe6000000185c */
[C---:B------:R-:W-:Y:S04]  /*5000*/  LEA R152, P0, R225.reuse, R174, 0x5 ;  /* 0x000000aee1987211 */ /* 0x040fe800078028ff */
[----:B------:R-:W-:Y:S01]  /*5010*/  LEA.HI.X.SX32 R153, R225, R175, 0x5, P0 ;  /* 0x000000afe1997211 */ /* 0x000fe200000f2eff */
[----:B------:R-:W-:Y:S04]  /*5020*/  HMMA.16816.F32 R96, R148, R154, R96 ;  /* 0x0000009a9460723c */ /* 0x000fe80000001860 */
[----:B------:R-:W-:Y:S01]  /*5030*/  @P1 IMAD.WIDE.U32 R154, R203, 0x4, R244 ;  /* 0x00000004cb9a1825 */ /* 0x000fe200078e00f4 */
[C---:B------:R-:W-:Y:S04]  /*5040*/  LEA R162, P0, R225.reuse, R152, 0x5 ;  /* 0x00000098e1a27211 */ /* 0x040fe800078028ff */
[----:B------:R-:W5:Y:S01]  /*5050*/  @P1 LDG.E R227, desc[UR18][R154.64+-0x100] ;  /* 0xffff00129ae31981 */ /* 0x000f62000c1e1900 */
[C---:B------:R-:W-:Y:S02]  /*5060*/  LEA.HI.X.SX32 R163, R225.reuse, R153, 0x5, P0 ;  /* 0x00000099e1a37211 */ /* 0x040fe400000f2eff */
[C---:B------:R-:W-:Y:S01]  /*5070*/  LEA R160, P0, R225.reuse, R162, 0x5 ;  /* 0x000000a2e1a07211 */ /* 0x040fe200078028ff */
[----:B------:R1:W5:Y:S03]  /*5080*/  @P1 LDG.E R226, desc[UR18][R154.64+-0xe0] ;  /* 0xffff20129ae21981 */ /* 0x000366000c1e1900 */
[C---:B------:R-:W-:Y:S01]  /*5090*/  LEA.HI.X.SX32 R161, R225.reuse, R163, 0x5, P0 ;  /* 0x000000a3e1a17211 */ /* 0x040fe200000f2eff */
[----:B------:R-:W-:Y:S01]  /*50a0*/  REDG.E.ADD.F32.FTZ.RN.STRONG.GPU desc[UR18][R238.64], R4 ;  /* 0x00000004ee0079a6 */ /* 0x000fe2000c12f312 */
[C---:B------:R-:W-:Y:S03]  /*50b0*/  LEA R148, P0, R225.reuse, R160, 0x5 ;  /* 0x000000a0e1947211 */ /* 0x040fe600078028ff */
[----:B------:R2:W-:Y:S01]  /*50c0*/  REDG.E.ADD.F32.FTZ.RN.STRONG.GPU desc[UR18][R168.64], R5 ;  /* 0x00000005a80079a6 */ /* 0x0005e2000c12f312 */
[C---:B------:R-:W-:Y:S02]  /*50d0*/  LEA.HI.X.SX32 R149, R225.reuse, R161, 0x5, P0 ;  /* 0x000000a1e1957211 */ /* 0x040fe400000f2eff */
[C---:B------:R-:W-:Y:S01]  /*50e0*/  LEA R150, P0, R225.reuse, R148, 0x5 ;  /* 0x00000094e1967211 */ /* 0x040fe200078028ff */
[----:B------:R3:W-:Y:S03]  /*50f0*/  REDG.E.ADD.F32.FTZ.RN.STRONG.GPU desc[UR18][R170.64], R6 ;  /* 0x00000006aa0079a6 */ /* 0x0007e6000c12f312 */
[C---:B------:R-:W-:Y:S01]  /*5100*/  LEA.HI.X.SX32 R151, R225.reuse, R149, 0x5, P0 ;  /* 0x00000095e1977211 */ /* 0x040fe200000f2eff */
[----:B------:R4:W-:Y:S04]  /*5110*/  REDG.E.ADD.F32.FTZ.RN.STRONG.GPU desc[UR18][R176.64], R7 ;  /* 0x00000007b00079a6 */ /* 0x0009e8000c12f312 */
[----:B------:R4:W-:Y:S04]  /*5120*/  REDG.E.ADD.F32.FTZ.RN.STRONG.GPU desc[UR18][R178.64], R8 ;  /* 0x00000008b20079a6 */ /* 0x0009e8000c12f312 */
[----:B------:R4:W-:Y:S01]  /*5130*/  REDG.E.ADD.F32.FTZ.RN.STRONG.GPU desc[UR18][R246.64], R9 ;  /* 0x00000009f60079a6 */ /* 0x0009e2000c12f312 */
[C---:B-1----:R-:W-:Y:S03]  /*5140*/  LEA R154, P0, R225.reuse, R150, 0x5 ;  /* 0x00000096e19a7211 */ /* 0x042fe600078028ff */
[----:B------:R1:W-:Y:S01]  /*5150*/  REDG.E.ADD.F32.FTZ.RN.STRONG.GPU desc[UR18][R248.64], R10 ;  /* 0x0000000af80079a6 */ /* 0x0003e2000c12f312 */
[C---:B------:R-:W-:Y:S03]  /*5160*/  LEA.HI.X.SX32 R155, R225.reuse, R151, 0x5, P0 ;  /* 0x00000097e19b7211 */ /* 0x040fe600000f2eff */
[----:B------:R1:W-:Y:S01]  /*5170*/  REDG.E.ADD.F32.FTZ.RN.STRONG.GPU desc[UR18][R250.64], R11 ;  /* 0x0000000bfa0079a6 */ /* 0x0003e2000c12f312 */
[C---:B--2---:R-:W-:Y:S03]  /*5180*/  IMAD.WIDE R4, R225.reuse, -0xc0, R154 ;  /* 0xffffff40e1047825 */ /* 0x044fe600078e029a */
[----:B------:R2:W-:Y:S04]  /*5190*/  REDG.E.ADD.F32.FTZ.RN.STRONG.GPU desc[UR18][R238.64+0x80], R16 ;  /* 0x00008010ee0079a6 */ /* 0x0005e8000c12f312 */
[----:B------:R2:W-:Y:S01]  /*51a0*/  REDG.E.ADD.F32.FTZ.RN.STRONG.GPU desc[UR18][R182.64+0x80], R17 ;  /* 0x00008011b60079a6 */ /* 0x0005e2000c12f312 */
[C---:B------:R-:W-:Y:S03]  /*51b0*/  LEA R168, P0, R225.reuse, R4, 0x5 ;  /* 0x00000004e1a87211 */ /* 0x040fe600078028ff */
[----:B------:R2:W-:Y:S01]  /*51c0*/  REDG.E.ADD.F32.FTZ.RN.STRONG.GPU desc[UR18][R180.64+0x80], R18 ;  /* 0x00008012b40079a6 */ /* 0x0005e2000c12f312 */
[C---:B------:R-:W-:Y:S02]  /*51d0*/  LEA.HI.X.SX32 R169, R225.reuse, R5, 0x5, P0 ;  /* 0x00000005e1a97211 */ /* 0x040fe400000f2eff */
[C---:B---3--:R-:W-:Y:S01]  /*51e0*/  LEA R170, P0, R225.reuse, R168, 0x5 ;  /* 0x000000a8e1aa7211 */ /* 0x048fe200078028ff */
[----:B------:R3:W-:Y:S03]  /*51f0*/  REDG.E.ADD.F32.FTZ.RN.STRONG.GPU desc[UR18][R172.64+0x80], R19 ;  /* 0x00008013ac0079a6 */ /* 0x0007e6000c12f312 */
[C---:B------:R-:W-:Y:S01]  /*5200*/  LEA.HI.X.SX32 R171, R225.reuse, R169, 0x5, P0 ;  /* 0x000000a9e1ab7211 */ /* 0x040fe200000f2eff */
[----:B------:R3:W-:Y:S01]  /*5210*/  REDG.E.ADD.F32.FTZ.RN.STRONG.GPU desc[UR18][R156.64+0x80], R12 ;  /* 0x0000800c9c0079a6 */ /* 0x0007e2000c12f312 */
[C---:B------:R-:W-:Y:S03]  /*5220*/  LEA R6, P0, R225.reuse, R170, 0x5 ;  /* 0x000000aae1067211 */ /* 0x040fe600078028ff */
[----:B------:R3:W-:Y:S01]  /*5230*/  REDG.E.ADD.F32.FTZ.RN.STRONG.GPU desc[UR18][R158.64+0x80], R13 ;  /* 0x0000800d9e0079a6 */ /* 0x0007e2000c12f312 */
[C---:B----4-:R-:W-:Y:S02]  /*5240*/  LEA.HI.X.SX32 R7, R225.reuse, R171, 0x5, P0 ;  /* 0x000000abe1077211 */ /* 0x050fe400000f2eff */
[C---:B------:R-:W-:Y:S01]  /*5250*/  LEA R176, P0, R225.reuse, R6, 0x5 ;  /* 0x00000006e1b07211 */ /* 0x040fe200078028ff */
[----:B------:R4:W-:Y:S03]  /*5260*/  REDG.E.ADD.F32.FTZ.RN.STRONG.GPU desc[UR18][R164.64+0x80], R14 ;  /* 0x0000800ea40079a6 */ /* 0x0009e6000c12f312 */
        /* <DEDUP_REMOVED lines=8> */
[----:B------:R4:W-:Y:S04]  /*52f0*/  REDG.E.ADD.F32.FTZ.RN.STRONG.GPU desc[UR18][R152.64+0x100], R22 ;  /* 0x00010016980079a6 */ /* 0x0009e8000c12f312 */
[----:B------:R-:W-:Y:S01]  /*5300*/  REDG.E.ADD.F32.FTZ.RN.STRONG.GPU desc[UR18][R162.64+0x100], R23 ;  /* 0x00010017a20079a6 */ /* 0x000fe2000c12f312 */
[C---:B------:R-:W-:Y:S03]  /*5310*/  IMAD.WIDE R8, R225.reuse, -0xc0, R246 ;  /* 0xffffff40e1087825 */ /* 0x040fe600078e02f6 */
[----:B------:R-:W-:Y:S01]  /*5320*/  REDG.E.ADD.F32.FTZ.RN.STRONG.GPU desc[UR18][R160.64+0x100], R24 ;  /* 0x00010018a00079a6 */ /* 0x000fe2000c12f312 */
[C---:B-1----:R-:W-:Y:S03]  /*5330*/  LEA R248, P0, R225.reuse, R8, 0x5 ;  /* 0x00000008e1f87211 */ /* 0x042fe600078028ff */
[----:B------:R-:W-:Y:S01]  /*5340*/  REDG.E.ADD.F32.FTZ.RN.STRONG.GPU desc[UR18][R148.64+0x100], R25 ;  /* 0x00010019940079a6 */ /* 0x000fe2000c12f312 */
[C---:B------:R-:W-:Y:S03]  /*5350*/  LEA.HI.X.SX32 R249, R225.reuse, R9, 0x5, P0 ;  /* 0x00000009e1f97211 */ /* 0x040fe600000f2eff */
        /* <DEDUP_REMOVED lines=8> */
[C---:B--2---:R-:W-:Y:S03]  /*53e0*/  LEA R16, P0, R225.reuse, R250, 0x5 ;  /* 0x000000fae1107211 */ /* 0x044fe600078028ff */
        /* <DEDUP_REMOVED lines=23> */
[C---:B----4-:R-:W-:Y:S03]  /*5560*/  LEA R164, P0, R225.reuse, R158, 0x5 ;  /* 0x0000009ee1a47211 */ /* 0x050fe600078028ff */
[----:B------:R-:W2:Y:S01]  /*5570*/  LDSM.16.MT88.4 R8, [R187] ;  /* 0x00000000bb08783b */ /* 0x000ea20000004200 */
[C---:B------:R-:W-:Y:S02]  /*5580*/  LEA.HI.X.SX32 R165, R225.reuse, R159, 0x5, P0 ;  /* 0x0000009fe1a57211 */ /* 0x040fe400000f2eff */
[C---:B------:R-:W-:Y:S01]  /*5590*/  LEA R152, P0, R225.reuse, R164, 0x5 ;  /* 0x000000a4e1987211 */ /* 0x040fe200078028ff */
[----:B------:R-:W3:Y:S03]  /*55a0*/  LDSM.16.MT88.4 R12, [R190+-0x2000] ;  /* 0xffe00000be0c783b */ /* 0x000ee60000004200 */
[C---:B------:R-:W-:Y:S01]  /*55b0*/  LEA.HI.X.SX32 R153, R225.reuse, R165, 0x5, P0 ;  /* 0x000000a5e1997211 */ /* 0x040fe200000f2eff */
[----:B------:R-:W-:Y:S01]  /*55c0*/  REDG.E.ADD.F32.FTZ.RN.STRONG.GPU desc[UR18][R250.64+0x200], R88 ;  /* 0x00020058fa0079a6 */ /* 0x000fe2000c12f312 */
[C---:B-1----:R-:W-:Y:S03]  /*55d0*/  LEA R154, P0, R225.reuse, R152, 0x5 ;  /* 0x00000098e19a7211 */ /* 0x042fe600078028ff */
[----:B------:R-:W-:Y:S01]  /*55e0*/  REDG.E.ADD.F32.FTZ.RN.STRONG.GPU desc[UR18][R16.64+0x200], R89 ;  /* 0x00020059100079a6 */ /* 0x000fe2000c12f312 */
[----:B------:R-:W-:Y:S03]  /*55f0*/  LEA.HI.X.SX32 R155, R225, R153, 0x5, P0 ;  /* 0x00000099e19b7211 */ /* 0x000fe600000f2eff */
[----:B------:R-:W-:Y:S04]  /*5600*/  REDG.E.ADD.F32.FTZ.RN.STRONG.GPU desc[UR18][R182.64+0x200], R90 ;  /* 0x0002005ab60079a6 */ /* 0x000fe8000c12f312 */
[----:B------:R-:W-:Y:S04]  /*5610*/  REDG.E.ADD.F32.FTZ.RN.STRONG.GPU desc[UR18][R180.64+0x200], R91 ;  /* 0x0002005bb40079a6 */ /* 0x000fe8000c12f312 */
        /* <DEDUP_REMOVED lines=163> */
[----:B------:R-:W-:Y:S01]  /*6050*/  F2FP.F16.F32.PACK_AB R122, R123, R122 ;  /* 0x0000007a7b7a723e */ /* 0x000fe200000000ff */
[----:B------:R-:W1:Y:S01]  /*6060*/  @P1 LDC.64 R4, c[0x0][0x5c0] ;  /* 0x00017000ff041b82 */ /* 0x000e620000000a00 */
        /* <DEDUP_REMOVED lines=63> */
[----:B--2---:R-:W-:-:S03]  /*6460*/  @P1 IADD3 R46, PT, PT, R232, R233, RZ ;  /* 0x000000e9e82e1210 */ /* 0x004fc60007ffe0ff */
[----:B------:R3:W-:Y:S02]  /*6470*/  STS [R7+0x9000], R60 ;  /* 0x0090003c07007388 */ /* 0x0007e40000000800 */
[C---:B-1----:R-:W-:Y:S02]  /*6480*/  @P1 IMAD R44, R46.reuse, R5, RZ ;  /* 0x000000052e2c1224 */ /* 0x042fe400078e02ff */
        /* <DEDUP_REMOVED lines=14> */
[----:B---3--:R-:W2:Y:S01]  /*6570*/  LDC.64 R6, c[0x0][0x5a8] ;  /* 0x00016a00ff067b82 */ /* 0x008ea20000000a00 */
[-C--:B-1----:R-:W-:Y:S02]  /*6580*/  IMAD R8, R9, R4.reuse, RZ ;  /* 0x0000000409087224 */ /* 0x082fe400078e02ff */
[----:B------:R-:W-:-:S04]  /*6590*/  IMAD.WIDE.U32 R10, R232, R4, RZ ;  /* 0x00000004e80a7225 */ /* 0x000fc800078e00ff */
[----:B------:R-:W-:-:S05]  /*65a0*/  IMAD R8, R232, R5, R8 ;  /* 0x00000005e8087224 */ /* 0x000fca00078e0208 */
[----:B------:R-:W-:-:S03]  /*65b0*/  IADD3 R11, PT, PT, R11, R8, RZ ;  /* 0x000000080b0b7210 */ /* 0x000fc60007ffe0ff */
[----:B--2---:R-:W-:-:S04]  /*65c0*/  IMAD.WIDE.U32 R46, R202, R6, R10 ;  /* 0x00000006ca2e7225 */ /* 0x004fc800078e000a */
[----:B------:R-:W-:Y:S02]  /*65d0*/  IMAD R44, R202, R7, R47 ;  /* 0x00000007ca2c7224 */ /* 0x000fe400078e022f */
.L_x_619:
[----:B------:R-:W-:Y:S05]  /*65e0*/  @P0 BRA `(.L_x_620) ;  /* 0x0000000000280947 */ /* 0x000fea0003800000 */
[----:B------:R-:W1:Y:S01]  /*65f0*/  LDCU.64 UR6, c[0x0][0x5c8] ;  /* 0x0000b900ff0677ac */ /* 0x000e620008000a00 */
[----:B---3--:R-:W-:Y:S01]  /*6600*/  SHF.R.S32.HI R7, RZ, 0x1f, R232 ;  /* 0x0000001fff077819 */ /* 0x008fe200000114e8 */
        /* <DEDUP_REMOVED lines=8> */
.L_x_620:
[----:B------:R-:W1:Y:S01]  /*6690*/  LDCU.64 UR6, c[0x0][0x5c8] ;  /* 0x0000b900ff0677ac */ /* 0x000e620008000a00 */
[----:B---3--:R-:W-:-:S05]  /*66a0*/  IADD3 R58, PT, PT, R232, R233, RZ ;  /* 0x000000e9e83a7210 */ /* 0x008fca0007ffe0ff */
[C---:B-1----:R-:W-:Y:S02]  /*66b0*/  IMAD R56, R58.reuse, UR7, RZ ;  /* 0x000000073a387c24 */ /* 0x042fe4000f8e02ff */
[----:B------:R-:W-:-:S05]  /*66c0*/  IMAD.WIDE.U32 R58, R58, UR6, RZ ;  /* 0x000000063a3a7c25 */ /* 0x000fca000f8e00ff */
[----:B------:R-:W-:-:S07]  /*66d0*/  IADD3 R56, PT, PT, R59, R56, RZ ;  /* 0x000000383b387210 */ /* 0x000fce0007ffe0ff */
.L_x_621:
[----:B------:R-:W-:Y:S01]  /*66e0*/  BAR.SYNC.DEFER_BLOCKING 0x0 ;  /* 0x0000000000007b1d */ /* 0x000fe20000010000 */
[----:B------:R-:W-:Y:S01]  /*66f0*/  IMAD.SHL.U32 R6, R207, 0x40, RZ ;  /* 0x00000040cf067824 */ /* 0x000fe200078e00ff */
[-C--:B------:R-:W-:Y:S02]  /*6700*/  ISETP.GE.AND P1, PT, R206, R215.reuse, PT ;  /* 0x000000d7ce00720c */ /* 0x080fe40003f26270 */
[----:B------:R-:W-:Y:S01]  /*6710*/  ISETP.GE.AND P2, PT, R210, R215, PT ;  /* 0x000000d7d200720c */ /* 0x000fe20003f46270 */
[-C--:B------:R-:W-:Y:S01]  /*6720*/  IMAD.WIDE.U32 R48, R6, R4.reuse, RZ ;  /* 0x0000000406307225 */ /* 0x080fe200078e00ff */
[----:B------:R-:W-:Y:S01]  /*6730*/  SHF.R.S32.HI R7, RZ, 0x1f, R6 ;  /* 0x0000001fff077819 */ /* 0x000fe20000011406 */
[----:B------:R-:W1:Y:S01]  /*6740*/  LDCU.64 UR4, c[0x0][0x5d8] ;  /* 0x0000bb00ff0477ac */ /* 0x000e620008000a00 */
[----:B------:R-:W-:Y:S01]  /*6750*/  BSSY.RECONVERGENT B0, `(.L_x_622) ;  /* 0x0000020000007945 */ /* 0x000fe20003800200 */
[----:B------:R-:W-:Y:S02]  /*6760*/  LOP3.LUT R47, R48, 0x38, R205, 0xf8, !PT ;  /* 0x00000038302f7812 */ /* 0x000fe400078ef8cd */
[----:B------:R-:W-:-:S02]  /*6770*/  IMAD R45, R7, R4, RZ ;  /* 0x00000004072d7224 */ /* 0x000fc400078e02ff */
[----:B------:R-:W-:Y:S02]  /*6780*/  IADD3 R62, P0, PT, R46, R47, RZ ;  /* 0x0000002f2e3e7210 */ /* 0x000fe40007f1e0ff */
[----:B------:R-:W-:-:S05]  /*6790*/  IMAD R45, R6, R5, R45 ;  /* 0x00000005062d7224 */ /* 0x000fca00078e022d */
[----:B------:R-:W-:Y:S02]  /*67a0*/  IADD3.X R63, PT, PT, R44, R49, R45, P0, !PT ;  /* 0x000000312c3f7210 */ /* 0x000fe400007fe42d */
[----:B------:R-:W-:Y:S01]  /*67b0*/  IADD3 R59, P0, PT, R206, 0x20, RZ ;  /* 0x00000020ce3b7810 */ /* 0x000fe20007f1e0ff */
[----:B------:R2:W3:Y:S01]  /*67c0*/  LDS.128 R40, [R213+0x13000] ;  /* 0x01300000d5287984 */ /* 0x0004e20000000c00 */
[----:B-1----:R-:W-:-:S03]  /*67d0*/  IMAD.WIDE.U32 R62, R201, UR4, R62 ;  /* 0x00000004c93e7c25 */ /* 0x002fc6000f8e003e */
[----:B------:R2:W1:Y:S01]  /*67e0*/  LDS.128 R36, [R213+0x15000] ;  /* 0x01500000d5247984 */ /* 0x0004620000000c00 */
[----:B------:R-:W-:Y:S02]  /*67f0*/  IMAD R61, R201, UR5, R63 ;  /* 0x00000005c93d7c24 */ /* 0x000fe4000f8e023f */
[----:B------:R-:W-:Y:S01]  /*6800*/  IMAD.X R57, RZ, RZ, RZ, P0 ;  /* 0x000000ffff397224 */ /* 0x000fe200000e06ff */
        /* <DEDUP_REMOVED lines=20> */
.L_x_623:
[----:B------:R-:W-:Y:S05]  /*6950*/  BSYNC.RECONVERGENT B0 ;  /* 0x0000000000007941 */ /* 0x000fea0003800200 */
.L_x_622:
        /* <DEDUP_REMOVED lines=13> */
.L_x_625:
[----:B------:R-:W-:Y:S05]  /*6a30*/  BSYNC.RECONVERGENT B0 ;  /* 0x0000000000007941 */ /* 0x000fea0003800200 */
.L_x_624:
[----:B------:R-:W-:Y:S01]  /*6a40*/  MOV R215, RZ ;  /* 0x000000ff00d77202 */ /* 0x000fe20000000f00 */
[----:B------:R-:W2:Y:S01]  /*6a50*/  LDCU.64 UR4, c[0x0][0x5e0] ;  /* 0x0000bc00ff0477ac */ /* 0x000ea20008000a00 */
[----:B------:R-:W-:Y:S01]  /*6a60*/  IMAD R7, R7, UR6, RZ ;  /* 0x0000000607077c24 */ /* 0x000fe2000f8e02ff */
[----:B------:R-:W-:Y:S01]  /*6a70*/  BSSY.RECONVERGENT B0, `(.L_x_626) ;  /* 0x0000011000007945 */ /* 0x000fe20003800200 */
[----:B---3--:R-:W-:-:S04]  /*6a80*/  IMAD.WIDE.U32 R4, R6, UR6, R214 ;  /* 0x0000000606047c25 */ /* 0x008fc8000f8e00d6 */
[----:B------:R-:W-:Y:S01]  /*6a90*/  IMAD R7, R6, UR7, R7 ;  /* 0x0000000706077c24 */ /* 0x000fe2000f8e0207 */
[----:B------:R-:W-:-:S04]  /*6aa0*/  IADD3 R6, P0, PT, R58, R4, RZ ;  /* 0x000000043a067210 */ /* 0x000fc80007f1e0ff */
[----:B------:R-:W-:-:S03]  /*6ab0*/  IADD3.X R7, PT, PT, R56, R5, R7, P0, !PT ;  /* 0x0000000538077210 */ /* 0x000fc600007fe407 */
[----:B--2---:R-:W-:-:S04]  /*6ac0*/  IMAD.WIDE.U32 R6, R201, UR4, R6 ;  /* 0x00000004c9067c25 */ /* 0x004fc8000f8e0006 */
[----:B------:R-:W-:Y:S01]  /*6ad0*/  IMAD R5, R201, UR5, R7 ;  /* 0x00000005c9057c24 */ /* 0x000fe2000f8e0207 */
[----:B------:R-:W-:Y:S06]  /*6ae0*/  @P1 BRA `(.L_x_627) ;  /* 0x0000000000241947 */ /* 0x000fec0003800000 */
[----:B------:R-:W2:Y:S01]  /*6af0*/  LDCU.64 UR4, c[0x0][0x568] ;  /* 0x0000ad00ff0477ac */ /* 0x000ea20008000a00 */
[----:B------:R-:W-:-:S05]  /*6b00*/  MOV R4, R6 ;  /* 0x0000000600047202 */ /* 0x000fca0000000f00 */
[----:B----4-:R-:W-:-:S04]  /*6b10*/  IMAD.WIDE.U32 R32, R206, UR6, R4 ;  /* 0x00000006ce207c25 */ /* 0x010fc8000f8e0004 */
[----:B------:R-:W-:Y:S01]  /*6b20*/  IMAD R4, R206, UR7, R33 ;  /* 0x00000007ce047c24 */ /* 0x000fe2000f8e0221 */
[----:B--2---:R-:W-:-:S04]  /*6b30*/  LEA R34, P0, R32, UR4, 0x1 ;  /* 0x0000000420227c11 */ /* 0x004fc8000f8008ff */
[----:B------:R-:W-:-:S05]  /*6b40*/  LEA.HI.X R35, R32, UR5, R4, 0x1, P0 ;  /* 0x0000000520237c11 */ /* 0x000fca00080f0c04 */
[----:B-1----:R2:W-:Y:S04]  /*6b50*/  STG.E.128 desc[UR18][R34.64], R28 ;  /* 0x0000001c22007986 */ /* 0x0025e8000c101d12 */
[----:B------:R2:W-:Y:S04]  /*6b60*/  STG.E.128 desc[UR18][R34.64+0x80], R20 ;  /* 0x0000801422007986 */ /* 0x0005e8000c101d12 */
[----:B------:R2:W-:Y:S02]  /*6b70*/  STG.E.128 desc[UR18][R34.64+0x100], R12 ;  /* 0x0001000c22007986 */ /* 0x0005e4000c101d12 */
.L_x_627:
[----:B------:R-:W-:Y:S05]  /*6b80*/  BSYNC.RECONVERGENT B0 ;  /* 0x0000000000007941 */ /* 0x000fea0003800200 */
.L_x_626:
[----:B------:R-:W-:Y:S05]  /*6b90*/  @P2 BRA `(.L_x_613) ;  /* 0x00000000002c2947 */ /* 0x000fea0003800000 */
[----:B------:R-:W1:Y:S01]  /*6ba0*/  LDCU.64 UR4, c[0x0][0x568] ;  /* 0x0000ad00ff0477ac */ /* 0x000e620008000a00 */
[----:B------:R-:W-:Y:S01]  /*6bb0*/  MOV R7, R5 ;  /* 0x0000000500077202 */ /* 0x000fe20000000f00 */
[----:B------:R-:W-:Y:S02]  /*6bc0*/  IMAD R4, R57, UR6, RZ ;  /* 0x0000000639047c24 */ /* 0x000fe4000f8e02ff */
[----:B------:R-:W-:-:S04]  /*6bd0*/  IMAD.WIDE.U32 R6, R59, UR6, R6 ;  /* 0x000000063b067c25 */ /* 0x000fc8000f8e0006 */
[----:B------:R-:W-:-:S05]  /*6be0*/  IMAD R4, R59, UR7, R4 ;  /* 0x000000073b047c24 */ /* 0x000fca000f8e0204 */
[----:B------:R-:W-:Y:S02]  /*6bf0*/  IADD3 R4, PT, PT, R4, R7, RZ ;  /* 0x0000000704047210 */ /* 0x000fe40007ffe0ff */
[----:B-12---:R-:W-:-:S04]  /*6c00*/  LEA R12, P0, R6, UR4, 0x1 ;  /* 0x00000004060c7c11 */ /* 0x006fc8000f8008ff */
[----:B------:R-:W-:-:S05]  /*6c10*/  LEA.HI.X R13, R6, UR5, R4, 0x1, P0 ;  /* 0x00000005060d7c11 */ /* 0x000fca00080f0c04 */
[----:B------:R3:W-:Y:S04]  /*6c20*/  STG.E.128 desc[UR18][R12.64], R24 ;  /* 0x000000180c007986 */ /* 0x0007e8000c101d12 */
[----:B------:R3:W-:Y:S04]  /*6c30*/  STG.E.128 desc[UR18][R12.64+0x80], R16 ;  /* 0x000080100c007986 */ /* 0x0007e8000c101d12 */
[----:B------:R3:W-:Y:S02]  /*6c40*/  STG.E.128 desc[UR18][R12.64+0x100], R8 ;  /* 0x000100080c007986 */ /* 0x0007e4000c101d12 */
.L_x_613:
[----:B------:R-:W-:Y:S05]  /*6c50*/  BSYNC.RECONVERGENT B1 ;  /* 0x0000000000017941 */ /* 0x000fea0003800200 */
.L_x_591:
[----:B------:R-:W4:Y:S01]  /*6c60*/  LDCU UR5, c[0x0][0x438] ;  /* 0x00008700ff0577ac */ /* 0x000f220008000800 */
[----:B------:R-:W2:Y:S08]  /*6c70*/  LDC R4, c[0x0][0x370] ;  /* 0x0000dc00ff047b82 */ /* 0x000eb00000000800 */
[----:B-1-3--:R-:W1:Y:S01]  /*6c80*/  LDC R11, c[0x0][0x438] ;  /* 0x00010e00ff0b7b82 */ /* 0x00ae620000000800 */
[----:B----4-:R-:W-:-:S04]  /*6c90*/  UIADD3 UR5, UPT, UPT, UR5, 0x3f, URZ ;  /* 0x0000003f05057890 */ /* 0x010fc8000fffe0ff */
[----:B------:R-:W-:Y:S01]  /*6ca0*/  USHF.R.S32.HI UR4, URZ, 0x1f, UR5 ;  /* 0x0000001fff047899 */ /* 0x000fe20008011405 */
[----:B--2---:R-:W-:-:S03]  /*6cb0*/  IADD3 R207, PT, PT, R4, R207, RZ ;  /* 0x000000cf04cf7210 */ /* 0x004fc60007ffe0ff */
[----:B------:R-:W-:-:S04]  /*6cc0*/  ULEA.HI UR4, UR4, UR5, URZ, 0x6 ;  /* 0x0000000504047291 */ /* 0x000fc8000f8f30ff */
[----:B------:R-:W-:-:S06]  /*6cd0*/  USHF.R.S32.HI UR4, URZ, 0x6, UR4 ;  /* 0x00000006ff047899 */ /* 0x000fcc0008011404 */
[----:B------:R-:W-:-:S13]  /*6ce0*/  ISETP.GE.AND P0, PT, R207, UR4, PT ;  /* 0x00000004cf007c0c */ /* 0x000fda000bf06270 */
[----:B-1----:R-:W-:Y:S05]  /*6cf0*/  @!P0 BRA `(.L_x_628) ;  /* 0xffffff9800648947 */ /* 0x002fea000383ffff */
[----:B------:R-:W-:Y:S05]  /*6d00*/  EXIT ;  /* 0x000000000000794d */ /* 0x000fea0003800000 */
.L_x_629:
        /* <DEDUP_REMOVED lines=15> */
.L_x_2162:


//--------------------- .text._ZN5flash44flash_bwd_dq_dk_dv_loop_seqk_parallel_kernelI23Flash_bwd_kernel_traitsILi192ELi64ELi64ELi8ELi4ELi2ELi2ELb0ELb0EN7cutlass6half_tE19Flash_kernel_traitsILi192ELi64ELi64ELi8ES3_EELb0ELb0ELb1ELb1ELb0ELb0ELb0EEEvNS_16Flash_bwd_paramsE --------------------------
	.section	.text._ZN5flash44flash_bwd_dq_dk_dv_loop_seqk_parallel_kernelI23Flash_bwd_kernel_traitsILi192ELi64ELi64ELi8ELi4ELi2ELi2ELb0ELb0EN7cutlass6half_tE19Flash_kernel_traitsILi192ELi64ELi64ELi8ES3_EELb0ELb0ELb1ELb1ELb0ELb0ELb0EEEvNS_16Flash_bwd_paramsE,"ax",@progbits
	.align	128
        .global         _ZN5flash44flash_bwd_dq_dk_dv_loop_seqk_parallel_kernelI23Flash_bwd_kernel_traitsILi192ELi64ELi64ELi8ELi4ELi2ELi2ELb0ELb0EN7cutlass6half_tE19Flash_kernel_traitsILi192ELi64ELi64ELi8ES3_EELb0ELb0ELb1ELb1ELb0ELb0ELb0EEEvNS_16Flash_bwd_paramsE
        .type           _ZN5flash44flash_bwd_dq_dk_dv_loop_seqk_parallel_kernelI23Flash_bwd_kernel_traitsILi192ELi64ELi64ELi8ELi4ELi2ELi2ELb0ELb0EN7cutlass6half_tE19Flash_kernel_traitsILi192ELi64ELi64ELi8ES3_EELb0ELb0ELb1ELb1ELb0ELb0ELb0EEEvNS_16Flash_bwd_paramsE,@function
        .size           _ZN5flash44flash_bwd_dq_dk_dv_loop_seqk_parallel_kernelI23Flash_bwd_kernel_traitsILi192ELi64ELi64ELi8ELi4ELi2ELi2ELb0ELb0EN7cutlass6half_tE19Flash_kernel_traitsILi192ELi64ELi64ELi8ES3_EELb0ELb0ELb1ELb1ELb0ELb0ELb0EEEvNS_16Flash_bwd_paramsE,(.L_x_2163 - _ZN5flash44flash_bwd_dq_dk_dv_loop_seqk_parallel_kernelI23Flash_bwd_kernel_traitsILi192ELi64ELi64ELi8ELi4ELi2ELi2ELb0ELb0EN7cutlass6half_tE19Flash_kernel_traitsILi192ELi64ELi64ELi8ES3_EELb0ELb0ELb1ELb1ELb0ELb0ELb0EEEvNS_16Flash_bwd_paramsE)
        .other          _ZN5flash44flash_bwd_dq_dk_dv_loop_seqk_parallel_kernelI23Flash_bwd_kernel_traitsILi192ELi64ELi64ELi8ELi4ELi2ELi2ELb0ELb0EN7cutlass6half_tE19Flash_kernel_traitsILi192ELi64ELi64ELi8ES3_EELb0ELb0ELb1ELb1ELb0ELb0ELb0EEEvNS_16Flash_bwd_paramsE,@"STO_CUDA_ENTRY STV_DEFAULT"
_ZN5flash44flash_bwd_dq_dk_dv_loop_seqk_parallel_kernelI23Flash_bwd_kernel_traitsILi192ELi64ELi64ELi8ELi4ELi2ELi2ELb0ELb0EN7cutlass6half_tE19Flash_kernel_traitsILi192ELi64ELi64ELi8ES3_EELb0ELb0ELb1ELb1ELb0ELb0ELb0EEEvNS_16Flash_bwd_paramsE:
.text._ZN5flash44flash_bwd_dq_dk_dv_loop_seqk_parallel_kernelI23Flash_bwd_kernel_traitsILi192ELi64ELi64ELi8ELi4ELi2ELi2ELb0ELb0EN7cutlass6half_tE19Flash_kernel_traitsILi192ELi64ELi64ELi8ES3_EELb0ELb0ELb1ELb1ELb0ELb0ELb0EEEvNS_16Flash_bwd_paramsE:
        /* <DEDUP_REMOVED lines=14> */
[----:B------:R-:W-:Y:S01]  /*00e0*/  IMAD.U32 R196, RZ, RZ, UR4 ;  /* 0x00000004ffc47e24 */ /* 0x000fe2000f8e00ff */
[----:B------:R-:W3:Y:S01]  /*00f0*/  LDCU.64 UR22, c[0x0][0x358] ;  /* 0x00006b00ff1677ac */ /* 0x000ee20008000a00 */
[----:B------:R-:W4:Y:S02]  /*0100*/  S2R R190, SR_CTAID.Z ;  /* 0x0000000000be7919 */ /* 0x000f240000002700 */
[----:B------:R-:W5:Y:S01]  /*0110*/  S2UR UR6, SR_CgaCtaId ;  /* 0x00000000000679c3 */ /* 0x000f620000008800 */
[----:B------:R-:W1:Y:S01]  /*0120*/  LDCU.64 UR8, c[0x0][0x470] ;  /* 0x00008e00ff0877ac */ /* 0x000e620008000a00 */
[----:B------:R-:W-:Y:S01]  /*0130*/  UMOV UR21, URZ ;  /* 0x000000ff00157c82 */ /* 0x000fe20008000000 */
[----:B------:R-:W-:-:S05]  /*0140*/  UMOV UR24, URZ ;  /* 0x000000ff00187c82 */ /* 0x000fca0008000000 */
[----:B------:R-:W2:Y:S01]  /*0150*/  S2UR UR20, SR_CTAID.X ;  /* 0x00000000001479c3 */ /* 0x000ea20000002500 */
        /* <DEDUP_REMOVED lines=9> */
[----:B------:R-:W-:-:S02]  /*01f0*/  LOP3.LUT R203, R0, 0x20, R5, 0x78, !PT ;  /* 0x0000002000cb7812 */ /* 0x000fc400078e7805 */
[----:B------:R-:W-:Y:S01]  /*0200*/  LOP3.LUT R0, R7, 0x6, R4, 0xf8, !PT ;  /* 0x0000000607007812 */ /* 0x000fe200078ef804 */
[----:B------:R-:W-:Y:S01]  /*0210*/  UIADD3 UR5, UPT, UPT, UR6, 0x20000, URZ ;  /* 0x0002000006057890 */ /* 0x000fe2000fffe0ff */
[----:B------:R-:W-:Y:S01]  /*0220*/  LOP3.LUT R7, R2, 0x200, RZ, 0xc0, !PT ;  /* 0x0000020002077812 */ /* 0x000fe200078ec0ff */
[----:B------:R-:W-:Y:S01]  /*0230*/  UIADD3 UR4, UPT, UPT, UR6, 0x12000, URZ ;  /* 0x0001200006047890 */ /* 0x000fe2000fffe0ff */
[----:B------:R-:W-:Y:S02]  /*0240*/  LOP3.LUT R192, R3, 0x30, RZ, 0xc0, !PT ;  /* 0x0000003003c07812 */ /* 0x000fe400078ec0ff */
[--C-:B------:R-:W-:Y:S02]  /*0250*/  LOP3.LUT R203, R203, 0x1c0, R8.reuse, 0xf8, !PT ;  /* 0x000001c0cbcb7812 */ /* 0x100fe400078ef808 */
[----:B------:R-:W-:Y:S02]  /*0260*/  LOP3.LUT R7, R7, 0x3800, R8, 0xf8, !PT ;  /* 0x0000380007077812 */ /* 0x000fe400078ef808 */
[----:B------:R-:W-:-:S02]  /*0270*/  SHF.R.U32.HI R195, RZ, 0x3, R193 ;  /* 0x00000003ffc37819 */ /* 0x000fc400000116c1 */
[----:B------:R-:W-:Y:S02]  /*0280*/  LOP3.LUT R8, R8, 0x1c0, RZ, 0xc0, !PT ;  /* 0x000001c008087812 */ /* 0x000fe400078ec0ff */
[----:B------:R-:W-:Y:S01]  /*0290*/  LOP3.LUT R192, R192, 0x7, R5, 0xf8, !PT ;  /* 0x00000007c0c07812 */ /* 0x000fe200078ef805 */
[----:B------:R-:W-:Y:S01]  /*02a0*/  VIADD R197, R195, 0x20 ;  /* 0x00000020c3c57836 */ /* 0x000fe20000000000 */
[----:B------:R-:W-:Y:S02]  /*02b0*/  LOP3.LUT R9, R2, 0x400, RZ, 0xc0, !PT ;  /* 0x0000040002097812 */ /* 0x000fe400078ec0ff */
[----:B------:R-:W-:Y:S02]  /*02c0*/  LOP3.LUT R5, R8, 0x18, R195, 0xf8, !PT ;  /* 0x0000001808057812 */ /* 0x000fe400078ef8c3 */
[--C-:B------:R-:W-:Y:S02]  /*02d0*/  LOP3.LUT R9, R9, 0x6, R4.reuse, 0xf8, !PT ;  /* 0x0000000609097812 */ /* 0x100fe400078ef804 */
[----:B------:R-:W-:-:S02]  /*02e0*/  LOP3.LUT R202, R5, 0x38, R4, 0x78, !PT ;  /* 0x0000003805ca7812 */ /* 0x000fc400078e7804 */
[----:B------:R-:W-:Y:S02]  /*02f0*/  LOP3.LUT R4, R4, 0x20, RZ, 0xc0, !PT ;  /* 0x0000002004047812 */ /* 0x000fe400078ec0ff */
[----:B------:R-:W-:Y:S01]  /*0300*/  LOP3.LUT R203, R0, R203, RZ, 0xfc, !PT ;  /* 0x000000cb00cb7212 */ /* 0x000fe200078efcff */
[----:B------:R-:W-:Y:S01]  /*0310*/  IMAD.SHL.U32 R0, R193, 0x40, RZ ;  /* 0x00000040c1007824 */ /* 0x000fe200078e00ff */
[----:B------:R-:W-:Y:S02]  /*0320*/  LOP3.LUT R185, R4, 0x18, R195, 0xf8, !PT ;  /* 0x0000001804b97812 */ /* 0x000fe400078ef8c3 */
[----:B------:R-:W-:Y:S02]  /*0330*/  LOP3.LUT R6, R3, 0x10, RZ, 0xc0, !PT ;  /* 0x0000001003067812 */ /* 0x000fe400078ec0ff */
[----:B------:R-:W-:Y:S02]  /*0340*/  LOP3.LUT R185, R185, 0x1c0, R0, 0xf8, !PT ;  /* 0x000001c0b9b97812 */ /* 0x000fe400078ef800 */
[----:B------:R-:W-:-:S02]  /*0350*/  LOP3.LUT R11, R0, 0x1c0, RZ, 0xc0, !PT ;  /* 0x000001c0000b7812 */ /* 0x000fc400078ec0ff */
[----:B------:R-:W-:Y:S02]  /*0360*/  LOP3.LUT R185, R185, 0x38, R194, 0x78, !PT ;  /* 0x00000038b9b97812 */ /* 0x000fe400078e78c2 */
[----:B------:R-:W-:Y:S02]  /*0370*/  LOP3.LUT R5, R0, 0x200, RZ, 0xc0, !PT ;  /* 0x0000020000057812 */ /* 0x000fe400078ec0ff */
[----:B--2---:R-:W-:Y:S02]  /*0380*/  LEA R198, P0, R191, R198, 0x2 ;  /* 0x000000c6bfc67211 */ /* 0x004fe400078010ff */
[----:B------:R-:W-:Y:S02]  /*0390*/  LOP3.LUT R185, R185, 0x200, R0, 0xf8, !PT ;  /* 0x00000200b9b97812 */ /* 0x000fe400078ef800 */
[----:B------:R-:W-:Y:S01]  /*03a0*/  LOP3.LUT R184, R11, 0x38, R194, 0xf8, !PT ;  /* 0x000000380bb87812 */ /* 0x000fe200078ef8c2 */
[----:B------:R-:W1:Y:S01]  /*03b0*/  LDC R0, c[0x0][0x438] ;  /* 0x00010e00ff007b82 */ /* 0x000e620000000800 */
[----:B------:R-:W-:-:S02]  /*03c0*/  LOP3.LUT R181, R6, 0x8, R193, 0xf8, !PT ;  /* 0x0000000806b57812 */ /* 0x000fc400078ef8c1 */
[----:B------:R-:W-:Y:S02]  /*03d0*/  R2P PR, R193, 0xe ;  /* 0x0000000ec1007804 */ /* 0x000fe40000000000 */
[----:B------:R-:W-:Y:S02]  /*03e0*/  LOP3.LUT R181, R181, R184, RZ, 0x3c, !PT ;  /* 0x000000b8b5b57212 */ /* 0x000fe400078e3cff */
[----:B------:R-:W-:Y:S02]  /*03f0*/  LOP3.LUT R3, R184, 0x8, R3, 0x78, !PT ;  /* 0x00000008b8037812 */ /* 0x000fe400078e7803 */
[C-C-:B------:R-:W-:Y:S02]  /*0400*/  LOP3.LUT R188, R5.reuse, 0xc00, R2.reuse, 0xf8, !PT ;  /* 0x00000c0005bc7812 */ /* 0x140fe400078ef802 */
[----:B------:R-:W-:Y:S02]  /*0410*/  LOP3.LUT R182, R5, 0x400, R2, 0xf8, !PT ;  /* 0x0000040005b67812 */ /* 0x000fe400078ef802 */
[----:B------:R-:W-:-:S02]  /*0420*/  LOP3.LUT R4, R194, 0x1f8, RZ, 0xc0, !PT ;  /* 0x000001f8c2047812 */ /* 0x000fc400078ec0ff */
[----:B------:R-:W-:Y:S01]  /*0430*/  LOP3.LUT R181, R181, 0x200, R2, 0xf8, !PT ;  /* 0x00000200b5b57812 */ /* 0x000fe200078ef802 */
[----:B------:R-:W-:Y:S01]  /*0440*/  IMAD.MOV.U32 R2, RZ, RZ, 0x10 ;  /* 0x00000010ff027424 */ /* 0x000fe200078e00ff */
[-C--:B------:R-:W-:Y:S02]  /*0450*/  LOP3.LUT R188, R188, R3.reuse, RZ, 0xfc, !PT ;  /* 0x00000003bcbc7212 */ /* 0x080fe400078efcff */
[----:B------:R-:W-:Y:S02]  /*0460*/  LOP3.LUT R182, R182, R3, RZ, 0xfc, !PT ;  /* 0x00000003b6b67212 */ /* 0x000fe400078efcff */
[----:B------:R-:W-:Y:S02]  /*0470*/  LEA R203, R203, UR5, 0x1 ;  /* 0x00000005cbcb7c11 */ /* 0x000fe4000f8e08ff */
[--C-:B------:R-:W-:Y:S02]  /*0480*/  LOP3.LUT R3, R4, 0x38, R193.reuse, 0x78, !PT ;  /* 0x0000003804037812 */ /* 0x100fe400078e78c1 */
[----:B------:R-:W-:Y:S01]  /*0490*/  LOP3.LUT R184, R184, 0x8, R193, 0x78, !PT ;  /* 0x00000008b8b87812 */ /* 0x000fe200078e78c1 */
[C---:B------:R-:W-:Y:S01]  /*04a0*/  VIADD R205, R203.reuse, 0x20 ;  /* 0x00000020cbcd7836 */ /* 0x040fe20000000000 */
[----:B------:R-:W-:Y:S01]  /*04b0*/  SEL R177, R2, 0xfffffff0, !P1 ;  /* 0xfffffff002b17807 */ /* 0x000fe20004800000 */
[----:B------:R-:W-:Y:S01]  /*04c0*/  @P3 VIADD R205, R203, 0xffffffe0 ;  /* 0xffffffe0cbcd3836 */ /* 0x000fe20000000000 */
[----:B------:R-:W-:-:S02]  /*04d0*/  LOP3.LUT R204, R3, 0x1e00, R194, 0xf8, !PT ;  /* 0x00001e0003cc7812 */ /* 0x000fc400078ef8c2 */
[----:B------:R-:W-:Y:S01]  /*04e0*/  SEL R2, R2, 0xfffffff0, !P2 ;  /* 0xfffffff002027807 */ /* 0x000fe20005000000 */
[----:B------:R-:W-:Y:S01]  /*04f0*/  IMAD.SHL.U32 R177, R177, 0x2, RZ ;  /* 0x00000002b1b17824 */ /* 0x000fe200078e00ff */
[----:B------:R-:W-:Y:S02]  /*0500*/  SEL R183, R183, 0xffffffc0, !P2 ;  /* 0xffffffc0b7b77807 */ /* 0x000fe40005000000 */
[----:B------:R-:W-:Y:S01]  /*0510*/  LEA R181, R181, UR5, 0x1 ;  /* 0x00000005b5b57c11 */ /* 0x000fe2000f8e08ff */
[----:B------:R-:W-:Y:S01]  /*0520*/  IMAD.IADD R224, R203, 0x1, R2 ;  /* 0x00000001cbe07824 */ /* 0x000fe200078e0202 */
[----:B------:R-:W-:Y:S01]  /*0530*/  LEA R188, R188, UR6, 0x1 ;  /* 0x00000006bcbc7c11 */ /* 0x000fe2000f8e08ff */
[----:B------:R-:W-:Y:S01]  /*0540*/  IMAD.IADD R211, R2, 0x1, R205 ;  /* 0x0000000102d37824 */ /* 0x000fe200078e02cd */
[----:B------:R-:W-:Y:S01]  /*0550*/  LEA R182, R182, UR6, 0x1 ;  /* 0x00000006b6b67c11 */ /* 0x000fe2000f8e08ff */
[----:B------:R-:W-:Y:S01]  /*0560*/  IMAD.IADD R179, R183, 0x1, R181 ;  /* 0x00000001b7b37824 */ /* 0x000fe200078e02b5 */
[----:B------:R-:W-:Y:S01]  /*0570*/  LOP3.LUT R202, R9, R202, RZ, 0xfc, !PT ;  /* 0x000000ca09ca7212 */ /* 0x000fe200078efcff */
[----:B------:R-:W-:Y:S01]  /*0580*/  IMAD.IADD R186, R188, 0x1, R183 ;  /* 0x00000001bcba7824 */ /* 0x000fe200078e02b7 */
[----:B------:R-:W-:Y:S01]  /*0590*/  LOP3.LUT R184, R7, R184, RZ, 0xfc, !PT ;  /* 0x000000b807b87212 */ /* 0x000fe200078efcff */
[----:B------:R-:W-:Y:S01]  /*05a0*/  IMAD.IADD R3, R183, 0x1, R182 ;  /* 0x00000001b7037824 */ /* 0x000fe200078e02b6 */
[----:B------:R-:W-:-:S02]  /*05b0*/  LOP3.LUT R194, R194, 0x38, RZ, 0xc0, !PT ;  /* 0x00000038c2c27812 */ /* 0x000fc400078ec0ff */
[----:B------:R-:W-:Y:S02]  /*05c0*/  LEA.HI.X R199, R191, R199, RZ, 0x2, P0 ;  /* 0x000000c7bfc77211 */ /* 0x000fe400000f14ff */
[----:B------:R-:W-:Y:S02]  /*05d0*/  SHF.R.U32.HI R193, RZ, 0x5, R193 ;  /* 0x00000005ffc17819 */ /* 0x000fe400000116c1 */
[C---:B------:R-:W-:Y:S02]  /*05e0*/  LOP3.LUT R201, R194.reuse, 0x40, RZ, 0xfc, !PT ;  /* 0x00000040c2c97812 */ /* 0x040fe400078efcff */
[----:B------:R-:W-:Y:S02]  /*05f0*/  LOP3.LUT R200, R194, 0x80, RZ, 0xfc, !PT ;  /* 0x00000080c2c87812 */ /* 0x000fe400078efcff */
[----:B------:R-:W-:Y:S02]  /*0600*/  LEA R204, R204, UR6, 0x1 ;  /* 0x00000006cccc7c11 */ /* 0x000fe4000f8e08ff */
[----:B------:R-:W-:-:S02]  /*0610*/  LEA R202, R202, UR4, 0x1 ;  /* 0x00000004caca7c11 */ /* 0x000fc4000f8e08ff */
[----:B------:R-:W-:Y:S02]  /*0620*/  LEA R184, R184, UR4, 0x1 ;  /* 0x00000004b8b87c11 */ /* 0x000fe4000f8e08ff */
[----:B-1-34-:R-:W-:-:S07]  /*0630*/  LEA R185, R185, UR6, 0x1 ;  /* 0x00000006b9b97c11 */ /* 0x01afce000f8e08ff */
.L_x_696:
[----:B------:R-:W1:Y:S01]  /*0640*/  LDC.64 R4, c[0x0][0x478] ;  /* 0x00011e00ff047b82 */ /* 0x000e620000000a00 */
[----:B------:R-:W-:Y:S01]  /*0650*/  ISETP.NE.U32.AND P4, PT, RZ, UR8, PT ;  /* 0x00000008ff007c0c */ /* 0x000fe2000bf85070 */
[----:B---3--:R-:W-:Y:S02]  /*0660*/  IMAD.SHL.U32 R11, R191, 0x4, RZ ;  /* 0x00000004bf0b7824 */ /* 0x008fe400078e00ff */
[----:B------:R-:W-:Y:S01]  /*0670*/  IMAD.MOV.U32 R221, RZ, RZ, RZ ;  /* 0x000000ffffdd7224 */ /* 0x000fe200078e00ff */
[----:B------:R-:W-:-:S03]  /*0680*/  ISETP.NE.AND.EX P4, PT, RZ, UR9, PT, P4 ;  /* 0x00000009ff007c0c */ /* 0x000fc6000bf85340 */
[----:B------:R-:W2:Y:S01]  /*0690*/  LDC.64 R8, c[0x0][0x460] ;  /* 0x00011800ff087b82 */ /* 0x000ea20000000a00 */
[----:B------:R-:W-:-:S07]  /*06a0*/  IMAD.MOV.U32 R15, RZ, RZ, -0x1 ;  /* 0xffffffffff0f7424 */ /* 0x000fce00078e00ff */
[----:B------:R-:W3:Y:S02]  /*06b0*/  LDC.U8 R10, c[0x0][0x532] ;  /* 0x00014c80ff0a7b82 */ /* 0x000ee40000000000 */
[----:B------:R-:W-:Y:S02]  /*06c0*/  @P4 IADD3 R12, P1, PT, R11, UR8, RZ ;  /* 0x000000080b0c4c10 */ /* 0x000fe4000ff3e0ff */
[----:B-1----:R-:W-:-:S04]  /*06d0*/  ISETP.NE.U32.AND P3, PT, R4, RZ, PT ;  /* 0x000000ff0400720c */ /* 0x002fc80003f65070 */
[----:B------:R-:W1:Y:S01]  /*06e0*/  LDC.64 R6, c[0x0][0x468] ;  /* 0x00011a00ff067b82 */ /* 0x000e620000000a00 */
[----:B------:R-:W-:Y:S02]  /*06f0*/  ISETP.NE.AND.EX P3, PT, R5, RZ, PT, P3 ;  /* 0x000000ff0500720c */ /* 0x000fe40003f65330 */
[C---:B--2---:R-:W-:Y:S02]  /*0700*/  ISETP.NE.U32.AND P5, PT, R8.reuse, RZ, PT ;  /* 0x000000ff0800720c */ /* 0x044fe40003fa5070 */
[----:B------:R-:W-:Y:S02]  /*0710*/  ISETP.NE.U32.AND P2, PT, R8, RZ, PT ;  /* 0x000000ff0800720c */ /* 0x000fe40003f45070 */
[----:B------:R-:W-:Y:S02]  /*0720*/  SHF.R.U32.HI R8, RZ, 0x1e, R191 ;  /* 0x0000001eff087819 */ /* 0x000fe400000116bf */
[C---:B------:R-:W-:Y:S02]  /*0730*/  ISETP.NE.AND.EX P5, PT, R9.reuse, RZ, PT, P5 ;  /* 0x000000ff0900720c */ /* 0x040fe40003fa5350 */
[----:B------:R-:W-:-:S03]  /*0740*/  ISETP.NE.AND.EX P2, PT, R9, RZ, PT, P2 ;  /* 0x000000ff0900720c */ /* 0x000fc60003f45320 */
[----:B------:R-:W-:Y:S02]  /*0750*/  @P3 IADD3 R4, P0, PT, R11, R4, RZ ;  /* 0x000000040b043210 */ /* 0x000fe40007f1e0ff */
[----:B------:R-:W-:-:S03]  /*0760*/  @P4 IADD3.X R13, PT, PT, R8, UR9, RZ, P1, !PT ;  /* 0x00000009080d4c10 */ /* 0x000fc60008ffe4ff */
[----:B------:R-:W-:Y:S02]  /*0770*/  @P3 IMAD.X R5, R8, 0x1, R5, P0 ;  /* 0x0000000108053824 */ /* 0x000fe400000e0605 */
[----:B------:R-:W2:Y:S04]  /*0780*/  @P4 LDG.E R221, desc[UR22][R12.64] ;  /* 0x000000160cdd4981 */ /* 0x000ea8000c1e1900 */
[----:B------:R-:W2:Y:S04]  /*0790*/  @P3 LDG.E R220, desc[UR22][R4.64] ;  /* 0x0000001604dc3981 */ /* 0x000ea8000c1e1900 */
[----:B-----5:R4:W5:Y:S04]  /*07a0*/  @P5 LDG.E R15, desc[UR22][R198.64] ;  /* 0x00000016c60f5981 */ /* 0x020968000c1e1900 */
[----:B------:R4:W5:Y:S01]  /*07b0*/  @P2 LDG.E R2, desc[UR22][R198.64+0x4] ;  /* 0x00000416c6022981 */ /* 0x000962000c1e1900 */
[----:B---3--:R-:W-:Y:S01]  /*07c0*/  ISETP.NE.AND P4, PT, R10, RZ, PT ;  /* 0x000000ff0a00720c */ /* 0x008fe20003f85270 */
[----:B------:R-:W-:Y:S01]  /*07d0*/  IMAD.MOV.U32 R222, RZ, RZ, -0x1 ;  /* 0xffffffffffde7424 */ /* 0x000fe200078e00ff */
[----:B-1----:R-:W-:-:S02]  /*07e0*/  ISETP.EQ.U32.AND P1, PT, R6, RZ, PT ;  /* 0x000000ff0600720c */ /* 0x002fc40003f22070 */
[----:B------:R-:W-:Y:S02]  /*07f0*/  IADD3 R10, P0, PT, R11, R6, RZ ;  /* 0x000000060b0a7210 */ /* 0x000fe40007f1e0ff */
[----:B------:R-:W-:-:S03]  /*0800*/  ISETP.EQ.OR.EX P1, PT, R7, RZ, !P4, P1 ;  /* 0x000000ff0700720c */ /* 0x000fc60006722710 */
[----:B------:R-:W-:Y:S02]  /*0810*/  IMAD.X R11, R8, 0x1, R7, P0 ;  /* 0x00000001080b7824 */ /* 0x000fe400000e0607 */
[----:B------:R-:W1:Y:S08]  /*0820*/  @!P3 LDC R8, c[0x0][0x43c] ;  /* 0x00010f00ff08bb82 */ /* 0x000e700000000800 */
[----:B------:R-:W3:Y:S01]  /*0830*/  @!P3 LDC.64 R4, c[0x0][0x488] ;  /* 0x00012200ff04bb82 */ /* 0x000ee20000000a00 */
[----:B------:R4:W5:Y:S01]  /*0840*/  @!P1 LDG.E R222, desc[UR22][R10.64] ;  /* 0x000000160ade9981 */ /* 0x000962000c1e1900 */
[----:B------:R-:W-:-:S04]  /*0850*/  ISETP.NE.U32.AND P1, PT, R6, RZ, PT ;  /* 0x000000ff0600720c */ /* 0x000fc80003f25070 */
[----:B------:R-:W-:Y:S02]  /*0860*/  ISETP.NE.AND.EX P1, PT, R7, RZ, PT, P1 ;  /* 0x000000ff0700720c */ /* 0x000fe40003f25310 */
[----:B------:R-:W1:Y:S01]  /*0870*/  @!P2 LDC R223, c[0x0][0x434] ;  /* 0x00010d00ffdfab82 */ /* 0x000e620000000800 */
[----:B---3--:R-:W-:-:S04]  /*0880*/  @!P3 ISETP.NE.U32.AND P0, PT, R4, RZ, PT ;  /* 0x000000ff0400b20c */ /* 0x008fc80003f05070 */
[----:B------:R-:W-:-:S04]  /*0890*/  @!P3 ISETP.NE.AND.EX P0, PT, R5, RZ, PT, P0 ;  /* 0x000000ff0500b20c */ /* 0x000fc80003f05300 */
[----:B-1----:R-:W-:Y:S01]  /*08a0*/  @!P3 SEL R8, R8, RZ, P0 ;  /* 0x000000ff0808b207 */ /* 0x002fe20000000000 */
[----:B--2---:R-:W-:Y:S01]  /*08b0*/  @P3 IMAD.IADD R220, R220, 0x1, -R221 ;  /* 0x00000001dcdc3824 */ /* 0x004fe200078e0add */
[----:B----4-:R-:W-:Y:S07]  /*08c0*/  @!P1 BRA `(.L_x_630) ;  /* 0x00000000000c9947 */ /* 0x010fee0003800000 */
[----:B------:R-:W2:Y:S02]  /*08d0*/  @P4 LDG.E R5, desc[UR22][R10.64+0x4] ;  /* 0x000004160a054981 */ /* 0x000ea4000c1e1900 */
[----:B--2--5:R-:W-:-:S06]  /*08e0*/  @P4 IADD3 R0, PT, PT, R5, -R222, RZ ;  /* 0x800000de05004210 */ /* 0x024fcc0007ffe0ff */
[----:B------:R1:W5:Y:S02]  /*08f0*/  @!P4 LDG.E R0, desc[UR22][R10.64] ;  /* 0x000000160a00c981 */ /* 0x000364000c1e1900 */
.L_x_630:
        /* <DEDUP_REMOVED lines=37> */
[----:B-1----:R-:W-:Y:S01]  /*0b50*/  IMAD R11, R191, UR5, R5 ;  /* 0x00000005bf0b7c24 */ /* 0x002fe2000f8e0205 */
[----:B------:R-:W-:Y:S01]  /*0b60*/  MOV R12, R4 ;  /* 0x00000004000c7202 */ /* 0x000fe20000000f00 */
[----:B------:R-:W-:Y:S06]  /*0b70*/  BRA `(.L_x_633) ;  /* 0x0000000000187947 */ /* 0x000fec0003800000 */
.L_x_632:
[----:B------:R-:W1:Y:S01]  /*0b80*/  LDCU.64 UR14, c[0x0][0x3b8] ;  /* 0x00007700ff0e77ac */ /* 0x000e620008000a00 */
[----:B------:R-:W-:-:S05]  /*0b90*/  IADD3 R4, PT, PT, R221, R222, RZ ;  /* 0x000000dedd047210 */ /* 0x000fca0007ffe0ff */
[C---:B-1----:R-:W-:Y:S02]  /*0ba0*/  IMAD R11, R4.reuse, UR15, RZ ;  /* 0x0000000f040b7c24 */ /* 0x042fe4000f8e02ff */
[----:B------:R-:W-:-:S05]  /*0bb0*/  IMAD.WIDE.U32 R4, R4, UR14, RZ ;  /* 0x0000000e04047c25 */ /* 0x000fca000f8e00ff */
[----:B------:R-:W-:Y:S02]  /*0bc0*/  IADD3 R11, PT, PT, R5, R11, RZ ;  /* 0x0000000b050b7210 */ /* 0x000fe40007ffe0ff */
[----:B------:R-:W-:-:S07]  /*0bd0*/  MOV R12, R4 ;  /* 0x00000004000c7202 */ /* 0x000fce0000000f00 */
.L_x_633:
[----:B------:R-:W1:Y:S02]  /*0be0*/  LDC R5, c[0x0][0x3e8] ;  /* 0x0000fa00ff057b82 */ /* 0x000e640000000800 */
[----:B-1----:R-:W-:-:S04]  /*0bf0*/  IABS R4, R5 ;  /* 0x0000000500047213 */ /* 0x002fc80000000000 */
[----:B------:R-:W1:Y:S08]  /*0c00*/  I2F.RP R8, R4 ;  /* 0x0000000400087306 */ /* 0x000e700000209400 */
[----:B-1----:R-:W1:Y:S02]  /*0c10*/  MUFU.RCP R6, R8 ;  /* 0x0000000800067308 */ /* 0x002e640000001000 */
[----:B-1----:R-:W-:Y:S01]  /*0c20*/  VIADD R6, R6, 0xffffffe ;  /* 0x0ffffffe06067836 */ /* 0x002fe20000000000 */
[----:B------:R-:W-:-:S05]  /*0c30*/  SHF.R.S32.HI R8, RZ, 0x1f, R210 ;  /* 0x0000001fff087819 */ /* 0x000fca00000114d2 */
        /* <DEDUP_REMOVED lines=32> */
.L_x_634:
[----:B------:R-:W1:Y:S01]  /*0e40*/  LDCU.64 UR12, c[0x0][0x3c0] ;  /* 0x00007800ff0c77ac */ /* 0x000e620008000a00 */
[----:B------:R-:W-:-:S05]  /*0e50*/  IADD3 R4, PT, PT, R221, R222, RZ ;  /* 0x000000dedd047210 */ /* 0x000fca0007ffe0ff */
[C---:B-1----:R-:W-:Y:S02]  /*0e60*/  IMAD R9, R4.reuse, UR13, RZ ;  /* 0x0000000d04097c24 */ /* 0x042fe4000f8e02ff */
[----:B------:R-:W-:-:S05]  /*0e70*/  IMAD.WIDE.U32 R4, R4, UR12, RZ ;  /* 0x0000000c04047c25 */ /* 0x000fca000f8e00ff */
[----:B------:R-:W-:Y:S02]  /*0e80*/  IADD3 R9, PT, PT, R5, R9, RZ ;  /* 0x0000000905097210 */ /* 0x000fe40007ffe0ff */
[----:B------:R-:W-:-:S07]  /*0e90*/  MOV R10, R4 ;  /* 0x00000004000a7202 */ /* 0x000fce0000000f00 */
.L_x_635:
        /* <DEDUP_REMOVED lines=22> */
[----:B------:R-:W-:-:S05]  /*1000*/  IADD3 R6, PT, PT, R25, R5, RZ ;  /* 0x0000000519067210 */ /* 0x000fca0007ffe0ff */
[----:B------:R-:W-:-:S04]  /*1010*/  IMAD R25, R6, R23, RZ ;  /* 0x0000001706197224 */ /* 0x000fc800078e02ff */
[----:B------:R-:W-:-:S05]  /*1020*/  IMAD R25, R4, R24, R25 ;  /* 0x0000001804197224 */ /* 0x000fca00078e0219 */
[----:B------:R-:W-:Y:S01]  /*1030*/  IADD3 R25, PT, PT, R19, R25, RZ ;  /* 0x0000001913197210 */ /* 0x000fe20007ffe0ff */
[----:B------:R-:W-:Y:S06]  /*1040*/  BRA `(.L_x_637) ;  /* 0x00000000000c7947 */ /* 0x000fec0003800000 */
.L_x_636:
[-C--:B------:R-:W-:Y:S02]  /*1050*/  IMAD R25, R27, R15.reuse, RZ ;  /* 0x0000000f1b197224 */ /* 0x080fe400078e02ff */
[----:B------:R-:W-:-:S05]  /*1060*/  IMAD.WIDE.U32 R18, R26, R15, RZ ;  /* 0x0000000f1a127225 */ /* 0x000fca00078e00ff */
[----:B------:R-:W-:-:S07]  /*1070*/  IADD3 R25, PT, PT, R19, R25, RZ ;  /* 0x0000001913197210 */ /* 0x000fce0007ffe0ff */
.L_x_637:
        /* <DEDUP_REMOVED lines=20> */
.L_x_638:
[----:B------:R-:W1:Y:S01]  /*11c0*/  LDC R14, c[0x0][0x434] ;  /* 0x00010d00ff0e7b82 */ /* 0x000e620000000800 */
[----:B------:R-:W-:-:S04]  /*11d0*/  IMAD R5, R191, UR19, R190 ;  /* 0x00000013bf057c24 */ /* 0x000fc8000f8e02be */
[----:B-1----:R-:W-:-:S03]  /*11e0*/  IMAD R14, R5, R14, RZ ;  /* 0x0000000e050e7224 */ /* 0x002fc600078e02ff */
.L_x_639:
        /* <DEDUP_REMOVED lines=11> */
.L_x_640:
[----:B------:R-:W1:Y:S01]  /*12a0*/  LDC R24, c[0x0][0x444] ;  /* 0x00011100ff187b82 */ /* 0x000e620000000800 */
[----:B------:R-:W-:-:S04]  /*12b0*/  IMAD R5, R191, UR19, R190 ;  /* 0x00000013bf057c24 */ /* 0x000fc8000f8e02be */
[----:B-1----:R-:W-:-:S07]  /*12c0*/  IMAD R24, R5, R24, RZ ;  /* 0x0000001805187224 */ /* 0x002fce00078e02ff */
.L_x_641:
[----:B------:R-:W1:Y:S01]  /*12d0*/  S2R R6, SR_TID.X ;  /* 0x0000000000067919 */ /* 0x000e620000002100 */
[----:B------:R-:W2:Y:S01]  /*12e0*/  LDCU.64 UR10, c[0x0][0x3b0] ;  /* 0x00007600ff0a77ac */ /* 0x000ea20008000a00 */
[----:B------:R-:W3:Y:S01]  /*12f0*/  LDC.64 R4, c[0x0][0x5f8] ;  /* 0x00017e00ff047b82 */ /* 0x000ee20000000a00 */
[----:B------:R-:W-:Y:S01]  /*1300*/  IADD3 R15, P1, P0, R28, R18, R26 ;  /* 0x000000121c0f7210 */ /* 0x000fe2000783e01a */
[----:B------:R-:W-:Y:S01]  /*1310*/  IMAD.MOV.U32 R18, RZ, RZ, R194 ;  /* 0x000000ffff127224 */ /* 0x000fe200078e00c2 */
[----:B------:R-:W4:Y:S01]  /*1320*/  LDCU.128 UR4, c[0x0][0x590] ;  /* 0x0000b200ff0477ac */ /* 0x000f220008000c00 */
[----:B------:R-:W-:Y:S01]  /*1330*/  IMAD.MOV.U32 R19, RZ, RZ, RZ ;  /* 0x000000ffff137224 */ /* 0x000fe200078e00ff */
[----:B------:R-:W-:Y:S01]  /*1340*/  IADD3 R32, P3, PT, R194, R32, RZ ;  /* 0x00000020c2207210 */ /* 0x000fe20007f7e0ff */
[----:B------:R-:W-:Y:S01]  /*1350*/  IMAD R24, R219, 0x40, R24 ;  /* 0x00000040db187824 */ /* 0x000fe200078e0218 */
[----:B------:R-:W5:Y:S01]  /*1360*/  LDCU.64 UR16, c[0x0][0x3c8] ;  /* 0x00007900ff1077ac */ /* 0x000f620008000a00 */
[----:B------:R-:W5:Y:S01]  /*1370*/  LDC R218, c[0x0][0x508] ;  /* 0x00014200ffda7b82 */ /* 0x000f620000000800 */
[----:B------:R-:W-:Y:S01]  /*1380*/  SHF.R.S32.HI R26, RZ, 0x1f, R26 ;  /* 0x0000001fff1a7819 */ /* 0x000fe2000001141a */
[----:B------:R-:W-:Y:S01]  /*1390*/  IMAD.X R33, RZ, RZ, R7, P3 ;  /* 0x000000ffff217224 */ /* 0x000fe200018e0607 */
[----:B------:R-:W-:Y:S01]  /*13a0*/  ISETP.NE.AND P4, PT, RZ, UR18, PT ;  /* 0x00000012ff007c0c */ /* 0x000fe2000bf85270 */
[----:B------:R-:W-:Y:S01]  /*13b0*/  BSSY.RECONVERGENT B1, `(.L_x_631) ;  /* 0x00006d5000017945 */ /* 0x000fe20003800200 */
[----:B------:R-:W-:-:S03]  /*13c0*/  IADD3.X R22, PT, PT, R22, R25, R26, P1, P0 ;  /* 0x0000001916167210 */ /* 0x000fc60000fe041a */
[----:B------:R-:W3:Y:S01]  /*13d0*/  LDC.64 R232, c[0x0][0x420] ;  /* 0x00010800ffe87b82 */ /* 0x000ee20000000a00 */
[----:B--2---:R-:W-:Y:S02]  /*13e0*/  IMAD R28, R21, UR10, RZ ;  /* 0x0000000a151c7c24 */ /* 0x004fe4000f8e02ff */
[----:B------:R-:W-:Y:S01]  /*13f0*/  IMAD.WIDE.U32 R34, R17, UR10, R18 ;  /* 0x0000000a11227c25 */ /* 0x000fe2000f8e0012 */
[----:B----4-:R-:W-:-:S03]  /*1400*/  USHF.L.U64.HI UR25, UR4, 0x5, UR5 ;  /* 0x0000000504197899 */ /* 0x010fc60008010205 */
[----:B------:R-:W-:Y:S01]  /*1410*/  IMAD R7, R17, UR11, R28 ;  /* 0x0000000b11077c24 */ /* 0x000fe2000f8e021c */
[----:B------:R-:W-:Y:S01]  /*1420*/  IADD3 R20, P3, PT, R20, R34, RZ ;  /* 0x0000002214147210 */ /* 0x000fe20007f7e0ff */
[----:B------:R-:W-:Y:S01]  /*1430*/  IMAD R30, R21, UR4, RZ ;  /* 0x00000004151e7c24 */ /* 0x000fe2000f8e02ff */
[----:B------:R-:W-:Y:S01]  /*1440*/  USHF.L.U32 UR26, UR4, 0x5, URZ ;  /* 0x00000005041a7899 */ /* 0x000fe200080006ff */
[C---:B------:R-:W-:Y:S01]  /*1450*/  IMAD.WIDE.U32 R32, R17.reuse, UR4, R32 ;  /* 0x0000000411207c25 */ /* 0x040fe2000f8e0020 */
[----:B------:R-:W-:Y:S02]  /*1460*/  IADD3.X R21, PT, PT, R16, R35, R7, P3, !PT ;  /* 0x0000002310157210 */ /* 0x000fe40001ffe407 */
[----:B-1----:R-:W-:Y:S01]  /*1470*/  LOP3.LUT R7, R6, 0x1f, RZ, 0xc0, !PT ;  /* 0x0000001f06077812 */ /* 0x002fe200078ec0ff */
[----:B------:R-:W-:Y:S01]  /*1480*/  IMAD R30, R17, UR5, R30 ;  /* 0x00000005111e7c24 */ /* 0x000fe2000f8e021e */
[----:B-----5:R-:W-:Y:S01]  /*1490*/  IADD3 R218, PT, PT, R209, -R218, -R220 ;  /* 0x800000dad1da7210 */ /* 0x020fe20007ffe8dc */
[----:B------:R-:W-:Y:S01]  /*14a0*/  IMAD R28, R23, UR19, RZ ;  /* 0x00000013171c7c24 */ /* 0x000fe2000f8e02ff */
[----:B------:R-:W1:Y:S01]  /*14b0*/  LDCU.64 UR18, c[0x0][0x380] ;  /* 0x00007000ff1277ac */ /* 0x000e620008000a00 */
[----:B---3--:R-:W-:Y:S01]  /*14c0*/  IMAD.WIDE.U32 R16, R4, UR20, RZ ;  /* 0x0000001404107c25 */ /* 0x008fe2000f8e00ff */
[----:B------:R-:W-:-:S03]  /*14d0*/  IADD3 R208, PT, PT, R218, -0x40, RZ ;  /* 0xffffffc0dad07810 */ /* 0x000fc60007ffe0ff */
[----:B------:R-:W-:Y:S02]  /*14e0*/  IMAD.WIDE.U32 R26, R190, UR16, R20 ;  /* 0x00000010be1a7c25 */ /* 0x000fe4000f8e0014 */
[----:B------:R-:W2:Y:S02]  /*14f0*/  LDC.64 R20, c[0x0][0x5e8] ;  /* 0x00017a00ff147b82 */ /* 0x000ea40000000a00 */
[----:B------:R-:W-:Y:S01]  /*1500*/  IMAD R4, R193, R28, R7 ;  /* 0x0000001cc1047224 */ /* 0x000fe200078e0207 */
[----:B------:R-:W-:Y:S01]  /*1510*/  SEL R7, R16, RZ, P4 ;  /* 0x000000ff10077207 */ /* 0x000fe20002000000 */
[----:B------:R-:W-:Y:S02]  /*1520*/  IMAD R5, R5, UR20, R17 ;  /* 0x0000001405057c24 */ /* 0x000fe4000f8e0211 */
[----:B------:R-:W-:Y:S01]  /*1530*/  IMAD R27, R190, UR17, R27 ;  /* 0x00000011be1b7c24 */ /* 0x000fe2000f8e021b */
[----:B------:R-:W3:Y:S01]  /*1540*/  LDCU.64 UR16, c[0x0][0x550] ;  /* 0x0000aa00ff1077ac */ /* 0x000ee20008000a00 */
[----:B------:R-:W-:Y:S01]  /*1550*/  IMAD.IADD R33, R33, 0x1, R30 ;  /* 0x0000000121217824 */ /* 0x000fe200078e021e */
[----:B------:R-:W-:Y:S01]  /*1560*/  IADD3 R15, P1, P0, R4, R15, R7 ;  /* 0x0000000f040f7210 */ /* 0x000fe2000783e007 */
[----:B------:R-:W-:Y:S01]  /*1570*/  IMAD.SHL.U32 R28, R28, 0x40, RZ ;  /* 0x000000401c1c7824 */ /* 0x000fe200078e00ff */
[----:B------:R-:W-:Y:S01]  /*1580*/  SHF.R.S32.HI R7, RZ, 0x1f, R4 ;  /* 0x0000001fff077819 */ /* 0x000fe20000011404 */
[----:B------:R-:W-:Y:S01]  /*1590*/  IMAD.WIDE.U32 R32, R190, UR6, R32 ;  /* 0x00000006be207c25 */ /* 0x000fe2000f8e0020 */
[----:B------:R-:W-:-:S03]  /*15a0*/  SEL R5, R5, RZ, P4 ;  /* 0x000000ff05057207 */ /* 0x000fc60002000000 */
[----:B------:R-:W-:Y:S01]  /*15b0*/  IMAD R17, R190, UR7, R33 ;  /* 0x00000007be117c24 */ /* 0x000fe2000f8e0221 */
[----:B------:R-:W-:Y:S01]  /*15c0*/  IADD3.X R5, PT, PT, R7, R22, R5, P1, P0 ;  /* 0x0000001607057210 */ /* 0x000fe20000fe0405 */
[----:B------:R-:W-:Y:S01]  /*15d0*/  IMAD.MOV.U32 R16, RZ, RZ, R32 ;  /* 0x000000ffff107224 */ /* 0x000fe200078e0020 */
[----:B------:R-:W-:Y:S01]  /*15e0*/  SHF.R.S32.HI R7, RZ, 0x1f, R208 ;  /* 0x0000001fff077819 */ /* 0x000fe200000114d0 */
[----:B------:R-:W4:Y:S01]  /*15f0*/  LDCU.64 UR6, c[0x0][0x570] ;  /* 0x0000ae00ff0677ac */ /* 0x000f220008000a00 */
[----:B------:R-:W-:Y:S02]  /*1600*/  IMAD.WIDE.U32 R26, R195, UR10, R26 ;  /* 0x0000000ac31a7c25 */ /* 0x000fe4000f8e001a */
[----:B------:R-:W-:Y:S02]  /*1610*/  LEA.HI R208, R7, R208, RZ, 0x6 ;  /* 0x000000d007d07211 */ /* 0x000fe400078f30ff */
[----:B------:R-:W-:Y:S01]  /*1620*/  IMAD.WIDE.U32 R22, R195, UR4, R16 ;  /* 0x00000004c3167c25 */ /* 0x000fe2000f8e0010 */
[----:B------:R-:W-:-:S02]  /*1630*/  IADD3 R16, P0, PT, R28, R15, RZ ;  /* 0x0000000f1c107210 */ /* 0x000fc40007f1e0ff */
[----:B------:R-:W-:Y:S01]  /*1640*/  SHF.R.S32.HI R208, RZ, 0x6, R208 ;  /* 0x00000006ffd07819 */ /* 0x000fe200000114d0 */
[C---:B------:R-:W-:Y:S01]  /*1650*/  IMAD R4, R195.reuse, UR5, R23 ;  /* 0x00000005c3047c24 */ /* 0x040fe2000f8e0217 */
[C---:B---3--:R-:W-:Y:S01]  /*1660*/  LEA R228, P1, R22.reuse, UR16, 0x1 ;  /* 0x0000001016e47c11 */ /* 0x048fe2000f8208ff */
[----:B------:R-:W-:Y:S01]  /*1670*/  IMAD R7, R195, UR11, R27 ;  /* 0x0000000bc3077c24 */ /* 0x000fe2000f8e021b */
[----:B------:R-:W-:Y:S01]  /*1680*/  VIMNMX R208, PT, PT, RZ, R208, !PT ;  /* 0x000000d0ffd07248 */ /* 0x000fe20007fe0100 */
[----:B------:R-:W-:Y:S01]  /*1690*/  USHF.L.U64.HI UR11, UR10, 0x5, UR11 ;  /* 0x000000050a0b7899 */ /* 0x000fe2000801020b */
[----:B------:R-:W-:Y:S01]  /*16a0*/  LEA.HI.X R229, R22, UR17, R4, 0x1, P1 ;  /* 0x0000001116e57c11 */ /* 0x000fe200088f0c04 */
[----:B------:R-:W-:Y:S01]  /*16b0*/  USHF.L.U32 UR10, UR10, 0x5, URZ ;  /* 0x000000050a0a7899 */ /* 0x000fe200080006ff */
[----:B------:R-:W-:Y:S01]  /*16c0*/  ISETP.GT.AND P1, PT, R13, R208, PT ;  /* 0x000000d00d00720c */ /* 0x000fe20003f24270 */
[----:B--2---:R-:W-:Y:S01]  /*16d0*/  IMAD.WIDE R212, R24, 0x4, R20 ;  /* 0x0000000418d47825 */ /* 0x004fe200078e0214 */
[----:B------:R-:W-:-:S02]  /*16e0*/  LEA.HI.X.SX32 R5, R28, R5, 0x1, P0 ;  /* 0x000000051c057211 */ /* 0x000fc400000f0eff */
[----:B-1----:R-:W-:Y:S02]  /*16f0*/  LEA R230, P3, R26, UR18, 0x1 ;  /* 0x000000121ae67c11 */ /* 0x002fe4000f8608ff */
[----:B----4-:R-:W-:Y:S02]  /*1700*/  LEA R226, P0, R16, UR6, 0x2 ;  /* 0x0000000610e27c11 */ /* 0x010fe4000f8010ff */
[----:B------:R-:W-:Y:S02]  /*1710*/  LEA.HI.X R231, R26, UR19, R7, 0x1, P3 ;  /* 0x000000131ae77c11 */ /* 0x000fe400098f0c07 */
[----:B------:R-:W-:Y:S02]  /*1720*/  LEA.HI.X R227, R16, UR7, R5, 0x2, P0 ;  /* 0x0000000710e37c11 */ /* 0x000fe400080f1405 */
[----:B------:R-:W-:Y:S02]  /*1730*/  LEA R7, R219, R14, 0x6 ;  /* 0x0000000edb077211 */ /* 0x000fe400078e30ff */
[----:B------:R-:W-:-:S03]  /*1740*/  IADD3 R5, P0, PT, R195, 0x20, RZ ;  /* 0x00000020c3057810 */ /* 0x000fc60007f1e0ff */
[----:B------:R-:W-:-:S04]  /*1750*/  IMAD.WIDE R232, R7, 0x4, R232 ;  /* 0x0000000407e87825 */ /* 0x000fc800078e02e8 */
[----:B------:R-:W-:Y:S01]  /*1760*/  IMAD.X R4, RZ, RZ, RZ, P0 ;  /* 0x000000ffff047224 */ /* 0x000fe200000e06ff */
[----:B------:R-:W-:Y:S06]  /*1770*/  @P1 BRA `(.L_x_642) ;  /* 0x0000000400e81947 */ /* 0x000fec0003800000 */
        /* <DEDUP_REMOVED lines=12> */
.L_x_643:
[----:B------:R-:W1:Y:S01]  /*1840*/  LDCU.64 UR10, c[0x0][0x5c0] ;  /* 0x0000b800ff0a77ac */ /* 0x000e620008000a00 */
[----:B------:R-:W-:-:S05]  /*1850*/  IADD3 R0, PT, PT, R221, R222, RZ ;  /* 0x000000dedd007210 */ /* 0x000fca0007ffe0ff */
[C---:B-1----:R-:W-:Y:S02]  /*1860*/  IMAD R2, R0.reuse, UR11, RZ ;  /* 0x0000000b00027c24 */ /* 0x042fe4000f8e02ff */
[----:B------:R-:W-:-:S05]  /*1870*/  IMAD.WIDE.U32 R6, R0, UR10, RZ ;  /* 0x0000000a00067c25 */ /* 0x000fca000f8e00ff */
[----:B------:R-:W-:Y:S02]  /*1880*/  IADD3 R0, PT, PT, R7, R2, RZ ;  /* 0x0000000207007210 */ /* 0x000fe40007ffe0ff */
[----:B------:R-:W-:Y:S02]  /*1890*/  MOV R2, R6 ;  /* 0x0000000600027202 */ /* 0x000fe40000000f00 */
.L_x_644:
        /* <DEDUP_REMOVED lines=11> */
.L_x_645:
[----:B------:R-:W1:Y:S01]  /*1950*/  LDCU.64 UR6, c[0x0][0x5c8] ;  /* 0x0000b900ff0677ac */ /* 0x000e620008000a00 */
[----:B------:R-:W-:-:S05]  /*1960*/  IADD3 R221, PT, PT, R221, R222, RZ ;  /* 0x000000dedddd7210 */ /* 0x000fca0007ffe0ff */
[C---:B-1----:R-:W-:Y:S02]  /*1970*/  IMAD R6, R221.reuse, UR7, RZ ;  /* 0x00000007dd067c24 */ /* 0x042fe4000f8e02ff */
[----:B------:R-:W-:-:S05]  /*1980*/  IMAD.WIDE.U32 R10, R221, UR6, RZ ;  /* 0x00000006dd0a7c25 */ /* 0x000fca000f8e00ff */
[----:B------:R-:W-:Y:S02]  /*1990*/  IADD3 R6, PT, PT, R11, R6, RZ ;  /* 0x000000060b067210 */ /* 0x000fe40007ffe0ff */
.L_x_646:
[----:B------:R-:W1:Y:S01]  /*19a0*/  LDCU.64 UR4, c[0x0][0x5d8] ;  /* 0x0000bb00ff0477ac */ /* 0x000e620008000a00 */
[----:B------:R-:W-:Y:S01]  /*19b0*/  IMAD R7, R8, UR10, RZ ;  /* 0x0000000a08077c24 */ /* 0x000fe2000f8e02ff */
[C---:B------:R-:W-:Y:S01]  /*19c0*/  IADD3 R220, PT, PT, -R210.reuse, R220, RZ ;  /* 0x000000dcd2dc7210 */ /* 0x040fe20007ffe1ff */
[C---:B------:R-:W-:Y:S01]  /*19d0*/  IMAD.WIDE.U32 R12, R210.reuse, UR10, R18 ;  /* 0x0000000ad20c7c25 */ /* 0x040fe2000f8e0012 */
        /* <DEDUP_REMOVED lines=23> */
.L_x_648:
[----:B------:R-:W-:Y:S05]  /*1b50*/  BSYNC.RECONVERGENT B0 ;  /* 0x0000000000007941 */ /* 0x000fea0003800200 */
.L_x_647:
        /* <DEDUP_REMOVED lines=17> */
.L_x_650:
[----:B------:R-:W-:Y:S05]  /*1c70*/  BSYNC.RECONVERGENT B0 ;  /* 0x0000000000007941 */ /* 0x000fea0003800200 */
.L_x_649:
        /* <DEDUP_REMOVED lines=11> */
[----:B------:R-:W-:Y:S01]  /*1d30*/  IMAD.MOV.U32 R6, RZ, RZ, R10 ;  /* 0x000000ffff067224 */ /* 0x000fe200078e000a */
[----:B------:R-:W4:Y:S03]  /*1d40*/  LDCU.64 UR4, c[0x0][0x568] ;  /* 0x0000ad00ff0477ac */ /* 0x000f260008000a00 */
        /* <DEDUP_REMOVED lines=10> */
.L_x_652:
[----:B------:R-:W-:Y:S05]  /*1df0*/  BSYNC.RECONVERGENT B0 ;  /* 0x0000000000007941 */ /* 0x000fea0003800200 */
.L_x_651:
[----:B------:R-:W-:Y:S05]  /*1e00*/  @P4 BRA `(.L_x_653) ;  /* 0x0000006000bc4947 */ /* 0x000fea0003800000 */
[----:B------:R-:W4:Y:S01]  /*1e10*/  LDCU UR10, c[0x0][0x440] ;  /* 0x00008800ff0a77ac */ /* 0x000f220008000800 */
[----:B------:R-:W-:Y:S02]  /*1e20*/  IMAD R4, R4, UR6, RZ ;  /* 0x0000000604047c24 */ /* 0x000fe4000f8e02ff */
[----:B------:R-:W-:Y:S01]  /*1e30*/  IMAD.MOV.U32 R6, RZ, RZ, R10 ;  /* 0x000000ffff067224 */ /* 0x000fe200078e000a */
[----:B------:R-:W5:Y:S01]  /*1e40*/  LDCU.64 UR4, c[0x0][0x568] ;  /* 0x0000ad00ff0477ac */ /* 0x000f620008000a00 */
[C---:B------:R-:W-:Y:S02]  /*1e50*/  IMAD R4, R5.reuse, UR7, R4 ;  /* 0x0000000705047c24 */ /* 0x040fe4000f8e0204 */
[----:B------:R-:W-:-:S04]  /*1e60*/  IMAD.WIDE.U32 R6, R5, UR6, R6 ;  /* 0x0000000605067c25 */ /* 0x000fc8000f8e0006 */
[----:B------:R-:W-:Y:S01]  /*1e70*/  IMAD.IADD R5, R7, 0x1, R4 ;  /* 0x0000000107057824 */ /* 0x000fe200078e0204 */
[----:B----4-:R-:W-:Y:S02]  /*1e80*/  ISETP.GE.AND P1, PT, R194, UR10, PT ;  /* 0x0000000ac2007c0c */ /* 0x010fe4000bf26270 */
[----:B------:R-:W-:Y:S02]  /*1e90*/  ISETP.GE.AND P0, PT, R201, UR10, PT ;  /* 0x0000000ac9007c0c */ /* 0x000fe4000bf06270 */
[----:B-----5:R-:W-:-:S04]  /*1ea0*/  LEA R4, P2, R6, UR4, 0x1 ;  /* 0x0000000406047c11 */ /* 0x020fc8000f8408ff */
[----:B------:R-:W-:-:S05]  /*1eb0*/  LEA.HI.X R5, R6, UR5, R5, 0x1, P2 ;  /* 0x0000000506057c11 */ /* 0x000fca00090f0c05 */
[----:B------:R4:W-:Y:S04]  /*1ec0*/  @!P1 STG.E.128 desc[UR22][R4.64], RZ ;  /* 0x000000ff04009986 */ /* 0x0009e8000c101d16 */
[----:B------:R4:W-:Y:S01]  /*1ed0*/  @!P0 STG.E.128 desc[UR22][R4.64+0x80], RZ ;  /* 0x000080ff04008986 */ /* 0x0009e2000c101d16 */
[----:B------:R-:W-:-:S13]  /*1ee0*/  ISETP.GE.AND P0, PT, R200, UR10, PT ;  /* 0x0000000ac8007c0c */ /* 0x000fda000bf06270 */
[----:B------:R-:W-:Y:S05]  /*1ef0*/  @P0 BRA `(.L_x_653) ;  /* 0x0000006000800947 */ /* 0x000fea0003800000 */
[----:B------:R1:W-:Y:S01]  /*1f00*/  STG.E.128 desc[UR22][R4.64+0x100], RZ ;  /* 0x000100ff04007986 */ /* 0x0003e2000c101d16 */
[----:B------:R-:W-:Y:S05]  /*1f10*/  BRA `(.L_x_653) ;  /* 0x0000006000787947 */ /* 0x000fea0003800000 */
.L_x_642:
        /* <DEDUP_REMOVED lines=28> */
.L_x_656:
[----:B------:R2:W-:Y:S01]  /*20e0*/  STS.128 [R204+0x10000], RZ ;  /* 0x010000ffcc007388 */ /* 0x0005e20000000c00 */
[----:B------:R-:W-:Y:S05]  /*20f0*/  BRA `(.L_x_657) ;  /* 0x00000000000c7947 */ /* 0x000fea0003800000 */
.L_x_655:
[----:B------:R1:W-:Y:S04]  /*2100*/  STS.128 [R204+0xc000], RZ ;  /* 0x00c000ffcc007388 */ /* 0x0003e80000000c00 */
[----:B------:R1:W-:Y:S04]  /*2110*/  STS.128 [R204+0xe000], RZ ;  /* 0x00e000ffcc007388 */ /* 0x0003e80000000c00 */
[----:B------:R1:W-:Y:S02]  /*2120*/  STS.128 [R204+0x10000], RZ ;  /* 0x010000ffcc007388 */ /* 0x0003e40000000c00 */
.L_x_657:
[----:B------:R-:W-:Y:S05]  /*2130*/  BSYNC.RECONVERGENT B0 ;  /* 0x0000000000007941 */ /* 0x000fea0003800200 */
.L_x_654:
[----:B------:R-:W-:Y:S01]  /*2140*/  ISETP.GE.AND P3, PT, R197, R16, PT ;  /* 0x00000010c500720c */ /* 0x000fe20003f66270 */
[----:B------:R-:W-:-:S12]  /*2150*/  BSSY.RECONVERGENT B0, `(.L_x_658) ;  /* 0x000001f000007945 */ /* 0x000fd80003800200 */
[----:B------:R4:W-:Y:S04]  /*2160*/  @P3 STS.128 [R204+0xd000], RZ ;  /* 0x00d000ffcc003388 */ /* 0x0009e80000000c00 */
[----:B------:R4:W-:Y:S04]  /*2170*/  @P3 STS.128 [R204+0xf000], RZ ;  /* 0x00f000ffcc003388 */ /* 0x0009e80000000c00 */
[----:B------:R4:W-:Y:S01]  /*2180*/  @P3 STS.128 [R204+0x11000], RZ ;  /* 0x011000ffcc003388 */ /* 0x0009e20000000c00 */
[----:B------:R-:W-:Y:S05]  /*2190*/  @P3 BRA `(.L_x_659) ;  /* 0x0000000000683947 */ /* 0x000fea0003800000 */
[----:B------:R-:W5:Y:S01]  /*21a0*/  LDCU UR4, c[0x0][0x440] ;  /* 0x00008800ff0477ac */ /* 0x000f620008000800 */
[----:B------:R-:W-:Y:S02]  /*21b0*/  IMAD.U32 R15, RZ, RZ, UR26 ;  /* 0x0000001aff0f7e24 */ /* 0x000fe4000f8e00ff */
        /* <DEDUP_REMOVED lines=23> */
.L_x_660:
[----:B------:R1:W-:Y:S02]  /*2330*/  STS.128 [R204+0x11000], RZ ;  /* 0x011000ffcc007388 */ /* 0x0003e40000000c00 */
.L_x_659:
[----:B------:R-:W-:Y:S05]  /*2340*/  BSYNC.RECONVERGENT B0 ;  /* 0x0000000000007941 */ /* 0x000fea0003800200 */
.L_x_658:
        /* <DEDUP_REMOVED lines=23> */
.L_x_663:
[----:B------:R1:W-:Y:S01]  /*24c0*/  STS.128 [R217+0x4000], RZ ;  /* 0x004000ffd9007388 */ /* 0x0003e20000000c00 */
[----:B------:R-:W-:Y:S05]  /*24d0*/  BRA `(.L_x_664) ;  /* 0x00000000000c7947 */ /* 0x000fea0003800000 */
.L_x_662:
[----:B------:R1:W-:Y:S04]  /*24e0*/  STS.128 [R217], RZ ;  /* 0x000000ffd9007388 */ /* 0x0003e80000000c00 */
[----:B------:R1:W-:Y:S04]  /*24f0*/  STS.128 [R217+0x2000], RZ ;  /* 0x002000ffd9007388 */ /* 0x0003e80000000c00 */
[----:B------:R1:W-:Y:S02]  /*2500*/  STS.128 [R217+0x4000], RZ ;  /* 0x004000ffd9007388 */ /* 0x0003e40000000c00 */
.L_x_664:
[----:B------:R-:W-:Y:S05]  /*2510*/  BSYNC.RECONVERGENT B0 ;  /* 0x0000000000007941 */ /* 0x000fea0003800200 */
.L_x_661:
[----:B------:R1:W-:Y:S01]  /*2520*/  @P3 STS.128 [R217+0x1000], RZ ;  /* 0x001000ffd9003388 */ /* 0x0003e20000000c00 */
[----:B------:R-:W-:Y:S03]  /*2530*/  BSSY.RECONVERGENT B0, `(.L_x_665) ;  /* 0x000001e000007945 */ /* 0x000fe60003800200 */
[----:B------:R1:W-:Y:S04]  /*2540*/  @P3 STS.128 [R217+0x3000], RZ ;  /* 0x003000ffd9003388 */ /* 0x0003e80000000c00 */
[----:B------:R1:W-:Y:S01]  /*2550*/  @P3 STS.128 [R217+0x5000], RZ ;  /* 0x005000ffd9003388 */ /* 0x0003e20000000c00 */
[----:B------:R-:W-:Y:S05]  /*2560*/  @P3 BRA `(.L_x_666) ;  /* 0x0000000000683947 */ /* 0x000fea0003800000 */
[----:B------:R-:W5:Y:S01]  /*2570*/  LDCU UR4, c[0x0][0x440] ;  /* 0x00008800ff0477ac */ /* 0x000f620008000800 */
[----:B------:R-:W-:Y:S02]  /*2580*/  IMAD.U32 R15, RZ, RZ, UR10 ;  /* 0x0000000aff0f7e24 */ /* 0x000fe4000f8e00ff */
[----:B------:R-:W-:Y:S02]  /*2590*/  IMAD.U32 R14, RZ, RZ, UR10 ;  /* 0x0000000aff0e7e24 */ /* 0x000fe4000f8e00ff */
[----:B------:R-:W-:Y:S01]  /*25a0*/  IMAD.U32 R13, RZ, RZ, UR11 ;  /* 0x0000000bff0d7e24 */ /* 0x000fe2000f8e00ff */
        /* <DEDUP_REMOVED lines=21> */
.L_x_667:
[----:B------:R1:W-:Y:S02]  /*2700*/  STS.128 [R217+0x5000], RZ ;  /* 0x005000ffd9007388 */ /* 0x0003e40000000c00 */
.L_x_666:
[----:B------:R-:W-:Y:S05]  /*2710*/  BSYNC.RECONVERGENT B0 ;  /* 0x0000000000007941 */ /* 0x000fea0003800200 */
.L_x_665:
[CC--:B------:R-:W-:Y:S01]  /*2720*/  ISETP.GE.AND P1, PT, R192.reuse, R16.reuse, PT ;  /* 0x00000010c000720c */ /* 0x0c0fe20003f26270 */
[C---:B-1----:R-:W-:Y:S01]  /*2730*/  IMAD.WIDE.U32 R20, R192.reuse, 0x4, R232 ;  /* 0x00000004c0147825 */ /* 0x042fe200078e00e8 */
[----:B------:R-:W-:Y:S01]  /*2740*/  MOV R216, 0x7f800000 ;  /* 0x7f80000000d87802 */ /* 0x000fe20000000f00 */
[----:B------:R-:W1:Y:S01]  /*2750*/  LDCU.64 UR4, c[0x0][0x3d0] ;  /* 0x00007a00ff0477ac */ /* 0x000e620008000a00 */
[----:B------:R-:W-:Y:S02]  /*2760*/  IADD3 R13, PT, PT, R192, 0x8, RZ ;  /* 0x00000008c00d7810 */ /* 0x000fe40007ffe0ff */
[----:B------:R-:W-:Y:S02]  /*2770*/  MOV R215, 0x7f800000 ;  /* 0x7f80000000d77802 */ /* 0x000fe40000000f00 */
[----:B------:R-:W-:-:S05]  /*2780*/  ISETP.GE.AND P0, PT, R13, R16, PT ;  /* 0x000000100d00720c */ /* 0x000fca0003f06270 */
[----:B------:R2:W5:Y:S01]  /*2790*/  @!P1 LDG.E R216, desc[UR22][R20.64] ;  /* 0x0000001614d89981 */ /* 0x000562000c1e1900 */
[----:B------:R-:W-:Y:S01]  /*27a0*/  IMAD R13, R8, UR14, RZ ;  /* 0x0000000e080d7c24 */ /* 0x000fe2000f8e02ff */
[C---:B------:R-:W-:Y:S01]  /*27b0*/  IADD3 R206, PT, PT, -R210.reuse, R220, RZ ;  /* 0x000000dcd2ce7210 */ /* 0x040fe20007ffe1ff */
[----:B------:R-:W-:-:S03]  /*27c0*/  IMAD.WIDE.U32 R16, R210, UR14, R18 ;  /* 0x0000000ed2107c25 */ /* 0x000fc6000f8e0012 */
[----:B------:R-:W-:Y:S01]  /*27d0*/  ISETP.GE.AND P4, PT, R195, R206, PT ;  /* 0x000000cec300720c */ /* 0x000fe20003f86270 */
[----:B------:R-:W-:Y:S01]  /*27e0*/  IMAD R14, R210, UR15, R13 ;  /* 0x0000000fd20e7c24 */ /* 0x000fe2000f8e020d */
[----:B------:R2:W5:Y:S01]  /*27f0*/  @!P0 LDG.E R215, desc[UR22][R20.64+0x20] ;  /* 0x0000201614d78981 */ /* 0x000562000c1e1900 */
[----:B------:R-:W-:Y:S01]  /*2800*/  IADD3 R12, P0, PT, R12, R16, RZ ;  /* 0x000000100c0c7210 */ /* 0x000fe20007f1e0ff */
[----:B------:R-:W-:Y:S03]  /*2810*/  BSSY.RECONVERGENT B0, `(.L_x_668) ;  /* 0x0000027000007945 */ /* 0x000fe60003800200 */
[----:B------:R-:W-:Y:S01]  /*2820*/  IADD3.X R13, PT, PT, R11, R17, R14, P0, !PT ;  /* 0x000000110b0d7210 */ /* 0x000fe200007fe40e */
[----:B-1----:R-:W-:-:S04]  /*2830*/  IMAD R11, R0, UR4, RZ ;  /* 0x00000004000b7c24 */ /* 0x002fc8000f8e02ff */
[C---:B------:R-:W-:Y:S02]  /*2840*/  IMAD R11, R2.reuse, UR5, R11 ;  /* 0x00000005020b7c24 */ /* 0x040fe4000f8e020b */
[----:B------:R-:W-:-:S05]  /*2850*/  IMAD.WIDE.U32 R14, R2, UR4, R12 ;  /* 0x00000004020e7c25 */ /* 0x000fca000f8e000c */
[----:B------:R-:W-:Y:S01]  /*2860*/  IADD3 R11, PT, PT, R15, R11, RZ ;  /* 0x0000000b0f0b7210 */ /* 0x000fe20007ffe0ff */
[----:B------:R-:W-:Y:S06]  /*2870*/  @P4 BRA `(.L_x_669) ;  /* 0x0000000000744947 */ /* 0x000fec0003800000 */
[----:B------:R-:W1:Y:S01]  /*2880*/  LDCU UR6, c[0x0][0x440] ;  /* 0x00008800ff0677ac */ /* 0x000e620008000800 */
[----:B------:R-:W-:Y:S02]  /*2890*/  IMAD.MOV.U32 R12, RZ, RZ, R14 ;  /* 0x000000ffff0c7224 */ /* 0x000fe400078e000e */
[----:B------:R-:W-:Y:S01]  /*28a0*/  IMAD.MOV.U32 R13, RZ, RZ, R11 ;  /* 0x000000ffff0d7224 */ /* 0x000fe200078e000b */
[----:B------:R-:W3:Y:S01]  /*28b0*/  LDCU.64 UR4, c[0x0][0x388] ;  /* 0x00007100ff0477ac */ /* 0x000ee20008000a00 */
[----:B--2---:R-:W-:-:S04]  /*28c0*/  IMAD.WIDE.U32 R20, R195, UR14, R12 ;  /* 0x0000000ec3147c25 */ /* 0x004fc8000f8e000c */
[----:B------:R-:W-:Y:S01]  /*28d0*/  IMAD R12, R195, UR15, R21 ;  /* 0x0000000fc30c7c24 */ /* 0x000fe2000f8e0215 */
[----:B-1----:R-:W-:Y:S02]  /*28e0*/  ISETP.GE.AND P1, PT, R194, UR6, PT ;  /* 0x00000006c2007c0c */ /* 0x002fe4000bf26270 */
        /* <DEDUP_REMOVED lines=20> */
.L_x_670:
[----:B------:R2:W-:Y:S01]  /*2a30*/  STS.128 [R204+0x16000], RZ ;  /* 0x016000ffcc007388 */ /* 0x0005e20000000c00 */
[----:B------:R-:W-:Y:S05]  /*2a40*/  BRA `(.L_x_671) ;  /* 0x00000000000c7947 */ /* 0x000fea0003800000 */
.L_x_669:
[----:B------:R1:W-:Y:S04]  /*2a50*/  STS.128 [R204+0x12000], RZ ;  /* 0x012000ffcc007388 */ /* 0x0003e80000000c00 */
[----:B------:R1:W-:Y:S04]  /*2a60*/  STS.128 [R204+0x14000], RZ ;  /* 0x014000ffcc007388 */ /* 0x0003e80000000c00 */
[----:B------:R1:W-:Y:S02]  /*2a70*/  STS.128 [R204+0x16000], RZ ;  /* 0x016000ffcc007388 */ /* 0x0003e40000000c00 */
.L_x_671:
[----:B------:R-:W-:Y:S05]  /*2a80*/  BSYNC.RECONVERGENT B0 ;  /* 0x0000000000007941 */ /* 0x000fea0003800200 */
.L_x_668:
        /* <DEDUP_REMOVED lines=34> */
.L_x_674:
[----:B------:R2:W-:Y:S02]  /*2cb0*/  STS.128 [R204+0x17000], RZ ;  /* 0x017000ffcc007388 */ /* 0x0005e40000000c00 */
.L_x_673:
[----:B------:R-:W-:Y:S05]  /*2cc0*/  BSYNC.RECONVERGENT B0 ;  /* 0x0000000000007941 */ /* 0x000fea0003800200 */
.L_x_672:
[----:B------:R-:W3:Y:S01]  /*2cd0*/  LDCU.64 UR4, c[0x0][0x3d8] ;  /* 0x00007b00ff0477ac */ /* 0x000ee20008000a00 */
[----:B------:R-:W-:Y:S01]  /*2ce0*/  IMAD.WIDE.U32 R12, R210, UR12, R18 ;  /* 0x0000000cd20c7c25 */ /* 0x000fe2000f8e0012 */
[----:B------:R-:W-:Y:S03]  /*2cf0*/  BSSY.RECONVERGENT B0, `(.L_x_675) ;  /* 0x0000029000007945 */ /* 0x000fe60003800200 */
[----:B------:R-:W-:Y:S01]  /*2d00*/  IMAD R11, R8, UR12, RZ ;  /* 0x0000000c080b7c24 */ /* 0x000fe2000f8e02ff */
[----:B------:R-:W-:-:S03]  /*2d10*/  IADD3 R12, P0, PT, R10, R12, RZ ;  /* 0x0000000c0a0c7210 */ /* 0x000fc60007f1e0ff */
[----:B------:R-:W-:-:S05]  /*2d20*/  IMAD R8, R210, UR13, R11 ;  /* 0x0000000dd2087c24 */ /* 0x000fca000f8e020b */
[----:B------:R-:W-:Y:S01]  /*2d30*/  IADD3.X R13, PT, PT, R9, R13, R8, P0, !PT ;  /* 0x0000000d090d7210 */ /* 0x000fe200007fe408 */
[----:B---3--:R-:W-:Y:S02]  /*2d40*/  IMAD R11, R0, UR4, RZ ;  /* 0x00000004000b7c24 */ /* 0x008fe4000f8e02ff */
[----:B------:R-:W-:-:S04]  /*2d50*/  IMAD.WIDE.U32 R12, R2, UR4, R12 ;  /* 0x00000004020c7c25 */ /* 0x000fc8000f8e000c */
[----:B------:R-:W-:-:S05]  /*2d60*/  IMAD R11, R2, UR5, R11 ;  /* 0x00000005020b7c24 */ /* 0x000fca000f8e020b */
[----:B------:R-:W-:Y:S01]  /*2d70*/  IADD3 R11, PT, PT, R13, R11, RZ ;  /* 0x0000000b0d0b7210 */ /* 0x000fe20007ffe0ff */
[----:B------:R-:W-:Y:S06]  /*2d80*/  @P4 BRA `(.L_x_676) ;  /* 0x0000000000704947 */ /* 0x000fec0003800000 */
[----:B------:R-:W3:Y:S01]  /*2d90*/  LDCU UR6, c[0x0][0x440] ;  /* 0x00008800ff0677ac */ /* 0x000ee20008000800 */
[----:B------:R-:W-:Y:S01]  /*2da0*/  IMAD.MOV.U32 R10, RZ, RZ, R12 ;  /* 0x000000ffff0a7224 */ /* 0x000fe200078e000c */
[----:B------:R-:W1:Y:S03]  /*2db0*/  LDCU.64 UR4, c[0x0][0x390] ;  /* 0x00007200ff0477ac */ /* 0x000e660008000a00 */
[----:B------:R-:W-:-:S04]  /*2dc0*/  IMAD.WIDE.U32 R14, R195, UR12, R10 ;  /* 0x0000000cc30e7c25 */ /* 0x000fc8000f8e000a */
[----:B------:R-:W-:Y:S01]  /*2dd0*/  IMAD R0, R195, UR13, R15 ;  /* 0x0000000dc3007c24 */ /* 0x000fe2000f8e020f */
[----:B---3--:R-:W-:Y:S02]  /*2de0*/  ISETP.GE.AND P1, PT, R194, UR6, PT ;  /* 0x00000006c2007c0c */ /* 0x008fe4000bf26270 */
        /* <DEDUP_REMOVED lines=20> */
.L_x_677:
[----:B------:R3:W-:Y:S01]  /*2f30*/  STS.128 [R204+0x1c000], RZ ;  /* 0x01c000ffcc007388 */ /* 0x0007e20000000c00 */
[----:B------:R-:W-:Y:S05]  /*2f40*/  BRA `(.L_x_678) ;  /* 0x00000000000c7947 */ /* 0x000fea0003800000 */
.L_x_676:
[----:B------:R3:W-:Y:S04]  /*2f50*/  STS.128 [R204+0x18000], RZ ;  /* 0x018000ffcc007388 */ /* 0x0007e80000000c00 */
[----:B------:R3:W-:Y:S04]  /*2f60*/  STS.128 [R204+0x1a000], RZ ;  /* 0x01a000ffcc007388 */ /* 0x0007e80000000c00 */
[----:B------:R3:W-:Y:S02]  /*2f70*/  STS.128 [R204+0x1c000], RZ ;  /* 0x01c000ffcc007388 */ /* 0x0007e40000000c00 */
.L_x_678:
[----:B------:R-:W-:Y:S05]  /*2f80*/  BSYNC.RECONVERGENT B0 ;  /* 0x0000000000007941 */ /* 0x000fea0003800200 */
.L_x_675:
[----:B------:R1:W-:Y:S01]  /*2f90*/  @P3 STS.128 [R204+0x19000], RZ ;  /* 0x019000ffcc003388 */ /* 0x0003e20000000c00 */
[----:B------:R-:W-:Y:S03]  /*2fa0*/  BSSY.RECONVERGENT B0, `(.L_x_679) ;  /* 0x0000021000007945 */ /* 0x000fe60003800200 */
[----:B------:R1:W-:Y:S04]  /*2fb0*/  @P3 STS.128 [R204+0x1b000], RZ ;  /* 0x01b000ffcc003388 */ /* 0x0003e80000000c00 */
[----:B------:R1:W-:Y:S01]  /*2fc0*/  @P3 STS.128 [R204+0x1d000], RZ ;  /* 0x01d000ffcc003388 */ /* 0x0003e20000000c00 */
[----:B------:R-:W-:Y:S05]  /*2fd0*/  @P3 BRA `(.L_x_680) ;  /* 0x0000000000743947 */ /* 0x000fea0003800000 */
[----:B------:R-:W2:Y:S01]  /*2fe0*/  LDCU UR6, c[0x0][0x440] ;  /* 0x00008800ff0677ac */ /* 0x000ea20008000800 */
[----:B------:R-:W-:Y:S02]  /*2ff0*/  IMAD R4, R4, UR12, RZ ;  /* 0x0000000c04047c24 */ /* 0x000fe4000f8e02ff */
[----:B------:R-:W-:Y:S01]  /*3000*/  IMAD.MOV.U32 R10, RZ, RZ, R12 ;  /* 0x000000ffff0a7224 */ /* 0x000fe200078e000c */
[----:B------:R-:W4:Y:S01]  /*3010*/  LDCU.64 UR4, c[0x0][0x390] ;  /* 0x00007200ff0477ac */ /* 0x000f220008000a00 */
[C---:B------:R-:W-:Y:S02]  /*3020*/  IMAD R4, R5.reuse, UR13, R4 ;  /* 0x0000000d05047c24 */ /* 0x040fe4000f8e0204 */
[----:B-1-3--:R-:W-:-:S04]  /*3030*/  IMAD.WIDE.U32 R8, R5, UR12, R10 ;  /* 0x0000000c05087c25 */ /* 0x00afc8000f8e000a */
[----:B------:R-:W-:Y:S01]  /*3040*/  IMAD.IADD R4, R9, 0x1, R4 ;  /* 0x0000000109047824 */ /* 0x000fe200078e0204 */
[----:B--2---:R-:W-:Y:S02]  /*3050*/  ISETP.GE.AND P1, PT, R194, UR6, PT ;  /* 0x00000006c2007c0c */ /* 0x004fe4000bf26270 */
        /* <DEDUP_REMOVED lines=20> */
.L_x_681:
[----:B------:R2:W-:Y:S02]  /*31a0*/  STS.128 [R204+0x1d000], RZ ;  /* 0x01d000ffcc007388 */ /* 0x0005e40000000c00 */
.L_x_680:
[----:B------:R-:W-:Y:S05]  /*31b0*/  BSYNC.RECONVERGENT B0 ;  /* 0x0000000000007941 */ /* 0x000fea0003800200 */
.L_x_679:
[----:B------:R-:W3:Y:S01]  /*31c0*/  LDCU.64 UR4, c[0x0][0x538] ;  /* 0x0000a700ff0477ac */ /* 0x000ee20008000a00 */
[----:B------:R-:W0:Y:S01]  /*31d0*/  LDGDEPBAR ;  /* 0x00000000000079af */ /* 0x000e220000000000 */
[----:B------:R-:W-:Y:S01]  /*31e0*/  IMAD.SHL.U32 R2, R6, 0x2, RZ ;  /* 0x0000000206027824 */ /* 0x000fe200078e00ff */
[----:B------:R-:W-:Y:S01]  /*31f0*/  UMOV UR14, URZ ;  /* 0x000000ff000e7c82 */ /* 0x000fe20008000000 */
[----:B------:R-:W1:Y:S01]  /*3200*/  LDCU UR6, c[0x0][0x440] ;  /* 0x00008800ff0677ac */ /* 0x000e620008000800 */
[----:B------:R-:W1:Y:S01]  /*3210*/  LDCU UR7, c[0x0][0x3e0] ;  /* 0x00007c00ff0777ac */ /* 0x000e620008000800 */
[----:B------:R-:W1:Y:S01]  /*3220*/  LDCU UR12, c[0x0][0x45c] ;  /* 0x00008b80ff0c77ac */ /* 0x000e620008000800 */
[----:B---3--:R-:W-:-:S04]  /*3230*/  ISETP.NE.U32.AND P0, PT, RZ, UR4, PT ;  /* 0x00000004ff007c0c */ /* 0x008fc8000bf05070 */
[----:B------:R-:W-:-:S13]  /*3240*/  ISETP.NE.AND.EX P0, PT, RZ, UR5, PT, P0 ;  /* 0x00000005ff007c0c */ /* 0x000fda000bf05300 */
[----:B------:R-:W-:Y:S01]  /*3250*/  VOTEU.ANY UP0, P0 ;  /* 0x0000000000ff7886 */ /* 0x000fe20000000100 */
[----:B------:R-:W-:-:S13]  /*3260*/  PLOP3.LUT P0, PT, PT, PT, UP0, 0x80, 0x8 ;  /* 0x000000000008781c */ /* 0x000fda0003f0f008 */
[----:B------:R-:W3:Y:S01]  /*3270*/  @P0 LDC.64 R4, c[0x0][0x540] ;  /* 0x00015000ff040b82 */ /* 0x000ee20000000a00 */
[----:B-1----:R-:W-:Y:S02]  /*3280*/  @P0 IMAD.MOV.U32 R8, RZ, RZ, R190 ;  /* 0x000000ffff080224 */ /* 0x002fe400078e00be */
[----:B------:R-:W-:Y:S02]  /*3290*/  @P0 IMAD.MOV.U32 R9, RZ, RZ, RZ ;  /* 0x000000ffff090224 */ /* 0x000fe400078e00ff */
[----:B---3--:R-:W-:-:S03]  /*32a0*/  @P0 IMAD.WIDE.U32 R8, R191, R4, R8 ;  /* 0x00000004bf080225 */ /* 0x008fc600078e0008 */
[----:B------:R-:W1:Y:S01]  /*32b0*/  @P0 LDC R4, c[0x0][0x458] ;  /* 0x00011600ff040b82 */ /* 0x000e620000000800 */
[----:B------:R-:W-:Y:S01]  /*32c0*/  @P0 IMAD R5, R191, R5, R9 ;  /* 0x00000005bf050224 */ /* 0x000fe200078e0209 */
[C---:B--2---:R-:W-:Y:S01]  /*32d0*/  @P0 LEA R10, P1, R8.reuse, UR4, 0x2 ;  /* 0x00000004080a0c11 */ /* 0x044fe2000f8210ff */
[----:B------:R-:W2:Y:S03]  /*32e0*/  LDCU UR4, c[0x0][0x590] ;  /* 0x0000b200ff0477ac */ /* 0x000ea60008000800 */
[----:B------:R-:W-:Y:S01]  /*32f0*/  @P0 LEA.HI.X R11, R8, UR5, R5, 0x2, P1 ;  /* 0x00000005080b0c11 */ /* 0x000fe200088f1405 */
[----:B------:R-:W3:Y:S04]  /*3300*/  LDCU UR5, c[0x0][0x3b0] ;  /* 0x00007600ff0577ac */ /* 0x000ee80008000800 */
[----:B------:R-:W4:Y:S01]  /*3310*/  @P0 LDG.E R5, desc[UR22][R10.64] ;  /* 0x000000160a050981 */ /* 0x000f22000c1e1900 */
[----:B------:R-:W-:Y:S01]  /*3320*/  SHF.R.U32.HI R207, RZ, 0x2, R6 ;  /* 0x00000002ffcf7819 */ /* 0x000fe20000011606 */
[--C-:B------:R-:W-:Y:S01]  /*3330*/  IMAD.IADD R180, R188, 0x1, R7.reuse ;  /* 0x00000001bcb47824 */ /* 0x100fe200078e0207 */
[----:B------:R-:W-:Y:S01]  /*3340*/  LOP3.LUT R2, R2, 0x6, RZ, 0xc0, !PT ;  /* 0x0000000602027812 */ /* 0x000fe200078ec0ff */
[----:B------:R-:W-:Y:S01]  /*3350*/  IMAD.IADD R178, R185, 0x1, R7 ;  /* 0x00000001b9b27824 */ /* 0x000fe200078e0207 */
[----:B------:R-:W-:Y:S01]  /*3360*/  CS2R R142, SRZ ;  /* 0x00000000008e7805 */ /* 0x000fe2000001ff00 */
[----:B------:R-:W-:Y:S01]  /*3370*/  IMAD.MOV.U32 R214, RZ, RZ, R217 ;  /* 0x000000ffffd67224 */ /* 0x000fe200078e00d9 */
[----:B------:R-:W-:Y:S01]  /*3380*/  LOP3.LUT R207, R2, 0xe0, R207, 0xf8, !PT ;  /* 0x000000e002cf7812 */ /* 0x000fe200078ef8cf */
[----:B------:R-:W-:Y:S01]  /*3390*/  IMAD.IADD R189, R184, 0x1, R177 ;  /* 0x00000001b8bd7824 */ /* 0x000fe200078e02b1 */
[----:B------:R-:W-:Y:S01]  /*33a0*/  CS2R R140, SRZ ;  /* 0x00000000008c7805 */ /* 0x000fe2000001ff00 */
[----:B------:R-:W-:Y:S01]  /*33b0*/  IMAD.IADD R2, R177, 0x1, R3 ;  /* 0x00000001b1027824 */ /* 0x000fe200078e0203 */
[----:B------:R-:W-:Y:S01]  /*33c0*/  CS2R R146, SRZ ;  /* 0x0000000000927805 */ /* 0x000fe2000001ff00 */
[----:B-1----:R-:W4:Y:S01]  /*33d0*/  @P0 MUFU.RCP R0, R4 ;  /* 0x0000000400000308 */ /* 0x002f220000001000 */
        /* <DEDUP_REMOVED lines=46> */
[----:B------:R-:W-:Y:S01]  /*36c0*/  IADD3 R207, PT, PT, R220, -R209, -R207 ;  /* 0x800000d1dccf7210 */ /* 0x000fe20007ffe8cf */
[----:B---3--:R-:W-:Y:S02]  /*36d0*/  USHF.L.U32 UR5, UR5, 0x6, URZ ;  /* 0x0000000605057899 */ /* 0x008fe400080006ff */
[----:B--2---:R-:W-:Y:S01]  /*36e0*/  USHF.L.U32 UR4, UR4, 0x6, URZ ;  /* 0x0000000604047899 */ /* 0x004fe200080006ff */
[----:B----4-:R-:W-:-:S05]  /*36f0*/  @P0 FMUL.FTZ R0, R5, R0 ;  /* 0x0000000005000220 */ /* 0x010fca0000410000 */
[----:B------:R-:W-:Y:S01]  /*3700*/  @P0 R2UR UR13, R0 ;  /* 0x00000000000d02ca */ /* 0x000fe200000e0000 */
[----:B------:R-:W-:-:S04]  /*3710*/  IMAD.IADD R0, R183, 0x1, R184 ;  /* 0x00000001b7007824 */ /* 0x000fc800078e02b8 */
[----:B------:R-:W-:-:S08]  /*3720*/  IMAD.IADD R187, R0, 0x1, R177 ;  /* 0x0000000100bb7824 */ /* 0x000fd000078e02b1 */
[----:B------:R-:W-:-:S05]  /*3730*/  @UP0 UMOV UR14, UR13 ;  /* 0x0000000d000e0c82 */ /* 0x000fca0008000000 */
.L_x_686:
[----:B------:R-:W0:Y:S01]  /*3740*/  LDGDEPBAR ;  /* 0x00000000000079af */ /* 0x000e220000000000 */
[----:B------:R-:W-:Y:S01]  /*3750*/  IMAD.IADD R149, R180, 0x1, R177 ;  /* 0x00000001b4957824 */ /* 0x000fe200078e02b1 */
[C---:B------:R-:W-:Y:S01]  /*3760*/  LEA R154, P0, R192.reuse, R212, 0x2 ;  /* 0x000000d4c09a7211 */ /* 0x040fe200078010ff */
[----:B------:R-:W-:Y:S01]  /*3770*/  IMAD.IADD R150, R183, 0x1, R180 ;  /* 0x00000001b7967824 */ /* 0x000fe200078e02b4 */
[----:B------:R-:W-:Y:S02]  /*3780*/  SHF.L.U32 R153, R219, 0x6, RZ ;  /* 0x00000006db997819 */ /* 0x000fe400000006ff */
[----:B------:R-:W-:Y:S01]  /*3790*/  LEA.HI.X R155, R192, R213, RZ, 0x2, P0 ;  /* 0x000000d5c09b7211 */ /* 0x000fe200000f14ff */
[----:B------:R-:W-:Y:S01]  /*37a0*/  IMAD.IADD R148, R177, 0x1, R150 ;  /* 0x00000001b1947824 */ /* 0x000fe200078e0296 */
[C---:B------:R-:W-:Y:S01]  /*37b0*/  ISETP.GE.AND P0, PT, R153.reuse, R218, PT ;  /* 0x000000da9900720c */ /* 0x040fe20003f06270 */
[----:B------:R-:W-:Y:S04]  /*37c0*/  DEPBAR.LE SB0, 0x0 ;  /* 0x000080000000791a */ /* 0x000fe80000000000 */
[----:B------:R-:W-:Y:S06]  /*37d0*/  BAR.SYNC.DEFER_BLOCKING 0x0 ;  /* 0x0000000000007b1d */ /* 0x000fec0000010000 */
[----:B------:R-:W-:Y:S05]  /*37e0*/  LDSM.16.M88.4 R68, [R180] ;  /* 0x00000000b444783b */ /* 0x000fea0000000200 */
[----:B------:R-:W1:Y:S05]  /*37f0*/  LDSM.16.M88.4 R72, [R184] ;  /* 0x00000000b848783b */ /* 0x000e6a0000000200 */
[----:B------:R-:W2:Y:S05]  /*3800*/  LDSM.16.M88.4 R76, [R184+0x800] ;  /* 0x00080000b84c783b */ /* 0x000eaa0000000200 */
[----:B------:R-:W-:Y:S05]  /*3810*/  LDSM.16.M88.4 R80, [R149] ;  /* 0x000000009550783b */ /* 0x000fea0000000200 */
[----:B------:R-:W3:Y:S05]  /*3820*/  LDSM.16.M88.4 R84, [R189] ;  /* 0x00000000bd54783b */ /* 0x000eea0000000200 */
[----:B------:R-:W4:Y:S05]  /*3830*/  LDSM.16.M88.4 R88, [R189+0x800] ;  /* 0x00080000bd58783b */ /* 0x000f2a0000000200 */
[----:B------:R-:W-:Y:S05]  /*3840*/  LDSM.16.M88.4 R92, [R0] ;  /* 0x00000000005c783b */ /* 0x000fea0000000200 */
[----:B------:R-:W-:Y:S05]  /*3850*/  LDSM.16.M88.4 R96, [R187] ;  /* 0x00000000bb60783b */ /* 0x000fea0000000200 */
[----:B-----5:R-:W5:Y:S05]  /*3860*/  LDG.E R152, desc[UR22][R154.64] ;  /* 0x000000169a987981 */ /* 0x020f6a000c1e1900 */
[----:B------:R3:W5:Y:S01]  /*3870*/  LDG.E R151, desc[UR22][R154.64+0x20] ;  /* 0x000020169a977981 */ /* 0x000762000c1e1900 */
[C---:B-1----:R-:W-:Y:S08]  /*3880*/  HMMA.16816.F32 R4, R68.reuse, R72, RZ ;  /* 0x000000484404723c */ /* 0x042ff000000018ff */
[C---:B------:R-:W-:Y:S01]  /*3890*/  HMMA.16816.F32 R8, R68.reuse, R74, RZ ;  /* 0x0000004a4408723c */ /* 0x040fe200000018ff */
[----:B------:R-:W1:Y:S07]  /*38a0*/  LDSM.16.M88.4 R72, [R150] ;  /* 0x000000009648783b */ /* 0x000e6e0000000200 */
[C---:B--2---:R-:W-:Y:S08]  /*38b0*/  HMMA.16816.F32 R12, R68.reuse, R76, RZ ;  /* 0x0000004c440c723c */ /* 0x044ff000000018ff */
[----:B------:R-:W-:Y:S01]  /*38c0*/  HMMA.16816.F32 R16, R68, R78, RZ ;  /* 0x0000004e4410723c */ /* 0x000fe200000018ff */
[----:B------:R-:W2:Y:S01]  /*38d0*/  LDSM.16.M88.4 R68, [R0+0x800] ;  /* 0x000800000044783b */ /* 0x000ea20000000200 */
[----:B---3--:R-:W-:Y:S04]  /*38e0*/  LOP3.LUT R154, R153, R192, RZ, 0xfc, !PT ;  /* 0x000000c0999a7212 */ /* 0x008fe800078efcff */
[----:B------:R-:W3:Y:S01]  /*38f0*/  LDSM.16.M88.4 R76, [R148] ;  /* 0x00000000944c783b */ /* 0x000ee20000000200 */
[----:B------:R-:W-:Y:S01]  /*3900*/  IMAD.IADD R155, R154, 0x1, R207 ;  /* 0x000000019a9b7824 */ /* 0x000fe200078e02cf */
[C---:B------:R-:W-:Y:S05]  /*3910*/  HMMA.16816.F32 R4, R80.reuse, R84, R4 ;  /* 0x000000545004723c */ /* 0x040fea0000001804 */
[C---:B------:R-:W-:Y:S01]  /*3920*/  VIADD R156, R155.reuse, 0x48 ;  /* 0x000000489b9c7836 */ /* 0x040fe20000000000 */
[C---:B------:R-:W-:Y:S01]  /*3930*/  IADD3 R160, PT, PT, R155.reuse, 0x47, RZ ;  /* 0x000000479ba07810 */ /* 0x040fe20007ffe0ff */
[C---:B------:R-:W-:Y:S01]  /*3940*/  VIADD R159, R155.reuse, 0x40 ;  /* 0x000000409b9f7836 */ /* 0x040fe20000000000 */
[C---:B------:R-:W-:Y:S01]  /*3950*/  HMMA.16816.F32 R8, R80.reuse, R86, R8 ;  /* 0x000000565008723c */ /* 0x040fe20000001808 */
[----:B------:R-:W-:Y:S02]  /*3960*/  LDSM.16.M88.4 R84, [R180+0x2000] ;  /* 0x00200000b454783b */ /* 0x000fe40000000200 */
[----:B------:R-:W-:Y:S01]  /*3970*/  IABS R156, R156 ;  /* 0x0000009c009c7213 */ /* 0x000fe20000000000 */
[C---:B------:R-:W-:Y:S01]  /*3980*/  VIADD R158, R155.reuse, 0x3f ;  /* 0x0000003f9b9e7836 */ /* 0x040fe20000000000 */
[----:B------:R-:W-:Y:S02]  /*3990*/  IABS R159, R159 ;  /* 0x0000009f009f7213 */ /* 0x000fe40000000000 */
[----:B------:R-:W-:Y:S01]  /*39a0*/  I2FP.F32.S32 R157, R156 ;  /* 0x0000009c009d7245 */ /* 0x000fe20000201400 */
[C---:B----4-:R-:W-:Y:S03]  /*39b0*/  HMMA.16816.F32 R12, R80.reuse, R88, R12 ;  /* 0x00000058500c723c */ /* 0x050fe6000000180c */
[----:B------:R-:W-:Y:S01]  /*39c0*/  VIADD R156, R155, 0x37 ;  /* 0x000000379b9c7836 */ /* 0x000fe20000000000 */
[----:B------:R-:W-:Y:S02]  /*39d0*/  IABS R158, R158 ;  /* 0x0000009e009e7213 */ /* 0x000fe40000000000 */
[----:B------:R-:W-:Y:S02]  /*39e0*/  I2FP.F32.S32 R159, R159 ;  /* 0x0000009f009f7245 */ /* 0x000fe40000201400 */
[----:B------:R-:W-:Y:S01]  /*39f0*/  HMMA.16816.F32 R16, R80, R90, R16 ;  /* 0x0000005a5010723c */ /* 0x000fe20000001810 */
[----:B------:R-:W4:Y:S02]  /*3a00*/  LDSM.16.M88.4 R80, [R187+0x800] ;  /* 0x00080000bb50783b */ /* 0x000f240000000200 */
[----:B------:R-:W-:Y:S02]  /*3a10*/  IABS R156, R156 ;  /* 0x0000009c009c7213 */ /* 0x000fe40000000000 */
[----:B------:R-:W-:Y:S01]  /*3a20*/  I2FP.F32.S32 R158, R158 ;  /* 0x0000009e009e7245 */ /* 0x000fe20000201400 */
[----:B------:R-:W4:Y:S01]  /*3a30*/  LDSM.16.M88.4 R88, [R184+0x2000] ;  /* 0x00200000b858783b */ /* 0x000f220000000200 */
[----:B------:R-:W-:Y:S01]  /*3a40*/  I2FP.F32.S32 R156, R156 ;  /* 0x0000009c009c7245 */ /* 0x000fe20000201400 */
[C---:B-1----:R-:W-:Y:S05]  /*3a50*/  HMMA.16816.F32 R4, R72.reuse, R92, R4 ;  /* 0x0000005c4804723c */ /* 0x042fea0000001804 */
[----:B------:R-:W-:Y:S03]  /*3a60*/  IABS R160, R160 ;  /* 0x000000a000a07213 */ /* 0x000fe60000000000 */
[C---:B------:R-:W-:Y:S01]  /*3a70*/  HMMA.16816.F32 R8, R72.reuse, R94, R8 ;  /* 0x0000005e4808723c */ /* 0x040fe20000001808 */
[----:B------:R-:W-:Y:S02]  /*3a80*/  LDSM.16.M88.4 R92, [R189+0x2000] ;  /* 0x00200000bd5c783b */ /* 0x000fe40000000200 */
[----:B------:R-:W-:Y:S05]  /*3a90*/  I2FP.F32.S32 R160, R160 ;  /* 0x000000a000a07245 */ /* 0x000fea0000201400 */
[C---:B--2---:R-:W-:Y:S08]  /*3aa0*/  HMMA.16816.F32 R12, R72.reuse, R68, R12 ;  /* 0x00000044480c723c */ /* 0x044ff0000000180c */
[----:B------:R-:W-:Y:S01]  /*3ab0*/  HMMA.16816.F32 R16, R72, R70, R16 ;  /* 0x000000464810723c */ /* 0x000fe20000001810 */
[----:B------:R-:W1:Y:S05]  /*3ac0*/  LDSM.16.M88.4 R68, [R184+0x2800] ;  /* 0x00280000b844783b */ /* 0x000e6a0000000200 */
[----:B------:R-:W2:Y:S02]  /*3ad0*/  LDSM.16.M88.4 R72, [R149+0x2000] ;  /* 0x002000009548783b */ /* 0x000ea40000000200 */
        /* <DEDUP_REMOVED lines=37> */
[----:B------:R-:W3:Y:S07]  /*3d30*/  LDSM.16.M88.4 R92, [R0+0x4800] ;  /* 0x00480000005c783b */ /* 0x000eee0000000200 */
[C---:B-1----:R-:W-:Y:S08]  /*3d40*/  HMMA.16816.F32 R12, R76.reuse, R68, R12 ;  /* 0x000000444c0c723c */ /* 0x042ff0000000180c */
[----:B------:R-:W-:Y:S01]  /*3d50*/  HMMA.16816.F32 R16, R76, R70, R16 ;  /* 0x000000464c10723c */ /* 0x000fe20000001810 */
[----:B------:R-:W-:Y:S05]  /*3d60*/  LDSM.16.M88.4 R68, [R148+0x4000] ;  /* 0x004000009444783b */ /* 0x000fea0000000200 */
[----:B------:R-:W1:Y:S02]  /*3d70*/  LDSM.16.M88.4 R76, [R187+0x4000] ;  /* 0x00400000bb4c783b */ /* 0x000e640000000200 */
[C---:B----4-:R-:W-:Y:S08]  /*3d80*/  HMMA.16816.F32 R4, R80.reuse, R96, R4 ;  /* 0x000000605004723c */ /* 0x050ff00000001804 */
[C---:B------:R-:W-:Y:S08]  /*3d90*/  HMMA.16816.F32 R8, R80.reuse, R98, R8 ;  /* 0x000000625008723c */ /* 0x040ff00000001808 */
[C---:B--2---:R-:W-:Y:S08]  /*3da0*/  HMMA.16816.F32 R12, R80.reuse, R72, R12 ;  /* 0x00000048500c723c */ /* 0x044ff0000000180c */
[----:B------:R-:W-:Y:S01]  /*3db0*/  HMMA.16816.F32 R16, R80, R74, R16 ;  /* 0x0000004a5010723c */ /* 0x000fe20000001810 */
[----:B------:R-:W2:Y:S07]  /*3dc0*/  LDSM.16.M88.4 R72, [R187+0x4800] ;  /* 0x00480000bb48783b */ /* 0x000eae0000000200 */
[C---:B------:R-:W-:Y:S08]  /*3dd0*/  HMMA.16816.F32 R4, R84.reuse, R88, R4 ;  /* 0x000000585404723c */ /* 0x040ff00000001804 */
[C---:B------:R-:W-:Y:S08]  /*3de0*/  HMMA.16816.F32 R8, R84.reuse, R90, R8 ;  /* 0x0000005a5408723c */ /* 0x040ff00000001808 */
[C---:B---3--:R-:W-:Y:S08]  /*3df0*/  HMMA.16816.F32 R12, R84.reuse, R92, R12 ;  /* 0x0000005c540c723c */ /* 0x048ff0000000180c */
[----:B------:R-:W-:Y:S08]  /*3e00*/  HMMA.16816.F32 R16, R84, R94, R16 ;  /* 0x0000005e5410723c */ /* 0x000ff00000001810 */
[C---:B-1----:R-:W-:Y:S08]  /*3e10*/  HMMA.16816.F32 R4, R68.reuse, R76, R4 ;  /* 0x0000004c4404723c */ /* 0x042ff00000001804 */
[C---:B------:R-:W-:Y:S08]  /*3e20*/  HMMA.16816.F32 R8, R68.reuse, R78, R8 ;  /* 0x0000004e4408723c */ /* 0x040ff00000001808 */
[C---:B--2---:R-:W-:Y:S03]  /*3e30*/  HMMA.16816.F32 R12, R68.reuse, R72, R12 ;  /* 0x00000048440c723c */ /* 0x044fe6000000180c */
[----:B------:R-:W-:Y:S01]  /*3e40*/  FFMA.FTZ R6, R157, -UR14, R6 ;  /* 0x8000000e9d067c23 */ /* 0x000fe20008010006 */
[----:B------:R-:W-:Y:S01]  /*3e50*/  IADD3 R157, PT, PT, R155, 0x38, RZ ;  /* 0x000000389b9d7810 */ /* 0x000fe20007ffe0ff */
[C---:B------:R-:W-:Y:S01]  /*3e60*/  FFMA.FTZ R4, R159.reuse, -UR14, R4 ;  /* 0x8000000e9f047c23 */ /* 0x040fe20008010004 */
[----:B------:R-:W-:Y:S01]  /*3e70*/  FFMA.FTZ R5, R158, -UR14, R5 ;  /* 0x8000000e9e057c23 */ /* 0x000fe20008010005 */
[----:B------:R-:W-:Y:S01]  /*3e80*/  FFMA.FTZ R7, R160, -UR14, R7 ;  /* 0x8000000ea0077c23 */ /* 0x000fe20008010007 */
[----:B------:R-:W-:Y:S01]  /*3e90*/  IABS R157, R157 ;  /* 0x0000009d009d7213 */ /* 0x000fe20000000000 */
[----:B------:R-:W-:Y:S03]  /*3ea0*/  HMMA.16816.F32 R16, R68, R74, R16 ;  /* 0x0000004a4410723c */ /* 0x000fe60000001810 */
[----:B------:R-:W-:Y:S01]  /*3eb0*/  I2FP.F32.S32 R157, R157 ;  /* 0x0000009d009d7245 */ /* 0x000fe20000201400 */
[----:B------:R-:W-:Y:S01]  /*3ec0*/  FFMA.FTZ R10, R159, -UR14, R10 ;  /* 0x8000000e9f0a7c23 */ /* 0x000fe2000801000a */
[----:B------:R-:W-:Y:S01]  /*3ed0*/  FFMA.FTZ R11, R158, -UR14, R11 ;  /* 0x8000000e9e0b7c23 */ /* 0x000fe2000801000b */
[----:B------:R-:W-:Y:S01]  /*3ee0*/  IADD3 R158, PT, PT, R155, 0x2f, RZ ;  /* 0x0000002f9b9e7810 */ /* 0x000fe20007ffe0ff */
[C---:B------:R-:W-:Y:S01]  /*3ef0*/  FFMA.FTZ R9, R156.reuse, -UR14, R9 ;  /* 0x8000000e9c097c23 */ /* 0x040fe20008010009 */
[----:B------:R-:W-:Y:S01]  /*3f00*/  FFMA.FTZ R8, R157, -UR14, R8 ;  /* 0x8000000e9d087c23 */ /* 0x000fe20008010008 */
[----:B------:R-:W-:Y:S01]  /*3f10*/  VIADD R159, R155, 0x28 ;  /* 0x000000289b9f7836 */ /* 0x000fe20000000000 */
[----:B------:R-:W-:Y:S01]  /*3f20*/  IABS R158, R158 ;  /* 0x0000009e009e7213 */ /* 0x000fe20000000000 */
[----:B------:R-:W-:Y:S01]  /*3f30*/  FFMA.FTZ R14, R157, -UR14, R14 ;  /* 0x8000000e9d0e7c23 */ /* 0x000fe2000801000e */
[----:B------:R-:W-:Y:S01]  /*3f40*/  FFMA.FTZ R15, R156, -UR14, R15 ;  /* 0x8000000e9c0f7c23 */ /* 0x000fe2000801000f */
[C---:B------:R-:W-:Y:S01]  /*3f50*/  IADD3 R156, PT, PT, R155.reuse, 0x27, RZ ;  /* 0x000000279b9c7810 */ /* 0x040fe20007ffe0ff */
[----:B------:R-:W-:Y:S01]  /*3f60*/  VIADD R157, R155, 0x30 ;  /* 0x000000309b9d7836 */ /* 0x000fe20000000000 */
        /* <DEDUP_REMOVED lines=13> */
[----:B------:R-:W-:Y:S06]  /*4040*/  @!P0 BRA `(.L_x_682) ;  /* 0x0000000000248947 */ /* 0x000fec0003800000 */
[----:B------:R-:W-:Y:S01]  /*4050*/  VIADD R153, R153, 0x40 ;  /* 0x0000004099997836 */ /* 0x000fe20000000000 */
[----:B------:R-:W1:Y:S01]  /*4060*/  LDC R68, c[0x0][0x504] ;  /* 0x00014100ff447b82 */ /* 0x000e620000000800 */
[----:B------:R-:W-:Y:S05]  /*4070*/  VIADD R69, R210, 0x40 ;  /* 0x00000040d2457836 */ /* 0x000fea0000000000 */
[----:B------:R-:W-:Y:S02]  /*4080*/  ISETP.LT.AND P0, PT, R69, R220, PT ;  /* 0x000000dc4500720c */ /* 0x000fe40003f01270 */
[----:B-1----:R-:W-:Y:S05]  /*4090*/  IADD3 R68, PT, PT, R209, R68, -R220 ;  /* 0x00000044d1447210 */ /* 0x002fea0007ffe8dc */
[----:B------:R-:W-:Y:S05]  /*40a0*/  VIADD R68, R68, 0xffffffc0 ;  /* 0xffffffc044447836 */ /* 0x000fea0000000000 */
[----:B------:R-:W-:Y:S11]  /*40b0*/  ISETP.GE.AND P1, PT, R153, R68, PT ;  /* 0x000000449900720c */ /* 0x000ff60003f26270 */
[----:B------:R-:W-:Y:S02]  /*40c0*/  @!UPT UIADD3 URZ, UPT, UPT, URZ, URZ, URZ ;  /* 0x000000fffffff290 */ /* 0x000fe4000fffe0ff */
[----:B------:R-:W-:Y:S05]  /*40d0*/  @!P1 BRA P0, `(.L_x_683) ;  /* 0x00000004005c9947 */ /* 0x000fea0000000000 */
.L_x_682:
[----:B------:R-:W1:Y:S01]  /*40e0*/  LDC R73, c[0x0][0x504] ;  /* 0x00014100ff497b82 */ /* 0x000e620000000800 */
[----:B------:R-:W2:Y:S07]  /*40f0*/  S2R R69, SR_TID.X ;  /* 0x0000000000457919 */ /* 0x000eae0000002100 */
[----:B------:R-:W3:Y:S01]  /*4100*/  LDC R71, c[0x0][0x508] ;  /* 0x00014200ff477b82 */ /* 0x000ee20000000800 */
[C-C-:B-1----:R-:W-:Y:S02]  /*4110*/  IADD3 R73, PT, PT, R220.reuse, -R73, -R223.reuse ;  /* 0x80000049dc497210 */ /* 0x142fe40007ffe8df */
[----:B---3--:R-:W-:Y:S03]  /*4120*/  IADD3 R71, PT, PT, R220, R71, -R223 ;  /* 0x00000047dc477210 */ /* 0x008fe60007ffe8df */
[C---:B------:R-:W-:Y:S02]  /*4130*/  IMAD.IADD R72, R154.reuse, 0x1, R73 ;  /* 0x000000019a487824 */ /* 0x040fe400078e0249 */
[----:B--2---:R-:W-:Y:S01]  /*4140*/  IMAD.SHL.U32 R68, R69, 0x2, RZ ;  /* 0x0000000245447824 */ /* 0x004fe200078e00ff */
[----:B------:R-:W-:Y:S01]  /*4150*/  SHF.R.U32.HI R69, RZ, 0x2, R69 ;  /* 0x00000002ff457819 */ /* 0x000fe20000011645 */
[----:B------:R-:W-:Y:S01]  /*4160*/  IMAD.IADD R71, R154, 0x1, R71 ;  /* 0x000000019a477824 */ /* 0x000fe200078e0247 */
[----:B------:R-:W-:Y:S02]  /*4170*/  VIMNMX R74, PT, PT, RZ, R72, !PT ;  /* 0x00000048ff4a7248 */ /* 0x000fe40007fe0100 */
[----:B------:R-:W-:Y:S02]  /*4180*/  LOP3.LUT R68, R68, 0x6, RZ, 0xc0, !PT ;  /* 0x0000000644447812 */ /* 0x000fe400078ec0ff */
[C-C-:B------:R-:W-:Y:S02]  /*4190*/  VIADDMNMX R70, R71.reuse, 0x1, R220.reuse, PT ;  /* 0x0000000147467846 */ /* 0x140fe400038001dc */
[----:B------:R-:W-:Y:S02]  /*41a0*/  LOP3.LUT R69, R68, 0xe0, R69, 0xf8, !PT ;  /* 0x000000e044457812 */ /* 0x000fe400078ef845 */
[----:B------:R-:W-:Y:S02]  /*41b0*/  VIADDMNMX R68, R71, 0x9, R220, PT ;  /* 0x0000000947447846 */ /* 0x000fe400038001dc */
[----:B------:R-:W-:Y:S01]  /*41c0*/  VIADDMNMX R72, R72, 0x8, RZ, !PT ;  /* 0x0000000848487846 */ /* 0x000fe200078001ff */
[----:B------:R-:W-:Y:S04]  /*41d0*/  IMAD R69, R196, 0x40, R69 ;  /* 0x00000040c4457824 */ /* 0x000fe800078e0245 */
[C---:B------:R-:W-:Y:S01]  /*41e0*/  VIADD R81, R69.reuse, 0x1 ;  /* 0x0000000145517836 */ /* 0x040fe20000000000 */
[C---:B------:R-:W-:Y:S01]  /*41f0*/  ISETP.GE.AND P0, PT, R69.reuse, R74, PT ;  /* 0x0000004a4500720c */ /* 0x040fe20003f06270 */
[C---:B------:R-:W-:Y:S01]  /*4200*/  VIADD R79, R69.reuse, 0x8 ;  /* 0x00000008454f7836 */ /* 0x040fe20000000000 */
[C---:B------:R-:W-:Y:S01]  /*4210*/  ISETP.GE.AND P6, PT, R69.reuse, R70, PT ;  /* 0x000000464500720c */ /* 0x040fe20003fc6270 */
[C---:B------:R-:W-:Y:S01]  /*4220*/  VIADD R77, R69.reuse, 0x9 ;  /* 0x00000009454d7836 */ /* 0x040fe20000000000 */
[C---:B------:R-:W-:Y:S01]  /*4230*/  ISETP.GE.AND P5, PT, R69.reuse, R68, PT ;  /* 0x000000444500720c */ /* 0x040fe20003fa6270 */
[C---:B------:R-:W-:Y:S01]  /*4240*/  VIADD R75, R69.reuse, 0x10 ;  /* 0x00000010454b7836 */ /* 0x040fe20000000000 */
[C---:B------:R-:W-:Y:S01]  /*4250*/  ISETP.GE.AND P4, PT, R69.reuse, R72, PT ;  /* 0x000000484500720c */ /* 0x040fe20003f86270 */
[C---:B------:R-:W-:Y:S01]  /*4260*/  VIADD R73, R69.reuse, 0x11 ;  /* 0x0000001145497836 */ /* 0x040fe20000000000 */
[----:B------:R-:W-:Y:S01]  /*4270*/  FSEL R4, R4, -INF , P0 ;  /* 0xff80000004047808 */ /* 0x000fe20000000000 */
[----:B------:R-:W-:Y:S01]  /*4280*/  VIADD R71, R69, 0x18 ;  /* 0x0000001845477836 */ /* 0x000fe20000000000 */
[-C--:B------:R-:W-:Y:S01]  /*4290*/  ISETP.GE.AND P3, PT, R81, R74.reuse, PT ;  /* 0x0000004a5100720c */ /* 0x080fe20003f66270 */
[----:B------:R-:W-:Y:S01]  /*42a0*/  VIADD R69, R69, 0x19 ;  /* 0x0000001945457836 */ /* 0x000fe20000000000 */
[-C--:B------:R-:W-:Y:S02]  /*42b0*/  ISETP.GE.AND P2, PT, R79, R74.reuse, PT ;  /* 0x0000004a4f00720c */ /* 0x080fe40003f46270 */
        /* <DEDUP_REMOVED lines=57> */
.L_x_683:
[C---:B------:R-:W-:Y:S01]  /*4650*/  FMUL.FTZ R68, R216.reuse, 1.4426950216293334961 ;  /* 0x3fb8aa3bd8447820 */ /* 0x040fe20000410000 */
[----:B------:R-:W-:Y:S01]  /*4660*/  FSETP.NEU.FTZ.AND P0, PT, R216, -INF , PT ;  /* 0xff800000d800780b */ /* 0x000fe20003f1d000 */
[C---:B------:R-:W-:Y:S01]  /*4670*/  FMUL.FTZ R69, R215.reuse, 1.4426950216293334961 ;  /* 0x3fb8aa3bd7457820 */ /* 0x040fe20000410000 */
        /* <DEDUP_REMOVED lines=9> */
[----:B------:R-:W-:Y:S01]  /*4710*/  FFMA.FTZ R163, R12, UR12, -R68 ;  /* 0x0000000c0ca37c23 */ /* 0x000fe20008010844 */
[--C-:B------:R-:W-:Y:S01]  /*4720*/  FFMA.FTZ R159, R6, UR12, -R4.reuse ;  /* 0x0000000c069f7c23 */ /* 0x100fe20008010804 */
[--C-:B------:R-:W-:Y:S01]  /*4730*/  FFMA.FTZ R158, R7, UR12, -R4.reuse ;  /* 0x0000000c079e7c23 */ /* 0x100fe20008010804 */
[--C-:B------:R-:W-:Y:S01]  /*4740*/  FFMA.FTZ R156, R11, UR12, -R4.reuse ;  /* 0x0000000c0b9c7c23 */ /* 0x100fe20008010804 */
[----:B------:R-:W-:Y:S01]  /*4750*/  FFMA.FTZ R157, R10, UR12, -R4 ;  /* 0x0000000c0a9d7c23 */ /* 0x000fe20008010804 */
[----:B------:R-:W-:Y:S01]  /*4760*/  MUFU.EX2 R167, R167 ;  /* 0x000000a700a77308 */ /* 0x000fe20000000800 */
[----:B------:R-:W-:Y:S01]  /*4770*/  FFMA.FTZ R162, R13, UR12, -R68 ;  /* 0x0000000c0da27c23 */ /* 0x000fe20008010844 */
[--C-:B------:R-:W-:Y:S01]  /*4780*/  FFMA.FTZ R155, R14, UR12, -R4.reuse ;  /* 0x0000000c0e9b7c23 */ /* 0x100fe20008010804 */
[----:B------:R-:W-:Y:S01]  /*4790*/  FFMA.FTZ R154, R15, UR12, -R4 ;  /* 0x0000000c0f9a7c23 */ /* 0x000fe20008010804 */
[----:B------:R-:W-:Y:S01]  /*47a0*/  FFMA.FTZ R161, R16, UR12, -R68 ;  /* 0x0000000c10a17c23 */ /* 0x000fe20008010844 */
[----:B------:R-:W-:Y:S01]  /*47b0*/  FFMA.FTZ R153, R18, UR12, -R4 ;  /* 0x0000000c12997c23 */ /* 0x000fe20008010804 */
[----:B------:R-:W-:Y:S01]  /*47c0*/  FFMA.FTZ R68, R17, UR12, -R68 ;  /* 0x0000000c11447c23 */ /* 0x000fe20008010844 */
        /* <DEDUP_REMOVED lines=43> */
[C---:B-1----:R-:W-:Y:S05]  /*4a80*/  HMMA.16816.F32 R4, R16.reuse, R8, RZ ;  /* 0x000000081004723c */ /* 0x042fea00000018ff */
[----:B------:R-:W-:Y:S03]  /*4a90*/  LDSM.16.M88.4 R92, [R148+0xc000] ;  /* 0x00c00000945c783b */ /* 0x000fe60000000200 */
[C---:B------:R-:W-:Y:S03]  /*4aa0*/  HMMA.16816.F32 R8, R16.reuse, R10, RZ ;  /* 0x0000000a1008723c */ /* 0x040fe600000018ff */
[----:B------:R-:W-:Y:S05]  /*4ab0*/  LDSM.16.M88.4 R96, [R187+0x6000] ;  /* 0x00600000bb60783b */ /* 0x000fea0000000200 */
        /* <DEDUP_REMOVED lines=8> */
[----:B------:R-:W2:Y:S06]  /*4b40*/  LDSM.16.M88.4 R72, [R187+0x6800] ;  /* 0x00680000bb48783b */ /* 0x000eac0000000200 */
[----:B------:R-:W3:Y:S01]  /*4b50*/  LDSM.16.M88.4 R80, [R184+0x8000] ;  /* 0x00800000b850783b */ /* 0x000ee20000000200 */
[C---:B------:R-:W-:Y:S08]  /*4b60*/  HMMA.16816.F32 R4, R84.reuse, R88, R4 ;  /* 0x000000585404723c */ /* 0x040ff00000001804 */
        /* <DEDUP_REMOVED lines=35> */
[C---:B------:R-:W-:Y:S01]  /*4da0*/  HMMA.16816.F32 R8, R76.reuse, R82, R8 ;  /* 0x000000524c08723c */ /* 0x040fe20000001808 */
[----:B------:R-:W-:Y:S07]  /*4db0*/  LDSM.16.M88.4 R80, [R0+0xa000] ;  /* 0x00a000000050783b */ /* 0x000fee0000000200 */
[C---:B--2---:R-:W-:Y:S08]  /*4dc0*/  HMMA.16816.F32 R12, R76.reuse, R72, R12 ;  /* 0x000000484c0c723c */ /* 0x044ff0000000180c */
        /* <DEDUP_REMOVED lines=11> */
[C---:B------:R-:W-:Y:S08]  /*4e80*/  HMMA.16816.F32 R8, R92.reuse, R98, R8 ;  /* 0x000000625c08723c */ /* 0x040ff00000001808 */
[C---:B--2---:R-:W-:Y:S08]  /*4e90*/  HMMA.16816.F32 R12, R92.reuse, R72, R12 ;  /* 0x000000485c0c723c */ /* 0x044ff0000000180c */
[----:B------:R-:W-:Y:S01]  /*4ea0*/  HMMA.16816.F32 R16, R92, R74, R16 ;  /* 0x0000004a5c10723c */ /* 0x000fe20000001810 */
[----:B------:R-:W2:Y:S07]  /*4eb0*/  LDSM.16.M88.4 R72, [R187+0xa800] ;  /* 0x00a80000bb48783b */ /* 0x000eae0000000200 */
[C---:B---3--:R-:W-:Y:S08]  /*4ec0*/  HMMA.16816.F32 R4, R76.reuse, R80, R4 ;  /* 0x000000504c04723c */ /* 0x048ff00000001804 */
[C---:B------:R-:W-:Y:S08]  /*4ed0*/  HMMA.16816.F32 R8, R76.reuse, R82, R8 ;  /* 0x000000524c08723c */ /* 0x040ff00000001808 */
[C---:B-1----:R-:W-:Y:S08]  /*4ee0*/  HMMA.16816.F32 R12, R76.reuse, R68, R12 ;  /* 0x000000444c0c723c */ /* 0x042ff0000000180c */
[----:B------:R-:W-:Y:S08]  /*4ef0*/  HMMA.16816.F32 R16, R76, R70, R16 ;  /* 0x000000464c10723c */ /* 0x000ff00000001810 */
[C---:B----4-:R-:W-:Y:S08]  /*4f00*/  HMMA.16816.F32 R4, R84.reuse, R88, R4 ;  /* 0x000000585404723c */ /* 0x050ff00000001804 */
[C---:B------:R-:W-:Y:S08]  /*4f10*/  HMMA.16816.F32 R8, R84.reuse, R90, R8 ;  /* 0x0000005a5408723c */ /* 0x040ff00000001808 */
[C---:B--2---:R-:W-:Y:S03]  /*4f20*/  HMMA.16816.F32 R12, R84.reuse, R72, R12 ;  /* 0x00000048540c723c */ /* 0x044fe6000000180c */
[C---:B-----5:R-:W-:Y:S01]  /*4f30*/  FADD.FTZ R4, -R152.reuse, R4 ;  /* 0x0000000498047221 */ /* 0x060fe20000010100 */
[C---:B------:R-:W-:Y:S01]  /*4f40*/  FADD.FTZ R5, -R152.reuse, R5 ;  /* 0x0000000598057221 */ /* 0x040fe20000010100 */
[C---:B------:R-:W-:Y:S01]  /*4f50*/  FADD.FTZ R6, -R151.reuse, R6 ;  /* 0x0000000697067221 */ /* 0x040fe20000010100 */
[----:B------:R-:W-:Y:S01]  /*4f60*/  FADD.FTZ R7, -R151, R7 ;  /* 0x0000000797077221 */ /* 0x000fe20000010100 */
[----:B------:R-:W-:Y:S01]  /*4f70*/  FMUL.FTZ R4, R167, R4 ;  /* 0x00000004a7047220 */ /* 0x000fe20000410000 */
[----:B------:R-:W-:Y:S03]  /*4f80*/  HMMA.16816.F32 R16, R84, R74, R16 ;  /* 0x0000004a5410723c */ /* 0x000fe60000001810 */
        /* <DEDUP_REMOVED lines=8> */
[C---:B------:R-:W-:Y:S01]  /*5010*/  FADD.FTZ R12, -R152.reuse, R12 ;  /* 0x0000000c980c7221 */ /* 0x040fe20000010100 */
[----:B------:R-:W-:Y:S01]  /*5020*/  F2FP.F16.F32.PACK_AB R68, R5, R4 ;  /* 0x000000040544723e */ /* 0x000fe200000000ff */
[----:B------:R-:W-:Y:S01]  /*5030*/  FADD.FTZ R13, -R152, R13 ;  /* 0x0000000d980d7221 */ /* 0x000fe20000010100 */
[C---:B------:R-:W-:Y:S01]  /*5040*/  FADD.FTZ R14, -R151.reuse, R14 ;  /* 0x0000000e970e7221 */ /* 0x040fe20000010100 */
[----:B------:R-:W-:Y:S01]  /*5050*/  FADD.FTZ R15, -R151, R15 ;  /* 0x0000000f970f7221 */ /* 0x000fe20000010100 */
[----:B------:R-:W-:Y:S01]  /*5060*/  FMUL.FTZ R9, R164, R9 ;  /* 0x00000009a4097220 */ /* 0x000fe20000410000 */
[----:B------:R-:W-:Y:S01]  /*5070*/  FMUL.FTZ R10, R157, R10 ;  /* 0x0000000a9d0a7220 */ /* 0x000fe20000410000 */
[----:B------:R-:W-:Y:S01]  /*5080*/  F2FP.F16.F32.PACK_AB R70, R7, R6 ;  /* 0x000000060746723e */ /* 0x000fe200000000ff */
[C---:B------:R-:W-:Y:S01]  /*5090*/  FADD.FTZ R16, -R152.reuse, R16 ;  /* 0x0000001098107221 */ /* 0x040fe20000010100 */
[----:B------:R-:W-:Y:S01]  /*50a0*/  FADD.FTZ R17, -R152, R17 ;  /* 0x0000001198117221 */ /* 0x000fe20000010100 */
[----:B------:R-:W-:Y:S01]  /*50b0*/  F2FP.F16.F32.PACK_AB R69, R9, R8 ;  /* 0x000000080945723e */ /* 0x000fe200000000ff */
[C---:B------:R-:W-:Y:S01]  /*50c0*/  FADD.FTZ R18, -R151.reuse, R18 ;  /* 0x0000001297127221 */ /* 0x040fe20000010100 */
        /* <DEDUP_REMOVED lines=16> */
[----:B------:R-:W-:Y:S01]  /*51d0*/  IADD3 R4, P0, PT, RZ, -UR21, RZ ;  /* 0x80000015ff047c10 */ /* 0x000fe2000ff1e0ff */
[----:B------:R-:W-:Y:S01]  /*51e0*/  IMAD.MOV.U32 R9, RZ, RZ, -0x6000 ;  /* 0xffffa000ff097424 */ /* 0x000fe200078e00ff */
[----:B------:R-:W-:Y:S02]  /*51f0*/  ISETP.GE.AND P3, PT, R194, UR6, PT ;  /* 0x00000006c2007c0c */ /* 0x000fe4000bf66270 */
[----:B------:R-:W-:Y:S01]  /*5200*/  ISETP.GE.AND P2, PT, R201, UR6, PT ;  /* 0x00000006c9007c0c */ /* 0x000fe2000bf46270 */
[----:B------:R-:W-:Y:S05]  /*5210*/  IMAD.X R5, RZ, RZ, ~UR5, P0 ;  /* 0x80000005ff057e24 */ /* 0x000fea00080e06ff */
[----:B------:R-:W-:Y:S02]  /*5220*/  SHF.R.S64 R7, R4, 0x1f, R5 ;  /* 0x0000001f04077819 */ /* 0x000fe40000001005 */
[----:B------:R-:W-:Y:S02]  /*5230*/  LOP3.LUT R4, R219, 0x1, RZ, 0xc0, !PT ;  /* 0x00000001db047812 */ /* 0x000fe400078ec0ff */
[----:B------:R-:W-:Y:S01]  /*5240*/  IADD3 R230, P1, PT, R230, R7, RZ ;  /* 0x00000007e6e67210 */ /* 0x000fe20007f3e0ff */
[----:B------:R-:W-:Y:S01]  /*5250*/  IMAD.U32 R7, RZ, RZ, UR10 ;  /* 0x0000000aff077e24 */ /* 0x000fe2000f8e00ff */
[----:B------:R-:W-:Y:S01]  /*5260*/  ISETP.NE.U32.AND P0, PT, R4, 0x1, PT ;  /* 0x000000010400780c */ /* 0x000fe20003f05070 */
[----:B------:R-:W-:Y:S01]  /*5270*/  IMAD.U32 R4, RZ, RZ, UR10 ;  /* 0x0000000aff047e24 */ /* 0x000fe2000f8e00ff */
[----:B------:R-:W-:Y:S01]  /*5280*/  LEA.HI.X.SX32 R231, R5, R231, 0x1, P1 ;  /* 0x000000e705e77211 */ /* 0x000fe200008f0eff */
[----:B------:R-:W-:Y:S01]  /*5290*/  IMAD.U32 R5, RZ, RZ, UR11 ;  /* 0x0000000bff057e24 */ /* 0x000fe2000f8e00ff */
[----:B------:R-:W-:Y:S02]  /*52a0*/  SEL R9, R9, 0x6000, !P0 ;  /* 0x0000600009097807 */ /* 0x000fe40004000000 */
[----:B------:R-:W-:Y:S02]  /*52b0*/  ISETP.GE.AND P1, PT, R200, UR6, PT ;  /* 0x00000006c8007c0c */ /* 0x000fe4000bf26270 */
[----:B------:R-:W-:Y:S01]  /*52c0*/  LEA R6, P0, R7, R230, 0x1 ;  /* 0x000000e607067211 */ /* 0x000fe200078008ff */
[--C-:B------:R-:W-:Y:S02]  /*52d0*/  IMAD.IADD R214, R214, 0x1, R9.reuse ;  /* 0x00000001d6d67824 */ /* 0x100fe400078e0209 */
[----:B------:R-:W-:Y:S01]  /*52e0*/  IMAD.IADD R217, R217, 0x1, R9 ;  /* 0x00000001d9d97824 */ /* 0x000fe200078e0209 */
[----:B------:R-:W-:Y:S01]  /*52f0*/  LEA.HI.X R7, R4, R231, R5, 0x1, P0 ;  /* 0x000000e704077211 */ /* 0x000fe200000f0c05 */
        /* <DEDUP_REMOVED lines=38> */
.L_x_684:
        /* <DEDUP_REMOVED lines=90> */
[----:B------:R-:W-:Y:S01]  /*5b00*/  SHF.R.S64 R7, R4, 0x1f, R5 ;  /* 0x0000001f04077819 */ /* 0x000fe20000001005 */
[----:B------:R-:W-:Y:S03]  /*5b10*/  IMAD.U32 R4, RZ, RZ, UR26 ;  /* 0x0000001aff047e24 */ /* 0x000fe6000f8e00ff */
[----:B------:R-:W-:Y:S01]  /*5b20*/  IADD3 R228, P0, PT, R228, R7, RZ ;  /* 0x00000007e4e47210 */ /* 0x000fe20007f1e0ff */
[----:B------:R-:W-:Y:S03]  /*5b30*/  IMAD.U32 R7, RZ, RZ, UR26 ;  /* 0x0000001aff077e24 */ /* 0x000fe6000f8e00ff */
[----:B------:R-:W-:Y:S01]  /*5b40*/  LEA.HI.X.SX32 R229, R5, R229, 0x1, P0 ;  /* 0x000000e505e57211 */ /* 0x000fe200000f0eff */
[----:B------:R-:W-:Y:S01]  /*5b50*/  IMAD.U32 R5, RZ, RZ, UR25 ;  /* 0x00000019ff057e24 */ /* 0x000fe2000f8e00ff */
[----:B------:R-:W-:Y:S03]  /*5b60*/  LEA R6, P0, R7, R228, 0x1 ;  /* 0x000000e407067211 */ /* 0x000fe600078008ff */
        /* <DEDUP_REMOVED lines=32> */
.L_x_685:
[----:B------:R-:W-:Y:S01]  /*5d70*/  LDSM.16.M88.4 R148, [R182+0x1e000] ;  /* 0x01e00000b694783b */ /* 0x000fe20000000200 */
[----:B------:R-:W-:Y:S01]  /*5d80*/  IMAD.SHL.U32 R235, R225, 0x8, RZ ;  /* 0x00000008e1eb7824 */ /* 0x000fe200078e00ff */
[----:B------:R-:W-:Y:S02]  /*5d90*/  ISETP.GT.AND P3, PT, R219, R208, PT ;  /* 0x000000d0db00720c */ /* 0x000fe40003f64270 */
[----:B------:R-:W1:Y:S01]  /*5da0*/  LDSM.16.MT88.4 R16, [R185+0x12000] ;  /* 0x01200000b910783b */ /* 0x000e620000004200 */
[----:B------:R-:W-:Y:S02]  /*5db0*/  @P4 IADD3 R212, P1, PT, R212, -0x100, RZ ;  /* 0xffffff00d4d44810 */ /* 0x000fe40007f3e0ff */
[----:B------:R-:W-:Y:S01]  /*5dc0*/  LEA R234, P0, R235, R226, 0x2 ;  /* 0x000000e2ebea7211 */ /* 0x000fe200078010ff */
[----:B------:R-:W2:Y:S01]  /*5dd0*/  LDSM.16.M88.4 R92, [R182+0x1f000] ;  /* 0x01f00000b65c783b */ /* 0x000ea20000000200 */
[----:B------:R-:W-:Y:S02]  /*5de0*/  @P4 IADD3.X R213, PT, PT, R213, -0x1, RZ, P1, !PT ;  /* 0xffffffffd5d54810 */ /* 0x000fe40000ffe4ff */
[----:B------:R-:W-:Y:S01]  /*5df0*/  LEA.HI.X.SX32 R235, R235, R227, 0x2, P0 ;  /* 0x000000e3ebeb7211 */ /* 0x000fe200000f16ff */
[----:B------:R-:W3:Y:S01]  /*5e00*/  LDSM.16.MT88.4 R80, [R185+0x14000] ;  /* 0x01400000b950783b */ /* 0x000ee20000004200 */
[C---:B------:R-:W-:Y:S03]  /*5e10*/  LEA R236, P0, R225.reuse, R234, 0x5 ;  /* 0x000000eae1ec7211 */ /* 0x040fe600078028ff */
[----:B------:R-:W4:Y:S01]  /*5e20*/  LDSM.16.MT88.4 R96, [R185+0x16000] ;  /* 0x01600000b960783b */ /* 0x000f220000004200 */
[C---:B------:R-:W-:Y:S02]  /*5e30*/  LEA.HI.X.SX32 R237, R225.reuse, R235, 0x5, P0 ;  /* 0x000000ebe1ed7211 */ /* 0x040fe400000f2eff */
[C---:B------:R-:W-:Y:S01]  /*5e40*/  LEA R238, P0, R225.reuse, R236, 0x5 ;  /* 0x000000ece1ee7211 */ /* 0x040fe200078028ff */
[----:B------:R-:W-:Y:S03]  /*5e50*/  LDSM.16.M88.4 R152, [R176+0x1e000] ;  /* 0x01e00000b098783b */ /* 0x000fe60000000200 */
[C---:B------:R-:W-:Y:S01]  /*5e60*/  LEA.HI.X.SX32 R239, R225.reuse, R237, 0x5, P0 ;  /* 0x000000ede1ef7211 */ /* 0x040fe200000f2eff */
[----:B------:R-:W4:Y:S01]  /*5e70*/  LDSM.16.MT88.4 R156, [R185+0x12800] ;  /* 0x01280000b99c783b */ /* 0x000f220000004200 */
[C---:B------:R-:W-:Y:S03]  /*5e80*/  LEA R240, P0, R225.reuse, R238, 0x5 ;  /* 0x000000eee1f07211 */ /* 0x040fe600078028ff */
[----:B------:R-:W4:Y:S01]  /*5e90*/  LDSM.16.M88.4 R160, [R176+0x1f000] ;  /* 0x01f00000b0a0783b */ /* 0x000f220000000200 */
[C---:B------:R-:W-:Y:S02]  /*5ea0*/  LEA.HI.X.SX32 R241, R225.reuse, R239, 0x5, P0 ;  /* 0x000000efe1f17211 */ /* 0x040fe400000f2eff */
[C---:B------:R-:W-:Y:S01]  /*5eb0*/  LEA R242, P0, R225.reuse, R240, 0x5 ;  /* 0x000000f0e1f27211 */ /* 0x040fe200078028ff */
[----:B------:R-:W4:Y:S03]  /*5ec0*/  LDSM.16.MT88.4 R164, [R185+0x14800] ;  /* 0x01480000b9a4783b */ /* 0x000f260000004200 */
[C---:B------:R-:W-:Y:S01]  /*5ed0*/  LEA.HI.X.SX32 R243, R225.reuse, R241, 0x5, P0 ;  /* 0x000000f1e1f37211 */ /* 0x040fe200000f2eff */
[----:B------:R-:W4:Y:S04]  /*5ee0*/  LDSM.16.MT88.4 R168, [R185+0x16800] ;  /* 0x01680000b9a8783b */ /* 0x000f280000004200 */
[----:B------:R-:W-:Y:S01]  /*5ef0*/  LDSM.16.MT88.4 R172, [R185+0x15000] ;  /* 0x01500000b9ac783b */ /* 0x000fe20000004200 */
[-C--:B-1----:R-:W-:Y:S08]  /*5f00*/  HMMA.16816.F32 R4, R148, R16.reuse, RZ ;  /* 0x000000109404723c */ /* 0x082ff000000018ff */
        /* <DEDUP_REMOVED lines=11> */
[----:B------:R-:W-:Y:S07]  /*5fc0*/  LDSM.16.M88.4 R148, [R3+0x1e000] ;  /* 0x01e000000394783b */ /* 0x000fee0000000200 */
[-C--:B------:R-:W-:Y:S08]  /*5fd0*/  HMMA.16816.F32 R4, R152, R156.reuse, R4 ;  /* 0x0000009c9804723c */ /* 0x080ff00000001804 */
[C---:B------:R-:W-:Y:S08]  /*5fe0*/  HMMA.16816.F32 R8, R160.reuse, R156, R8 ;  /* 0x0000009ca008723c */ /* 0x040ff00000001808 */
[-C--:B------:R-:W-:Y:S08]  /*5ff0*/  HMMA.16816.F32 R12, R160, R158.reuse, R12 ;  /* 0x0000009ea00c723c */ /* 0x080ff0000000180c */
[C---:B------:R-:W-:Y:S01]  /*6000*/  HMMA.16816.F32 R16, R152.reuse, R158, R16 ;  /* 0x0000009e9810723c */ /* 0x040fe20000001810 */
[----:B------:R-:W1:Y:S07]  /*6010*/  LDSM.16.MT88.4 R156, [R185+0x13000] ;  /* 0x01300000b99c783b */ /* 0x000e6e0000004200 */
[-C--:B------:R-:W-:Y:S08]  /*6020*/  HMMA.16816.F32 R68, R152, R164.reuse, R68 ;  /* 0x000000a49844723c */ /* 0x080ff00000001844 */
[C---:B------:R-:W-:Y:S08]  /*6030*/  HMMA.16816.F32 R72, R160.reuse, R164, R72 ;  /* 0x000000a4a048723c */ /* 0x040ff00000001848 */
[-C--:B------:R-:W-:Y:S08]  /*6040*/  HMMA.16816.F32 R76, R160, R166.reuse, R76 ;  /* 0x000000a6a04c723c */ /* 0x080ff0000000184c */
[C---:B------:R-:W-:Y:S01]  /*6050*/  HMMA.16816.F32 R80, R152.reuse, R166, R80 ;  /* 0x000000a69850723c */ /* 0x040fe20000001850 */
[----:B------:R-:W2:Y:S07]  /*6060*/  LDSM.16.M88.4 R164, [R3+0x1f000] ;  /* 0x01f0000003a4783b */ /* 0x000eae0000000200 */
[-C--:B------:R-:W-:Y:S08]  /*6070*/  HMMA.16816.F32 R84, R152, R168.reuse, R84 ;  /* 0x000000a89854723c */ /* 0x080ff00000001854 */
[C---:B------:R-:W-:Y:S08]  /*6080*/  HMMA.16816.F32 R88, R160.reuse, R168, R88 ;  /* 0x000000a8a058723c */ /* 0x040ff00000001858 */
[-C--:B------:R-:W-:Y:S01]  /*6090*/  HMMA.16816.F32 R92, R160, R170.reuse, R92 ;  /* 0x000000aaa05c723c */ /* 0x080fe2000000185c */
[----:B------:R-:W-:Y:S07]  /*60a0*/  LDSM.16.MT88.4 R160, [R185+0x13800] ;  /* 0x01380000b9a0783b */ /* 0x000fee0000004200 */
[----:B------:R-:W-:Y:S01]  /*60b0*/  HMMA.16816.F32 R96, R152, R170, R96 ;  /* 0x000000aa9860723c */ /* 0x000fe20000001860 */
[----:B------:R-:W3:Y:S04]  /*60c0*/  LDSM.16.MT88.4 R152, [R185+0x17000] ;  /* 0x01700000b998783b */ /* 0x000ee80000004200 */
[----:B------:R-:W-:Y:S03]  /*60d0*/  LDSM.16.M88.4 R168, [R2+0x1f000] ;  /* 0x01f0000002a8783b */ /* 0x000fe60000000200 */
[-C--:B-1----:R-:W-:Y:S08]  /*60e0*/  HMMA.16816.F32 R4, R148, R156.reuse, R4 ;  /* 0x0000009c9404723c */ /* 0x082ff00000001804 */
[C---:B--2---:R-:W-:Y:S08]  /*60f0*/  HMMA.16816.F32 R8, R164.reuse, R156, R8 ;  /* 0x0000009ca408723c */ /* 0x044ff00000001808 */
[-C--:B------:R-:W-:Y:S08]  /*6100*/  HMMA.16816.F32 R12, R164, R158.reuse, R12 ;  /* 0x0000009ea40c723c */ /* 0x080ff0000000180c */
[C---:B------:R-:W-:Y:S01]  /*6110*/  HMMA.16816.F32 R16, R148.reuse, R158, R16 ;  /* 0x0000009e9410723c */ /* 0x040fe20000001810 */
[----:B------:R-:W1:Y:S07]  /*6120*/  LDSM.16.M88.4 R156, [R2+0x1e000] ;  /* 0x01e00000029c783b */ /* 0x000e6e0000000200 */
[-C--:B------:R-:W-:Y:S08]  /*6130*/  HMMA.16816.F32 R68, R148, R172.reuse, R68 ;  /* 0x000000ac9444723c */ /* 0x080ff00000001844 */
[C---:B------:R-:W-:Y:S04]  /*6140*/  HMMA.16816.F32 R72, R164.reuse, R172, R72 ;  /* 0x000000aca448723c */ /* 0x040fe80000001848 */
[C---:B------:R-:W-:Y:S04]  /*6150*/  LEA R172, P0, R225.reuse, R242, 0x5 ;  /* 0x000000f2e1ac7211 */ /* 0x040fe800078028ff */
[-C--:B------:R-:W-:Y:S03]  /*6160*/  HMMA.16816.F32 R76, R164, R174.reuse, R76 ;  /* 0x000000aea44c723c */ /* 0x080fe6000000184c */
[C---:B------:R-:W-:Y:S05]  /*6170*/  LEA.HI.X.SX32 R173, R225.reuse, R243, 0x5, P0 ;  /* 0x000000f3e1ad7211 */ /* 0x040fea00000f2eff */
[C---:B------:R-:W-:Y:S04]  /*6180*/  HMMA.16816.F32 R80, R148.reuse, R174, R80 ;  /* 0x000000ae9450723c */ /* 0x040fe80000001850 */
[C---:B------:R-:W-:Y:S04]  /*6190*/  LEA R174, P0, R225.reuse, R172, 0x5 ;  /* 0x000000ace1ae7211 */ /* 0x040fe800078028ff */
[-C--:B---3--:R-:W-:Y:S03]  /*61a0*/  HMMA.16816.F32 R84, R148, R152.reuse, R84 ;  /* 0x000000989454723c */ /* 0x088fe60000001854 */
[C---:B------:R-:W-:Y:S05]  /*61b0*/  LEA.HI.X.SX32 R175, R225.reuse, R173, 0x5, P0 ;  /* 0x000000ade1af7211 */ /* 0x040fea00000f2eff */
[C---:B------:R-:W-:Y:S04]  /*61c0*/  HMMA.16816.F32 R88, R164.reuse, R152, R88 ;  /* 0x00000098a458723c */ /* 0x040fe80000001858 */
[C---:B------:R-:W-:Y:S04]  /*61d0*/  IMAD.WIDE R244, R225.reuse, -0xc0, R174 ;  /* 0xffffff40e1f47825 */ /* 0x040fe800078e02ae */
[-C--:B------:R-:W-:Y:S01]  /*61e0*/  HMMA.16816.F32 R92, R164, R154.reuse, R92 ;  /* 0x0000009aa45c723c */ /* 0x080fe2000000185c */
[----:B------:R-:W2:Y:S02]  /*61f0*/  LDSM.16.MT88.4 R164, [R185+0x15800] ;  /* 0x01580000b9a4783b */ /* 0x000ea40000004200 */
[C---:B------:R-:W-:Y:S04]  /*6200*/  LEA R152, P0, R225.reuse, R244, 0x5 ;  /* 0x000000f4e1987211 */ /* 0x040fe800078028ff */
[C---:B------:R-:W-:Y:S01]  /*6210*/  LEA.HI.X.SX32 R153, R225.reuse, R245, 0x5, P0 ;  /* 0x000000f5e1997211 */ /* 0x040fe200000f2eff */
[----:B------:R-:W-:Y:S01]  /*6220*/  HMMA.16816.F32 R96, R148, R154, R96 ;  /* 0x0000009a9460723c */ /* 0x000fe20000001860 */
[----:B------:R-:W3:Y:S03]  /*6230*/  LDSM.16.MT88.4 R148, [R185+0x17800] ;  /* 0x01780000b994783b */ /* 0x000ee60000004200 */
[C---:B------:R-:W-:Y:S04]  /*6240*/  LEA R246, P0, R225.reuse, R152, 0x5 ;  /* 0x00000098e1f67211 */ /* 0x040fe800078028ff */
[-C--:B-1----:R-:W-:Y:S05]  /*6250*/  HMMA.16816.F32 R4, R156, R160.reuse, R4 ;  /* 0x000000a09c04723c */ /* 0x082fea0000001804 */
[C---:B------:R-:W-:Y:S02]  /*6260*/  LEA.HI.X.SX32 R247, R225.reuse, R153, 0x5, P0 ;  /* 0x00000099e1f77211 */ /* 0x040fe400000f2eff */
[C---:B------:R-:W-:Y:S01]  /*6270*/  LEA R154, P0, R225.reuse, R246, 0x5 ;  /* 0x000000f6e19a7211 */ /* 0x040fe200078028ff */
        /* <DEDUP_REMOVED lines=13> */
[C---:B------:R-:W-:Y:S05]  /*6350*/  IMAD.WIDE R164, R225.reuse, -0xc0, R248 ;  /* 0xffffff40e1a47825 */ /* 0x040fea00078e02f8 */
[C---:B------:R-:W-:Y:S04]  /*6360*/  HMMA.16816.F32 R80, R156.reuse, R166, R80 ;  /* 0x000000a69c50723c */ /* 0x040fe80000001850 */
[C---:B------:R-:W-:Y:S04]  /*6370*/  LEA R166, P0, R225.reuse, R164, 0x5 ;  /* 0x000000a4e1a67211 */ /* 0x040fe800078028ff */
[-C--:B---3--:R-:W-:Y:S03]  /*6380*/  HMMA.16816.F32 R84, R156, R148.reuse, R84 ;  /* 0x000000949c54723c */ /* 0x088fe60000001854 */
        /* <DEDUP_REMOVED lines=23> */
[C---:B-1----:R-:W-:Y:S03]  /*6500*/  IMAD.WIDE R156, R225.reuse, -0xc0, R158 ;  /* 0xffffff40e19c7825 */ /* 0x042fe600078e029e */
[----:B------:R1:W-:Y:S01]  /*6510*/  REDG.E.ADD.F32.FTZ.RN.STRONG.GPU desc[UR22][R172.64], R10 ;  /* 0x0000000aac0079a6 */ /* 0x0003e2000c12f316 */
[C---:B--2---:R-:W-:Y:S03]  /*6520*/  LEA R4, P0, R225.reuse, R156, 0x5 ;  /* 0x0000009ce1047211 */ /* 0x044fe600078028ff */
[----:B------:R2:W-:Y:S01]  /*6530*/  REDG.E.ADD.F32.FTZ.RN.STRONG.GPU desc[UR22][R174.64], R11 ;  /* 0x0000000bae0079a6 */ /* 0x0005e2000c12f316 */
[C---:B---3--:R-:W-:Y:S03]  /*6540*/  LEA.HI.X.SX32 R5, R225.reuse, R157, 0x5, P0 ;  /* 0x0000009de1057211 */ /* 0x048fe600000f2eff */
        /* <DEDUP_REMOVED lines=10> */
[C---:B------:R-:W-:Y:S02]  /*65f0*/  LEA.HI.X.SX32 R237, R225.reuse, R149, 0x5, P0 ;  /* 0x00000095e1ed7211 */ /* 0x040fe400000f2eff */
[C---:B------:R-:W-:Y:S01]  /*6600*/  LEA R238, P0, R225.reuse, R236, 0x5 ;  /* 0x000000ece1ee7211 */ /* 0x040fe200078028ff */
[----:B------:R4:W-:Y:S03]  /*6610*/  REDG.E.ADD.F32.FTZ.RN.STRONG.GPU desc[UR22][R160.64+0x80], R13 ;  /* 0x0000800da00079a6 */ /* 0x0009e6000c12f316 */
        /* <DEDUP_REMOVED lines=15> */
[C---:B-1----:R-:W-:Y:S01]  /*6710*/  LEA R172, P0, R225.reuse, R8, 0x5 ;  /* 0x00000008e1ac7211 */ /* 0x042fe200078028ff */
[----:B------:R-:W-:Y:S03]  /*6720*/  REDG.E.ADD.F32.FTZ.RN.STRONG.GPU desc[UR22][R168.64+0x100], R73 ;  /* 0x00010049a80079a6 */ /* 0x000fe6000c12f316 */
[C---:B------:R-:W-:Y:S01]  /*6730*/  LEA.HI.X.SX32 R173, R225.reuse, R9, 0x5, P0 ;  /* 0x00000009e1ad7211 */ /* 0x040fe200000f2eff */
[----:B------:R-:W-:Y:S01]  /*6740*/  REDG.E.ADD.F32.FTZ.RN.STRONG.GPU desc[UR22][R150.64+0x100], R74 ;  /* 0x0001004a960079a6 */ /* 0x000fe2000c12f316 */
[C---:B--2---:R-:W-:Y:S03]  /*6750*/  LEA R174, P0, R225.reuse, R172, 0x5 ;  /* 0x000000ace1ae7211 */ /* 0x044fe600078028ff */
[----:B------:R1:W-:Y:S01]  /*6760*/  REDG.E.ADD.F32.FTZ.RN.STRONG.GPU desc[UR22][R158.64+0x100], R75 ;  /* 0x0001004b9e0079a6 */ /* 0x0003e2000c12f316 */
[C---:B------:R-:W-:Y:S02]  /*6770*/  LEA.HI.X.SX32 R175, R225.reuse, R173, 0x5, P0 ;  /* 0x000000ade1af7211 */ /* 0x040fe400000f2eff */
[C---:B------:R-:W-:Y:S01]  /*6780*/  LEA R10, P0, R225.reuse, R174, 0x5 ;  /* 0x000000aee10a7211 */ /* 0x040fe200078028ff */
[----:B------:R-:W-:Y:S03]  /*6790*/  REDG.E.ADD.F32.FTZ.RN.STRONG.GPU desc[UR22][R226.64+0x180], R80 ;  /* 0x00018050e20079a6 */ /* 0x000fe6000c12f316 */
[C---:B------:R-:W-:Y:S01]  /*67a0*/  LEA.HI.X.SX32 R11, R225.reuse, R175, 0x5, P0 ;  /* 0x000000afe10b7211 */ /* 0x040fe200000f2eff */
[----:B------:R2:W-:Y:S01]  /*67b0*/  REDG.E.ADD.F32.FTZ.RN.STRONG.GPU desc[UR22][R156.64+0x180], R81 ;  /* 0x000180519c0079a6 */ /* 0x0005e2000c12f316 */
[C---:B---3--:R-:W-:Y:S03]  /*67c0*/  LEA R244, P0, R225.reuse, R10, 0x5 ;  /* 0x0000000ae1f47211 */ /* 0x048fe600078028ff */
        /* <DEDUP_REMOVED lines=24> */
[----:B------:R-:W-:Y:S01]  /*6950*/  REDG.E.ADD.F32.FTZ.RN.STRONG.GPU desc[UR22][R174.64+0x200], R89 ;  /* 0x00020059ae0079a6 */ /* 0x000fe2000c12f316 */
[----:B------:R-:W-:Y:S03]  /*6960*/  LEA.HI.X.SX32 R157, R225, R159, 0x5, P0 ;  /* 0x0000009fe19d7211 */ /* 0x000fe600000f2eff */
[----:B------:R-:W-:Y:S04]  /*6970*/  REDG.E.ADD.F32.FTZ.RN.STRONG.GPU desc[UR22][R10.64+0x200], R90 ;  /* 0x0002005a0a0079a6 */ /* 0x000fe8000c12f316 */
[----:B------:R-:W-:Y:S04]  /*6980*/  LDSM.16.MT88.4 R4, [R181+-0x2000] ;  /* 0xffe00000b504783b */ /* 0x000fe80000004200 */
[----:B------:R-:W1:Y:S04]  /*6990*/  LDSM.16.MT88.4 R8, [R178] ;  /* 0x00000000b208783b */ /* 0x000e680000004200 */
[----:B------:R-:W2:Y:S04]  /*69a0*/  LDSM.16.MT88.4 R12, [R179+-0x2000] ;  /* 0xffe00000b30c783b */ /* 0x000ea80000004200 */
[----:B------:R-:W-:Y:S04]  /*69b0*/  REDG.E.ADD.F32.FTZ.RN.STRONG.GPU desc[UR22][R244.64+0x200], R91 ;  /* 0x0002005bf40079a6 */ /* 0x000fe8000c12f316 */
[----:B------:R-:W-:Y:S04]  /*69c0*/  REDG.E.ADD.F32.FTZ.RN.STRONG.GPU desc[UR22][R226.64+0x280], R96 ;  /* 0x00028060e20079a6 */ /* 0x000fe8000c12f316 */
[----:B------:R-:W-:Y:S04]  /*69d0*/  REDG.E.ADD.F32.FTZ.RN.STRONG.GPU desc[UR22][R16.64+0x280], R97 ;  /* 0x00028061100079a6 */ /* 0x000fe8000c12f316 */
[----:B------:R-:W3:Y:S04]  /*69e0*/  LDSM.16.MT88.4 R16, [R178+0x2000] ;  /* 0x00200000b210783b */ /* 0x000ee80000004200 */
[----:B------:R-:W4:Y:S04]  /*69f0*/  LDSM.16.MT88.4 R68, [R178+0x4000] ;  /* 0x00400000b244783b */ /* 0x000f280000004200 */
[----:B------:R-:W-:Y:S04]  /*6a00*/  LDSM.16.MT88.4 R72, [R181+-0x1800] ;  /* 0xffe80000b548783b */ /* 0x000fe80000004200 */
[----:B------:R-:W4:Y:S04]  /*6a10*/  LDSM.16.MT88.4 R76, [R178+0x800] ;  /* 0x00080000b24c783b */ /* 0x000f280000004200 */
[----:B------:R-:W4:Y:S01]  /*6a20*/  LDSM.16.MT88.4 R80, [R179+-0x1800] ;  /* 0xffe80000b350783b */ /* 0x000f220000004200 */
[-C--:B-1----:R-:W-:Y:S03]  /*6a30*/  HMMA.16816.F32 R100, R4, R8.reuse, R100 ;  /* 0x000000080464723c */ /* 0x082fe60000001864 */
[----:B------:R-:W1:Y:S04]  /*6a40*/  LDSM.16.MT88.4 R84, [R178+0x2800] ;  /* 0x00280000b254783b */ /* 0x000e680000004200 */
[----:B------:R-:W-:Y:S01]  /*6a50*/  LDSM.16.MT88.4 R88, [R178+0x1800] ;  /* 0x00180000b258783b */ /* 0x000fe20000004200 */
[C---:B--2---:R-:W-:Y:S03]  /*6a60*/  HMMA.16816.F32 R104, R12.reuse, R8, R104 ;  /* 0x000000080c68723c */ /* 0x044fe60000001868 */
[----:B------:R-:W-:Y:S04]  /*6a70*/  LDSM.16.MT88.4 R148, [R178+0x5800] ;  /* 0x00580000b294783b */ /* 0x000fe80000004200 */
[----:B------:R-:W-:Y:S01]  /*6a80*/  REDG.E.ADD.F32.FTZ.RN.STRONG.GPU desc[UR22][R152.64+0x280], R98 ;  /* 0x00028062980079a6 */ /* 0x000fe2000c12f316 */
[-C--:B------:R-:W-:Y:S03]  /*6a90*/  HMMA.16816.F32 R108, R12, R10.reuse, R108 ;  /* 0x0000000a0c6c723c */ /* 0x080fe6000000186c */
[----:B------:R-:W-:Y:S04]  /*6aa0*/  REDG.E.ADD.F32.FTZ.RN.STRONG.GPU desc[UR22][R246.64+0x280], R99 ;  /* 0x00028063f60079a6 */ /* 0x000fe8000c12f316 */
[----:B------:R-:W-:Y:S01]  /*6ab0*/  LDSM.16.MT88.4 R96, [R178+0x3800] ;  /* 0x00380000b260783b */ /* 0x000fe20000004200 */
[C---:B------:R-:W-:Y:S03]  /*6ac0*/  HMMA.16816.F32 R112, R4.reuse, R10, R112 ;  /* 0x0000000a0470723c */ /* 0x040fe60000001870 */
[----:B------:R-:W2:Y:S04]  /*6ad0*/  LDSM.16.MT88.4 R8, [R178+0x4800] ;  /* 0x00480000b208783b */ /* 0x000ea80000004200 */
[----:B------:R-:W-:Y:S01]  /*6ae0*/  REDG.E.ADD.F32.FTZ.RN.STRONG.GPU desc[UR22][R154.64+0x280], R92 ;  /* 0x0002805c9a0079a6 */ /* 0x000fe2000c12f316 */
[-C--:B---3--:R-:W-:Y:S03]  /*6af0*/  HMMA.16816.F32 R116, R4, R16.reuse, R116 ;  /* 0x000000100474723c */ /* 0x088fe60000001874 */
[----:B------:R-:W-:Y:S04]  /*6b00*/  REDG.E.ADD.F32.FTZ.RN.STRONG.GPU desc[UR22][R160.64+0x280], R93 ;  /* 0x0002805da00079a6 */ /* 0x000fe8000c12f316 */
[----:B------:R-:W-:Y:S01]  /*6b10*/  REDG.E.ADD.F32.FTZ.RN.STRONG.GPU desc[UR22][R158.64+0x280], R94 ;  /* 0x0002805e9e0079a6 */ /* 0x000fe2000c12f316 */
[C---:B------:R-:W-:Y:S03]  /*6b20*/  HMMA.16816.F32 R120, R12.reuse, R16, R120 ;  /* 0x000000100c78723c */ /* 0x040fe60000001878 */
[----:B------:R-:W-:Y:S04]  /*6b30*/  REDG.E.ADD.F32.FTZ.RN.STRONG.GPU desc[UR22][R156.64+0x280], R95 ;  /* 0x0002805f9c0079a6 */ /* 0x000fe8000c12f316 */
[----:B------:R-:W-:Y:S01]  /*6b40*/  LDSM.16.MT88.4 R92, [R179+-0x800] ;  /* 0xfff80000b35c783b */ /* 0x000fe20000004200 */
        /* <DEDUP_REMOVED lines=8> */
[----:B------:R-:W3:Y:S04]  /*6bd0*/  LDSM.16.MT88.4 R4, [R181+-0x1000] ;  /* 0xfff00000b504783b */ /* 0x000ee80000004200 */
[----:B------:R-:W4:Y:S03]  /*6be0*/  LDSM.16.MT88.4 R68, [R178+0x3000] ;  /* 0x00300000b244783b */ /* 0x000f260000004200 */
        /* <DEDUP_REMOVED lines=15> */
[C---:B------:R-:W-:Y:S08]  /*6ce0*/  HMMA.16816.F32 R104, R16.reuse, R12, R104 ;  /* 0x0000000c1068723c */ /* 0x040ff00000001868 */
[-C--:B------:R-:W-:Y:S08]  /*6cf0*/  HMMA.16816.F32 R108, R16, R14.reuse, R108 ;  /* 0x0000000e106c723c */ /* 0x080ff0000000186c */
[C---:B------:R-:W-:Y:S08]  /*6d00*/  HMMA.16816.F32 R112, R4.reuse, R14, R112 ;  /* 0x0000000e0470723c */ /* 0x040ff00000001870 */
[-C--:B----4-:R-:W-:Y:S08]  /*6d10*/  HMMA.16816.F32 R116, R4, R68.reuse, R116 ;  /* 0x000000440474723c */ /* 0x090ff00000001874 */
        /* <DEDUP_REMOVED lines=152> */
[----:B------:R-:W-:Y:S02]  /*76a0*/  @P1 IADD3 R45, PT, PT, R221, R222, RZ ;  /* 0x000000dedd2d1210 */ /* 0x000fe40007ffe0ff */
[----:B------:R-:W-:Y:S01]  /*76b0*/  ISETP.NE.AND P0, PT, R222, -0x1, PT ;  /* 0xffffffffde00780c */ /* 0x000fe20003f05270 */
[----:B------:R-:W-:Y:S02]  /*76c0*/  STS [R202+0x4400], R135 ;  /* 0x00440087ca007388 */ /* 0x000fe40000000800 */
[----:B---3--:R-:W-:-:S02]  /*76d0*/  @P1 IMAD R6, R45, R5, RZ ;  /* 0x000000052d061224 */ /* 0x008fc400078e02ff */
        /* <DEDUP_REMOVED lines=27> */
[----:B-1----:R-:W-:-:S03]  /*7890*/  @P1 IMAD.WIDE.U32 R44, R45, R4, RZ ;  /* 0x000000042d2c1225 */ /* 0x002fc600078e00ff */
[----:B------:R2:W-:Y:S02]  /*78a0*/  STS [R202+0xb400], R59 ;  /* 0x00b4003bca007388 */ /* 0x0005e40000000800 */
[----:B------:R-:W-:Y:S02]  /*78b0*/  @P1 IADD3 R6, PT, PT, R45, R6, RZ ;  /* 0x000000062d061210 */ /* 0x000fe40007ffe0ff */
        /* <DEDUP_REMOVED lines=12> */
.L_x_687:
        /* <DEDUP_REMOVED lines=12> */
.L_x_688:
[----:B------:R-:W1:Y:S01]  /*7a40*/  LDCU.64 UR6, c[0x0][0x5c8] ;  /* 0x0000b900ff0677ac */ /* 0x000e620008000a00 */
[----:B------:R-:W-:-:S05]  /*7a50*/  IADD3 R8, PT, PT, R221, R222, RZ ;  /* 0x000000dedd087210 */ /* 0x000fca0007ffe0ff */
[C---:B-1----:R-:W-:Y:S02]  /*7a60*/  IMAD R0, R8.reuse, UR7, RZ ;  /* 0x0000000708007c24 */ /* 0x042fe4000f8e02ff */
[----:B------:R-:W-:-:S05]  /*7a70*/  IMAD.WIDE.U32 R8, R8, UR6, RZ ;  /* 0x0000000608087c25 */ /* 0x000fca000f8e00ff */
[----:B------:R-:W-:Y:S02]  /*7a80*/  IADD3 R0, PT, PT, R9, R0, RZ ;  /* 0x0000000009007210 */ /* 0x000fe40007ffe0ff */
[----:B------:R-:W-:-:S07]  /*7a90*/  MOV R2, R8 ;  /* 0x0000000800027202 */ /* 0x000fce0000000f00 */
.L_x_689:
[----:B------:R-:W-:Y:S01]  /*7aa0*/  BAR.SYNC.DEFER_BLOCKING 0x0 ;  /* 0x0000000000007b1d */ /* 0x000fe20000010000 */
[----:B--2---:R-:W-:Y:S01]  /*7ab0*/  SHF.R.S32.HI R7, RZ, 0x1f, R210 ;  /* 0x0000001fff077819 */ /* 0x004fe200000114d2 */
[----:B------:R-:W-:Y:S01]  /*7ac0*/  IMAD.MOV.U32 R60, RZ, RZ, R194 ;  /* 0x000000ffff3c7224 */ /* 0x000fe200078e00c2 */
[----:B------:R-:W-:Y:S02]  /*7ad0*/  MOV R61, RZ ;  /* 0x000000ff003d7202 */ /* 0x000fe40000000f00 */
[----:B------:R-:W-:Y:S01]  /*7ae0*/  ISETP.GE.AND P3, PT, R195, R206, PT ;  /* 0x000000cec300720c */ /* 0x000fe20003f66270 */
[----:B------:R-:W1:Y:S01]  /*7af0*/  LDCU.64 UR4, c[0x0][0x5d8] ;  /* 0x0000bb00ff0477ac */ /* 0x000e620008000a00 */
[-C--:B------:R-:W-:Y:S01]  /*7b00*/  IMAD R45, R7, R4.reuse, RZ ;  /* 0x00000004072d7224 */ /* 0x080fe200078e02ff */
[----:B------:R-:W-:Y:S01]  /*7b10*/  BSSY.RECONVERGENT B0, `(.L_x_690) ;  /* 0x0000024000007945 */ /* 0x000fe20003800200 */
[----:B------:R-:W-:Y:S01]  /*7b20*/  IMAD.WIDE.U32 R46, R210, R4, R60 ;  /* 0x00000004d22e7225 */ /* 0x000fe200078e003c */
[----:B------:R-:W-:-:S03]  /*7b30*/  ISETP.GE.AND P5, PT, R197, R206, PT ;  /* 0x000000cec500720c */ /* 0x000fc60003fa6270 */
[----:B------:R-:W-:Y:S01]  /*7b40*/  IMAD R45, R210, R5, R45 ;  /* 0x00000005d22d7224 */ /* 0x000fe200078e022d */
[----:B------:R-:W-:-:S04]  /*7b50*/  IADD3 R62, P0, PT, R44, R46, RZ ;  /* 0x0000002e2c3e7210 */ /* 0x000fc80007f1e0ff */
        /* <DEDUP_REMOVED lines=31> */
.L_x_691:
[----:B------:R-:W-:Y:S05]  /*7d50*/  BSYNC.RECONVERGENT B0 ;  /* 0x0000000000007941 */ /* 0x000fea0003800200 */
.L_x_690:
        /* <DEDUP_REMOVED lines=17> */
.L_x_693:
[----:B------:R-:W-:Y:S05]  /*7e70*/  BSYNC.RECONVERGENT B0 ;  /* 0x0000000000007941 */ /* 0x000fea0003800200 */
.L_x_692:
[----:B------:R-:W2:Y:S01]  /*7e80*/  LDCU.64 UR4, c[0x0][0x5e0] ;  /* 0x0000bc00ff0477ac */ /* 0x000ea20008000a00 */
[----:B---3--:R-:W-:Y:S01]  /*7e90*/  IMAD.WIDE.U32 R4, R210, UR6, R60 ;  /* 0x00000006d2047c25 */ /* 0x008fe2000f8e003c */
[----:B------:R-:W-:Y:S03]  /*7ea0*/  BSSY.RECONVERGENT B0, `(.L_x_694) ;  /* 0x0000015000007945 */ /* 0x000fe60003800200 */
[----:B------:R-:W-:Y:S01]  /*7eb0*/  IMAD R7, R7, UR6, RZ ;  /* 0x0000000607077c24 */ /* 0x000fe2000f8e02ff */
[----:B----4-:R-:W-:-:S03]  /*7ec0*/  IADD3 R34, P0, PT, R2, R4, RZ ;  /* 0x0000000402227210 */ /* 0x010fc60007f1e0ff */
[----:B------:R-:W-:-:S05]  /*7ed0*/  IMAD R7, R210, UR7, R7 ;  /* 0x00000007d2077c24 */ /* 0x000fca000f8e0207 */
        /* <DEDUP_REMOVED lines=17> */
.L_x_695:
[----:B------:R-:W-:Y:S05]  /*7ff0*/  BSYNC.RECONVERGENT B0 ;  /* 0x0000000000007941 */ /* 0x000fea0003800200 */
.L_x_694:
        /* <DEDUP_REMOVED lines=16> */
.L_x_653:
[----:B------:R-:W-:Y:S05]  /*8100*/  BSYNC.RECONVERGENT B1 ;  /* 0x0000000000017941 */ /* 0x000fea0003800200 */
.L_x_631:
[----:B------:R-:W2:Y:S01]  /*8110*/  LDCU UR5, c[0x0][0x438] ;  /* 0x00008700ff0577ac */ /* 0x000ea20008000800 */
[----:B-1--4-:R-:W1:Y:S08]  /*8120*/  LDC R5, c[0x0][0x370] ;  /* 0x0000dc00ff057b82 */ /* 0x012e700000000800 */
[----:B------:R-:W4:Y:S01]  /*8130*/  LDC R0, c[0x0][0x438] ;  /* 0x00010e00ff007b82 */ /* 0x000f220000000800 */
[----:B--2---:R-:W-:-:S04]  /*8140*/  UIADD3 UR5, UPT, UPT, UR5, 0x3f, URZ ;  /* 0x0000003f05057890 */ /* 0x004fc8000fffe0ff */
[----:B------:R-:W-:Y:S01]  /*8150*/  USHF.R.S32.HI UR4, URZ, 0x1f, UR5 ;  /* 0x0000001fff047899 */ /* 0x000fe20008011405 */
[----:B-1----:R-:W-:-:S03]  /*8160*/  IADD3 R196, PT, PT, R5, R196, RZ ;  /* 0x000000c405c47210 */ /* 0x002fc60007ffe0ff */
[----:B------:R-:W-:-:S04]  /*8170*/  ULEA.HI UR4, UR4, UR5, URZ, 0x6 ;  /* 0x0000000504047291 */ /* 0x000fc8000f8f30ff */
[----:B------:R-:W-:-:S06]  /*8180*/  USHF.R.S32.HI UR4, URZ, 0x6, UR4 ;  /* 0x00000006ff047899 */ /* 0x000fcc0008011404 */
[----:B------:R-:W-:-:S13]  /*8190*/  ISETP.GE.AND P0, PT, R196, UR4, PT ;  /* 0x00000004c4007c0c */ /* 0x000fda000bf06270 */
[----:B----4-:R-:W-:Y:S05]  /*81a0*/  @!P0 BRA `(.L_x_696) ;  /* 0xffffff8400248947 */ /* 0x010fea000383ffff */
[----:B------:R-:W-:Y:S05]  /*81b0*/  EXIT ;  /* 0x000000000000794d */ /* 0x000fea0003800000 */
.L_x_697:
        /* <DEDUP_REMOVED lines=12> */
.L_x_2163:


//--------------------- .text._ZN5flash27flash_bwd_convert_dq_kernelI23Flash_bwd_kernel_traitsILi192ELi64ELi64ELi8ELi4ELi2ELi2ELb1ELb1EN7cutlass6half_tE19Flash_kernel_traitsILi192ELi64ELi64ELi8ES3_EEEEvNS_16Flash_bwd_paramsEi --------------------------
	.section	.text._ZN5flash27flash_bwd_convert_dq_kernelI23Flash_bwd_kernel_traitsILi192ELi64ELi64ELi8ELi4ELi2ELi2ELb1ELb1EN7cutlass6half_tE19Flash_kernel_traitsILi192ELi64ELi64ELi8ES3_EEEEvNS_16Flash_bwd_paramsEi,"ax",@progbits
	.align	128
        .global         _ZN5flash27flash_bwd_convert_dq_kernelI23Flash_bwd_kernel_traitsILi192ELi64ELi64ELi8ELi4ELi2ELi2ELb1ELb1EN7cutlass6half_tE19Flash_kernel_traitsILi192ELi64ELi64ELi8ES3_EEEEvNS_16Flash_bwd_paramsEi
        .type           _ZN5flash27flash_bwd_convert_dq_kernelI23Flash_bwd_kernel_traitsILi192ELi64ELi64ELi8ELi4ELi2ELi2ELb1ELb1EN7cutlass6half_tE19Flash_kernel_traitsILi192ELi64ELi64ELi8ES3_EEEEvNS_16Flash_bwd_paramsEi,@function
        .size           _ZN5flash27flash_bwd_convert_dq_kernelI23Flash_bwd_kernel_traitsILi192ELi64ELi64ELi8ELi4ELi2ELi2ELb1ELb1EN7cutlass6half_tE19Flash_kernel_traitsILi192ELi64ELi64ELi8ES3_EEEEvNS_16Flash_bwd_paramsEi,(.L_x_2164 - _ZN5flash27flash_bwd_convert_dq_kernelI23Flash_bwd_kernel_traitsILi192ELi64ELi64ELi8ELi4ELi2ELi2ELb1ELb1EN7cutlass6half_tE19Flash_kernel_traitsILi192ELi64ELi64ELi8ES3_EEEEvNS_16Flash_bwd_paramsEi)
        .other          _ZN5flash27flash_bwd_convert_dq_kernelI23Flash_bwd_kernel_traitsILi192ELi64ELi64ELi8ELi4ELi2ELi2ELb1ELb1EN7cutlass6half_tE19Flash_kernel_traitsILi192ELi64ELi64ELi8ES3_EEEEvNS_16Flash_bwd_paramsEi,@"STO_CUDA_ENTRY STV_DEFAULT"
_ZN5flash27flash_bwd_convert_dq_kernelI23Flash_bwd_kernel_traitsILi192ELi64ELi64ELi8ELi4ELi2ELi2ELb1ELb1EN7cutlass6half_tE19Flash_kernel_traitsILi192ELi64ELi64ELi8ES3_EEEEvNS_16Flash_bwd_paramsEi:
.text._ZN5flash27flash_bwd_convert_dq_kernelI23Flash_bwd_kernel_traitsILi192ELi64ELi64ELi8ELi4ELi2ELi2ELb1ELb1EN7cutlass6half_tE19Flash_kernel_traitsILi192ELi64ELi64ELi8ES3_EEEEvNS_16Flash_bwd_paramsEi:
[----:B------:R-:W-:Y:S08]  /*0000*/  LDC R1, c[0x0][0x37c] ;  /* 0x0000df00ff017b82 */ /* 0x000ff00000000800 */
[----:B------:R-:W0:Y:S01]  /*0010*/  LDC.64 R4, c[0x0][0x460] ;  /* 0x00011800ff047b82 */ /* 0x000e220000000a00 */
[----:B------:R-:W1:Y:S01]  /*0020*/  S2R R11, SR_CTAID.Y ;  /* 0x00000000000b7919 */ /* 0x000e620000002600 */
[----:B------:R-:W2:Y:S01]  /*0030*/  LDCU.64 UR8, c[0x0][0x358] ;  /* 0x00006b00ff0877ac */ /* 0x000ea20008000a00 */
[----:B------:R-:W-:-:S05]  /*0040*/  MOV R37, 0xffffffff ;  /* 0xffffffff00257802 */ /* 0x000fca0000000f00 */
[----:B------:R-:W1:Y:S01]  /*0050*/  LDC.64 R2, c[0x0][0x460] ;  /* 0x00011800ff027b82 */ /* 0x000e620000000a00 */
[C---:B0-----:R-:W-:Y:S02]  /*0060*/  ISETP.NE.U32.AND P0, PT, R4.reuse, RZ, PT ;  /* 0x000000ff0400720c */ /* 0x041fe40003f05070 */
[----:B------:R-:W-:Y:S02]  /*0070*/  ISETP.NE.U32.AND P1, PT, R4, RZ, PT ;  /* 0x000000ff0400720c */ /* 0x000fe40003f25070 */
[C---:B------:R-:W-:Y:S02]  /*0080*/  ISETP.NE.AND.EX P0, PT, R5.reuse, RZ, PT, P0 ;  /* 0x000000ff0500720c */ /* 0x040fe40003f05300 */
[----:B------:R-:W-:Y:S01]  /*0090*/  ISETP.NE.AND.EX P1, PT, R5, RZ, PT, P1 ;  /* 0x000000ff0500720c */ /* 0x000fe20003f25310 */
[----:B-1----:R-:W-:-:S10]  /*00a0*/  IMAD.WIDE.U32 R2, R11, 0x4, R2 ;  /* 0x000000040b027825 */ /* 0x002fd400078e0002 */
[----:B--2---:R-:W2:Y:S04]  /*00b0*/  @P0 LDG.E R37, desc[UR8][R2.64] ;  /* 0x0000000802250981 */ /* 0x004ea8000c1e1900 */
[----:B------:R-:W2:Y:S01]  /*00c0*/  @P1 LDG.E R0, desc[UR8][R2.64+0x4] ;  /* 0x0000040802001981 */ /* 0x000ea2000c1e1900 */
[----:B------:R-:W0:Y:S08]  /*00d0*/  S2UR UR4, SR_CTAID.X ;  /* 0x00000000000479c3 */ /* 0x000e300000002500 */
[----:B------:R-:W1:Y:S01]  /*00e0*/  @!P1 LDC R61, c[0x0][0x434] ;  /* 0x00010d00ff3d9b82 */ /* 0x000e620000000800 */
[----:B0-----:R-:W-:Y:S01]  /*00f0*/  USHF.L.U32 UR4, UR4, 0x6, URZ ;  /* 0x0000000604047899 */ /* 0x001fe200080006ff */
[----:B--2---:R-:W-:-:S05]  /*0100*/  @P1 IADD3 R61, PT, PT, R0, -R37, RZ ;  /* 0x80000025003d1210 */ /* 0x004fca0007ffe0ff */
[----:B-1----:R-:W-:-:S13]  /*0110*/  ISETP.GT.AND P1, PT, R61, UR4, PT ;  /* 0x000000043d007c0c */ /* 0x002fda000bf24270 */
[----:B------:R-:W-:Y:S05]  /*0120*/  @!P1 EXIT ;  /* 0x000000000000994d */ /* 0x000fea0003800000 */
[----:B------:R-:W-:Y:S01]  /*0130*/  ISETP.NE.AND P1, PT, R37, -0x1, PT ;  /* 0xffffffff2500780c */ /* 0x000fe20003f25270 */
[----:B------:R-:W0:Y:S01]  /*0140*/  LDC R2, c[0x0][0x44c] ;  /* 0x00011300ff027b82 */ /* 0x000e220000000800 */
[----:B------:R-:W0:Y:S07]  /*0150*/  LDCU UR6, c[0x0][0x3e0] ;  /* 0x00007c00ff0677ac */ /* 0x000e2e0008000800 */
[----:B------:R-:W1:Y:S08]  /*0160*/  S2UR UR7, SR_CTAID.Z ;  /* 0x00000000000779c3 */ /* 0x000e700000002700 */
[----:B------:R-:W2:Y:S08]  /*0170*/  @!P1 LDC.64 R58, c[0x0][0x5a0] ;  /* 0x00016800ff3a9b82 */ /* 0x000eb00000000a00 */
[----:B------:R-:W3:Y:S01]  /*0180*/  @P1 LDC.64 R8, c[0x0][0x5b8] ;  /* 0x00016e00ff081b82 */ /* 0x000ee20000000a00 */
[----:B--2---:R-:W-:-:S04]  /*0190*/  @!P1 IMAD.WIDE.U32 R4, R11, R58, RZ ;  /* 0x0000003a0b049225 */ /* 0x004fc800078e00ff */
[----:B------:R-:W-:Y:S01]  /*01a0*/  @!P1 IMAD R59, R11, R59, R5 ;  /* 0x0000003b0b3b9224 */ /* 0x000fe200078e0205 */
[----:B------:R-:W-:Y:S01]  /*01b0*/  @!P1 MOV R60, R4 ;  /* 0x00000004003c9202 */ /* 0x000fe20000000f00 */
[----:B0-----:R-:W-:-:S04]  /*01c0*/  IMAD.WIDE R4, R2, UR6, RZ ;  /* 0x0000000602047c25 */ /* 0x001fc8000f8e02ff */
[----:B---3--:R-:W-:-:S04]  /*01d0*/  @P1 IMAD.WIDE.U32 R6, R37, R8, RZ ;  /* 0x0000000825061225 */ /* 0x008fc800078e00ff */
[----:B------:R-:W-:Y:S01]  /*01e0*/  @P1 IMAD R59, R37, R9, R7 ;  /* 0x00000009253b1224 */ /* 0x000fe200078e0207 */
[----:B------:R-:W-:Y:S01]  /*01f0*/  @P1 MOV R60, R6 ;  /* 0x00000006003c1202 */ /* 0x000fe20000000f00 */
[----:B-1----:R-:W-:Y:S06]  /*0200*/  @P1 BRA `(.L_x_698) ;  /* 0x0000000000401947 */ /* 0x002fec0003800000 */
[----:B------:R-:W0:Y:S02]  /*0210*/  LDCU UR10, c[0x0][0x444] ;  /* 0x00008880ff0a77ac */ /* 0x000e240008000800 */
[----:B0-----:R-:W-:Y:S02]  /*0220*/  USHF.R.S32.HI UR5, URZ, 0x1f, UR10 ;  /* 0x0000001fff057899 */ /* 0x001fe4000801140a */
[----:B------:R-:W-:-:S04]  /*0230*/  IMAD.WIDE.U32 R6, R11, UR10, RZ ;  /* 0x0000000a0b067c25 */ /* 0x000fc8000f8e00ff */
[----:B------:R-:W-:Y:S01]  /*0240*/  IMAD R3, R11, UR5, RZ ;  /* 0x000000050b037c24 */ /* 0x000fe2000f8e02ff */
[----:B------:R-:W-:Y:S02]  /*0250*/  USHF.R.S32.HI UR5, URZ, 0x1f, UR6 ;  /* 0x0000001fff057899 */ /* 0x000fe40008011406 */
[----:B------:R-:W-:Y:S02]  /*0260*/  IMAD.WIDE.U32 R8, R6, UR6, RZ ;  /* 0x0000000606087c25 */ /* 0x000fe4000f8e00ff */
[----:B------:R-:W-:Y:S02]  /*0270*/  IADD3 R0, PT, PT, R7, R3, RZ ;  /* 0x0000000307007210 */ /* 0x000fe40007ffe0ff */
[----:B------:R-:W-:-:S04]  /*0280*/  IMAD.WIDE.U32 R36, R8, R2, RZ ;  /* 0x0000000208247225 */ /* 0x000fc800078e00ff */
[----:B------:R-:W-:-:S04]  /*0290*/  IMAD R3, R0, UR6, RZ ;  /* 0x0000000600037c24 */ /* 0x000fc8000f8e02ff */
[----:B------:R-:W-:Y:S01]  /*02a0*/  IMAD R7, R6, UR5, R3 ;  /* 0x0000000506077c24 */ /* 0x000fe2000f8e0203 */
[----:B------:R-:W-:-:S04]  /*02b0*/  SHF.R.S32.HI R3, RZ, 0x1f, R2 ;  /* 0x0000001fff037819 */ /* 0x000fc80000011402 */
[----:B------:R-:W-:-:S05]  /*02c0*/  IADD3 R7, PT, PT, R9, R7, RZ ;  /* 0x0000000709077210 */ /* 0x000fca0007ffe0ff */
[----:B------:R-:W-:-:S04]  /*02d0*/  IMAD R7, R7, R2, RZ ;  /* 0x0000000207077224 */ /* 0x000fc800078e02ff */
[----:B------:R-:W-:-:S05]  /*02e0*/  IMAD R3, R3, R8, R7 ;  /* 0x0000000803037224 */ /* 0x000fca00078e0207 */
[----:B------:R-:W-:Y:S01]  /*02f0*/  IADD3 R0, PT, PT, R37, R3, RZ ;  /* 0x0000000325007210 */ /* 0x000fe20007ffe0ff */
[----:B------:R-:W-:Y:S06]  /*0300*/  BRA `(.L_x_699) ;  /* 0x00000000000c7947 */ /* 0x000fec0003800000 */
.L_x_698:
[-C--:B------:R-:W-:Y:S02]  /*0310*/  IMAD R3, R5, R37.reuse, RZ ;  /* 0x0000002505037224 */ /* 0x080fe400078e02ff */
[----:B------:R-:W-:-:S05]  /*0320*/  IMAD.WIDE.U32 R36, R4, R37, RZ ;  /* 0x0000002504247225 */ /* 0x000fca00078e00ff */
[----:B------:R-:W-:-:S07]  /*0330*/  IADD3 R0, PT, PT, R37, R3, RZ ;  /* 0x0000000325007210 */ /* 0x000fce0007ffe0ff */
.L_x_699:
[----:B------:R-:W0:Y:S01]  /*0340*/  LDCU UR5, c[0x0][0x600] ;  /* 0x0000c000ff0577ac */ /* 0x000e220008000800 */
[----:B------:R-:W-:Y:S01]  /*0350*/  SHF.L.U32 R3, R11, 0x7, RZ ;  /* 0x000000070b037819 */ /* 0x000fe200000006ff */
[----:B------:R-:W1:Y:S01]  /*0360*/  S2R R38, SR_TID.X ;  /* 0x0000000000267919 */ /* 0x000e620000002100 */
[----:B------:R-:W-:Y:S01]  /*0370*/  HFMA2 R58, -RZ, RZ, 0, 0 ;  /* 0x00000000ff3a7431 */ /* 0x000fe200000001ff */
[----:B------:R-:W-:Y:S02]  /*0380*/  CS2R R56, SRZ ;  /* 0x0000000000387805 */ /* 0x000fe4000001ff00 */
[----:B------:R-:W-:Y:S02]  /*0390*/  SEL R3, R3, RZ, P0 ;  /* 0x000000ff03037207 */ /* 0x000fe40000000000 */
[----:B------:R-:W-:Y:S02]  /*03a0*/  CS2R R54, SRZ ;  /* 0x0000000000367805 */ /* 0x000fe4000001ff00 */
[----:B------:R-:W-:-:S02]  /*03b0*/  CS2R R52, SRZ ;  /* 0x0000000000347805 */ /* 0x000fc4000001ff00 */
[----:B------:R-:W-:Y:S02]  /*03c0*/  CS2R R50, SRZ ;  /* 0x0000000000327805 */ /* 0x000fe4000001ff00 */
[----:B------:R-:W-:Y:S02]  /*03d0*/  IADD3 R3, P0, PT, R3, UR4, RZ ;  /* 0x0000000403037c10 */ /* 0x000fe4000ff1e0ff */
[----:B------:R-:W-:Y:S02]  /*03e0*/  CS2R R48, SRZ ;  /* 0x0000000000307805 */ /* 0x000fe4000001ff00 */
[----:B------:R-:W-:Y:S02]  /*03f0*/  CS2R R46, SRZ ;  /* 0x00000000002e7805 */ /* 0x000fe4000001ff00 */
[----:B------:R-:W-:Y:S02]  /*0400*/  CS2R R44, SRZ ;  /* 0x00000000002c7805 */ /* 0x000fe4000001ff00 */
[----:B------:R-:W-:Y:S01]  /*0410*/  IADD3.X R7, PT, PT, RZ, RZ, RZ, P0, !PT ;  /* 0x000000ffff077210 */ /* 0x000fe200007fe4ff */
[----:B------:R-:W-:Y:S01]  /*0420*/  IMAD.WIDE.U32 R34, R3, R4, RZ ;  /* 0x0000000403227225 */ /* 0x000fe200078e00ff */
[----:B------:R-:W-:-:S02]  /*0430*/  CS2R R42, SRZ ;  /* 0x00000000002a7805 */ /* 0x000fc4000001ff00 */
[----:B------:R-:W-:Y:S02]  /*0440*/  CS2R R40, SRZ ;  /* 0x0000000000287805 */ /* 0x000fe4000001ff00 */
[----:B------:R-:W-:Y:S01]  /*0450*/  CS2R R30, SRZ ;  /* 0x00000000001e7805 */ /* 0x000fe2000001ff00 */
[----:B0-----:R-:W-:Y:S01]  /*0460*/  UISETP.GE.AND UP0, UPT, UR5, 0x1, UPT ;  /* 0x000000010500788c */ /* 0x001fe2000bf06270 */
[----:B------:R-:W-:Y:S01]  /*0470*/  IMAD R7, R7, R4, RZ ;  /* 0x0000000407077224 */ /* 0x000fe200078e02ff */
[----:B------:R-:W-:Y:S02]  /*0480*/  CS2R R28, SRZ ;  /* 0x00000000001c7805 */ /* 0x000fe4000001ff00 */
[----:B------:R-:W-:Y:S02]  /*0490*/  CS2R R26, SRZ ;  /* 0x00000000001a7805 */ /* 0x000fe4000001ff00 */
[----:B------:R-:W-:Y:S01]  /*04a0*/  CS2R R24, SRZ ;  /* 0x0000000000187805 */ /* 0x000fe2000001ff00 */
[----:B------:R-:W-:Y:S01]  /*04b0*/  IMAD R63, R5, R3, R7 ;  /* 0x00000003053f7224 */ /* 0x000fe200078e0207 */
        /* <DEDUP_REMOVED lines=10> */
[----:B------:R-:W-:Y:S01]  /*0560*/  MOV R3, RZ ;  /* 0x000000ff00037202 */ /* 0x000fe20000000f00 */
[----:B-1----:R-:W-:Y:S06]  /*0570*/  BRA.U !UP0, `(.L_x_700) ;  /* 0x00000009080c7547 */ /* 0x002fec000b800000 */
[----:B------:R-:W0:Y:S01]  /*0580*/  LDCU.64 UR10, c[0x0][0x570] ;  /* 0x0000ae00ff0a77ac */ /* 0x000e220008000a00 */
[----:B------:R-:W-:Y:S01]  /*0590*/  SHF.R.U32.HI R39, RZ, 0x5, R38 ;  /* 0x00000005ff277819 */ /* 0x000fe20000011626 */
[----:B------:R-:W1:Y:S01]  /*05a0*/  LDC.64 R32, c[0x0][0x5f8] ;  /* 0x00017e00ff207b82 */ /* 0x000e620000000a00 */
[----:B------:R-:W-:Y:S01]  /*05b0*/  LOP3.LUT R38, R38, 0x1f, RZ, 0xc0, !PT ;  /* 0x0000001f26267812 */ /* 0x000fe200078ec0ff */
[C---:B------:R-:W-:Y:S01]  /*05c0*/  IMAD R37, R2.reuse, UR7, RZ ;  /* 0x0000000702257c24 */ /* 0x040fe2000f8e02ff */
[----:B------:R-:W-:Y:S01]  /*05d0*/  IADD3 R35, PT, PT, R35, R63, RZ ;  /* 0x0000003f23237210 */ /* 0x000fe20007ffe0ff */
[----:B------:R-:W-:Y:S01]  /*05e0*/  IMAD R2, R2, UR6, RZ ;  /* 0x0000000602027c24 */ /* 0x000fe2000f8e02ff */
[----:B------:R-:W-:Y:S01]  /*05f0*/  MOV R58, RZ ;  /* 0x000000ff003a7202 */ /* 0x000fe20000000f00 */
[----:B------:R-:W-:Y:S02]  /*0600*/  UIADD3 UR5, UPT, UPT, -UR5, URZ, URZ ;  /* 0x000000ff05057290 */ /* 0x000fe4000fffe1ff */
[----:B------:R-:W-:Y:S01]  /*0610*/  IMAD R38, R39, R2, R38 ;  /* 0x0000000227267224 */ /* 0x000fe200078e0226 */
[----:B------:R-:W-:-:S02]  /*0620*/  IADD3 R39, P0, P1, R37, R36, R34 ;  /* 0x0000002425277210 */ /* 0x000fc4000791e022 */
[----:B------:R-:W-:Y:S02]  /*0630*/  SHF.R.S32.HI R37, RZ, 0x1f, R37 ;  /* 0x0000001fff257819 */ /* 0x000fe40000011425 */
[----:B------:R-:W-:Y:S02]  /*0640*/  IADD3 R34, P2, PT, R38, R39, RZ ;  /* 0x0000002726227210 */ /* 0x000fe40007f5e0ff */
[----:B------:R-:W-:Y:S02]  /*0650*/  IADD3.X R37, PT, PT, R37, R0, R35, P0, P1 ;  /* 0x0000000025257210 */ /* 0x000fe400007e2423 */
[----:B0-----:R-:W-:Y:S02]  /*0660*/  LEA R36, P0, R34, UR10, 0x2 ;  /* 0x0000000a22247c11 */ /* 0x001fe4000f8010ff */
[----:B------:R-:W-:Y:S02]  /*0670*/  LEA.HI.X.SX32 R37, R38, R37, 0x1, P2 ;  /* 0x0000002526257211 */ /* 0x000fe400010f0eff */
[----:B------:R-:W-:-:S02]  /*0680*/  IADD3 R36, P1, PT, R36, 0x180, RZ ;  /* 0x0000018024247810 */ /* 0x000fc40007f3e0ff */
[----:B------:R-:W-:Y:S02]  /*0690*/  LEA.HI.X R37, R34, UR11, R37, 0x2, P0 ;  /* 0x0000000b22257c11 */ /* 0x000fe400080f1425 */
[----:B------:R-:W-:Y:S02]  /*06a0*/  SHF.L.U32 R0, R2, 0x3, RZ ;  /* 0x0000000302007819 */ /* 0x000fe400000006ff */
[----:B-1----:R-:W-:Y:S02]  /*06b0*/  SHF.L.U64.HI R33, R32, 0x2, R33 ;  /* 0x0000000220217819 */ /* 0x002fe40000010221 */
[----:B------:R-:W-:-:S07]  /*06c0*/  IADD3.X R37, PT, PT, RZ, R37, RZ, P1, !PT ;  /* 0x00000025ff257210 */ /* 0x000fce0000ffe4ff */
.L_x_701:
[----:B------:R-:W-:Y:S02]  /*06d0*/  MOV R34, R36 ;  /* 0x0000002400227202 */ /* 0x000fe40000000f00 */
[----:B------:R-:W-:-:S03]  /*06e0*/  MOV R35, R37 ;  /* 0x0000002500237202 */ /* 0x000fc60000000f00 */
[----:B------:R-:W-:-:S05]  /*06f0*/  IMAD.WIDE R38, R0, 0x4, R34 ;  /* 0x0000000400267825 */ /* 0x000fca00078e0222 */
[----:B------:R-:W2:Y:S04]  /*0700*/  LDG.E R37, desc[UR8][R38.64+-0x180] ;  /* 0xfffe800826257981 */ /* 0x000ea8000c1e1900 */
[----:B------:R-:W3:Y:S04]  /*0710*/  LDG.E R67, desc[UR8][R38.64+-0x100] ;  /* 0xffff000826437981 */ /* 0x000ee8000c1e1900 */
[----:B------:R-:W4:Y:S04]  /*0720*/  LDG.E R69, desc[UR8][R38.64+-0x80] ;  /* 0xffff800826457981 */ /* 0x000f28000c1e1900 */
[----:B------:R-:W5:Y:S04]  /*0730*/  LDG.E R65, desc[UR8][R38.64] ;  /* 0x0000000826417981 */ /* 0x000f68000c1e1900 */
[----:B------:R0:W5:Y:S01]  /*0740*/  LDG.E R63, desc[UR8][R38.64+0x80] ;  /* 0x00008008263f7981 */ /* 0x000162000c1e1900 */
[----:B--2---:R-:W-:Y:S01]  /*0750*/  FADD.FTZ R4, R37, R4 ;  /* 0x0000000425047221 */ /* 0x004fe20000010000 */
[----:B------:R-:W-:-:S02]  /*0760*/  IMAD.WIDE R36, R2, 0x20, R38 ;  /* 0x0000002002247825 */ /* 0x000fc400078e0226 */
[----:B------:R-:W2:Y:S04]  /*0770*/  LDG.E R39, desc[UR8][R38.64+0x100] ;  /* 0x0001000826277981 */ /* 0x000ea8000c1e1900 */
[----:B------:R-:W3:Y:S04]  /*0780*/  LDG.E R68, desc[UR8][R36.64+-0x180] ;  /* 0xfffe800824447981 */ /* 0x000ee8000c1e1900 */
[----:B------:R-:W5:Y:S04]  /*0790*/  LDG.E R64, desc[UR8][R36.64+-0x100] ;  /* 0xffff000824407981 */ /* 0x000f68000c1e1900 */
[----:B------:R-:W5:Y:S04]  /*07a0*/  LDG.E R66, desc[UR8][R36.64+-0x80] ;  /* 0xffff800824427981 */ /* 0x000f68000c1e1900 */
[----:B------:R1:W5:Y:S01]  /*07b0*/  LDG.E R62, desc[UR8][R36.64] ;  /* 0x00000008243e7981 */ /* 0x000362000c1e1900 */
[----:B----4-:R-:W-:Y:S01]  /*07c0*/  FADD.FTZ R20, R69, R20 ;  /* 0x0000001445147221 */ /* 0x010fe20000010000 */
[----:B--2---:R-:W-:Y:S01]  /*07d0*/  FADD.FTZ R52, R39, R52 ;  /* 0x0000003427347221 */ /* 0x004fe20000010000 */
[----:B0-----:R-:W-:-:S04]  /*07e0*/  IMAD.WIDE R38, R2, 0x20, R36 ;  /* 0x0000002002267825 */ /* 0x001fc800078e0224 */
[----:B---3--:R-:W-:Y:S02]  /*07f0*/  FADD.FTZ R5, R68, R5 ;  /* 0x0000000544057221 */ /* 0x008fe40000010000 */
[----:B------:R-:W2:Y:S04]  /*0800*/  LDG.E R68, desc[UR8][R36.64+0x80] ;  /* 0x0000800824447981 */ /* 0x000ea8000c1e1900 */
[----:B------:R-:W3:Y:S04]  /*0810*/  LDG.E R69, desc[UR8][R38.64+-0x180] ;  /* 0xfffe800826457981 */ /* 0x000ee8000c1e1900 */
[----:B------:R-:W4:Y:S01]  /*0820*/  LDG.E R36, desc[UR8][R36.64+0x100] ;  /* 0x0001000824247981 */ /* 0x000f22000c1e1900 */
[----:B------:R-:W-:Y:S01]  /*0830*/  FADD.FTZ R12, R67, R12 ;  /* 0x0000000c430c7221 */ /* 0x000fe20000010000 */
[----:B-----5:R-:W-:Y:S01]  /*0840*/  FADD.FTZ R28, R65, R28 ;  /* 0x0000001c411c7221 */ /* 0x020fe20000010000 */
[----:B------:R-:W-:Y:S01]  /*0850*/  FADD.FTZ R44, R63, R44 ;  /* 0x0000002c3f2c7221 */ /* 0x000fe20000010000 */
[----:B------:R-:W5:Y:S04]  /*0860*/  LDG.E R65, desc[UR8][R38.64+-0x80] ;  /* 0xffff800826417981 */ /* 0x000f68000c1e1900 */
[----:B------:R-:W5:Y:S04]  /*0870*/  LDG.E R63, desc[UR8][R38.64+-0x100] ;  /* 0xffff0008263f7981 */ /* 0x000f68000c1e1900 */
[----:B------:R-:W5:Y:S01]  /*0880*/  LDG.E R67, desc[UR8][R38.64] ;  /* 0x0000000826437981 */ /* 0x000f62000c1e1900 */
[----:B--2---:R-:W-:Y:S01]  /*0890*/  FADD.FTZ R45, R68, R45 ;  /* 0x0000002d442d7221 */ /* 0x004fe20000010000 */
[----:B---3--:R-:W-:-:S02]  /*08a0*/  FADD.FTZ R6, R69, R6 ;  /* 0x0000000645067221 */ /* 0x008fc40000010000 */
[----:B------:R0:W2:Y:S01]  /*08b0*/  LDG.E R69, desc[UR8][R38.64+0x80] ;  /* 0x0000800826457981 */ /* 0x0000a2000c1e1900 */
[----:B----4-:R-:W-:Y:S01]  /*08c0*/  FADD.FTZ R53, R36, R53 ;  /* 0x0000003524357221 */ /* 0x010fe20000010000 */
[----:B-1----:R-:W-:Y:S02]  /*08d0*/  IMAD.WIDE R36, R2, 0x20, R38 ;  /* 0x0000002002247825 */ /* 0x002fe400078e0226 */
[----:B------:R-:W3:Y:S04]  /*08e0*/  LDG.E R39, desc[UR8][R38.64+0x100] ;  /* 0x0001000826277981 */ /* 0x000ee8000c1e1900 */
[----:B------:R-:W4:Y:S01]  /*08f0*/  LDG.E R68, desc[UR8][R36.64+-0x180] ;  /* 0xfffe800824447981 */ /* 0x000f22000c1e1900 */
[----:B------:R-:W-:Y:S01]  /*0900*/  FADD.FTZ R13, R64, R13 ;  /* 0x0000000d400d7221 */ /* 0x000fe20000010000 */
[----:B------:R-:W-:Y:S01]  /*0910*/  FADD.FTZ R21, R66, R21 ;  /* 0x0000001542157221 */ /* 0x000fe20000010000 */
[----:B------:R-:W-:Y:S01]  /*0920*/  FADD.FTZ R29, R62, R29 ;  /* 0x0000001d3e1d7221 */ /* 0x000fe20000010000 */
[----:B------:R-:W5:Y:S04]  /*0930*/  LDG.E R64, desc[UR8][R36.64+-0x80] ;  /* 0xffff800824407981 */ /* 0x000f68000c1e1900 */
[----:B------:R-:W5:Y:S04]  /*0940*/  LDG.E R62, desc[UR8][R36.64+-0x100] ;  /* 0xffff0008243e7981 */ /* 0x000f68000c1e1900 */
[----:B------:R-:W5:Y:S01]  /*0950*/  LDG.E R66, desc[UR8][R36.64] ;  /* 0x0000000824427981 */ /* 0x000f62000c1e1900 */
[----:B---3--:R-:W-:Y:S01]  /*0960*/  FADD.FTZ R54, R39, R54 ;  /* 0x0000003627367221 */ /* 0x008fe20000010000 */
[----:B0-----:R-:W-:-:S04]  /*0970*/  IMAD.WIDE R38, R2, 0x20, R36 ;  /* 0x0000002002267825 */ /* 0x001fc800078e0224 */
[----:B----4-:R-:W-:Y:S02]  /*0980*/  FADD.FTZ R7, R68, R7 ;  /* 0x0000000744077221 */ /* 0x010fe40000010000 */
[----:B------:R0:W3:Y:S04]  /*0990*/  LDG.E R68, desc[UR8][R36.64+0x80] ;  /* 0x0000800824447981 */ /* 0x0000e8000c1e1900 */
[----:B------:R-:W4:Y:S01]  /*09a0*/  LDG.E R36, desc[UR8][R36.64+0x100] ;  /* 0x0001000824247981 */ /* 0x000f22000c1e1900 */
[----:B--2---:R-:W-:-:S03]  /*09b0*/  FADD.FTZ R46, R69, R46 ;  /* 0x0000002e452e7221 */ /* 0x004fc60000010000 */
[----:B------:R-:W2:Y:S01]  /*09c0*/  LDG.E R69, desc[UR8][R38.64+-0x180] ;  /* 0xfffe800826457981 */ /* 0x000ea2000c1e1900 */
[----:B-----5:R-:W-:Y:S01]  /*09d0*/  FADD.FTZ R14, R63, R14 ;  /* 0x0000000e3f0e7221 */ /* 0x020fe20000010000 */
[----:B------:R-:W-:Y:S01]  /*09e0*/  FADD.FTZ R15, R62, R15 ;  /* 0x0000000f3e0f7221 */ /* 0x000fe20000010000 */
[----:B------:R-:W-:Y:S01]  /*09f0*/  FADD.FTZ R23, R64, R23 ;  /* 0x0000001740177221 */ /* 0x000fe20000010000 */
[----:B------:R-:W5:Y:S01]  /*0a00*/  LDG.E R63, desc[UR8][R38.64+-0x100] ;  /* 0xffff0008263f7981 */ /* 0x000f62000c1e1900 */
[----:B------:R-:W-:-:S03]  /*0a10*/  FADD.FTZ R31, R66, R31 ;  /* 0x0000001f421f7221 */ /* 0x000fc60000010000 */
[----:B------:R-:W3:Y:S01]  /*0a20*/  LDG.E R66, desc[UR8][R38.64+0x100] ;  /* 0x0001000826427981 */ /* 0x000ee2000c1e1900 */
[----:B----4-:R-:W-:Y:S01]  /*0a30*/  FADD.FTZ R55, R36, R55 ;  /* 0x0000003724377221 */ /* 0x010fe20000010000 */
[----:B0-----:R-:W-:-:S05]  /*0a40*/  IMAD.WIDE R36, R2, 0x20, R38 ;  /* 0x0000002002247825 */ /* 0x001fca00078e0226 */
[----:B------:R-:W4:Y:S04]  /*0a50*/  LDG.E R64, desc[UR8][R36.64+-0x180] ;  /* 0xfffe800824407981 */ /* 0x000f28000c1e1900 */
[----:B------:R-:W4:Y:S01]  /*0a60*/  LDG.E R62, desc[UR8][R36.64+-0x100] ;  /* 0xffff0008243e7981 */ /* 0x000f22000c1e1900 */
[----:B------:R-:W-:Y:S01]  /*0a70*/  FADD.FTZ R22, R65, R22 ;  /* 0x0000001641167221 */ /* 0x000fe20000010000 */
[----:B------:R-:W-:Y:S01]  /*0a80*/  FADD.FTZ R30, R67, R30 ;  /* 0x0000001e431e7221 */ /* 0x000fe20000010000 */
[----:B--2---:R-:W-:Y:S01]  /*0a90*/  FADD.FTZ R8, R69, R8 ;  /* 0x0000000845087221 */ /* 0x004fe20000010000 */
[----:B------:R-:W2:Y:S04]  /*0aa0*/  LDG.E R65, desc[UR8][R38.64+-0x80] ;  /* 0xffff800826417981 */ /* 0x000ea8000c1e1900 */
[----:B------:R-:W2:Y:S04]  /*0ab0*/  LDG.E R67, desc[UR8][R38.64] ;  /* 0x0000000826437981 */ /* 0x000ea8000c1e1900 */
[----:B------:R0:W2:Y:S01]  /*0ac0*/  LDG.E R69, desc[UR8][R38.64+0x80] ;  /* 0x0000800826457981 */ /* 0x0000a2000c1e1900 */
[----:B-----5:R-:W-:Y:S01]  /*0ad0*/  FADD.FTZ R16, R63, R16 ;  /* 0x000000103f107221 */ /* 0x020fe20000010000 */
[----:B---3--:R-:W-:Y:S01]  /*0ae0*/  FADD.FTZ R47, R68, R47 ;  /* 0x0000002f442f7221 */ /* 0x008fe20000010000 */
[----:B------:R-:W-:Y:S01]  /*0af0*/  FADD.FTZ R56, R66, R56 ;  /* 0x0000003842387221 */ /* 0x000fe20000010000 */
[----:B------:R-:W3:Y:S04]  /*0b00*/  LDG.E R63, desc[UR8][R36.64+-0x80] ;  /* 0xffff8008243f7981 */ /* 0x000ee8000c1e1900 */
[----:B------:R-:W5:Y:S01]  /*0b10*/  LDG.E R68, desc[UR8][R36.64] ;  /* 0x0000000824447981 */ /* 0x000f62000c1e1900 */
[----:B0-----:R-:W-:-:S03]  /*0b20*/  IMAD.WIDE R38, R2, 0x20, R36 ;  /* 0x0000002002267825 */ /* 0x001fc600078e0224 */
[----:B------:R-:W5:Y:S01]  /*0b30*/  LDG.E R66, desc[UR8][R36.64+0x80] ;  /* 0x0000800824427981 */ /* 0x000f62000c1e1900 */
[----:B----4-:R-:W-:-:S03]  /*0b40*/  FADD.FTZ R9, R64, R9 ;  /* 0x0000000940097221 */ /* 0x010fc60000010000 */
[----:B------:R-:W4:Y:S01]  /*0b50*/  LDG.E R64, desc[UR8][R36.64+0x100] ;  /* 0x0001000824407981 */ /* 0x000f22000c1e1900 */
[----:B------:R-:W-:-:S03]  /*0b60*/  FADD.FTZ R17, R62, R17 ;  /* 0x000000113e117221 */ /* 0x000fc60000010000 */
[----:B------:R-:W4:Y:S01]  /*0b70*/  LDG.E R62, desc[UR8][R38.64+-0x180] ;  /* 0xfffe8008263e7981 */ /* 0x000f22000c1e1900 */
[----:B--2---:R-:W-:-:S03]  /*0b80*/  FADD.FTZ R24, R65, R24 ;  /* 0x0000001841187221 */ /* 0x004fc60000010000 */
[----:B------:R-:W2:Y:S04]  /*0b90*/  LDG.E R65, desc[UR8][R38.64+-0x80] ;  /* 0xffff800826417981 */ /* 0x000ea8000c1e1900 */
[----:B------:R-:W2:Y:S01]  /*0ba0*/  LDG.E R36, desc[UR8][R34.64+-0x180] ;  /* 0xfffe800822247981 */ /* 0x000ea2000c1e1900 */
[----:B------:R-:W-:Y:S01]  /*0bb0*/  FADD.FTZ R40, R67, R40 ;  /* 0x0000002843287221 */ /* 0x000fe20000010000 */
[----:B------:R-:W-:Y:S02]  /*0bc0*/  FADD.FTZ R48, R69, R48 ;  /* 0x0000003045307221 */ /* 0x000fe40000010000 */
[----:B------:R-:W2:Y:S01]  /*0bd0*/  LDG.E R37, desc[UR8][R38.64+-0x100] ;  /* 0xffff000826257981 */ /* 0x000ea2000c1e1900 */
[----:B---3--:R-:W-:-:S03]  /*0be0*/  FADD.FTZ R25, R63, R25 ;  /* 0x000000193f197221 */ /* 0x008fc60000010000 */
[----:B------:R-:W3:Y:S01]  /*0bf0*/  LDG.E R63, desc[UR8][R38.64] ;  /* 0x00000008263f7981 */ /* 0x000ee2000c1e1900 */
[----:B-----5:R-:W-:-:S03]  /*0c00*/  FADD.FTZ R41, R68, R41 ;  /* 0x0000002944297221 */ /* 0x020fc60000010000 */
[----:B------:R-:W5:Y:S01]  /*0c10*/  LDG.E R67, desc[UR8][R38.64+0x80] ;  /* 0x0000800826437981 */ /* 0x000f62000c1e1900 */
[----:B------:R-:W-:-:S03]  /*0c20*/  FADD.FTZ R49, R66, R49 ;  /* 0x0000003142317221 */ /* 0x000fc60000010000 */
[----:B------:R-:W5:Y:S04]  /*0c30*/  LDG.E R69, desc[UR8][R38.64+0x100] ;  /* 0x0001000826457981 */ /* 0x000f68000c1e1900 */
[----:B------:R-:W5:Y:S04]  /*0c40*/  LDG.E R66, desc[UR8][R34.64] ;  /* 0x0000000822427981 */ /* 0x000f68000c1e1900 */
[----:B------:R-:W5:Y:S04]  /*0c50*/  LDG.E R68, desc[UR8][R34.64+0x80] ;  /* 0x0000800822447981 */ /* 0x000f68000c1e1900 */
[----:B------:R-:W5:Y:S01]  /*0c60*/  LDG.E R38, desc[UR8][R34.64+0x100] ;  /* 0x0001000822267981 */ /* 0x000f62000c1e1900 */
[----:B----4-:R-:W-:-:S03]  /*0c70*/  FADD.FTZ R57, R64, R57 ;  /* 0x0000003940397221 */ /* 0x010fc60000010000 */
[----:B------:R-:W4:Y:S01]  /*0c80*/  LDG.E R64, desc[UR8][R34.64+-0x80] ;  /* 0xffff800822407981 */ /* 0x000f22000c1e1900 */
[----:B------:R-:W-:-:S03]  /*0c90*/  FADD.FTZ R10, R62, R10 ;  /* 0x0000000a3e0a7221 */ /* 0x000fc60000010000 */
[----:B------:R-:W4:Y:S01]  /*0ca0*/  LDG.E R62, desc[UR8][R34.64+-0x100] ;  /* 0xffff0008223e7981 */ /* 0x000f22000c1e1900 */
[----:B------:R-:W-:-:S04]  /*0cb0*/  UIADD3 UR5, UPT, UPT, UR5, 0x1, URZ ;  /* 0x0000000105057890 */ /* 0x000fc8000fffe0ff */
[----:B------:R-:W-:Y:S01]  /*0cc0*/  UISETP.NE.AND UP0, UPT, UR5, URZ, UPT ;  /* 0x000000ff0500728c */ /* 0x000fe2000bf05270 */
[----:B--2---:R-:W-:Y:S01]  /*0cd0*/  FADD.FTZ R3, R36, R3 ;  /* 0x0000000324037221 */ /* 0x004fe20000010000 */
[----:B------:R-:W-:Y:S01]  /*0ce0*/  LEA R36, P0, R32, R34, 0x2 ;  /* 0x0000002220247211 */ /* 0x000fe200078010ff */
[----:B------:R-:W-:Y:S01]  /*0cf0*/  FADD.FTZ R26, R65, R26 ;  /* 0x0000001a411a7221 */ /* 0x000fe20000010000 */
[----:B------:R-:W-:Y:S02]  /*0d00*/  FADD.FTZ R18, R37, R18 ;  /* 0x0000001225127221 */ /* 0x000fe40000010000 */
[----:B------:R-:W-:Y:S01]  /*0d10*/  IADD3.X R37, PT, PT, R35, R33, RZ, P0, !PT ;  /* 0x0000002123257210 */ /* 0x000fe200007fe4ff */
[----:B---3--:R-:W-:Y:S01]  /*0d20*/  FADD.FTZ R42, R63, R42 ;  /* 0x0000002a3f2a7221 */ /* 0x008fe20000010000 */
[----:B-----5:R-:W-:Y:S01]  /*0d30*/  FADD.FTZ R50, R67, R50 ;  /* 0x0000003243327221 */ /* 0x020fe20000010000 */
[----:B------:R-:W-:Y:S01]  /*0d40*/  FADD.FTZ R58, R69, R58 ;  /* 0x0000003a453a7221 */ /* 0x000fe20000010000 */
[----:B------:R-:W-:Y:S01]  /*0d50*/  FADD.FTZ R27, R66, R27 ;  /* 0x0000001b421b7221 */ /* 0x000fe20000010000 */
[----:B------:R-:W-:Y:S01]  /*0d60*/  FADD.FTZ R43, R68, R43 ;  /* 0x0000002b442b7221 */ /* 0x000fe20000010000 */
[----:B------:R-:W-:Y:S01]  /*0d70*/  FADD.FTZ R51, R38, R51 ;  /* 0x0000003326337221 */ /* 0x000fe20000010000 */
[----:B----4-:R-:W-:Y:S01]  /*0d80*/  FADD.FTZ R19, R64, R19 ;  /* 0x0000001340137221 */ /* 0x010fe20000010000 */
[----:B------:R-:W-:Y:S01]  /*0d90*/  FADD.FTZ R11, R62, R11 ;  /* 0x0000000b3e0b7221 */ /* 0x000fe20000010000 */
[----:B------:R-:W-:Y:S06]  /*0da0*/  BRA.U UP0, `(.L_x_701) ;  /* 0xfffffff900487547 */ /* 0x000fec000b83ffff */
.L_x_700:
[----:B------:R-:W0:Y:S01]  /*0db0*/  S2R R39, SR_TID.X ;  /* 0x0000000000277919 */ /* 0x000e220000002100 */
[----:B------:R-:W1:Y:S01]  /*0dc0*/  LDCU UR10, c[0x0][0x500] ;  /* 0x0000a000ff0a77ac */ /* 0x000e620008000800 */
[----:B------:R-:W2:Y:S01]  /*0dd0*/  S2UR UR6, SR_CgaCtaId ;  /* 0x00000000000679c3 */ /* 0x000ea20000008800 */
[----:B------:R-:W-:Y:S01]  /*0de0*/  IADD3 R61, PT, PT, R61, -UR4, RZ ;  /* 0x800000043d3d7c10 */ /* 0x000fe2000fffe0ff */
[----:B------:R-:W-:Y:S01]  /*0df0*/  BSSY.RECONVERGENT B0, `(.L_x_702) ;  /* 0x0000099000007945 */ /* 0x000fe20003800200 */
[----:B------:R-:W-:Y:S01]  /*0e00*/  UMOV UR5, 0x400 ;  /* 0x0000040000057882 */ /* 0x000fe20000000000 */
        /* <DEDUP_REMOVED lines=12> */
[----:B------:R-:W-:Y:S01]  /*0ed0*/  F2FP.F16.F32.PACK_AB R9, R12, R11 ;  /* 0x0000000b0c09723e */ /* 0x000fe200000000ff */
[----:B------:R-:W-:Y:S01]  /*0ee0*/  FMUL.FTZ R12, R17, UR10 ;  /* 0x0000000a110c7c20 */ /* 0x000fe20008410000 */
[----:B0-----:R-:W-:Y:S01]  /*0ef0*/  SHF.L.U32 R2, R39, 0x4, RZ ;  /* 0x0000000427027819 */ /* 0x001fe200000006ff */
[----:B--2---:R-:W-:Y:S01]  /*0f00*/  ULEA UR5, UR6, UR5, 0x18 ;  /* 0x0000000506057291 */ /* 0x004fe2000f8ec0ff */
[----:B------:R-:W-:Y:S01]  /*0f10*/  SHF.R.U32.HI R0, RZ, 0x3, R39 ;  /* 0x00000003ff007819 */ /* 0x000fe20000011627 */
[----:B------:R-:W-:Y:S01]  /*0f20*/  FMUL.FTZ R15, R15, UR10 ;  /* 0x0000000a0f0f7c20 */ /* 0x000fe20008410000 */
[C---:B------:R-:W-:Y:S01]  /*0f30*/  SHF.L.U32 R34, R39.reuse, 0x5, RZ ;  /* 0x0000000527227819 */ /* 0x040fe200000006ff */
[----:B------:R-:W-:Y:S01]  /*0f40*/  FMUL.FTZ R16, R16, UR10 ;  /* 0x0000000a10107c20 */ /* 0x000fe20008410000 */
[----:B------:R-:W-:Y:S01]  /*0f50*/  LOP3.LUT R33, R2, 0x1c0, RZ, 0xc0, !PT ;  /* 0x000001c002217812 */ /* 0x000fe200078ec0ff */
[----:B------:R-:W-:Y:S01]  /*0f60*/  FMUL.FTZ R6, R6, UR10 ;  /* 0x0000000a06067c20 */ /* 0x000fe20008410000 */
[----:B------:R-:W-:Y:S01]  /*0f70*/  SHF.L.U32 R32, R39, 0x1, RZ ;  /* 0x0000000127207819 */ /* 0x000fe200000006ff */
[----:B------:R-:W-:Y:S01]  /*0f80*/  FMUL.FTZ R27, R27, UR10 ;  /* 0x0000000a1b1b7c20 */ /* 0x000fe20008410000 */
[----:B------:R-:W-:Y:S01]  /*0f90*/  LOP3.LUT R35, R34, 0x400, RZ, 0xc0, !PT ;  /* 0x0000040022237812 */ /* 0x000fe200078ec0ff */
[----:B------:R-:W-:Y:S01]  /*0fa0*/  FMUL.FTZ R34, R4, UR10 ;  /* 0x0000000a04227c20 */ /* 0x000fe20008410000 */
[----:B------:R-:W-:Y:S01]  /*0fb0*/  LOP3.LUT R33, R33, 0x18, R0, 0xf8, !PT ;  /* 0x0000001821217812 */ /* 0x000fe200078ef800 */
[----:B------:R-:W-:Y:S01]  /*0fc0*/  FMUL.FTZ R28, R28, UR10 ;  /* 0x0000000a1c1c7c20 */ /* 0x000fe20008410000 */
[--C-:B------:R-:W-:Y:S01]  /*0fd0*/  LOP3.LUT R37, R35, 0x6, R32.reuse, 0xf8, !PT ;  /* 0x0000000623257812 */ /* 0x100fe200078ef820 */
[----:B------:R-:W-:Y:S01]  /*0fe0*/  FMUL.FTZ R35, R5, UR10 ;  /* 0x0000000a05237c20 */ /* 0x000fe20008410000 */
[----:B------:R-:W-:Y:S01]  /*0ff0*/  LOP3.LUT R36, R33, 0x38, R32, 0x78, !PT ;  /* 0x0000003821247812 */ /* 0x000fe200078e7820 */
[----:B------:R-:W-:Y:S01]  /*1000*/  FMUL.FTZ R33, R3, UR10 ;  /* 0x0000000a03217c20 */ /* 0x000fe20008410000 */
[----:B------:R-:W-:Y:S01]  /*1010*/  LOP3.LUT P0, RZ, R39, 0x10, RZ, 0xc0, !PT ;  /* 0x0000001027ff7812 */ /* 0x000fe2000780c0ff */
[----:B------:R-:W-:Y:S01]  /*1020*/  FMUL.FTZ R29, R29, UR10 ;  /* 0x0000000a1d1d7c20 */ /* 0x000fe20008410000 */
[----:B------:R-:W-:Y:S01]  /*1030*/  F2FP.F16.F32.PACK_AB R10, R14, R13 ;  /* 0x0000000d0e0a723e */ /* 0x000fe200000000ff */
[----:B------:R-:W-:Y:S01]  /*1040*/  FMUL.FTZ R13, R18, UR10 ;  /* 0x0000000a120d7c20 */ /* 0x000fe20008410000 */
[----:B------:R-:W-:Y:S01]  /*1050*/  LOP3.LUT R4, R37, R36, RZ, 0xfc, !PT ;  /* 0x0000002425047212 */ /* 0x000fe200078efcff */
[----:B------:R-:W-:Y:S01]  /*1060*/  FMUL.FTZ R14, R21, UR10 ;  /* 0x0000000a150e7c20 */ /* 0x000fe20008410000 */
[----:B------:R-:W-:Y:S01]  /*1070*/  F2FP.F16.F32.PACK_AB R11, R16, R15 ;  /* 0x0000000f100b723e */ /* 0x000fe200000000ff */
[----:B------:R-:W-:Y:S01]  /*1080*/  FMUL.FTZ R15, R22, UR10 ;  /* 0x0000000a160f7c20 */ /* 0x000fe20008410000 */
[----:B------:R-:W-:Y:S01]  /*1090*/  F2FP.F16.F32.PACK_AB R12, R13, R12 ;  /* 0x0000000c0d0c723e */ /* 0x000fe200000000ff */
[----:B------:R-:W-:Y:S01]  /*10a0*/  FMUL.FTZ R30, R30, UR10 ;  /* 0x0000000a1e1e7c20 */ /* 0x000fe20008410000 */
[----:B------:R-:W-:Y:S01]  /*10b0*/  F2FP.F16.F32.PACK_AB R13, R20, R19 ;  /* 0x00000013140d723e */ /* 0x000fe200000000ff */
[----:B------:R-:W-:Y:S01]  /*10c0*/  FMUL.FTZ R23, R23, UR10 ;  /* 0x0000000a17177c20 */ /* 0x000fe20008410000 */
[----:B------:R-:W-:Y:S01]  /*10d0*/  LEA R20, R4, UR5, 0x1 ;  /* 0x0000000504147c11 */ /* 0x000fe2000f8e08ff */
[----:B------:R-:W-:Y:S01]  /*10e0*/  FMUL.FTZ R24, R24, UR10 ;  /* 0x0000000a18187c20 */ /* 0x000fe20008410000 */
[----:B------:R-:W-:Y:S01]  /*10f0*/  F2FP.F16.F32.PACK_AB R5, R34, R33 ;  /* 0x000000212205723e */ /* 0x000fe200000000ff */
[----:B------:R-:W-:Y:S01]  /*1100*/  FMUL.FTZ R16, R25, UR10 ;  /* 0x0000000a19107c20 */ /* 0x000fe20008410000 */
[----:B------:R-:W-:Y:S01]  /*1110*/  F2FP.F16.F32.PACK_AB R6, R6, R35 ;  /* 0x000000230606723e */ /* 0x000fe200000000ff */
[----:B------:R-:W-:Y:S01]  /*1120*/  FMUL.FTZ R17, R26, UR10 ;  /* 0x0000000a1a117c20 */ /* 0x000fe20008410000 */
[C---:B------:R-:W-:Y:S01]  /*1130*/  IADD3 R22, PT, PT, R20.reuse, 0x40, RZ ;  /* 0x0000004014167810 */ /* 0x040fe20007ffe0ff */
[----:B------:R-:W-:Y:S01]  /*1140*/  FMUL.FTZ R31, R31, UR10 ;  /* 0x0000000a1f1f7c20 */ /* 0x000fe20008410000 */
[----:B------:R-:W-:Y:S01]  /*1150*/  @P0 IADD3 R22, PT, PT, R20, -0x40, RZ ;  /* 0xffffffc014160810 */ /* 0x000fe20007ffe0ff */
        /* <DEDUP_REMOVED lines=18> */
[----:B------:R-:W-:Y:S01]  /*1280*/  STS [R20], R5 ;  /* 0x0000000514007388 */ /* 0x000fe20000000800 */
[----:B------:R-:W-:Y:S01]  /*1290*/  F2FP.F16.F32.PACK_AB R15, R24, R23 ;  /* 0x00000017180f723e */ /* 0x000fe200000000ff */
[----:B------:R-:W-:Y:S01]  /*12a0*/  FMUL.FTZ R55, R55, UR10 ;  /* 0x0000000a37377c20 */ /* 0x000fe20008410000 */
[----:B------:R-:W-:Y:S01]  /*12b0*/  F2FP.F16.F32.PACK_AB R16, R17, R16 ;  /* 0x000000101110723e */ /* 0x000fe200000000ff */
[----:B------:R-:W-:Y:S01]  /*12c0*/  STS [R20+0x400], R6 ;  /* 0x0004000614007388 */ /* 0x000fe20000000800 */
[----:B------:R-:W-:Y:S01]  /*12d0*/  FMUL.FTZ R56, R56, UR10 ;  /* 0x0000000a38387c20 */ /* 0x000fe20008410000 */
[----:B------:R-:W-:Y:S01]  /*12e0*/  FMUL.FTZ R57, R57, UR10 ;  /* 0x0000000a39397c20 */ /* 0x000fe20008410000 */
[----:B------:R-:W-:Y:S01]  /*12f0*/  FMUL.FTZ R58, R58, UR10 ;  /* 0x0000000a3a3a7c20 */ /* 0x000fe20008410000 */
[----:B------:R-:W-:Y:S01]  /*1300*/  STS [R22], R9 ;  /* 0x0000000916007388 */ /* 0x000fe20000000800 */
[----:B------:R-:W-:Y:S01]  /*1310*/  F2FP.F16.F32.PACK_AB R31, R40, R31 ;  /* 0x0000001f281f723e */ /* 0x000fe200000000ff */
[----:B------:R-:W0:Y:S01]  /*1320*/  LDC.64 R18, c[0x0][0x5b8] ;  /* 0x00016e00ff127b82 */ /* 0x000e220000000a00 */
        /* <DEDUP_REMOVED lines=14> */
[----:B------:R-:W-:Y:S02]  /*1410*/  SHF.L.U32 R2, R39, 0x3, RZ ;  /* 0x0000000327027819 */ /* 0x000fe400000006ff */
[----:B------:R-:W-:Y:S01]  /*1420*/  ISETP.GE.AND P1, PT, R0, R61, PT ;  /* 0x0000003d0000720c */ /* 0x000fe20003f26270 */
[----:B------:R-:W-:Y:S01]  /*1430*/  STS [R20+0x2000], R13 ;  /* 0x0020000d14007388 */ /* 0x000fe20000000800 */
[----:B------:R-:W-:-:S03]  /*1440*/  LOP3.LUT R32, R2, 0x1f8, RZ, 0xc0, !PT ;  /* 0x000001f802207812 */ /* 0x000fc600078ec0ff */
[----:B------:R1:W-:Y:S01]  /*1450*/  STS [R20+0x2400], R14 ;  /* 0x0024000e14007388 */ /* 0x0003e20000000800 */
[----:B------:R-:W-:-:S03]  /*1460*/  LOP3.LUT R3, R32, 0x38, R39, 0x78, !PT ;  /* 0x0000003820037812 */ /* 0x000fc600078e7827 */
[----:B------:R-:W-:Y:S01]  /*1470*/  STS [R22+0x2000], R27 ;  /* 0x0020001b16007388 */ /* 0x000fe20000000800 */
[----:B------:R-:W-:Y:S02]  /*1480*/  LOP3.LUT R3, R3, 0x1e00, R2, 0xf8, !PT ;  /* 0x00001e0003037812 */ /* 0x000fe400078ef802 */
[----:B------:R-:W-:Y:S01]  /*1490*/  LOP3.LUT R2, R2, 0x38, RZ, 0xc0, !PT ;  /* 0x0000003802027812 */ /* 0x000fe200078ec0ff */
[----:B------:R2:W-:Y:S01]  /*14a0*/  STS [R22+0x2400], R29 ;  /* 0x0024001d16007388 */ /* 0x0005e20000000800 */
[----:B------:R-:W-:Y:S02]  /*14b0*/  LEA R34, R3, UR5, 0x1 ;  /* 0x0000000503227c11 */ /* 0x000fe4000f8e08ff */
[----:B------:R-:W-:Y:S01]  /*14c0*/  MOV R3, RZ ;  /* 0x000000ff00037202 */ /* 0x000fe20000000f00 */
[----:B------:R-:W-:Y:S01]  /*14d0*/  STS [R20+0x3000], R15 ;  /* 0x0030000f14007388 */ /* 0x000fe20000000800 */
[----:B-1----:R-:W-:Y:S02]  /*14e0*/  IADD3 R14, PT, PT, R0, 0x20, RZ ;  /* 0x00000020000e7810 */ /* 0x002fe40007ffe0ff */
[----:B------:R-:W-:Y:S01]  /*14f0*/  LOP3.LUT R35, R2, 0x40, RZ, 0xfc, !PT ;  /* 0x0000004002237812 */ /* 0x000fe200078efcff */
[----:B------:R1:W-:Y:S01]  /*1500*/  STS [R20+0x3400], R16 ;  /* 0x0034001014007388 */ /* 0x0003e20000000800 */
[----:B0-----:R-:W-:Y:S01]  /*1510*/  IMAD.WIDE.U32 R12, R18, UR4, R2 ;  /* 0x00000004120c7c25 */ /* 0x001fe2000f8e0002 */
[----:B--2---:R-:W0:Y:S01]  /*1520*/  LDC.64 R28, c[0x0][0x5d0] ;  /* 0x00017400ff1c7b82 */ /* 0x004e220000000a00 */
[----:B------:R-:W-:Y:S01]  /*1530*/  LOP3.LUT R36, R2, 0x80, RZ, 0xfc, !PT ;  /* 0x0000008002247812 */ /* 0x000fe200078efcff */
[----:B------:R0:W-:Y:S01]  /*1540*/  STS [R22+0x3000], R31 ;  /* 0x0030001f16007388 */ /* 0x0001e20000000800 */
[----:B------:R-:W-:-:S03]  /*1550*/  IADD3 R12, P0, PT, R60, R12, RZ ;  /* 0x0000000c3c0c7210 */ /* 0x000fc60007f1e0ff */
[----:B------:R2:W-:Y:S01]  /*1560*/  STS [R22+0x3400], R41 ;  /* 0x0034002916007388 */ /* 0x0005e20000000800 */
[----:B-1----:R-:W-:-:S03]  /*1570*/  IMAD R16, R19, UR4, R13 ;  /* 0x0000000413107c24 */ /* 0x002fc6000f8e020d */
[----:B------:R2:W-:Y:S02]  /*1580*/  STS [R20+0x4000], R43 ;  /* 0x0040002b14007388 */ /* 0x0005e40000000800 */
[----:B------:R-:W-:Y:S02]  /*1590*/  IADD3.X R13, PT, PT, R59, R16, RZ, P0, !PT ;  /* 0x000000103b0d7210 */ /* 0x000fe400007fe4ff */
[----:B------:R2:W-:Y:S01]  /*15a0*/  STS [R20+0x4400], R45 ;  /* 0x0044002d14007388 */ /* 0x0005e20000000800 */
[----:B------:R-:W-:-:S03]  /*15b0*/  ISETP.GE.AND P0, PT, R14, R61, PT ;  /* 0x0000003d0e00720c */ /* 0x000fc60003f06270 */
[----:B------:R2:W-:Y:S04]  /*15c0*/  STS [R22+0x4000], R51 ;  /* 0x0040003316007388 */ /* 0x0005e80000000800 */
[----:B------:R2:W-:Y:S01]  /*15d0*/  STS [R22+0x4400], R53 ;  /* 0x0044003516007388 */ /* 0x0005e20000000800 */
[----:B0-----:R-:W-:-:S03]  /*15e0*/  IMAD.WIDE.U32 R30, R28, UR7, R12 ;  /* 0x000000071c1e7c25 */ /* 0x001fc6000f8e000c */
[----:B------:R2:W-:Y:S01]  /*15f0*/  STS [R20+0x5000], R47 ;  /* 0x0050002f14007388 */ /* 0x0005e20000000800 */
[----:B------:R-:W-:-:S03]  /*1600*/  IMAD R29, R29, UR7, R31 ;  /* 0x000000071d1d7c24 */ /* 0x000fc6000f8e021f */
[----:B------:R2:W-:Y:S04]  /*1610*/  STS [R20+0x5400], R49 ;  /* 0x0054003114007388 */ /* 0x0005e80000000800 */
[----:B------:R2:W-:Y:S04]  /*1620*/  STS [R22+0x5000], R55 ;  /* 0x0050003716007388 */ /* 0x0005e80000000800 */
[----:B------:R2:W-:Y:S01]  /*1630*/  STS [R22+0x5400], R57 ;  /* 0x0054003916007388 */ /* 0x0005e20000000800 */
[----:B------:R-:W-:Y:S06]  /*1640*/  BAR.SYNC.DEFER_BLOCKING 0x0 ;  /* 0x0000000000007b1d */ /* 0x000fec0000010000 */
[----:B------:R2:W0:Y:S04]  /*1650*/  LDS.128 R8, [R34+0x1000] ;  /* 0x0010000022087984 */ /* 0x0004280000000c00 */
[----:B------:R2:W1:Y:S01]  /*1660*/  LDS.128 R4, [R34+0x3000] ;  /* 0x0030000022047984 */ /* 0x0004620000000c00 */
[----:B------:R-:W-:Y:S05]  /*1670*/  @P1 BRA `(.L_x_703) ;  /* 0x0000000000401947 */ /* 0x000fea0003800000 */
[----:B------:R-:W3:Y:S01]  /*1680*/  LDCU UR4, c[0x0][0x440] ;  /* 0x00008800ff0477ac */ /* 0x000ee20008000800 */
[----:B------:R-:W4:Y:S01]  /*1690*/  LDS.128 R12, [R34+0x2000] ;  /* 0x00200000220c7984 */ /* 0x000f220000000c00 */
[----:B------:R-:W-:Y:S01]  /*16a0*/  MOV R28, R30 ;  /* 0x0000001e001c7202 */ /* 0x000fe20000000f00 */
[----:B------:R-:W5:Y:S02]  /*16b0*/  LDCU.64 UR6, c[0x0][0x558] ;  /* 0x0000ab00ff0677ac */ /* 0x000f640008000a00 */
[----:B--2---:R-:W2:Y:S02]  /*16c0*/  LDS.128 R20, [R34+0x4000] ;  /* 0x0040000022147984 */ /* 0x004ea40000000c00 */
[----:B------:R-:W-:-:S04]  /*16d0*/  IMAD.WIDE.U32 R16, R0, R18, R28 ;  /* 0x0000001200107225 */ /* 0x000fc800078e001c */
[----:B------:R-:W-:Y:S01]  /*16e0*/  IMAD R17, R0, R19, R17 ;  /* 0x0000001300117224 */ /* 0x000fe200078e0211 */
[----:B---3--:R-:W-:Y:S02]  /*16f0*/  ISETP.GE.AND P1, PT, R2, UR4, PT ;  /* 0x0000000402007c0c */ /* 0x008fe4000bf26270 */
[----:B------:R-:W-:Y:S02]  /*1700*/  ISETP.GE.AND P2, PT, R35, UR4, PT ;  /* 0x0000000423007c0c */ /* 0x000fe4000bf46270 */
[----:B------:R-:W-:Y:S02]  /*1710*/  ISETP.GE.AND P3, PT, R36, UR4, PT ;  /* 0x0000000424007c0c */ /* 0x000fe4000bf66270 */
[----:B-----5:R-:W-:-:S04]  /*1720*/  LEA R32, P4, R16, UR6, 0x1 ;  /* 0x0000000610207c11 */ /* 0x020fc8000f8808ff */
[----:B------:R-:W-:-:S03]  /*1730*/  LEA.HI.X R33, R16, UR7, R17, 0x1, P4 ;  /* 0x0000000710217c11 */ /* 0x000fc6000a0f0c11 */
[----:B------:R-:W3:Y:S04]  /*1740*/  @!P1 LDS.128 R24, [R34] ;  /* 0x0000000022189984 */ /* 0x000ee80000000c00 */
[----:B----4-:R4:W-:Y:S04]  /*1750*/  @!P2 STG.E.128 desc[UR8][R32.64+0x80], R12 ;  /* 0x0000800c2000a986 */ /* 0x0109e8000c101d08 */
[----:B--2---:R4:W-:Y:S04]  /*1760*/  @!P3 STG.E.128 desc[UR8][R32.64+0x100], R20 ;  /* 0x000100142000b986 */ /* 0x0049e8000c101d08 */
[----:B---3--:R4:W-:Y:S02]  /*1770*/  @!P1 STG.E.128 desc[UR8][R32.64], R24 ;  /* 0x0000001820009986 */ /* 0x0089e4000c101d08 */
.L_x_703:
[----:B------:R-:W-:Y:S05]  /*1780*/  BSYNC.RECONVERGENT B0 ;  /* 0x0000000000007941 */ /* 0x000fea0003800200 */
.L_x_702:
[----:B------:R-:W-:Y:S05]  /*1790*/  @P0 EXIT ;  /* 0x000000000000094d */ /* 0x000fea0003800000 */
[----:B----4-:R3:W4:Y:S01]  /*17a0*/  LDS.128 R12, [R34+0x5000] ;  /* 0x00500000220c7984 */ /* 0x0107220000000c00 */
[----:B------:R-:W5:Y:S01]  /*17b0*/  LDCU UR4, c[0x0][0x440] ;  /* 0x00008800ff0477ac */ /* 0x000f620008000800 */
[----:B------:R-:W-:Y:S02]  /*17c0*/  IADD3 R3, P0, PT, R0, 0x20, RZ ;  /* 0x0000002000037810 */ /* 0x000fe40007f1e0ff */
[----:B------:R-:W-:Y:S01]  /*17d0*/  MOV R16, R30 ;  /* 0x0000001e00107202 */ /* 0x000fe20000000f00 */
[----:B------:R-:W2:Y:S01]  /*17e0*/  LDCU.64 UR6, c[0x0][0x558] ;  /* 0x0000ab00ff0677ac */ /* 0x000ea20008000a00 */
[----:B------:R-:W-:-:S05]  /*17f0*/  IADD3.X R17, PT, PT, RZ, RZ, RZ, P0, !PT ;  /* 0x000000ffff117210 */ /* 0x000fca00007fe4ff */
[----:B------:R-:W-:Y:S01]  /*1800*/  IMAD R0, R17, R18, RZ ;  /* 0x0000001211007224 */ /* 0x000fe200078e02ff */
[----:B------:R-:W-:-:S03]  /*1810*/  MOV R17, R29 ;  /* 0x0000001d00117202 */ /* 0x000fc60000000f00 */
[----:B------:R-:W-:Y:S01]  /*1820*/  IMAD.WIDE.U32 R16, R3, R18, R16 ;  /* 0x0000001203107225 */ /* 0x000fe200078e0010 */
[----:B-----5:R-:W-:-:S03]  /*1830*/  ISETP.GE.AND P1, PT, R2, UR4, PT ;  /* 0x0000000402007c0c */ /* 0x020fc6000bf26270 */
[----:B------:R-:W-:Y:S01]  /*1840*/  IMAD R3, R3, R19, R0 ;  /* 0x0000001303037224 */ /* 0x000fe200078e0200 */
[----:B------:R-:W-:Y:S02]  /*1850*/  ISETP.GE.AND P2, PT, R35, UR4, PT ;  /* 0x0000000423007c0c */ /* 0x000fe4000bf46270 */
[----:B------:R-:W-:Y:S02]  /*1860*/  ISETP.GE.AND P3, PT, R36, UR4, PT ;  /* 0x0000000424007c0c */ /* 0x000fe4000bf66270 */
[----:B--2---:R-:W-:Y:S02]  /*1870*/  LEA R2, P0, R16, UR6, 0x1 ;  /* 0x0000000610027c11 */ /* 0x004fe4000f8008ff */
[----:B------:R-:W-:-:S04]  /*1880*/  IADD3 R3, PT, PT, R17, R3, RZ ;  /* 0x0000000311037210 */ /* 0x000fc80007ffe0ff */
[----:B------:R-:W-:-:S05]  /*1890*/  LEA.HI.X R3, R16, UR7, R3, 0x1, P0 ;  /* 0x0000000710037c11 */ /* 0x000fca00080f0c03 */
[----:B0-----:R3:W-:Y:S04]  /*18a0*/  @!P1 STG.E.128 desc[UR8][R2.64], R8 ;  /* 0x0000000802009986 */ /* 0x0017e8000c101d08 */
[----:B-1----:R3:W-:Y:S01]  /*18b0*/  @!P2 STG.E.128 desc[UR8][R2.64+0x80], R4 ;  /* 0x000080040200a986 */ /* 0x0027e2000c101d08 */
[----:B----4-:R-:W-:Y:S05]  /*18c0*/  @P3 EXIT ;  /* 0x000000000000394d */ /* 0x010fea0003800000 */
[----:B------:R-:W-:Y:S01]  /*18d0*/  STG.E.128 desc[UR8][R2.64+0x100], R12 ;  /* 0x0001000c02007986 */ /* 0x000fe2000c101d08 */
[----:B------:R-:W-:Y:S05]  /*18e0*/  EXIT ;  /* 0x000000000000794d */ /* 0x000fea0003800000 */
.L_x_704:
        /* <DEDUP_REMOVED lines=9> */
.L_x_2164:


//--------------------- .text._ZN5flash44flash_bwd_dq_dk_dv_loop_seqk_parallel_kernelI23Flash_bwd_kernel_traitsILi192ELi64ELi64ELi8ELi4ELi2ELi2ELb1ELb1EN7cutlass6half_tE19Flash_kernel_traitsILi192ELi64ELi64ELi8ES3_EELb1ELb0ELb0ELb0ELb0ELb0ELb0EEEvNS_16Flash_bwd_paramsE --------------------------
	.section	.text._ZN5flash44flash_bwd_dq_dk_dv_loop_seqk_parallel_kernelI23Flash_bwd_kernel_traitsILi192ELi64ELi64ELi8ELi4ELi2ELi2ELb1ELb1EN7cutlass6half_tE19Flash_kernel_traitsILi192ELi64ELi64ELi8ES3_EELb1ELb0ELb0ELb0ELb0ELb0ELb0EEEvNS_16Flash_bwd_paramsE,"ax",@progbits
	.align	128
        .global         _ZN5flash44flash_bwd_dq_dk_dv_loop_seqk_parallel_kernelI23Flash_bwd_kernel_traitsILi192ELi64ELi64ELi8ELi4ELi2ELi2ELb1ELb1EN7cutlass6half_tE19Flash_kernel_traitsILi192ELi64ELi64ELi8ES3_EELb1ELb0ELb0ELb0ELb0ELb0ELb0EEEvNS_16Flash_bwd_paramsE
        .type           _ZN5flash44flash_bwd_dq_dk_dv_loop_seqk_parallel_kernelI23Flash_bwd_kernel_traitsILi192ELi64ELi64ELi8ELi4ELi2ELi2ELb1ELb1EN7cutlass6half_tE19Flash_kernel_traitsILi192ELi64ELi64ELi8ES3_EELb1ELb0ELb0ELb0ELb0ELb0ELb0EEEvNS_16Flash_bwd_paramsE,@function
        .size           _ZN5flash44flash_bwd_dq_dk_dv_loop_seqk_parallel_kernelI23Flash_bwd_kernel_traitsILi192ELi64ELi64ELi8ELi4ELi2ELi2ELb1ELb1EN7cutlass6half_tE19Flash_kernel_traitsILi192ELi64ELi64ELi8ES3_EELb1ELb0ELb0ELb0ELb0ELb0ELb0EEEvNS_16Flash_bwd_paramsE,(.L_x_2165 - _ZN5flash44flash_bwd_dq_dk_dv_loop_seqk_parallel_kernelI23Flash_bwd_kernel_traitsILi192ELi64ELi64ELi8ELi4ELi2ELi2ELb1ELb1EN7cutlass6half_tE19Flash_kernel_traitsILi192ELi64ELi64ELi8ES3_EELb1ELb0ELb0ELb0ELb0ELb0ELb0EEEvNS_16Flash_bwd_paramsE)
        .other          _ZN5flash44flash_bwd_dq_dk_dv_loop_seqk_parallel_kernelI23Flash_bwd_kernel_traitsILi192ELi64ELi64ELi8ELi4ELi2ELi2ELb1ELb1EN7cutlass6half_tE19Flash_kernel_traitsILi192ELi64ELi64ELi8ES3_EELb1ELb0ELb0ELb0ELb0ELb0ELb0EEEvNS_16Flash_bwd_paramsE,@"STO_CUDA_ENTRY STV_DEFAULT"
_ZN5flash44flash_bwd_dq_dk_dv_loop_seqk_parallel_kernelI23Flash_bwd_kernel_traitsILi192ELi64ELi64ELi8ELi4ELi2ELi2ELb1ELb1EN7cutlass6half_tE19Flash_kernel_traitsILi192ELi64ELi64ELi8ES3_EELb1ELb0ELb0ELb0ELb0ELb0ELb0EEEvNS_16Flash_bwd_paramsE:
.text._ZN5flash44flash_bwd_dq_dk_dv_loop_seqk_parallel_kernelI23Flash_bwd_kernel_traitsILi192ELi64ELi64ELi8ELi4ELi2ELi2ELb1ELb1EN7cutlass6half_tE19Flash_kernel_traitsILi192ELi64ELi64ELi8ES3_EELb1ELb0ELb0ELb0ELb0ELb0ELb0EEEvNS_16Flash_bwd_paramsE:
        /* <DEDUP_REMOVED lines=49> */
.L_x_770:
        /* <DEDUP_REMOVED lines=52> */
.L_x_705:
        /* <DEDUP_REMOVED lines=34> */
.L_x_707:
[----:B------:R-:W1:Y:S01]  /*0870*/  LDCU.64 UR16, c[0x0][0x3b8] ;  /* 0x00007700ff1077ac */ /* 0x000e620008000a00 */
[----:B------:R-:W-:-:S04]  /*0880*/  UIADD3 UR8, UPT, UPT, UR37, UR39, URZ ;  /* 0x0000002725087290 */ /* 0x000fc8000fffe0ff */
[----:B-1----:R-:W-:Y:S02]  /*0890*/  UIMAD.WIDE.U32 UR10, UR8, UR16, URZ ;  /* 0x00000010080a72a5 */ /* 0x002fe4000f8e00ff */
[----:B------:R-:W-:-:S04]  /*08a0*/  UIMAD UR8, UR8, UR17, URZ ;  /* 0x00000011080872a4 */ /* 0x000fc8000f8e02ff */
[----:B------:R-:W-:Y:S01]  /*08b0*/  UIADD3 UR8, UPT, UPT, UR11, UR8, URZ ;  /* 0x000000080b087290 */ /* 0x000fe2000fffe0ff */
[----:B------:R-:W-:-:S05]  /*08c0*/  UMOV UR46, UR10 ;  /* 0x0000000a002e7c82 */ /* 0x000fca0008000000 */
[----:B------:R-:W-:Y:S02]  /*08d0*/  MOV R20, UR8 ;  /* 0x0000000800147c02 */ /* 0x000fe40008000f00 */
.L_x_708:
        /* <DEDUP_REMOVED lines=43> */
.L_x_709:
[----:B------:R-:W1:Y:S01]  /*0b90*/  LDCU.64 UR14, c[0x0][0x3c0] ;  /* 0x00007800ff0e77ac */ /* 0x000e620008000a00 */
[----:B------:R-:W-:-:S04]  /*0ba0*/  UIADD3 UR8, UPT, UPT, UR37, UR39, URZ ;  /* 0x0000002725087290 */ /* 0x000fc8000fffe0ff */
[----:B-1----:R-:W-:Y:S02]  /*0bb0*/  UIMAD.WIDE.U32 UR50, UR8, UR14, URZ ;  /* 0x0000000e083272a5 */ /* 0x002fe4000f8e00ff */
[----:B------:R-:W-:-:S04]  /*0bc0*/  UIMAD UR8, UR8, UR15, URZ ;  /* 0x0000000f080872a4 */ /* 0x000fc8000f8e02ff */
[----:B------:R-:W-:-:S06]  /*0bd0*/  UIADD3 UR8, UPT, UPT, UR51, UR8, URZ ;  /* 0x0000000833087290 */ /* 0x000fcc000fffe0ff */
[----:B------:R-:W-:-:S07]  /*0be0*/  MOV R16, UR8 ;  /* 0x0000000800107c02 */ /* 0x000fce0008000f00 */
.L_x_710:
        /* <DEDUP_REMOVED lines=28> */
.L_x_711:
[----:B------:R-:W-:Y:S02]  /*0db0*/  UIMAD.WIDE.U32 UR10, UR62, UR18, URZ ;  /* 0x000000123e0a72a5 */ /* 0x000fe4000f8e00ff */
[----:B------:R-:W-:-:S04]  /*0dc0*/  UIMAD UR8, UR63, UR18, URZ ;  /* 0x000000123f0872a4 */ /* 0x000fc8000f8e02ff */
[----:B------:R-:W-:-:S12]  /*0dd0*/  UIADD3 UR8, UPT, UPT, UR11, UR8, URZ ;  /* 0x000000080b087290 */ /* 0x000fd8000fffe0ff */
.L_x_712:
        /* <DEDUP_REMOVED lines=20> */
.L_x_713:
[----:B------:R-:W1:Y:S01]  /*0f20*/  LDCU UR55, c[0x0][0x434] ;  /* 0x00008680ff3777ac */ /* 0x000e620008000800 */
[----:B------:R-:W-:-:S04]  /*0f30*/  UIMAD UR9, UR25, UR44, UR24 ;  /* 0x0000002c190972a4 */ /* 0x000fc8000f8e0218 */
[----:B-1----:R-:W-:Y:S02]  /*0f40*/  UIMAD UR55, UR9, UR55, URZ ;  /* 0x00000037093772a4 */ /* 0x002fe4000f8e02ff */
.L_x_714:
        /* <DEDUP_REMOVED lines=11> */
.L_x_715:
[----:B------:R-:W1:Y:S01]  /*1000*/  LDCU UR54, c[0x0][0x444] ;  /* 0x00008880ff3677ac */ /* 0x000e620008000800 */
[----:B------:R-:W-:-:S04]  /*1010*/  UIMAD UR9, UR25, UR44, UR24 ;  /* 0x0000002c190972a4 */ /* 0x000fc8000f8e0218 */
[----:B-1----:R-:W-:-:S12]  /*1020*/  UIMAD UR54, UR9, UR54, URZ ;  /* 0x00000036093672a4 */ /* 0x002fd8000f8e02ff */
.L_x_716:
[----:B------:R-:W1:Y:S01]  /*1030*/  S2R R23, SR_TID.X ;  /* 0x0000000000177919 */ /* 0x000e620000002100 */
[----:B------:R-:W-:Y:S01]  /*1040*/  USHF.R.S32.HI UR9, URZ, 0x1f, UR53 ;  /* 0x0000001fff097899 */ /* 0x000fe20008011435 */
[----:B------:R-:W2:Y:S01]  /*1050*/  LDC.64 R12, c[0x0][0x3b0] ;  /* 0x0000ec00ff0c7b82 */ /* 0x000ea20000000a00 */
[----:B------:R-:W-:Y:S01]  /*1060*/  UIADD3 UR53, UP1, UP0, UR60, UR10, UR53 ;  /* 0x0000000a3c357290 */ /* 0x000fe2000f83e035 */
[----:B------:R-:W-:Y:S01]  /*1070*/  IMAD.MOV.U32 R9, RZ, RZ, RZ ;  /* 0x000000ffff097224 */ /* 0x000fe200078e00ff */
[----:B------:R-:W-:Y:S01]  /*1080*/  ISETP.NE.AND P3, PT, RZ, UR56, PT ;  /* 0x00000038ff007c0c */ /* 0x000fe2000bf65270 */
[----:B------:R-:W-:Y:S01]  /*1090*/  BSSY.RECONVERGENT B1, `(.L_x_706) ;  /* 0x0000867000017945 */ /* 0x000fe20003800200 */
[----:B------:R-:W-:Y:S02]  /*10a0*/  UIADD3.X UR51, UPT, UPT, UR51, UR8, UR9, UP1, UP0 ;  /* 0x0000000833337290 */ /* 0x000fe40008fe0409 */
[----:B------:R-:W-:Y:S01]  /*10b0*/  UISETP.GT.AND UP0, UPT, UR43, URZ, UPT ;  /* 0x000000ff2b00728c */ /* 0x000fe2000bf04270 */
[----:B------:R-:W3:Y:S01]  /*10c0*/  LDC.64 R10, c[0x0][0x5f8] ;  /* 0x00017e00ff0a7b82 */ /* 0x000ee20000000a00 */
[----:B------:R-:W-:Y:S01]  /*10d0*/  ULEA UR54, UR45, UR54, 0x6 ;  /* 0x000000362d367291 */ /* 0x000fe2000f8e30ff */
[----:B------:R-:W4:Y:S01]  /*10e0*/  LDCU.128 UR8, c[0x0][0x590] ;  /* 0x0000b200ff0877ac */ /* 0x000f220008000c00 */
[----:B------:R-:W-:Y:S01]  /*10f0*/  ULEA UR55, UR45, UR55, 0x6 ;  /* 0x000000372d377291 */ /* 0x000fe2000f8e30ff */
[C---:B--2---:R-:W-:Y:S01]  /*1100*/  IMAD R6, R12.reuse, UR49, RZ ;  /* 0x000000310c067c24 */ /* 0x044fe2000f8e02ff */
[----:B------:R-:W-:Y:S01]  /*1110*/  SHF.L.U64.HI R18, R12, 0x5, R13 ;  /* 0x000000050c127819 */ /* 0x000fe2000001020d */
[----:B----4-:R-:W-:Y:S01]  /*1120*/  UIMAD UR18, UR49, UR8, URZ ;  /* 0x00000008311272a4 */ /* 0x010fe2000f8e02ff */
[C---:B-1----:R-:W-:Y:S01]  /*1130*/  IMAD.SHL.U32 R24, R23.reuse, 0x8, RZ ;  /* 0x0000000817187824 */ /* 0x042fe200078e00ff */
[----:B------:R-:W-:Y:S01]  /*1140*/  SHF.R.U32.HI R21, RZ, 0x3, R23 ;  /* 0x00000003ff157819 */ /* 0x000fe20000011617 */
[----:B------:R-:W-:Y:S01]  /*1150*/  IMAD.U32 R0, RZ, RZ, UR8 ;  /* 0x00000008ff007e24 */ /* 0x000fe2000f8e00ff */
[----:B------:R-:W-:Y:S01]  /*1160*/  UIMAD UR18, UR48, UR9, UR18 ;  /* 0x00000009301272a4 */ /* 0x000fe2000f8e0212 */
[----:B------:R-:W-:Y:S01]  /*1170*/  LOP3.LUT R26, R23, 0x1f, RZ, 0xc0, !PT ;  /* 0x0000001f171a7812 */ /* 0x000fe200078ec0ff */
[----:B------:R-:W-:Y:S01]  /*1180*/  UIMAD UR49, UR44, UR57, URZ ;  /* 0x000000392c3172a4 */ /* 0x000fe2000f8e02ff */
[----:B------:R-:W-:-:S02]  /*1190*/  LOP3.LUT R8, R24, 0x38, RZ, 0xc0, !PT ;  /* 0x0000003818087812 */ /* 0x000fc400078ec0ff */
[----:B------:R-:W-:Y:S02]  /*11a0*/  SHF.R.U32.HI R25, RZ, 0x5, R23 ;  /* 0x00000005ff197819 */ /* 0x000fe40000011617 */
[----:B------:R-:W-:Y:S01]  /*11b0*/  IADD3 R2, P0, PT, R8, UR58, RZ ;  /* 0x0000003a08027c10 */ /* 0x000fe2000ff1e0ff */
[----:B------:R-:W-:Y:S01]  /*11c0*/  IMAD.WIDE.U32 R4, R12, UR48, R8 ;  /* 0x000000300c047c25 */ /* 0x000fe2000f8e0008 */
[----:B------:R-:W1:Y:S01]  /*11d0*/  LDCU.64 UR58, c[0x0][0x5e8] ;  /* 0x0000bd00ff3a77ac */ /* 0x000e620008000a00 */
[----:B------:R-:W-:Y:S02]  /*11e0*/  IADD3 R22, PT, PT, R21, 0x20, RZ ;  /* 0x0000002015167810 */ /* 0x000fe40007ffe0ff */
[----:B------:R-:W-:Y:S02]  /*11f0*/  IMAD.X R3, RZ, RZ, UR19, P0 ;  /* 0x00000013ff037e24 */ /* 0x000fe400080e06ff */
[----:B------:R-:W-:Y:S01]  /*1200*/  IMAD.WIDE.U32 R2, R0, UR48, R2 ;  /* 0x0000003000027c25 */ /* 0x000fe2000f8e0002 */
[----:B------:R-:W-:-:S03]  /*1210*/  MOV R0, UR10 ;  /* 0x0000000a00007c02 */ /* 0x000fc60008000f00 */
[----:B------:R-:W-:Y:S01]  /*1220*/  VIADD R3, R3, UR18 ;  /* 0x0000001203037c36 */ /* 0x000fe20008000000 */
[----:B------:R-:W2:Y:S01]  /*1230*/  LDCU.64 UR18, c[0x0][0x3c8] ;  /* 0x00007900ff1277ac */ /* 0x000ea20008000a00 */
[----:B------:R-:W-:-:S04]  /*1240*/  IMAD.WIDE.U32 R2, R0, UR24, R2 ;  /* 0x0000001800027c25 */ /* 0x000fc8000f8e0002 */
[----:B------:R-:W-:Y:S01]  /*1250*/  IMAD.U32 R0, RZ, RZ, UR11 ;  /* 0x0000000bff007e24 */ /* 0x000fe2000f8e00ff */
[----:B------:R-:W4:Y:S03]  /*1260*/  LDCU.64 UR10, c[0x0][0x550] ;  /* 0x0000aa00ff0a77ac */ /* 0x000f260008000a00 */
[----:B------:R-:W-:Y:S02]  /*1270*/  IMAD R3, R0, UR24, R3 ;  /* 0x0000001800037c24 */ /* 0x000fe4000f8e0203 */
[----:B------:R-:W-:Y:S01]  /*1280*/  IMAD R0, R13, UR48, R6 ;  /* 0x000000300d007c24 */ /* 0x000fe2000f8e0206 */
[----:B------:R-:W-:Y:S01]  /*1290*/  IADD3 R6, P0, PT, R4, UR52, RZ ;  /* 0x0000003404067c10 */ /* 0x000fe2000ff1e0ff */
[----:B------:R-:W-:Y:S01]  /*12a0*/  IMAD.WIDE.U32 R2, R21, UR8, R2 ;  /* 0x0000000815027c25 */ /* 0x000fe2000f8e0002 */
[----:B------:R-:W-:Y:S02]  /*12b0*/  USHF.L.U32 UR48, UR8, 0x5, URZ ;  /* 0x0000000508307899 */ /* 0x000fe400080006ff */
[----:B------:R-:W-:Y:S01]  /*12c0*/  IADD3.X R7, PT, PT, R5, UR47, R0, P0, !PT ;  /* 0x0000002f05077c10 */ /* 0x000fe200087fe400 */
[----:B--2---:R-:W-:Y:S01]  /*12d0*/  IMAD.U32 R0, RZ, RZ, UR18 ;  /* 0x00000012ff007e24 */ /* 0x004fe2000f8e00ff */
[----:B------:R-:W-:Y:S01]  /*12e0*/  USHF.L.U64.HI UR47, UR8, 0x5, UR9 ;  /* 0x00000005082f7899 */ /* 0x000fe20008010209 */
[----:B------:R-:W-:Y:S01]  /*12f0*/  IMAD R15, R21, UR9, R3 ;  /* 0x00000009150f7c24 */ /* 0x000fe2000f8e0203 */
[----:B------:R-:W2:Y:S01]  /*1300*/  LDCU.64 UR8, c[0x0][0x380] ;  /* 0x00007000ff0877ac */ /* 0x000ea20008000a00 */
[----:B---3--:R-:W-:Y:S01]  /*1310*/  IMAD.WIDE.U32 R4, R10, UR22, RZ ;  /* 0x000000160a047c25 */ /* 0x008fe2000f8e00ff */
[----:B------:R-:W-:Y:S01]  /*1320*/  MOV R3, UR19 ;  /* 0x0000001300037c02 */ /* 0x000fe20008000f00 */
[----:B------:R-:W3:Y:S02]  /*1330*/  LDCU.64 UR18, c[0x0][0x570] ;  /* 0x0000ae00ff1277ac */ /* 0x000ee40008000a00 */
[----:B------:R-:W-:Y:S01]  /*1340*/  IMAD.WIDE.U32 R6, R0, UR24, R6 ;  /* 0x0000001800067c25 */ /* 0x000fe2000f8e0006 */
[----:B------:R-:W-:-:S02]  /*1350*/  SEL R4, R4, RZ, P3 ;  /* 0x000000ff04047207 */ /* 0x000fc40001800000 */
[C---:B----4-:R-:W-:Y:S01]  /*1360*/  LEA R30, P2, R2.reuse, UR10, 0x1 ;  /* 0x0000000a021e7c11 */ /* 0x050fe2000f8408ff */
[----:B------:R-:W-:Y:S01]  /*1370*/  IMAD R0, R25, UR49, R26 ;  /* 0x0000003119007c24 */ /* 0x000fe2000f8e021a */
[----:B------:R-:W-:Y:S01]  /*1380*/  USHF.L.U32 UR49, UR49, 0x6, URZ ;  /* 0x0000000631317899 */ /* 0x000fe200080006ff */
[----:B------:R-:W-:Y:S01]  /*1390*/  IMAD R10, R11, UR22, R5 ;  /* 0x000000160b0a7c24 */ /* 0x000fe2000f8e0205 */
[----:B------:R-:W-:Y:S01]  /*13a0*/  LEA.HI.X R29, R2, UR11, R15, 0x1, P2 ;  /* 0x0000000b021d7c11 */ /* 0x000fe200090f0c0f */
[----:B------:R-:W-:Y:S01]  /*13b0*/  IMAD R3, R3, UR24, R7 ;  /* 0x0000001803037c24 */ /* 0x000fe2000f8e0207 */
[----:B------:R-:W-:Y:S01]  /*13c0*/  IADD3 R11, P1, P0, R0, UR53, R4 ;  /* 0x00000035000b7c10 */ /* 0x000fe2000f83e004 */
[----:B------:R-:W-:Y:S01]  /*13d0*/  IMAD.MOV.U32 R2, RZ, RZ, R6 ;  /* 0x000000ffff027224 */ /* 0x000fe200078e0006 */
[----:B------:R-:W-:Y:S01]  /*13e0*/  SHF.R.S32.HI R5, RZ, 0x1f, R0 ;  /* 0x0000001fff057819 */ /* 0x000fe20000011400 */
[----:B------:R-:W-:Y:S01]  /*13f0*/  IMAD.U32 R4, RZ, RZ, UR49 ;  /* 0x00000031ff047e24 */ /* 0x000fe2000f8e00ff */
[----:B------:R-:W-:Y:S01]  /*1400*/  SEL R0, R10, RZ, P3 ;  /* 0x000000ff0a007207 */ /* 0x000fe20001800000 */
[----:B------:R-:W-:Y:S01]  /*1410*/  IMAD.WIDE.U32 R2, R21, R12, R2 ;  /* 0x0000000c15027225 */ /* 0x000fe200078e0002 */
[----:B------:R4:W-:Y:S01]  /*1420*/  STL [R1+0x3c], R30 ;  /* 0x00003c1e01007387 */ /* 0x0009e20000100800 */
[----:B------:R-:W5:Y:S01]  /*1430*/  LDCU.64 UR52, c[0x0][0x420] ;  /* 0x00008400ff3477ac */ /* 0x000f620008000a00 */
        /* <DEDUP_REMOVED lines=11> */
[----:B------:R-:W-:Y:S02]  /*14f0*/  LEA.HI.X R33, R0, UR19, R4, 0x2, P0 ;  /* 0x0000001300217c11 */ /* 0x000fe400080f1404 */
[----:B------:R-:W-:Y:S01]  /*1500*/  IADD3 R13, P0, PT, R21, 0x20, RZ ;  /* 0x00000020150d7810 */ /* 0x000fe20007f1e0ff */
[----:B------:R4:W-:Y:S01]  /*1510*/  STL [R1+0x30], R27 ;  /* 0x0000301b01007387 */ /* 0x0009e20000100800 */
[C---:B------:R-:W-:Y:S01]  /*1520*/  LOP3.LUT R11, R8.reuse, 0x40, RZ, 0xfc, !PT ;  /* 0x00000040080b7812 */ /* 0x040fe200078efcff */
[----:B-----5:R-:W-:Y:S01]  /*1530*/  UIMAD.WIDE UR18, UR55, 0x4, UR52 ;  /* 0x00000004371278a5 */ /* 0x020fe2000f8e0234 */
[----:B------:R-:W-:Y:S01]  /*1540*/  LOP3.LUT R12, R8, 0x80, RZ, 0xfc, !PT ;  /* 0x00000080080c7812 */ /* 0x000fe200078efcff */
[----:B------:R4:W-:Y:S01]  /*1550*/  STL.64 [R1+0x28], R32 ;  /* 0x0000282001007387 */ /* 0x0009e20000100a00 */
[----:B------:R-:W-:Y:S01]  /*1560*/  IMAD.X R17, RZ, RZ, RZ, P0 ;  /* 0x000000ffff117224 */ /* 0x000fe200000e06ff */
[----:B------:R-:W-:Y:S08]  /*1570*/  BRA.U UP0, `(.L_x_717) ;  /* 0x0000000900147547 */ /* 0x000ff0000b800000 */
        /* <DEDUP_REMOVED lines=13> */
.L_x_718:
[----:B------:R-:W1:Y:S01]  /*1650*/  LDCU.64 UR14, c[0x0][0x5c0] ;  /* 0x0000b800ff0e77ac */ /* 0x000e620008000a00 */
[----:B------:R-:W-:-:S04]  /*1660*/  UIADD3 UR8, UPT, UPT, UR37, UR39, URZ ;  /* 0x0000002725087290 */ /* 0x000fc8000fffe0ff */
[----:B-1----:R-:W-:Y:S02]  /*1670*/  UIMAD.WIDE.U32 UR18, UR8, UR14, URZ ;  /* 0x0000000e081272a5 */ /* 0x002fe4000f8e00ff */
[----:B------:R-:W-:-:S04]  /*1680*/  UIMAD UR8, UR8, UR15, URZ ;  /* 0x0000000f080872a4 */ /* 0x000fc8000f8e02ff */
[----:B------:R-:W-:-:S06]  /*1690*/  UIADD3 UR8, UPT, UPT, UR19, UR8, URZ ;  /* 0x0000000813087290 */ /* 0x000fcc000fffe0ff */
[----:B------:R-:W-:Y:S02]  /*16a0*/  MOV R0, UR8 ;  /* 0x0000000800007c02 */ /* 0x000fe40008000f00 */
.L_x_719:
        /* <DEDUP_REMOVED lines=13> */
.L_x_720:
[----:B------:R-:W1:Y:S01]  /*1780*/  LDCU.64 UR10, c[0x0][0x5c8] ;  /* 0x0000b900ff0a77ac */ /* 0x000e620008000a00 */
[----:B------:R-:W-:-:S04]  /*1790*/  UIADD3 UR37, UPT, UPT, UR37, UR39, URZ ;  /* 0x0000002725257290 */ /* 0x000fc8000fffe0ff */
[----:B-1----:R-:W-:Y:S02]  /*17a0*/  UIMAD.WIDE.U32 UR16, UR37, UR10, URZ ;  /* 0x0000000a251072a5 */ /* 0x002fe4000f8e00ff */
[----:B------:R-:W-:-:S04]  /*17b0*/  UIMAD UR37, UR37, UR11, URZ ;  /* 0x0000000b252572a4 */ /* 0x000fc8000f8e02ff */
[----:B------:R-:W-:-:S06]  /*17c0*/  UIADD3 UR37, UPT, UPT, UR17, UR37, URZ ;  /* 0x0000002511257290 */ /* 0x000fcc000fffe0ff */
[----:B------:R-:W-:-:S07]  /*17d0*/  MOV R10, UR37 ;  /* 0x00000025000a7c02 */ /* 0x000fce0008000f00 */
.L_x_721:
        /* <DEDUP_REMOVED lines=30> */
.L_x_723:
[----:B------:R-:W-:Y:S05]  /*19c0*/  BSYNC.RECONVERGENT B0 ;  /* 0x0000000000007941 */ /* 0x000fea0003800200 */
.L_x_722:
        /* <DEDUP_REMOVED lines=17> */
.L_x_725:
[----:B------:R-:W-:Y:S05]  /*1ae0*/  BSYNC.RECONVERGENT B0 ;  /* 0x0000000000007941 */ /* 0x000fea0003800200 */
.L_x_724:
        /* <DEDUP_REMOVED lines=27> */
.L_x_727:
[----:B------:R-:W-:Y:S05]  /*1ca0*/  BSYNC.RECONVERGENT B0 ;  /* 0x0000000000007941 */ /* 0x000fea0003800200 */
.L_x_726:
        /* <DEDUP_REMOVED lines=18> */
.L_x_717:
        /* <DEDUP_REMOVED lines=47> */
.L_x_731:
[----:B------:R2:W-:Y:S01]  /*20c0*/  STS.128 [R0+0x16000], RZ ;  /* 0x016000ff00007388 */ /* 0x0005e20000000c00 */
[----:B------:R-:W-:Y:S05]  /*20d0*/  BRA `(.L_x_732) ;  /* 0x00000000000c7947 */ /* 0x000fea0003800000 */
.L_x_730:
[----:B------:R1:W-:Y:S04]  /*20e0*/  STS.128 [R0+0x12000], RZ ;  /* 0x012000ff00007388 */ /* 0x0003e80000000c00 */
[----:B------:R1:W-:Y:S04]  /*20f0*/  STS.128 [R0+0x14000], RZ ;  /* 0x014000ff00007388 */ /* 0x0003e80000000c00 */
[----:B------:R1:W-:Y:S02]  /*2100*/  STS.128 [R0+0x16000], RZ ;  /* 0x016000ff00007388 */ /* 0x0003e40000000c00 */
.L_x_732:
[----:B------:R-:W-:Y:S05]  /*2110*/  BSYNC.RECONVERGENT B0 ;  /* 0x0000000000007941 */ /* 0x000fea0003800200 */
.L_x_729:
        /* <DEDUP_REMOVED lines=34> */
.L_x_735:
[----:B------:R3:W-:Y:S02]  /*2340*/  STS.128 [R0+0x17000], RZ ;  /* 0x017000ff00007388 */ /* 0x0007e40000000c00 */
.L_x_734:
[----:B------:R-:W-:Y:S05]  /*2350*/  BSYNC.RECONVERGENT B0 ;  /* 0x0000000000007941 */ /* 0x000fea0003800200 */
.L_x_733:
        /* <DEDUP_REMOVED lines=31> */
.L_x_738:
[----:B------:R3:W-:Y:S01]  /*2550*/  STS.128 [R0+0xa000], RZ ;  /* 0x00a000ff00007388 */ /* 0x0007e20000000c00 */
[----:B------:R-:W-:Y:S05]  /*2560*/  BRA `(.L_x_739) ;  /* 0x00000000000c7947 */ /* 0x000fea0003800000 */
.L_x_737:
[----:B------:R1:W-:Y:S04]  /*2570*/  STS.128 [R0+0x6000], RZ ;  /* 0x006000ff00007388 */ /* 0x0003e80000000c00 */
[----:B------:R1:W-:Y:S04]  /*2580*/  STS.128 [R0+0x8000], RZ ;  /* 0x008000ff00007388 */ /* 0x0003e80000000c00 */
[----:B------:R1:W-:Y:S02]  /*2590*/  STS.128 [R0+0xa000], RZ ;  /* 0x00a000ff00007388 */ /* 0x0003e40000000c00 */
.L_x_739:
[----:B------:R-:W-:Y:S05]  /*25a0*/  BSYNC.RECONVERGENT B0 ;  /* 0x0000000000007941 */ /* 0x000fea0003800200 */
.L_x_736:
        /* <DEDUP_REMOVED lines=31> */
.L_x_742:
[----:B------:R3:W-:Y:S02]  /*27a0*/  STS.128 [R0+0xb000], RZ ;  /* 0x00b000ff00007388 */ /* 0x0007e40000000c00 */
.L_x_741:
[----:B------:R-:W-:Y:S05]  /*27b0*/  BSYNC.RECONVERGENT B0 ;  /* 0x0000000000007941 */ /* 0x000fea0003800200 */
.L_x_740:
        /* <DEDUP_REMOVED lines=28> */
.L_x_745:
[----:B------:R3:W-:Y:S01]  /*2980*/  STS.128 [R0+0x4000], RZ ;  /* 0x004000ff00007388 */ /* 0x0007e20000000c00 */
[----:B------:R-:W-:Y:S05]  /*2990*/  BRA `(.L_x_746) ;  /* 0x00000000000c7947 */ /* 0x000fea0003800000 */
.L_x_744:
[----:B------:R1:W-:Y:S04]  /*29a0*/  STS.128 [R0], RZ ;  /* 0x000000ff00007388 */ /* 0x0003e80000000c00 */
[----:B------:R1:W-:Y:S04]  /*29b0*/  STS.128 [R0+0x2000], RZ ;  /* 0x002000ff00007388 */ /* 0x0003e80000000c00 */
[----:B------:R1:W-:Y:S02]  /*29c0*/  STS.128 [R0+0x4000], RZ ;  /* 0x004000ff00007388 */ /* 0x0003e40000000c00 */
.L_x_746:
[----:B------:R-:W-:Y:S05]  /*29d0*/  BSYNC.RECONVERGENT B0 ;  /* 0x0000000000007941 */ /* 0x000fea0003800200 */
.L_x_743:
        /* <DEDUP_REMOVED lines=27> */
.L_x_749:
[----:B------:R3:W-:Y:S02]  /*2b90*/  STS.128 [R0+0x5000], RZ ;  /* 0x005000ff00007388 */ /* 0x0007e40000000c00 */
.L_x_748:
[----:B------:R-:W-:Y:S05]  /*2ba0*/  BSYNC.RECONVERGENT B0 ;  /* 0x0000000000007941 */ /* 0x000fea0003800200 */
.L_x_747:
        /* <DEDUP_REMOVED lines=56> */
.L_x_752:
[----:B------:R3:W-:Y:S01]  /*2f30*/  STS.128 [R0+0x10000], RZ ;  /* 0x010000ff00007388 */ /* 0x0007e20000000c00 */
[----:B------:R-:W-:Y:S05]  /*2f40*/  BRA `(.L_x_753) ;  /* 0x00000000000c7947 */ /* 0x000fea0003800000 */
.L_x_751:
[----:B------:R1:W-:Y:S04]  /*2f50*/  STS.128 [R0+0xc000], RZ ;  /* 0x00c000ff00007388 */ /* 0x0003e80000000c00 */
[----:B------:R1:W-:Y:S04]  /*2f60*/  STS.128 [R0+0xe000], RZ ;  /* 0x00e000ff00007388 */ /* 0x0003e80000000c00 */
[----:B------:R1:W-:Y:S02]  /*2f70*/  STS.128 [R0+0x10000], RZ ;  /* 0x010000ff00007388 */ /* 0x0003e40000000c00 */
.L_x_753:
[----:B------:R-:W-:Y:S05]  /*2f80*/  BSYNC.RECONVERGENT B0 ;  /* 0x0000000000007941 */ /* 0x000fea0003800200 */
.L_x_750:
        /* <DEDUP_REMOVED lines=33> */
.L_x_756:
[----:B------:R2:W-:Y:S02]  /*31a0*/  STS.128 [R0+0x11000], RZ ;  /* 0x011000ff00007388 */ /* 0x0005e40000000c00 */
.L_x_755:
[----:B------:R-:W-:Y:S05]  /*31b0*/  BSYNC.RECONVERGENT B0 ;  /* 0x0000000000007941 */ /* 0x000fea0003800200 */
.L_x_754:
[----:B------:R-:W0:Y:S01]  /*31c0*/  LDGDEPBAR ;  /* 0x00000000000079af */ /* 0x000e220000000000 */
[----:B------:R-:W5:Y:S01]  /*31d0*/  LDC.64 R8, c[0x0][0x528] ;  /* 0x00014a00ff087b82 */ /* 0x000f620000000a00 */
[----:B------:R-:W4:Y:S01]  /*31e0*/  S2R R14, SR_TID.X ;  /* 0x00000000000e7919 */ /* 0x000f220000002100 */
[----:B-12---:R-:W-:Y:S01]  /*31f0*/  IMAD.SHL.U32 R2, R23, 0x40, RZ ;  /* 0x0000004017027824 */ /* 0x006fe200078e00ff */
[----:B------:R-:W-:Y:S01]  /*3200*/  LOP3.LUT R3, R25, 0x3, RZ, 0xc0, !PT ;  /* 0x0000000319037812 */ /* 0x000fe200078ec0ff */
[----:B---3--:R-:W-:Y:S02]  /*3210*/  IMAD.U32 R0, RZ, RZ, UR42 ;  /* 0x0000002aff007e24 */ /* 0x008fe4000f8e00ff */
[C---:B------:R-:W-:Y:S02]  /*3220*/  IMAD.SHL.U32 R5, R23.reuse, 0x20, RZ ;  /* 0x0000002017057824 */ /* 0x040fe400078e00ff */
[C---:B------:R-:W-:Y:S01]  /*3230*/  IMAD.SHL.U32 R11, R23.reuse, 0x10, RZ ;  /* 0x00000010170b7824 */ /* 0x040fe200078e00ff */
[----:B------:R-:W-:Y:S01]  /*3240*/  UIMAD UR14, UR25, UR44, UR24 ;  /* 0x0000002c190e72a4 */ /* 0x000fe2000f8e0218 */
[----:B------:R-:W-:-:S02]  /*3250*/  LOP3.LUT P3, RZ, R23, 0x2, RZ, 0xc0, !PT ;  /* 0x0000000217ff7812 */ /* 0x000fc4000786c0ff */
[----:B------:R-:W-:Y:S01]  /*3260*/  LOP3.LUT P2, RZ, R23, 0x4, RZ, 0xc0, !PT ;  /* 0x0000000417ff7812 */ /* 0x000fe2000784c0ff */
[----:B------:R-:W-:Y:S01]  /*3270*/  UIADD3 UR31, UPT, UPT, UR31, 0x40, URZ ;  /* 0x000000401f1f7890 */ /* 0x000fe2000fffe0ff */
[----:B------:R-:W1:Y:S01]  /*3280*/  LDCU UR8, c[0x0][0x440] ;  /* 0x00008800ff0877ac */ /* 0x000e620008000800 */
[----:B------:R-:W2:Y:S01]  /*3290*/  LDCU UR9, c[0x0][0x3e0] ;  /* 0x00007c00ff0977ac */ /* 0x000ea20008000800 */
[----:B------:R-:W-:-:S04]  /*32a0*/  DEPBAR.LE SB0, 0x1 ;  /* 0x000080400000791a */ /* 0x000fc80000000000 */
[----:B------:R-:W-:Y:S06]  /*32b0*/  BAR.SYNC.DEFER_BLOCKING 0x0 ;  /* 0x0000000000007b1d */ /* 0x000fec0000010000 */
[----:B------:R-:W3:Y:S01]  /*32c0*/  LDCU UR15, c[0x0][0x45c] ;  /* 0x00008b80ff0f77ac */ /* 0x000ee20008000800 */
[----:B-----5:R-:W5:Y:S04]  /*32d0*/  LDG.E.64 R6, desc[UR34][R8.64+0x8] ;  /* 0x0000082208067981 */ /* 0x020f68000c1e1b00 */
[----:B------:R-:W2:Y:S01]  /*32e0*/  LDG.E.64 R8, desc[UR34][R8.64] ;  /* 0x0000002208087981 */ /* 0x000ea2000c1e1b00 */
[----:B------:R-:W-:Y:S01]  /*32f0*/  LOP3.LUT R4, R2, 0x1c0, RZ, 0xc0, !PT ;  /* 0x000001c002047812 */ /* 0x000fe200078ec0ff */
[----:B------:R-:W-:Y:S01]  /*3300*/  IMAD R3, R0, 0x4, R3 ;  /* 0x0000000400037824 */ /* 0x000fe200078e0203 */
[----:B------:R-:W-:Y:S01]  /*3310*/  LOP3.LUT R10, R5, 0x200, RZ, 0xc0, !PT ;  /* 0x00000200050a7812 */ /* 0x000fe200078ec0ff */
[----:B----4-:R-:W-:Y:S01]  /*3320*/  IMAD.SHL.U32 R18, R14, 0x2, RZ ;  /* 0x000000020e127824 */ /* 0x010fe200078e00ff */
[----:B------:R-:W-:Y:S01]  /*3330*/  LOP3.LUT R2, R2, 0x200, RZ, 0xc0, !PT ;  /* 0x0000020002027812 */ /* 0x000fe200078ec0ff */
[----:B------:R-:W-:Y:S01]  /*3340*/  IMAD.SHL.U32 R13, R14, 0x20, RZ ;  /* 0x000000200e0d7824 */ /* 0x000fe200078e00ff */
[----:B------:R-:W-:Y:S01]  /*3350*/  LOP3.LUT R0, R4, 0x38, R24, 0xf8, !PT ;  /* 0x0000003804007812 */ /* 0x000fe200078ef818 */
[----:B------:R4:W-:Y:S01]  /*3360*/  STL [R1+0x4c], R3 ;  /* 0x00004c0301007387 */ /* 0x0009e20000100800 */
[----:B------:R-:W-:Y:S01]  /*3370*/  LOP3.LUT R4, R10, 0x3800, R11, 0xf8, !PT ;  /* 0x000038000a047812 */ /* 0x000fe200078ef80b */
[----:B------:R-:W-:Y:S01]  /*3380*/  USHF.L.U32 UR14, UR14, 0x5, URZ ;  /* 0x000000050e0e7899 */ /* 0x000fe200080006ff */
[----:B------:R-:W-:-:S02]  /*3390*/  LOP3.LUT R5, R2, 0xc00, R5, 0xf8, !PT ;  /* 0x00000c0002057812 */ /* 0x000fc400078ef805 */
[----:B------:R-:W-:Y:S02]  /*33a0*/  CS2R R142, SRZ ;  /* 0x00000000008e7805 */ /* 0x000fe4000001ff00 */
[----:B------:R-:W-:Y:S01]  /*33b0*/  LOP3.LUT R2, R0, 0x8, R15, 0x78, !PT ;  /* 0x0000000800027812 */ /* 0x000fe200078e780f */
[----:B------:R-:W-:Y:S01]  /*33c0*/  USHF.R.S32.HI UR16, URZ, 0x1f, UR14 ;  /* 0x0000001fff107899 */ /* 0x000fe2000801140e */
[----:B------:R-:W-:Y:S01]  /*33d0*/  SHF.R.U32.HI R11, RZ, 0x3, R14 ;  /* 0x00000003ff0b7819 */ /* 0x000fe2000001160e */
[----:B------:R-:W-:Y:S01]  /*33e0*/  IMAD.SHL.U32 R15, R14, 0x8, RZ ;  /* 0x000000080e0f7824 */ /* 0x000fe200078e00ff */
[----:B------:R-:W-:Y:S01]  /*33f0*/  LOP3.LUT R252, R5, R2, RZ, 0xfc, !PT ;  /* 0x0000000205fc7212 */ /* 0x000fe200078efcff */
[----:B------:R-:W-:Y:S01]  /*3400*/  IMAD.MOV.U32 R5, RZ, RZ, 0x40 ;  /* 0x00000040ff057424 */ /* 0x000fe200078e00ff */
[----:B------:R-:W-:Y:S02]  /*3410*/  LOP3.LUT R10, R18, 0x20, RZ, 0xc0, !PT ;  /* 0x00000020120a7812 */ /* 0x000fe400078ec0ff */
[----:B------:R-:W-:-:S02]  /*3420*/  CS2R R140, SRZ ;  /* 0x00000000008c7805 */ /* 0x000fc4000001ff00 */
[----:B------:R-:W-:Y:S02]  /*3430*/  SHF.R.U32.HI R17, RZ, 0x2, R14 ;  /* 0x00000002ff117819 */ /* 0x000fe4000001160e */
[----:B------:R-:W-:Y:S02]  /*3440*/  CS2R R146, SRZ ;  /* 0x0000000000927805 */ /* 0x000fe4000001ff00 */
[----:B------:R-:W-:Y:S02]  /*3450*/  LOP3.LUT R2, R13, 0xc00, RZ, 0xc0, !PT ;  /* 0x00000c000d027812 */ /* 0x000fe400078ec0ff */
[----:B------:R-:W-:Y:S02]  /*3460*/  CS2R R144, SRZ ;  /* 0x0000000000907805 */ /* 0x000fe4000001ff00 */
[----:B------:R-:W-:Y:S02]  /*3470*/  LOP3.LUT R10, R10, 0x18, R11, 0xf8, !PT ;  /* 0x000000180a0a7812 */ /* 0x000fe400078ef80b */
[----:B------:R-:W-:-:S02]  /*3480*/  CS2R R138, SRZ ;  /* 0x00000000008a7805 */ /* 0x000fc4000001ff00 */
[----:B------:R-:W-:Y:S02]  /*3490*/  LOP3.LUT R2, R2, 0x6, R18, 0xf8, !PT ;  /* 0x0000000602027812 */ /* 0x000fe400078ef812 */
[----:B------:R-:W-:Y:S02]  /*34a0*/  CS2R R136, SRZ ;  /* 0x0000000000887805 */ /* 0x000fe4000001ff00 */
[----:B------:R-:W-:Y:S02]  /*34b0*/  LEA R252, R252, UR6, 0x1 ;  /* 0x00000006fcfc7c11 */ /* 0x000fe4000f8e08ff */
[----:B------:R-:W-:Y:S02]  /*34c0*/  CS2R R134, SRZ ;  /* 0x0000000000867805 */ /* 0x000fe4000001ff00 */
[----:B------:R-:W-:Y:S02]  /*34d0*/  CS2R R132, SRZ ;  /* 0x0000000000847805 */ /* 0x000fe4000001ff00 */
[----:B------:R-:W-:-:S02]  /*34e0*/  CS2R R126, SRZ ;  /* 0x00000000007e7805 */ /* 0x000fc4000001ff00 */
[----:B----4-:R-:W-:Y:S02]  /*34f0*/  LOP3.LUT R3, R0, 0x8, R23, 0x78, !PT ;  /* 0x0000000800037812 */ /* 0x010fe400078e7817 */
[----:B------:R-:W-:Y:S02]  /*3500*/  CS2R R124, SRZ ;  /* 0x00000000007c7805 */ /* 0x000fe4000001ff00 */
[----:B------:R-:W-:Y:S02]  /*3510*/  CS2R R130, SRZ ;  /* 0x0000000000827805 */ /* 0x000fe4000001ff00 */
[----:B------:R-:W-:Y:S02]  /*3520*/  CS2R R128, SRZ ;  /* 0x0000000000807805 */ /* 0x000fe4000001ff00 */
[----:B------:R-:W-:Y:S01]  /*3530*/  LOP3.LUT R0, R4, R3, RZ, 0xfc, !PT ;  /* 0x0000000304007212 */ /* 0x000fe200078efcff */
[----:B------:R-:W-:Y:S01]  /*3540*/  IMAD.SHL.U32 R4, R14, 0x10, RZ ;  /* 0x000000100e047824 */ /* 0x000fe200078e00ff */
[----:B------:R-:W-:-:S02]  /*3550*/  LOP3.LUT R3, R18, 0x38, RZ, 0xc0, !PT ;  /* 0x0000003812037812 */ /* 0x000fc400078ec0ff */
[----:B------:R-:W-:Y:S02]  /*3560*/  CS2R R122, SRZ ;  /* 0x00000000007a7805 */ /* 0x000fe4000001ff00 */
[----:B------:R-:W-:Y:S02]  /*3570*/  LEA R12, R0, UR6, 0x1 ;  /* 0x00000006000c7c11 */ /* 0x000fe4000f8e08ff */
[----:B------:R-:W-:Y:S02]  /*3580*/  CS2R R120, SRZ ;  /* 0x0000000000787805 */ /* 0x000fe4000001ff00 */
[----:B------:R-:W-:Y:S01]  /*3590*/  LOP3.LUT R16, R4, 0x1c0, RZ, 0xc0, !PT ;  /* 0x000001c004107812 */ /* 0x000fe200078ec0ff */
[----:B------:R-:W-:Y:S01]  /*35a0*/  IMAD.SHL.U32 R4, R14, 0x40, RZ ;  /* 0x000000400e047824 */ /* 0x000fe200078e00ff */
[----:B------:R-:W-:Y:S01]  /*35b0*/  LOP3.LUT R0, R3, 0x20, R17, 0x78, !PT ;  /* 0x0000002003007812 */ /* 0x000fe200078e7811 */
[----:B------:R-:W-:Y:S01]  /*35c0*/  STL [R1+0xc], R12 ;  /* 0x00000c0c01007387 */ /* 0x000fe20000100800 */
[----:B------:R-:W-:Y:S01]  /*35d0*/  VIADD R3, R12, 0x12000 ;  /* 0x000120000c037836 */ /* 0x000fe20000000000 */
[----:B------:R-:W-:-:S02]  /*35e0*/  CS2R R118, SRZ ;  /* 0x0000000000767805 */ /* 0x000fc4000001ff00 */
[----:B------:R-:W-:Y:S01]  /*35f0*/  LOP3.LUT R0, R2, R0, R16, 0xfe, !PT ;  /* 0x0000000002007212 */ /* 0x000fe200078efe10 */
[----:B------:R-:W-:Y:S01]  /*3600*/  VIADD R232, R12, 0x12040 ;  /* 0x000120400ce87836 */ /* 0x000fe20000000000 */
[----:B------:R-:W-:Y:S01]  /*3610*/  LOP3.LUT R2, R10, 0x1c0, R4, 0xf8, !PT ;  /* 0x000001c00a027812 */ /* 0x000fe200078ef804 */
[----:B------:R-:W-:Y:S01]  /*3620*/  @P2 VIADD R232, R3, 0xffffffc0 ;  /* 0xffffffc003e82836 */ /* 0x000fe20000000000 */
[----:B------:R-:W4:Y:S01]  /*3630*/  LDSM.16.M88.4 R148, [R12+0x12000] ;  /* 0x012000000c94783b */ /* 0x000f220000000200 */
[----:B------:R-:W-:Y:S01]  /*3640*/  IMAD.MOV.U32 R3, RZ, RZ, 0x40 ;  /* 0x00000040ff037424 */ /* 0x000fe200078e00ff */
[----:B------:R-:W-:Y:S02]  /*3650*/  LOP3.LUT R2, R2, 0x38, R15, 0x78, !PT ;  /* 0x0000003802027812 */ /* 0x000fe400078e780f */
[----:B------:R-:W-:Y:S01]  /*3660*/  CS2R R116, SRZ ;  /* 0x0000000000747805 */ /* 0x000fe2000001ff00 */
[----:B------:R-:W1:Y:S01]  /*3670*/  LDSM.16.M88.4 R164, [R232] ;  /* 0x00000000e8a4783b */ /* 0x000e620000000200 */
[----:B------:R-:W-:-:S02]  /*3680*/  CS2R R110, SRZ ;  /* 0x00000000006e7805 */ /* 0x000fc4000001ff00 */
[----:B------:R-:W-:Y:S02]  /*3690*/  LOP3.LUT R2, R2, 0x200, R4, 0xf8, !PT ;  /* 0x0000020002027812 */ /* 0x000fe400078ef804 */
[----:B------:R-:W-:Y:S01]  /*36a0*/  CS2R R108, SRZ ;  /* 0x00000000006c7805 */ /* 0x000fe2000001ff00 */
[----:B------:R-:W1:Y:S01]  /*36b0*/  LDSM.16.M88.4 R168, [R232+0x800] ;  /* 0x00080000e8a8783b */ /* 0x000e620000000200 */
[----:B------:R-:W-:Y:S02]  /*36c0*/  SEL R3, R3, 0xffffffc0, !P2 ;  /* 0xffffffc003037807 */ /* 0x000fe40005000000 */
[----:B------:R-:W-:Y:S02]  /*36d0*/  CS2R R114, SRZ ;  /* 0x0000000000727805 */ /* 0x000fe4000001ff00 */
[----:B------:R-:W-:Y:S01]  /*36e0*/  CS2R R112, SRZ ;  /* 0x0000000000707805 */ /* 0x000fe2000001ff00 */
[----:B------:R-:W1:Y:S01]  /*36f0*/  LDSM.16.M88.4 R196, [R232+0x2000] ;  /* 0x00200000e8c4783b */ /* 0x000e620000000200 */
[----:B------:R-:W-:-:S02]  /*3700*/  CS2R R106, SRZ ;  /* 0x00000000006a7805 */ /* 0x000fc4000001ff00 */
[----:B------:R-:W-:Y:S02]  /*3710*/  CS2R R104, SRZ ;  /* 0x0000000000687805 */ /* 0x000fe4000001ff00 */
[----:B------:R-:W-:Y:S01]  /*3720*/  CS2R R102, SRZ ;  /* 0x0000000000667805 */ /* 0x000fe2000001ff00 */
[----:B------:R-:W1:Y:S01]  /*3730*/  LDSM.16.M88.4 R200, [R232+0x2800] ;  /* 0x00280000e8c8783b */ /* 0x000e620000000200 */
[----:B------:R-:W-:Y:S02]  /*3740*/  CS2R R100, SRZ ;  /* 0x0000000000647805 */ /* 0x000fe4000001ff00 */
        /* <DEDUP_REMOVED lines=25> */
[----:B------:R-:W-:Y:S02]  /*38e0*/  CS2R R32, SRZ ;  /* 0x0000000000207805 */ /* 0x000fe4000001ff00 */
[----:B------:R-:W-:-:S02]  /*38f0*/  CS2R R24, SRZ ;  /* 0x0000000000187805 */ /* 0x000fc4000001ff00 */
[----:B------:R-:W-:Y:S02]  /*3900*/  CS2R R22, SRZ ;  /* 0x0000000000167805 */ /* 0x000fe4000001ff00 */
[----:B------:R-:W-:Y:S02]  /*3910*/  CS2R R20, SRZ ;  /* 0x0000000000147805 */ /* 0x000fe4000001ff00 */
[----:B------:R-:W-:Y:S01]  /*3920*/  LOP3.LUT P2, RZ, R14, 0x8, RZ, 0xc0, !PT ;  /* 0x000000080eff7812 */ /* 0x000fe2000784c0ff */
[----:B------:R-:W-:Y:S01]  /*3930*/  UISETP.GE.AND UP1, UPT, UR31, UR36, UPT ;  /* 0x000000241f00728c */ /* 0x000fe2000bf26270 */
[----:B-----5:R-:W-:Y:S01]  /*3940*/  IADD3 R11, P1, P0, R6, UR14, R26 ;  /* 0x0000000e060b7c10 */ /* 0x020fe2000f83e01a */
[----:B------:R-:W-:Y:S01]  /*3950*/  IMAD.MOV.U32 R6, RZ, RZ, 0x20 ;  /* 0x00000020ff067424 */ /* 0x000fe200078e00ff */
[----:B------:R-:W-:Y:S01]  /*3960*/  CS2R R26, SRZ ;  /* 0x00000000001a7805 */ /* 0x000fe2000001ff00 */
[----:B------:R-:W1:Y:S01]  /*3970*/  LDCU.U8 UR14, c[0x0][0x4f8] ;  /* 0x00009f00ff0e77ac */ /* 0x000e620008000000 */
[----:B------:R-:W-:-:S02]  /*3980*/  IADD3.X R0, PT, PT, R7, UR16, RZ, P1, P0 ;  /* 0x0000001007007c10 */ /* 0x000fc40008fe04ff */
[----:B------:R-:W-:Y:S01]  /*3990*/  LOP3.LUT P0, RZ, R14, 0x2, RZ, 0xc0, !PT ;  /* 0x000000020eff7812 */ /* 0x000fe2000780c0ff */
[----:B------:R-:W5:Y:S01]  /*39a0*/  LDCU UR16, c[0x0][0x590] ;  /* 0x0000b200ff1077ac */ /* 0x000f620008000800 */
[----:B------:R-:W-:Y:S01]  /*39b0*/  LOP3.LUT R7, R4, 0x1c0, RZ, 0xc0, !PT ;  /* 0x000001c004077812 */ /* 0x000fe200078ec0ff */
[----:B------:R3:W-:Y:S01]  /*39c0*/  STL [R1+0x5c], R0 ;  /* 0x00005c0001007387 */ /* 0x0007e20000100800 */
[----:B------:R-:W-:-:S03]  /*39d0*/  LOP3.LUT P1, RZ, R14, 0x4, RZ, 0xc0, !PT ;  /* 0x000000040eff7812 */ /* 0x000fc6000782c0ff */
[----:B------:R4:W-:Y:S01]  /*39e0*/  STL [R1+0x24], R2 ;  /* 0x0000240201007387 */ /* 0x0009e20000100800 */
[----:B------:R-:W-:Y:S02]  /*39f0*/  SEL R5, R5, 0xffffffc0, !P1 ;  /* 0xffffffc005057807 */ /* 0x000fe40004800000 */
[----:B--2---:R-:W-:Y:S01]  /*3a00*/  R2UR UR55, R9 ;  /* 0x00000000093772ca */ /* 0x004fe200000e0000 */
[----:B-----5:R-:W-:Y:S01]  /*3a10*/  USHF.L.U32 UR16, UR16, 0x6, URZ ;  /* 0x0000000610107899 */ /* 0x020fe200080006ff */
[----:B------:R-:W-:Y:S02]  /*3a20*/  SHF.R.U32.HI R9, RZ, 0x1, R14 ;  /* 0x00000001ff097819 */ /* 0x000fe4000001160e */
[----:B------:R-:W-:Y:S01]  /*3a30*/  R2UR UR56, R8 ;  /* 0x00000000083872ca */ /* 0x000fe200000e0000 */
[----:B------:R-:W-:Y:S02]  /*3a40*/  IMAD.MOV.U32 R8, RZ, RZ, 0x10 ;  /* 0x00000010ff087424 */ /* 0x000fe400078e00ff */
[----:B---3--:R-:W-:-:S03]  /*3a50*/  IMAD.MOV.U32 R0, RZ, RZ, 0x20 ;  /* 0x00000020ff007424 */ /* 0x008fc600078e00ff */
[----:B----4-:R-:W-:-:S03]  /*3a60*/  SEL R2, R8, 0xfffffff0, !P1 ;  /* 0xfffffff008027807 */ /* 0x010fc60004800000 */
[----:B------:R-:W-:Y:S01]  /*3a70*/  UIADD3 UR53, UPT, UPT, UR55, -0x4498517b, URZ ;  /* 0xbb67ae8537357890 */ /* 0x000fe2000fffe0ff */
[----:B------:R-:W-:Y:S01]  /*3a80*/  SEL R0, R0, 0xffffffe0, !P3 ;  /* 0xffffffe000007807 */ /* 0x000fe20005800000 */
[----:B------:R-:W-:Y:S01]  /*3a90*/  UIADD3 UR51, UPT, UPT, UR55, 0x76cf5d0a, URZ ;  /* 0x76cf5d0a37337890 */ /* 0x000fe2000fffe0ff */
[----:B------:R-:W-:Y:S01]  /*3aa0*/  LOP3.LUT R2, R7, 0x38, R15, 0xf8, !PT ;  /* 0x0000003807027812 */ /* 0x000fe200078ef80f */
[----:B------:R-:W-:Y:S02]  /*3ab0*/  UIADD3 UR54, UPT, UPT, UR56, -0x61c88647, URZ ;  /* 0x9e3779b938367890 */ /* 0x000fe4000fffe0ff */
[C---:B------:R-:W-:Y:S01]  /*3ac0*/  IMAD.IADD R10, R0.reuse, 0x1, R12 ;  /* 0x00000001000a7824 */ /* 0x040fe200078e020c */
[----:B------:R-:W-:Y:S01]  /*3ad0*/  UIADD3 UR52, UPT, UPT, UR56, 0x3c6ef372, URZ ;  /* 0x3c6ef37238347890 */ /* 0x000fe2000fffe0ff */
[----:B------:R-:W-:Y:S01]  /*3ae0*/  IMAD.IADD R240, R0, 0x1, R232 ;  /* 0x0000000100f07824 */ /* 0x000fe200078e02e8 */
[----:B------:R-:W-:Y:S01]  /*3af0*/  UIADD3 UR50, UPT, UPT, UR56, -0x255992d5, URZ ;  /* 0xdaa66d2b38327890 */ /* 0x000fe2000fffe0ff */
[----:B------:R-:W2:Y:S01]  /*3b00*/  LDSM.16.M88.4 R232, [R232+0x4800] ;  /* 0x00480000e8e8783b */ /* 0x000ea20000000200 */
[----:B------:R-:W-:-:S02]  /*3b10*/  UIADD3 UR49, UPT, UPT, UR55, 0x32370b8f, URZ ;  /* 0x32370b8f37317890 */ /* 0x000fc4000fffe0ff */
[----:B------:R-:W-:Y:S01]  /*3b20*/  UIADD3 UR46, UPT, UPT, UR56, 0x78dde6e4, URZ ;  /* 0x78dde6e4382e7890 */ /* 0x000fe2000fffe0ff */
[----:B------:R-:W-:Y:S01]  /*3b30*/  STL [R1+0x10], R10 ;  /* 0x0000100a01007387 */ /* 0x000fe20000100800 */
[----:B------:R-:W-:Y:S02]  /*3b40*/  UIADD3 UR44, UPT, UPT, UR55, -0x126145ec, URZ ;  /* 0xed9eba14372c7890 */ /* 0x000fe4000fffe0ff */
[----:B------:R-:W-:Y:S01]  /*3b50*/  UIADD3 UR43, UPT, UPT, UR56, 0x1715609d, URZ ;  /* 0x1715609d382b7890 */ /* 0x000fe2000fffe0ff */
[----:B------:R-:W3:Y:S01]  /*3b60*/  LDSM.16.M88.4 R156, [R10+0x12000] ;  /* 0x012000000a9c783b */ /* 0x000ee20000000200 */
[----:B------:R-:W-:Y:S02]  /*3b70*/  UIADD3 UR42, UPT, UPT, UR55, -0x56f99767, URZ ;  /* 0xa9066899372a7890 */ /* 0x000fe4000fffe0ff */
[----:B------:R-:W-:Y:S01]  /*3b80*/  UIADD3 UR31, UPT, UPT, UR56, -0x4ab325aa, URZ ;  /* 0xb54cda56381f7890 */ /* 0x000fe2000fffe0ff */
[----:B------:R-:W4:Y:S01]  /*3b90*/  LDSM.16.M88.4 R160, [R10+0x12800] ;  /* 0x012800000aa0783b */ /* 0x000f220000000200 */
[----:B------:R-:W-:-:S03]  /*3ba0*/  UIADD3 UR30, UPT, UPT, UR55, 0x646e171e, URZ ;  /* 0x646e171e371e7890 */ /* 0x000fc6000fffe0ff */
        /* <DEDUP_REMOVED lines=8> */
[----:B------:R-:W1:Y:S01]  /*3c30*/  LDSM.16.M88.4 R236, [R240+0x4000] ;  /* 0x00400000f0ec783b */ /* 0x000e620000000200 */
[----:B-----5:R-:W-:-:S03]  /*3c40*/  LOP3.LUT R10, R4, 0x200, RZ, 0xc0, !PT ;  /* 0x00000200040a7812 */ /* 0x020fc600078ec0ff */
[----:B------:R-:W1:Y:S01]  /*3c50*/  LDSM.16.M88.4 R240, [R240+0x4800] ;  /* 0x00480000f0f0783b */ /* 0x000e620000000200 */
[----:B------:R-:W-:Y:S02]  /*3c60*/  SEL R4, R6, 0xffffffe0, !P0 ;  /* 0xffffffe006047807 */ /* 0x000fe40004000000 */
[----:B------:R-:W-:Y:S02]  /*3c70*/  LOP3.LUT R5, R10, 0xc00, R13, 0xf8, !PT ;  /* 0x00000c000a057812 */ /* 0x000fe400078ef80d */
[----:B------:R-:W-:Y:S01]  /*3c80*/  LOP3.LUT R6, R2, 0x8, R9, 0x78, !PT ;  /* 0x0000000802067812 */ /* 0x000fe200078e7809 */
[----:B------:R5:W-:Y:S02]  /*3c90*/  STL [R1+0x1c], R4 ;  /* 0x00001c0401007387 */ /* 0x000be40000100800 */
[----:B-----5:R-:W-:-:S04]  /*3ca0*/  LOP3.LUT R4, R9, 0x10, RZ, 0xc0, !PT ;  /* 0x0000001009047812 */ /* 0x020fc800078ec0ff */
[----:B------:R-:W-:-:S04]  /*3cb0*/  LOP3.LUT R4, R4, 0x8, R14, 0xf8, !PT ;  /* 0x0000000804047812 */ /* 0x000fc800078ef80e */
[----:B------:R-:W-:Y:S02]  /*3cc0*/  LOP3.LUT R4, R4, R2, RZ, 0x3c, !PT ;  /* 0x0000000204047212 */ /* 0x000fe400078e3cff */
[----:B------:R-:W-:Y:S01]  /*3cd0*/  LOP3.LUT R2, R5, R6, RZ, 0xfc, !PT ;  /* 0x0000000605027212 */ /* 0x000fe200078efcff */
[----:B------:R-:W-:Y:S01]  /*3ce0*/  IMAD.WIDE.U32 R6, R11, -0x2daee0ad, RZ ;  /* 0xd2511f530b067825 */ /* 0x000fe200078e00ff */
[----:B------:R-:W-:-:S03]  /*3cf0*/  LOP3.LUT R4, R4, 0x200, R13, 0xf8, !PT ;  /* 0x0000020004047812 */ /* 0x000fc600078ef80d */
[----:B------:R-:W-:Y:S02]  /*3d00*/  IMAD.IADD R5, R0, 0x1, R252 ;  /* 0x0000000100057824 */ /* 0x000fe400078e02fc */
[----:B------:R5:W-:Y:S04]  /*3d10*/  STL [R1+0x20], R4 ;  /* 0x0000200401007387 */ /* 0x000be80000100800 */
[----:B------:R2:W-:Y:S04]  /*3d20*/  STL [R1+0x58], R2 ;  /* 0x0000580201007387 */ /* 0x0005e80000100800 */
[----:B------:R1:W-:Y:S01]  /*3d30*/  STL.64 [R1+0x50], R6 ;  /* 0x0000500601007387 */ /* 0x0003e20000100a00 */
[----:B-----5:R-:W-:-:S02]  /*3d40*/  IMAD.IADD R4, R12, 0x1, R3 ;  /* 0x000000010c047824 */ /* 0x020fc400078e0203 */
[----:B--2---:R-:W-:-:S03]  /*3d50*/  IMAD.IADD R2, R3, 0x1, R252 ;  /* 0x0000000103027824 */ /* 0x004fc600078e02fc */
[----:B------:R2:W-:Y:S01]  /*3d60*/  STL [R1+0x14], R4 ;  /* 0x0000140401007387 */ /* 0x0005e20000100800 */
[C---:B------:R-:W-:Y:S02]  /*3d70*/  IMAD.IADD R3, R0.reuse, 0x1, R4 ;  /* 0x0000000100037824 */ /* 0x040fe400078e0204 */
[----:B------:R-:W-:Y:S01]  /*3d80*/  IMAD.IADD R0, R0, 0x1, R2 ;  /* 0x0000000100007824 */ /* 0x000fe200078e0202 */
[----:B------:R2:W-:Y:S04]  /*3d90*/  STL [R1+0x4], R5 ;  /* 0x0000040501007387 */ /* 0x0005e80000100800 */
[----:B------:R2:W-:Y:S04]  /*3da0*/  STL [R1], R2 ;  /* 0x0000000201007387 */ /* 0x0005e80000100800 */
[----:B------:R2:W-:Y:S04]  /*3db0*/  STL [R1+0x18], R3 ;  /* 0x0000180301007387 */ /* 0x0005e80000100800 */
[----:B-1-34-:R2:W-:Y:S02]  /*3dc0*/  STL [R1+0x8], R0 ;  /* 0x0000080001007387 */ /* 0x01a5e40000100800 */
.L_x_759:
[----:B------:R-:W3:Y:S01]  /*3dd0*/  LDL R248, [R1+0xc] ;  /* 0x00000c0001f87983 */ /* 0x000ee20000100800 */
[----:B------:R-:W-:Y:S01]  /*3de0*/  PLOP3.LUT P4, PT, PT, PT, UP1, 0x80, 0x8 ;  /* 0x000000000008781c */ /* 0x000fe20003f8f018 */
[----:B-1----:R-:W-:Y:S01]  /*3df0*/  IMAD.U32 R244, RZ, RZ, UR10 ;  /* 0x0000000afff47e24 */ /* 0x002fe2000f8e00ff */
[----:B------:R-:W-:Y:S01]  /*3e00*/  PLOP3.LUT P6, PT, PT, PT, UP1, 0x80, 0x8 ;  /* 0x000000000008781c */ /* 0x000fe20003fcf018 */
[----:B------:R-:W4:Y:S01]  /*3e10*/  LDL.LU R247, [R1+0x4] ;  /* 0x0000040001f77983 */ /* 0x000f220000300800 */
[----:B------:R-:W-:Y:S01]  /*3e20*/  IMAD.U32 R245, RZ, RZ, UR11 ;  /* 0x0000000bfff57e24 */ /* 0x000fe2000f8e00ff */
[----:B------:R-:W-:Y:S01]  /*3e30*/  PLOP3.LUT P0, PT, PT, PT, UP1, 0x80, 0x8 ;  /* 0x000000000008781c */ /* 0x000fe20003f0f018 */
[----:B------:R-:W-:Y:S01]  /*3e40*/  UISETP.NE.AND UP2, UPT, UR45, URZ, UPT ;  /* 0x000000ff2d00728c */ /* 0x000fe2000bf45270 */
[----:B-----5:R-:W5:Y:S01]  /*3e50*/  LDL R246, [R1+0x10] ;  /* 0x0000100001f67983 */ /* 0x020f620000100800 */
[----:B------:R-:W-:Y:S02]  /*3e60*/  PLOP3.LUT P3, PT, PT, PT, UP1, 0x80, 0x8 ;  /* 0x000000000008781c */ /* 0x000fe40003f6f018 */
[----:B------:R-:W-:Y:S01]  /*3e70*/  PLOP3.LUT P5, PT, PT, PT, UP1, 0x80, 0x8 ;  /* 0x000000000008781c */ /* 0x000fe20003faf018 */
[----:B--2---:R-:W2:Y:S04]  /*3e80*/  LDL.LU R3, [R1] ;  /* 0x0000000001037983 */ /* 0x004ea80000300800 */
[----:B------:R-:W2:Y:S02]  /*3e90*/  LDL R2, [R1+0x14] ;  /* 0x0000140001027983 */ /* 0x000ea40000100800 */
[----:B------:R-:W-:Y:S02]  /*3ea0*/  @UP2 UIADD3 UR25, UP0, UPT, UR18, -0x100, URZ ;  /* 0xffffff0012192890 */ /* 0x000fe4000ff1e0ff */
[----:B------:R-:W2:Y:S02]  /*3eb0*/  LDL.LU R0, [R1+0x8] ;  /* 0x0000080001007983 */ /* 0x000ea40000300800 */
[----:B------:R-:W-:Y:S02]  /*3ec0*/  @UP2 UIADD3.X UR17, UPT, UPT, UR19, -0x1, URZ, UP0, !UPT ;  /* 0xffffffff13112890 */ /* 0x000fe400087fe4ff */
[----:B------:R-:W2:Y:S01]  /*3ed0*/  LDL R250, [R1+0x18] ;  /* 0x0000180001fa7983 */ /* 0x000ea20000100800 */
[----:B------:R-:W-:Y:S03]  /*3ee0*/  @UP2 UIADD3 UR10, UP0, UPT, UR10, -0x100, URZ ;  /* 0xffffff000a0a2890 */ /* 0x000fe6000ff1e0ff */
[----:B------:R-:W0:Y:S01]  /*3ef0*/  LDGDEPBAR ;  /* 0x00000000000079af */ /* 0x000e220000000000 */
[----:B------:R-:W-:Y:S01]  /*3f00*/  @UP2 UIADD3.X UR11, UPT, UPT, UR11, -0x1, URZ, UP0, !UPT ;  /* 0xffffffff0b0b2890 */ /* 0x000fe200087fe4ff */
[----:B------:R-:W-:Y:S04]  /*3f10*/  DEPBAR.LE SB0, 0x0 ;  /* 0x000080000000791a */ /* 0x000fe80000000000 */
[----:B------:R-:W-:Y:S06]  /*3f20*/  BAR.SYNC.DEFER_BLOCKING 0x0 ;  /* 0x0000000000007b1d */ /* 0x000fec0000010000 */
[----:B------:R-:W-:Y:S08]  /*3f30*/  LDSM.16.M88.4 R16, [R252] ;  /* 0x00000000fc10783b */ /* 0x000ff00000000200 */
[----:B---3--:R-:W1:Y:S08]  /*3f40*/  LDSM.16.M88.4 R8, [R248+0xc000] ;  /* 0x00c00000f808783b */ /* 0x008e700000000200 */
[----:B------:R-:W3:Y:S08]  /*3f50*/  LDSM.16.M88.4 R68, [R248+0xc800] ;  /* 0x00c80000f844783b */ /* 0x000ef00000000200 */
[----:B----4-:R-:W-:Y:S08]  /*3f60*/  LDSM.16.M88.4 R72, [R247] ;  /* 0x00000000f748783b */ /* 0x010ff00000000200 */
[----:B-----5:R-:W4:Y:S08]  /*3f70*/  LDSM.16.M88.4 R76, [R246+0xc000] ;  /* 0x00c00000f64c783b */ /* 0x020f300000000200 */
[----:B------:R-:W5:Y:S01]  /*3f80*/  LDSM.16.M88.4 R80, [R246+0xc800] ;  /* 0x00c80000f650783b */ /* 0x000f620000000200 */
[C---:B-1----:R-:W-:Y:S07]  /*3f90*/  HMMA.16816.F32 R4, R16.reuse, R8, RZ ;  /* 0x000000081004723c */ /* 0x042fee00000018ff */
[----:B--2---:R-:W-:Y:S01]  /*3fa0*/  LDSM.16.M88.4 R84, [R3] ;  /* 0x000000000354783b */ /* 0x004fe20000000200 */
[C---:B------:R-:W-:Y:S07]  /*3fb0*/  HMMA.16816.F32 R8, R16.reuse, R10, RZ ;  /* 0x0000000a1008723c */ /* 0x040fee00000018ff */
[----:B------:R-:W1:Y:S01]  /*3fc0*/  LDSM.16.M88.4 R88, [R2+0xc000] ;  /* 0x00c000000258783b */ /* 0x000e620000000200 */
[C---:B---3--:R-:W-:Y:S07]  /*3fd0*/  HMMA.16816.F32 R12, R16.reuse, R68, RZ ;  /* 0x00000044100c723c */ /* 0x048fee00000018ff */
[----:B------:R-:W-:Y:S01]  /*3fe0*/  LDSM.16.M88.4 R92, [R0] ;  /* 0x00000000005c783b */ /* 0x000fe20000000200 */
[----:B------:R-:W-:Y:S07]  /*3ff0*/  HMMA.16816.F32 R16, R16, R70, RZ ;  /* 0x000000461010723c */ /* 0x000fee00000018ff */
[----:B------:R-:W2:Y:S01]  /*4000*/  LDSM.16.M88.4 R68, [R2+0xc800] ;  /* 0x00c800000244783b */ /* 0x000ea20000000200 */
[C---:B----4-:R-:W-:Y:S07]  /*4010*/  HMMA.16816.F32 R4, R72.reuse, R76, R4 ;  /* 0x0000004c4804723c */ /* 0x050fee0000001804 */
[----:B------:R-:W3:Y:S01]  /*4020*/  LDSM.16.M88.4 R96, [R250+0xc000] ;  /* 0x00c00000fa60783b */ /* 0x000ee20000000200 */
[C---:B------:R-:W-:Y:S07]  /*4030*/  HMMA.16816.F32 R8, R72.reuse, R78, R8 ;  /* 0x0000004e4808723c */ /* 0x040fee0000001808 */
[----:B------:R-:W-:Y:S01]  /*4040*/  LDSM.16.M88.4 R76, [R252+0x2000] ;  /* 0x00200000fc4c783b */ /* 0x000fe20000000200 */
[C---:B-----5:R-:W-:Y:S08]  /*4050*/  HMMA.16816.F32 R12, R72.reuse, R80, R12 ;  /* 0x00000050480c723c */ /* 0x060ff0000000180c */
[----:B------:R-:W-:Y:S01]  /*4060*/  HMMA.16816.F32 R16, R72, R82, R16 ;  /* 0x000000524810723c */ /* 0x000fe20000001810 */
[----:B------:R-:W4:Y:S07]  /*4070*/  LDSM.16.M88.4 R72, [R250+0xc800] ;  /* 0x00c80000fa48783b */ /* 0x000f2e0000000200 */
[C---:B-1----:R-:W-:Y:S01]  /*4080*/  HMMA.16816.F32 R4, R84.reuse, R88, R4 ;  /* 0x000000585404723c */ /* 0x042fe20000001804 */
[----:B------:R-:W1:Y:S07]  /*4090*/  LDSM.16.M88.4 R80, [R248+0xe000] ;  /* 0x00e00000f850783b */ /* 0x000e6e0000000200 */
[C---:B------:R-:W-:Y:S01]  /*40a0*/  HMMA.16816.F32 R8, R84.reuse, R90, R8 ;  /* 0x0000005a5408723c */ /* 0x040fe20000001808 */
[----:B------:R-:W-:Y:S07]  /*40b0*/  LDSM.16.M88.4 R88, [R246+0xe000] ;  /* 0x00e00000f658783b */ /* 0x000fee0000000200 */
[C---:B--2---:R-:W-:Y:S08]  /*40c0*/  HMMA.16816.F32 R12, R84.reuse, R68, R12 ;  /* 0x00000044540c723c */ /* 0x044ff0000000180c */
[----:B------:R-:W-:Y:S01]  /*40d0*/  HMMA.16816.F32 R16, R84, R70, R16 ;  /* 0x000000465410723c */ /* 0x000fe20000001810 */
[----:B------:R-:W2:Y:S07]  /*40e0*/  LDSM.16.M88.4 R68, [R248+0xe800] ;  /* 0x00e80000f844783b */ /* 0x000eae0000000200 */
[C---:B---3--:R-:W-:Y:S01]  /*40f0*/  HMMA.16816.F32 R4, R92.reuse, R96, R4 ;  /* 0x000000605c04723c */ /* 0x048fe20000001804 */
[----:B------:R-:W3:Y:S07]  /*4100*/  LDSM.16.M88.4 R84, [R247+0x2000] ;  /* 0x00200000f754783b */ /* 0x000eee0000000200 */
[C---:B------:R-:W-:Y:S01]  /*4110*/  HMMA.16816.F32 R8, R92.reuse, R98, R8 ;  /* 0x000000625c08723c */ /* 0x040fe20000001808 */
[----:B------:R-:W-:Y:S07]  /*4120*/  LDSM.16.M88.4 R96, [R2+0xe000] ;  /* 0x00e000000260783b */ /* 0x000fee0000000200 */
[C---:B----4-:R-:W-:Y:S08]  /*4130*/  HMMA.16816.F32 R12, R92.reuse, R72, R12 ;  /* 0x000000485c0c723c */ /* 0x050ff0000000180c */
        /* <DEDUP_REMOVED lines=24> */
[----:B------:R-:W-:Y:S07]  /*42c0*/  LDSM.16.M88.4 R92, [R246+0x10000] ;  /* 0x01000000f65c783b */ /* 0x000fee0000000200 */
[C---:B------:R-:W-:Y:S01]  /*42d0*/  HMMA.16816.F32 R8, R76.reuse, R82, R8 ;  /* 0x000000524c08723c */ /* 0x040fe20000001808 */
[----:B------:R-:W3:Y:S07]  /*42e0*/  LDSM.16.M88.4 R80, [R247+0x4000] ;  /* 0x00400000f750783b */ /* 0x000eee0000000200 */
[C---:B----4-:R-:W-:Y:S08]  /*42f0*/  HMMA.16816.F32 R12, R76.reuse, R72, R12 ;  /* 0x000000484c0c723c */ /* 0x050ff0000000180c */
[----:B------:R-:W-:Y:S01]  /*4300*/  HMMA.16816.F32 R16, R76, R74, R16 ;  /* 0x0000004a4c10723c */ /* 0x000fe20000001810 */
[----:B------:R4:W5:Y:S07]  /*4310*/  LDSM.16.M88.4 R72, [R246+0x10800] ;  /* 0x01080000f648783b */ /* 0x00096e0000000200 */
[C---:B-1----:R-:W-:Y:S01]  /*4320*/  HMMA.16816.F32 R4, R84.reuse, R88, R4 ;  /* 0x000000585404723c */ /* 0x042fe20000001804 */
[----:B------:R1:W-:Y:S07]  /*4330*/  LDSM.16.M88.4 R76, [R3+0x4000] ;  /* 0x00400000034c783b */ /* 0x0003ee0000000200 */
[C---:B------:R-:W-:Y:S01]  /*4340*/  HMMA.16816.F32 R8, R84.reuse, R90, R8 ;  /* 0x0000005a5408723c */ /* 0x040fe20000001808 */
[----:B------:R3:W5:Y:S07]  /*4350*/  LDSM.16.M88.4 R88, [R2+0x10000] ;  /* 0x010000000258783b */ /* 0x00076e0000000200 */
[C---:B--2---:R-:W-:Y:S01]  /*4360*/  HMMA.16816.F32 R12, R84.reuse, R68, R12 ;  /* 0x00000044540c723c */ /* 0x044fe2000000180c */
[----:B----4-:R-:W2:Y:S07]  /*4370*/  S2R R246, SR_TID.X ;  /* 0x0000000000f67919 */ /* 0x010eae0000002100 */
[----:B------:R-:W-:Y:S01]  /*4380*/  HMMA.16816.F32 R16, R84, R70, R16 ;  /* 0x000000465410723c */ /* 0x000fe20000001810 */
[----:B------:R4:W-:Y:S01]  /*4390*/  LDSM.16.M88.4 R68, [R0+0x4000] ;  /* 0x004000000044783b */ /* 0x0009e20000000200 */
[----:B-1----:R-:W-:Y:S06]  /*43a0*/  IMAD.U32 R3, RZ, RZ, UR38 ;  /* 0x00000026ff037e24 */ /* 0x002fec000f8e00ff */
[C---:B---3--:R-:W-:Y:S01]  /*43b0*/  HMMA.16816.F32 R4, R80.reuse, R92, R4 ;  /* 0x0000005c5004723c */ /* 0x048fe20000001804 */
[----:B------:R-:W3:Y:S04]  /*43c0*/  LDL R2, [R1+0x40] ;  /* 0x0000400001027983 */ /* 0x000ee80000100800 */
[----:B------:R-:W3:Y:S03]  /*43d0*/  LDL.LU R251, [R1+0x4c] ;  /* 0x00004c0001fb7983 */ /* 0x000ee60000300800 */
[C---:B------:R-:W-:Y:S01]  /*43e0*/  HMMA.16816.F32 R8, R80.reuse, R94, R8 ;  /* 0x0000005e5008723c */ /* 0x040fe20000001808 */
[----:B------:R-:W3:Y:S06]  /*43f0*/  LDL.64 R92, [R1+0x50] ;  /* 0x00005000015c7983 */ /* 0x000eec0000100a00 */
[----:B------:R-:W3:Y:S01]  /*4400*/  LDL R248, [R1+0x5c] ;  /* 0x00005c0001f87983 */ /* 0x000ee20000100800 */
[C---:B-----5:R-:W-:Y:S03]  /*4410*/  HMMA.16816.F32 R12, R80.reuse, R72, R12 ;  /* 0x00000048500c723c */ /* 0x060fe6000000180c */
[----:B------:R-:W1:Y:S01]  /*4420*/  LDSM.16.M88.4 R84, [R250+0x10000] ;  /* 0x01000000fa54783b */ /* 0x000e620000000200 */
[----:B--2---:R-:W-:Y:S01]  /*4430*/  IMAD.SHL.U32 R247, R246, 0x2, RZ ;  /* 0x00000002f6f77824 */ /* 0x004fe200078e00ff */
[----:B------:R-:W-:Y:S03]  /*4440*/  SHF.R.U32.HI R249, RZ, 0x2, R246 ;  /* 0x00000002fff97819 */ /* 0x000fe600000116f6 */
[----:B------:R-:W-:Y:S03]  /*4450*/  HMMA.16816.F32 R16, R80, R74, R16 ;  /* 0x0000004a5010723c */ /* 0x000fe60000001810 */
[----:B------:R2:W5:Y:S01]  /*4460*/  LDSM.16.M88.4 R72, [R250+0x10800] ;  /* 0x01080000fa48783b */ /* 0x0005620000000200 */
[----:B----4-:R-:W-:Y:S02]  /*4470*/  @P4 LOP3.LUT R0, R247, 0x6, RZ, 0xc0, !PT ;  /* 0x00000006f7004812 */ /* 0x010fe400078ec0ff */
[----:B------:R-:W-:Y:S02]  /*4480*/  PLOP3.LUT P4, PT, PT, PT, UP1, 0x80, 0x8 ;  /* 0x000000000008781c */ /* 0x000fe40003f8f018 */
[C---:B------:R-:W-:Y:S05]  /*4490*/  HMMA.16816.F32 R4, R76.reuse, R88, R4 ;  /* 0x000000584c04723c */ /* 0x040fea0000001804 */
[--C-:B------:R-:W-:Y:S03]  /*44a0*/  @P6 LOP3.LUT R0, R0, 0xe0, R249.reuse, 0xf8, !PT ;  /* 0x000000e000006812 */ /* 0x100fe600078ef8f9 */
[C---:B------:R-:W-:Y:S03]  /*44b0*/  HMMA.16816.F32 R8, R76.reuse, R90, R8 ;  /* 0x0000005a4c08723c */ /* 0x040fe60000001808 */
[----:B------:R-:W-:Y:S01]  /*44c0*/  @P0 IMAD R3, R3, 0x40, R0 ;  /* 0x0000004003030824 */ /* 0x000fe200078e0200 */
[----:B------:R-:W-:Y:S01]  /*44d0*/  PLOP3.LUT P0, PT, PT, PT, UP1, 0x80, 0x8 ;  /* 0x000000000008781c */ /* 0x000fe20003f0f018 */
[----:B------:R-:W-:Y:S03]  /*44e0*/  IMAD.U32 R0, RZ, RZ, UR38 ;  /* 0x00000026ff007e24 */ /* 0x000fe6000f8e00ff */
[C---:B------:R-:W-:Y:S01]  /*44f0*/  HMMA.16816.F32 R12, R76.reuse, R96, R12 ;  /* 0x000000604c0c723c */ /* 0x040fe2000000180c */
[----:B--2---:R-:W2:Y:S02]  /*4500*/  S2R R250, SR_TID.X ;  /* 0x0000000000fa7919 */ /* 0x004ea40000002100 */
[----:B------:R-:W-:Y:S05]  /*4510*/  @P3 ISETP.GE.AND P3, PT, R3, UR36, PT ;  /* 0x0000002403003c0c */ /* 0x000fea000bf66270 */
[----:B------:R-:W-:Y:S01]  /*4520*/  HMMA.16816.F32 R16, R76, R98, R16 ;  /* 0x000000624c10723c */ /* 0x000fe20000001810 */
[----:B------:R-:W-:Y:S02]  /*4530*/  IMAD.MOV.U32 R99, RZ, RZ, 0x10 ;  /* 0x00000010ff637424 */ /* 0x000fe400078e00ff */
[----:B------:R-:W-:Y:S03]  /*4540*/  LOP3.LUT R98, R247, 0x38, RZ, 0xc0, !PT ;  /* 0x00000038f7627812 */ /* 0x000fe600078ec0ff */
[----:B------:R-:W-:Y:S02]  /*4550*/  SEL R99, R99, 0xfffffff0, !P1 ;  /* 0xfffffff063637807 */ /* 0x000fe40004800000 */
[C---:B-1----:R-:W-:Y:S05]  /*4560*/  HMMA.16816.F32 R4, R68.reuse, R84, R4 ;  /* 0x000000544404723c */ /* 0x042fea0000001804 */
[----:B------:R-:W-:Y:S03]  /*4570*/  LOP3.LUT R98, R98, 0x20, R249, 0x78, !PT ;  /* 0x0000002062627812 */ /* 0x000fe600078e78f9 */
[C---:B------:R-:W-:Y:S08]  /*4580*/  HMMA.16816.F32 R8, R68.reuse, R86, R8 ;  /* 0x000000564408723c */ /* 0x040ff00000001808 */
[C---:B-----5:R-:W-:Y:S03]  /*4590*/  HMMA.16816.F32 R12, R68.reuse, R72, R12 ;  /* 0x00000048440c723c */ /* 0x060fe6000000180c */
[----:B------:R-:W-:Y:S02]  /*45a0*/  @P4 FSEL R4, R4, -INF , !P3 ;  /* 0xff80000004044808 */ /* 0x000fe40005800000 */
[----:B------:R-:W-:Y:S02]  /*45b0*/  PLOP3.LUT P4, PT, PT, PT, UP1, 0x80, 0x8 ;  /* 0x000000000008781c */ /* 0x000fe40003f8f018 */
[----:B------:R-:W-:Y:S01]  /*45c0*/  @P0 FSEL R6, R6, -INF , !P3 ;  /* 0xff80000006060808 */ /* 0x000fe20005800000 */
[----:B------:R-:W-:Y:S01]  /*45d0*/  HMMA.16816.F32 R16, R68, R74, R16 ;  /* 0x0000004a4410723c */ /* 0x000fe20000001810 */
[----:B------:R-:W-:Y:S02]  /*45e0*/  PLOP3.LUT P0, PT, PT, PT, UP1, 0x80, 0x8 ;  /* 0x000000000008781c */ /* 0x000fe40003f0f018 */
[----:B------:R-:W-:Y:S02]  /*45f0*/  PLOP3.LUT P3, PT, PT, PT, UP1, 0x80, 0x8 ;  /* 0x000000000008781c */ /* 0x000fe40003f6f018 */
[C---:B---3--:R-:W-:Y:S01]  /*4600*/  LEA R76, P6, R2.reuse, R244, 0x2 ;  /* 0x000000f4024c7211 */ /* 0x048fe200078c10ff */
[----:B------:R-:W-:Y:S03]  /*4610*/  VIADD R251, R251, 0xfffffffc ;  /* 0xfffffffcfbfb7836 */ /* 0x000fe60000000000 */
[----:B------:R-:W-:Y:S02]  /*4620*/  LEA.HI.X R77, R2, R245, RZ, 0x2, P6 ;  /* 0x000000f5024d7211 */ /* 0x000fe400030f14ff */
[----:B------:R-:W1:Y:S01]  /*4630*/  S2R R2, SR_TID.X ;  /* 0x0000000000027919 */ /* 0x000e620000002100 */
[----:B------:R-:W-:Y:S01]  /*4640*/  PLOP3.LUT P6, PT, PT, PT, UP1, 0x80, 0x8 ;  /* 0x000000000008781c */ /* 0x000fe20003fcf018 */
[----:B------:R-:W-:Y:S01]  /*4650*/  IMAD.WIDE.U32 R78, R251, -0x326172a9, RZ ;  /* 0xcd9e8d57fb4e7825 */ /* 0x000fe200078e00ff */
[----:B------:R2:W-:Y:S04]  /*4660*/  STL [R1+0x4c], R251 ;  /* 0x00004cfb01007387 */ /* 0x0005e80000100800 */
[----:B------:R-:W3:Y:S04]  /*4670*/  LDL R89, [R1+0x48] ;  /* 0x0000480001597983 */ /* 0x000ee80000100800 */
[----:B------:R-:W4:Y:S04]  /*4680*/  LDL R88, [R1+0x44] ;  /* 0x0000440001587983 */ /* 0x000f280000100800 */
[----:B------:R-:W5:Y:S01]  /*4690*/  LDL R244, [R1+0x58] ;  /* 0x0000580001f47983 */ /* 0x000f620000100800 */
[----:B--2---:R-:W-:Y:S02]  /*46a0*/  SHF.R.U32.HI R251, RZ, 0x1, R250 ;  /* 0x00000001fffb7819 */ /* 0x004fe400000116fa */
[----:B-1----:R-:W-:Y:S01]  /*46b0*/  SHF.R.U32.HI R252, RZ, 0x7, R2 ;  /* 0x00000007fffc7819 */ /* 0x002fe20000011602 */
[C---:B------:R-:W-:Y:S01]  /*46c0*/  @P5 VIADD R2, R3.reuse, 0x1 ;  /* 0x0000000103025836 */ /* 0x040fe20000000000 */
[----:B------:R-:W-:Y:S03]  /*46d0*/  PLOP3.LUT P5, PT, PT, PT, UP1, 0x80, 0x8 ;  /* 0x000000000008781c */ /* 0x000fe60003faf018 */
[----:B------:R-:W-:Y:S01]  /*46e0*/  IMAD R0, R0, 0x2, R252 ;  /* 0x0000000200007824 */ /* 0x000fe200078e02fc */
[----:B------:R-:W-:Y:S01]  /*46f0*/  @P6 ISETP.GE.AND P6, PT, R2, UR36, PT ;  /* 0x0000002402006c0c */ /* 0x000fe2000bfc6270 */
[----:B------:R-:W-:Y:S01]  /*4700*/  @P3 VIADD R2, R3, 0x9 ;  /* 0x0000000903023836 */ /* 0x000fe20000000000 */
[----:B------:R-:W-:Y:S02]  /*4710*/  PLOP3.LUT P3, PT, PT, PT, UP1, 0x80, 0x8 ;  /* 0x000000000008781c */ /* 0x000fe40003f6f018 */
[----:B------:R-:W-:Y:S02]  /*4720*/  LOP3.LUT R0, R0, UR55, R93, 0x96, !PT ;  /* 0x0000003700007c12 */ /* 0x000fe4000f8e965d */
[----:B------:R-:W-:Y:S02]  /*4730*/  @P4 FSEL R7, R7, -INF , !P6 ;  /* 0xff80000007074808 */ /* 0x000fe40007000000 */
[----:B------:R-:W-:Y:S01]  /*4740*/  PLOP3.LUT P4, PT, PT, PT, UP1, 0x80, 0x8 ;  /* 0x000000000008781c */ /* 0x000fe20003f8f018 */
[----:B------:R-:W-:Y:S01]  /*4750*/  IMAD.WIDE.U32 R82, R0, -0x326172a9, RZ ;  /* 0xcd9e8d5700527825 */ /* 0x000fe200078e00ff */
[----:B------:R-:W-:Y:S02]  /*4760*/  LOP3.LUT R0, R248, UR56, R79, 0x96, !PT ;  /* 0x00000038f8007c12 */ /* 0x000fe4000f8e964f */
[----:B------:R-:W-:Y:S01]  /*4770*/  @P5 FSEL R5, R5, -INF , !P6 ;  /* 0xff80000005055808 */ /* 0x000fe20007000000 */
[----:B------:R-:W-:Y:S01]  /*4780*/  IMAD.SHL.U32 R248, R246, 0x20, RZ ;  /* 0x00000020f6f87824 */ /* 0x000fe200078e00ff */
[----:B------:R-:W-:Y:S01]  /*4790*/  PLOP3.LUT P5, PT, PT, PT, UP1, 0x80, 0x8 ;  /* 0x000000000008781c */ /* 0x000fe20003faf018 */
[----:B------:R-:W-:Y:S01]  /*47a0*/  IMAD.WIDE.U32 R86, R0, -0x2daee0ad, RZ ;  /* 0xd2511f5300567825 */ /* 0x000fe200078e00ff */
[----:B------:R-:W-:Y:S02]  /*47b0*/  PLOP3.LUT P6, PT, PT, PT, UP1, 0x80, 0x8 ;  /* 0x000000000008781c */ /* 0x000fe40003fcf018 */
[----:B------:R-:W-:Y:S01]  /*47c0*/  LOP3.LUT R78, R78, UR54, R83, 0x96, !PT ;  /* 0x000000364e4e7c12 */ /* 0x000fe2000f8e9653 */
[C---:B------:R-:W-:Y:S01]  /*47d0*/  @P0 VIADD R0, R3.reuse, 0x8 ;  /* 0x0000000803000836 */ /* 0x040fe20000000000 */
[----:B------:R-:W-:Y:S01]  /*47e0*/  PLOP3.LUT P0, PT, PT, PT, UP1, 0x80, 0x8 ;  /* 0x000000000008781c */ /* 0x000fe20003f0f018 */
[----:B------:R-:W-:Y:S01]  /*47f0*/  IMAD.SHL.U32 R246, R246, 0x10, RZ ;  /* 0x00000010f6f67824 */ /* 0x000fe200078e00ff */
[----:B------:R-:W-:Y:S01]  /*4800*/  LOP3.LUT R80, R92, UR53, R87, 0x96, !PT ;  /* 0x000000355c507c12 */ /* 0x000fe2000f8e9657 */
[----:B------:R-:W-:Y:S01]  /*4810*/  IMAD.WIDE.U32 R78, R78, -0x2daee0ad, RZ ;  /* 0xd2511f534e4e7825 */ /* 0x000fe200078e00ff */
[----:B------:R-:W-:Y:S02]  /*4820*/  @P4 ISETP.GE.AND P4, PT, R0, UR36, PT ;  /* 0x0000002400004c0c */ /* 0x000fe4000bf86270 */
[----:B------:R-:W-:Y:S01]  /*4830*/  LOP3.LUT R97, R248, 0xc00, RZ, 0xc0, !PT ;  /* 0x00000c00f8617812 */ /* 0x000fe200078ec0ff */
[----:B------:R-:W-:Y:S01]  /*4840*/  @P5 VIADD R83, R3, 0x10 ;  /* 0x0000001003535836 */ /* 0x000fe20000000000 */
[----:B------:R-:W-:Y:S01]  /*4850*/  PLOP3.LUT P5, PT, PT, PT, UP1, 0x80, 0x8 ;  /* 0x000000000008781c */ /* 0x000fe20003faf018 */
[----:B------:R-:W-:Y:S01]  /*4860*/  IMAD.WIDE.U32 R80, R80, -0x326172a9, RZ ;  /* 0xcd9e8d5750507825 */ /* 0x000fe200078e00ff */
[----:B------:R-:W-:Y:S01]  /*4870*/  @P6 ISETP.GE.AND P6, PT, R2, UR36, PT ;  /* 0x0000002402006c0c */ /* 0x000fe2000bfc6270 */
[----:B------:R-:W1:Y:S01]  /*4880*/  S2R R248, SR_TID.X ;  /* 0x0000000000f87919 */ /* 0x000e620000002100 */
[----:B------:R-:W-:Y:S02]  /*4890*/  @P3 FSEL R10, R10, -INF , !P4 ;  /* 0xff8000000a0a3808 */ /* 0x000fe40006000000 */
[----:B------:R-:W-:Y:S02]  /*48a0*/  @P0 FSEL R8, R8, -INF , !P4 ;  /* 0xff80000008080808 */ /* 0x000fe40006000000 */
[----:B------:R-:W-:Y:S02]  /*48b0*/  LOP3.LUT R84, R82, UR52, R81, 0x96, !PT ;  /* 0x0000003452547c12 */ /* 0x000fe4000f8e9651 */
[----:B------:R-:W-:Y:S02]  /*48c0*/  LOP3.LUT R82, R86, UR51, R79, 0x96, !PT ;  /* 0x0000003356527c12 */ /* 0x000fe4000f8e964f */
[----:B------:R-:W-:Y:S01]  /*48d0*/  PLOP3.LUT P0, PT, PT, PT, UP1, 0x80, 0x8 ;  /* 0x000000000008781c */ /* 0x000fe20003f0f018 */
[----:B------:R-:W-:Y:S01]  /*48e0*/  IMAD.WIDE.U32 R84, R84, -0x2daee0ad, RZ ;  /* 0xd2511f5354547825 */ /* 0x000fe200078e00ff */
[----:B------:R-:W-:Y:S02]  /*48f0*/  @P5 ISETP.GE.AND P5, PT, R83, UR36, PT ;  /* 0x0000002453005c0c */ /* 0x000fe4000bfa6270 */
[----:B------:R-:W-:Y:S01]  /*4900*/  PLOP3.LUT P3, PT, PT, PT, UP1, 0x80, 0x8 ;  /* 0x000000000008781c */ /* 0x000fe20003f6f018 */
[----:B------:R-:W-:Y:S01]  /*4910*/  IMAD.WIDE.U32 R82, R82, -0x326172a9, RZ ;  /* 0xcd9e8d5752527825 */ /* 0x000fe200078e00ff */
[----:B------:R-:W-:Y:S02]  /*4920*/  LOP3.LUT R78, R78, UR49, R85, 0x96, !PT ;  /* 0x000000314e4e7c12 */ /* 0x000fe4000f8e9655 */
[----:B------:R-:W-:Y:S02]  /*4930*/  LOP3.LUT R97, R97, 0x6, R247, 0xf8, !PT ;  /* 0x0000000661617812 */ /* 0x000fe400078ef8f7 */
[----:B------:R-:W-:Y:S01]  /*4940*/  LOP3.LUT R80, R80, UR50, R83, 0x96, !PT ;  /* 0x0000003250507c12 */ /* 0x000fe2000f8e9653 */
[----:B------:R-:W-:Y:S01]  /*4950*/  IMAD.WIDE.U32 R78, R78, -0x326172a9, RZ ;  /* 0xcd9e8d574e4e7825 */ /* 0x000fe200078e00ff */
[----:B------:R-:W-:Y:S02]  /*4960*/  LOP3.LUT R246, R246, 0x1c0, RZ, 0xc0, !PT ;  /* 0x000001c0f6f67812 */ /* 0x000fe400078ec0ff */
[----:B------:R-:W-:Y:S01]  /*4970*/  @P0 FSEL R9, R9, -INF , !P6 ;  /* 0xff80000009090808 */ /* 0x000fe20007000000 */
[----:B------:R-:W-:Y:S01]  /*4980*/  IMAD.WIDE.U32 R80, R80, -0x2daee0ad, RZ ;  /* 0xd2511f5350507825 */ /* 0x000fe200078e00ff */
[----:B------:R-:W-:Y:S02]  /*4990*/  PLOP3.LUT P0, PT, PT, PT, UP1, 0x80, 0x8 ;  /* 0x000000000008781c */ /* 0x000fe40003f0f018 */
[----:B------:R-:W-:Y:S02]  /*49a0*/  @P3 FSEL R11, R11, -INF , !P6 ;  /* 0xff8000000b0b3808 */ /* 0x000fe40007000000 */
[----:B------:R-:W-:Y:S02]  /*49b0*/  LOP3.LUT R72, R84, UR44, R81, 0x96, !PT ;  /* 0x0000002c54487c12 */ /* 0x000fe4000f8e9651 */
[----:B------:R-:W-:Y:S01]  /*49c0*/  PLOP3.LUT P3, PT, PT, PT, UP1, 0x80, 0x8 ;  /* 0x000000000008781c */ /* 0x000fe20003f6f018 */
[----:B-1----:R-:W-:Y:S01]  /*49d0*/  IMAD.SHL.U32 R249, R248, 0x8, RZ ;  /* 0x00000008f8f97824 */ /* 0x002fe200078e00ff */
[----:B------:R-:W-:Y:S01]  /*49e0*/  PLOP3.LUT P6, PT, PT, PT, UP1, 0x80, 0x8 ;  /* 0x000000000008781c */ /* 0x000fe20003fcf018 */
[----:B------:R-:W-:Y:S01]  /*49f0*/  IMAD.WIDE.U32 R72, R72, -0x326172a9, RZ ;  /* 0xcd9e8d5748487825 */ /* 0x000fe200078e00ff */
[----:B------:R-:W-:Y:S02]  /*4a00*/  LOP3.LUT R82, R82, UR46, R79, 0x96, !PT ;  /* 0x0000002e52527c12 */ /* 0x000fe4000f8e964f */
[----:B------:R-:W-:Y:S01]  /*4a10*/  LOP3.LUT R97, R97, R98, R246, 0xfe, !PT ;  /* 0x0000006261617212 */ /* 0x000fe200078efef6 */
[----:B------:R-:W-:Y:S01]  /*4a20*/  IMAD.SHL.U32 R248, R250, 0x40, RZ ;  /* 0x00000040faf87824 */ /* 0x000fe200078e00ff */
[----:B------:R-:W-:Y:S01]  /*4a30*/  @P0 FSEL R12, R12, -INF , !P5 ;  /* 0xff8000000c0c0808 */ /* 0x000fe20006800000 */
[----:B------:R-:W-:Y:S01]  /*4a40*/  IMAD.WIDE.U32 R82, R82, -0x2daee0ad, RZ ;  /* 0xd2511f5352527825 */ /* 0x000fe200078e00ff */
[----:B------:R-:W-:Y:S02]  /*4a50*/  PLOP3.LUT P0, PT, PT, PT, UP1, 0x80, 0x8 ;  /* 0x000000000008781c */ /* 0x000fe40003f0f018 */
[----:B------:R-:W-:Y:S02]  /*4a60*/  LOP3.LUT R248, R248, 0x1c0, RZ, 0xc0, !PT ;  /* 0x000001c0f8f87812 */ /* 0x000fe400078ec0ff */
[----:B------:R-:W-:Y:S02]  /*4a70*/  @P3 FSEL R14, R14, -INF , !P5 ;  /* 0xff8000000e0e3808 */ /* 0x000fe40006800000 */
[----:B------:R-:W-:Y:S02]  /*4a80*/  PLOP3.LUT P3, PT, PT, PT, UP1, 0x80, 0x8 ;  /* 0x000000000008781c */ /* 0x000fe40003f6f018 */
[----:B------:R-:W-:Y:S02]  /*4a90*/  PLOP3.LUT P5, PT, PT, PT, UP1, 0x80, 0x8 ;  /* 0x000000000008781c */ /* 0x000fe40003faf018 */
[----:B------:R-:W-:Y:S01]  /*4aa0*/  LOP3.LUT R248, R248, 0x38, R249, 0xf8, !PT ;  /* 0x00000038f8f87812 */ /* 0x000fe200078ef8f9 */
[C---:B------:R-:W-:Y:S02]  /*4ab0*/  IMAD.SHL.U32 R249, R250.reuse, 0x40, RZ ;  /* 0x00000040faf97824 */ /* 0x040fe400078e00ff */
[----:B------:R-:W-:Y:S01]  /*4ac0*/  IMAD.SHL.U32 R250, R250, 0x20, RZ ;  /* 0x00000020fafa7824 */ /* 0x000fe200078e00ff */
[----:B------:R-:W-:Y:S02]  /*4ad0*/  LOP3.LUT R248, R248, 0x8, R251, 0x78, !PT ;  /* 0x00000008f8f87812 */ /* 0x000fe400078e78fb */
[----:B------:R-:W-:Y:S01]  /*4ae0*/  LOP3.LUT R249, R249, 0x200, RZ, 0xc0, !PT ;  /* 0x00000200f9f97812 */ /* 0x000fe200078ec0ff */
[C---:B---3--:R-:W-:Y:S01]  /*4af0*/  FMUL.FTZ R2, R89.reuse, 1.4426950216293334961 ;  /* 0x3fb8aa3b59027820 */ /* 0x048fe20000410000 */
[----:B------:R-:W-:Y:S01]  /*4b00*/  FSETP.NEU.FTZ.AND P4, PT, R89, -INF , PT ;  /* 0xff8000005900780b */ /* 0x000fe20003f9d000 */
[----:B----4-:R-:W-:Y:S03]  /*4b10*/  FMUL.FTZ R0, R88, 1.4426950216293334961 ;  /* 0x3fb8aa3b58007820 */ /* 0x010fe60000410000 */
[----:B------:R-:W-:Y:S02]  /*4b20*/  FSEL R2, R2, RZ, P4 ;  /* 0x000000ff02027208 */ /* 0x000fe40002000000 */
[----:B------:R-:W-:Y:S02]  /*4b30*/  FSETP.NEU.FTZ.AND P4, PT, R88, -INF , PT ;  /* 0xff8000005800780b */ /* 0x000fe40003f9d000 */
[----:B-----5:R-:W-:Y:S01]  /*4b40*/  LEA R252, R244, UR4, 0x1 ;  /* 0x00000004f4fc7c11 */ /* 0x020fe2000f8e08ff */
[--C-:B------:R-:W-:Y:S01]  /*4b50*/  FFMA.FTZ R4, R4, UR15, -R2.reuse ;  /* 0x0000000f04047c23 */ /* 0x100fe20008010802 */
[----:B------:R-:W-:Y:S01]  /*4b60*/  FSEL R0, R0, RZ, P4 ;  /* 0x000000ff00007208 */ /* 0x000fe20002000000 */
[--C-:B------:R-:W-:Y:S01]  /*4b70*/  FFMA.FTZ R5, R5, UR15, -R2.reuse ;  /* 0x0000000f05057c23 */ /* 0x100fe20008010802 */
[----:B------:R-:W-:Y:S01]  /*4b80*/  PLOP3.LUT P4, PT, PT, PT, UP1, 0x80, 0x8 ;  /* 0x000000000008781c */ /* 0x000fe20003f8f018 */
[----:B------:R1:W-:Y:S01]  /*4b90*/  MUFU.EX2 R96, R4 ;  /* 0x0000000400607308 */ /* 0x0003e20000000800 */
[----:B------:R-:W-:Y:S01]  /*4ba0*/  FFMA.FTZ R9, R9, UR15, -R2 ;  /* 0x0000000f09097c23 */ /* 0x000fe20008010802 */
[--C-:B------:R-:W-:Y:S01]  /*4bb0*/  FFMA.FTZ R6, R6, UR15, -R0.reuse ;  /* 0x0000000f06067c23 */ /* 0x100fe20008010800 */
[----:B------:R-:W-:Y:S01]  /*4bc0*/  FFMA.FTZ R7, R7, UR15, -R0 ;  /* 0x0000000f07077c23 */ /* 0x000fe20008010800 */
[----:B------:R-:W-:Y:S01]  /*4bd0*/  FFMA.FTZ R8, R8, UR15, -R2 ;  /* 0x0000000f08087c23 */ /* 0x000fe20008010802 */
[----:B------:R-:W-:Y:S01]  /*4be0*/  FFMA.FTZ R10, R10, UR15, -R0 ;  /* 0x0000000f0a0a7c23 */ /* 0x000fe20008010800 */
[----:B------:R-:W-:Y:S01]  /*4bf0*/  FFMA.FTZ R12, R12, UR15, -R2 ;  /* 0x0000000f0c0c7c23 */ /* 0x000fe20008010802 */
[--C-:B------:R-:W-:Y:S03]  /*4c00*/  FFMA.FTZ R11, R11, UR15, -R0.reuse ;  /* 0x0000000f0b0b7c23 */ /* 0x100fe60008010800 */
[----:B------:R2:W-:Y:S01]  /*4c10*/  MUFU.EX2 R95, R6 ;  /* 0x00000006005f7308 */ /* 0x0005e20000000800 */
[----:B------:R-:W-:Y:S01]  /*4c20*/  FFMA.FTZ R14, R14, UR15, -R0 ;  /* 0x0000000f0e0e7c23 */ /* 0x000fe20008010800 */
[----:B------:R-:W-:Y:S05]  /*4c30*/  IMAD.MOV.U32 R244, RZ, RZ, 0x40 ;  /* 0x00000040fff47424 */ /* 0x000fea00078e00ff */
[----:B------:R-:W-:Y:S03]  /*4c40*/  SEL R244, R244, 0xffffffc0, !P1 ;  /* 0xffffffc0f4f47807 */ /* 0x000fe60004800000 */
[----:B------:R3:W4:Y:S01]  /*4c50*/  MUFU.EX2 R94, R5 ;  /* 0x00000005005e7308 */ /* 0x0007220000000800 */
[C---:B-1----:R-:W-:Y:S01]  /*4c60*/  @P6 VIADD R4, R3.reuse, 0x11 ;  /* 0x0000001103046836 */ /* 0x042fe20000000000 */
[----:B------:R-:W-:Y:S01]  /*4c70*/  PLOP3.LUT P6, PT, PT, PT, UP1, 0x80, 0x8 ;  /* 0x000000000008781c */ /* 0x000fe20003fcf018 */
[----:B------:R-:W-:Y:S03]  /*4c80*/  IMAD.IADD R245, R244, 0x1, R252 ;  /* 0x00000001f4f57824 */ /* 0x000fe600078e02fc */
[----:B------:R-:W-:Y:S04]  /*4c90*/  @P4 ISETP.GE.AND P4, PT, R4, UR36, PT ;  /* 0x0000002404004c0c */ /* 0x000fe8000bf86270 */
[----:B------:R1:W-:Y:S01]  /*4ca0*/  MUFU.EX2 R93, R7 ;  /* 0x00000007005d7308 */ /* 0x0003e20000000800 */
[----:B--2---:R-:W-:Y:S01]  /*4cb0*/  LOP3.LUT R6, R78, UR43, R73, 0x96, !PT ;  /* 0x0000002b4e067c12 */ /* 0x004fe2000f8e9649 */
[C---:B------:R-:W-:Y:S01]  /*4cc0*/  @P0 VIADD R73, R3.reuse, 0x18 ;  /* 0x0000001803490836 */ /* 0x040fe20000000000 */
[----:B------:R-:W2:Y:S01]  /*4cd0*/  LDL R78, [R1+0x1c] ;  /* 0x00001c00014e7983 */ /* 0x000ea20000100800 */
[----:B------:R-:W-:Y:S01]  /*4ce0*/  @P3 VIADD R3, R3, 0x19 ;  /* 0x0000001903033836 */ /* 0x000fe20000000000 */
[----:B------:R-:W-:Y:S02]  /*4cf0*/  PLOP3.LUT P3, PT, PT, PT, UP1, 0x80, 0x8 ;  /* 0x000000000008781c */ /* 0x000fe40003f6f018 */
[----:B------:R-:W-:Y:S03]  /*4d00*/  PLOP3.LUT P0, PT, PT, PT, UP1, 0x80, 0x8 ;  /* 0x000000000008781c */ /* 0x000fe60003f0f018 */
[----:B------:R5:W-:Y:S01]  /*4d10*/  MUFU.EX2 R89, R9 ;  /* 0x0000000900597308 */ /* 0x000be20000000800 */
[----:B------:R-:W-:Y:S02]  /*4d20*/  LOP3.LUT R4, R80, UR42, R83, 0x96, !PT ;  /* 0x0000002a50047c12 */ /* 0x000fe4000f8e9653 */
[----:B------:R-:W-:Y:S02]  /*4d30*/  @P6 ISETP.GE.AND P6, PT, R3, UR36, PT ;  /* 0x0000002403006c0c */ /* 0x000fe4000bfc6270 */
[----:B------:R-:W-:Y:S01]  /*4d40*/  @P5 ISETP.GE.AND P5, PT, R73, UR36, PT ;  /* 0x0000002449005c0c */ /* 0x000fe2000bfa6270 */
[----:B---3--:R-:W-:Y:S04]  /*4d50*/  IMAD.WIDE.U32 R4, R4, -0x326172a9, RZ ;  /* 0xcd9e8d5704047825 */ /* 0x008fe800078e00ff */
[----:B------:R3:W4:Y:S01]  /*4d60*/  MUFU.EX2 R92, R8 ;  /* 0x00000008005c7308 */ /* 0x0007220000000800 */
[----:B------:R-:W-:Y:S01]  /*4d70*/  @P3 FSEL R15, R15, -INF , !P4 ;  /* 0xff8000000f0f3808 */ /* 0x000fe20006000000 */
[----:B-1----:R-:W-:Y:S01]  /*4d80*/  IMAD.WIDE.U32 R6, R6, -0x2daee0ad, RZ ;  /* 0xd2511f5306067825 */ /* 0x002fe200078e00ff */
[----:B------:R-:W-:Y:S02]  /*4d90*/  @P0 FSEL R13, R13, -INF , !P4 ;  /* 0xff8000000d0d0808 */ /* 0x000fe40006000000 */
[----:B------:R-:W-:Y:S01]  /*4da0*/  PLOP3.LUT P3, PT, PT, PT, UP1, 0x80, 0x8 ;  /* 0x000000000008781c */ /* 0x000fe20003f6f018 */
[----:B------:R-:W-:Y:S01]  /*4db0*/  FFMA.FTZ R15, R15, UR15, -R0 ;  /* 0x0000000f0f0f7c23 */ /* 0x000fe20008010800 */
[----:B------:R-:W-:Y:S01]  /*4dc0*/  PLOP3.LUT P0, PT, PT, PT, UP1, 0x80, 0x8 ;  /* 0x000000000008781c */ /* 0x000fe20003f0f018 */
[----:B------:R-:W-:Y:S01]  /*4dd0*/  FFMA.FTZ R13, R13, UR15, -R2 ;  /* 0x0000000f0d0d7c23 */ /* 0x000fe20008010802 */
[----:B------:R-:W-:Y:S01]  /*4de0*/  LOP3.LUT R5, R72, UR31, R5, 0x96, !PT ;  /* 0x0000001f48057c12 */ /* 0x000fe2000f8e9605 */
[----:B------:R-:W-:Y:S01]  /*4df0*/  MUFU.EX2 R91, R10 ;  /* 0x0000000a005b7308 */ /* 0x000fe20000000800 */
[----:B------:R-:W-:Y:S02]  /*4e00*/  LOP3.LUT R3, R82, UR30, R7, 0x96, !PT ;  /* 0x0000001e52037c12 */ /* 0x000fe4000f8e9607 */
[----:B------:R-:W-:Y:S02]  /*4e10*/  LOP3.LUT R7, R5, 0xffff, RZ, 0xc0, !PT ;  /* 0x0000ffff05077812 */ /* 0x000fe400078ec0ff */
[----:B------:R-:W-:Y:S02]  /*4e20*/  PRMT R69, R4, 0x7770, RZ ;  /* 0x0000777004457816 */ /* 0x000fe400000000ff */
[----:B------:R-:W-:Y:S03]  /*4e30*/  SHF.R.U32.HI R7, RZ, 0x8, R7 ;  /* 0x00000008ff077819 */ /* 0x000fe60000011607 */
[----:B------:R-:W1:Y:S01]  /*4e40*/  MUFU.EX2 R85, R13 ;  /* 0x0000000d00557308 */ /* 0x000e620000000800 */
[----:B------:R-:W-:Y:S02]  /*4e50*/  @P3 FSEL R18, R18, -INF , !P5 ;  /* 0xff80000012123808 */ /* 0x000fe40006800000 */
[----:B------:R-:W-:Y:S02]  /*4e60*/  @P0 FSEL R16, R16, -INF , !P5 ;  /* 0xff80000010100808 */ /* 0x000fe40006800000 */
[----:B------:R-:W-:Y:S01]  /*4e70*/  PLOP3.LUT P3, PT, PT, PT, UP1, 0x80, 0x8 ;  /* 0x000000000008781c */ /* 0x000fe20003f6f018 */
[----:B------:R-:W-:Y:S01]  /*4e80*/  FFMA.FTZ R18, R18, UR15, -R0 ;  /* 0x0000000f12127c23 */ /* 0x000fe20008010800 */
[----:B------:R-:W-:Y:S01]  /*4e90*/  PRMT R68, R4, 0x7771, RZ ;  /* 0x0000777104447816 */ /* 0x000fe200000000ff */
[----:B------:R-:W-:Y:S01]  /*4ea0*/  FFMA.FTZ R16, R16, UR15, -R2 ;  /* 0x0000000f10107c23 */ /* 0x000fe20008010802 */
[C---:B------:R-:W-:Y:S01]  /*4eb0*/  PRMT R70, R4.reuse, 0x7772, RZ ;  /* 0x0000777204467816 */ /* 0x040fe200000000ff */
[----:B------:R-:W1:Y:S01]  /*4ec0*/  MUFU.EX2 R90, R11 ;  /* 0x0000000b005a7308 */ /* 0x000e620000000800 */
[----:B------:R-:W-:Y:S02]  /*4ed0*/  PLOP3.LUT P0, PT, PT, PT, UP1, 0x80, 0x8 ;  /* 0x000000000008781c */ /* 0x000fe40003f0f018 */
[----:B-----5:R-:W-:Y:S02]  /*4ee0*/  PRMT R9, R4, 0x7773, RZ ;  /* 0x0000777304097816 */ /* 0x020fe400000000ff */
[----:B------:R-:W-:Y:S02]  /*4ef0*/  LOP3.LUT R4, R7, 0xffff, RZ, 0xc0, !PT ;  /* 0x0000ffff07047812 */ /* 0x000fe400078ec0ff */
[C---:B---3--:R-:W-:Y:S03]  /*4f00*/  LOP3.LUT R8, R5.reuse, 0xff, RZ, 0xc0, !PT ;  /* 0x000000ff05087812 */ /* 0x048fe600078ec0ff */
[----:B------:R-:W-:Y:S01]  /*4f10*/  MUFU.EX2 R87, R14 ;  /* 0x0000000e00577308 */ /* 0x000fe20000000800 */
[----:B------:R-:W-:Y:S02]  /*4f20*/  ISETP.LE.U32.AND P5, PT, R4, UR14, PT ;  /* 0x0000000e04007c0c */ /* 0x000fe4000bfa3070 */
[----:B------:R-:W-:Y:S02]  /*4f30*/  PRMT R4, R5, 0x7632, R4 ;  /* 0x0000763205047816 */ /* 0x000fe40000000004 */
[----:B------:R-:W-:Y:S02]  /*4f40*/  @P3 FSEL R19, R19, -INF , !P6 ;  /* 0xff80000013133808 */ /* 0x000fe40007000000 */
[----:B------:R-:W-:Y:S03]  /*4f50*/  LOP3.LUT R4, R4, 0xff, RZ, 0xc0, !PT ;  /* 0x000000ff04047812 */ /* 0x000fe600078ec0ff */
[----:B------:R-:W3:Y:S01]  /*4f60*/  MUFU.EX2 R88, R12 ;  /* 0x0000000c00587308 */ /* 0x000ee20000000800 */
[----:B------:R-:W-:Y:S01]  /*4f70*/  @P0 FSEL R17, R17, -INF , !P6 ;  /* 0xff80000011110808 */ /* 0x000fe20007000000 */
[----:B------:R-:W-:Y:S01]  /*4f80*/  FFMA.FTZ R0, R19, UR15, -R0 ;  /* 0x0000000f13007c23 */ /* 0x000fe20008010800 */
[----:B------:R-:W-:Y:S02]  /*4f90*/  ISETP.LE.U32.AND P3, PT, R69, UR14, PT ;  /* 0x0000000e45007c0c */ /* 0x000fe4000bf63070 */
[----:B------:R-:W-:Y:S01]  /*4fa0*/  ISETP.LE.U32.AND P4, PT, R8, UR14, PT ;  /* 0x0000000e08007c0c */ /* 0x000fe2000bf83070 */
[----:B------:R-:W-:Y:S01]  /*4fb0*/  FFMA.FTZ R2, R17, UR15, -R2 ;  /* 0x0000000f11027c23 */ /* 0x000fe20008010802 */
[----:B------:R-:W-:Y:S01]  /*4fc0*/  ISETP.LE.U32.AND P0, PT, R4, UR14, PT ;  /* 0x0000000e04007c0c */ /* 0x000fe2000bf03070 */
[----:B----4-:R-:W-:Y:S01]  /*4fd0*/  @!P5 FADD.FTZ R94, -R94, -RZ ;  /* 0x800000ff5e5ed221 */ /* 0x010fe20000010100 */
[----:B------:R-:W-:Y:S01]  /*4fe0*/  LOP3.LUT R4, R3, 0xffff, RZ, 0xc0, !PT ;  /* 0x0000ffff03047812 */ /* 0x000fe200078ec0ff */
[----:B------:R4:W-:Y:S01]  /*4ff0*/  MUFU.EX2 R81, R2 ;  /* 0x0000000200517308 */ /* 0x0009e20000000800 */
[----:B------:R-:W-:Y:S02]  /*5000*/  SHF.R.U32.HI R5, RZ, 0x18, R5 ;  /* 0x00000018ff057819 */ /* 0x000fe40000011605 */
[----:B------:R-:W-:Y:S02]  /*5010*/  SHF.R.U32.HI R4, RZ, 0x8, R4 ;  /* 0x00000008ff047819 */ /* 0x000fe40000011604 */
[----:B------:R-:W-:Y:S01]  /*5020*/  ISETP.LE.U32.AND P6, PT, R5, UR14, PT ;  /* 0x0000000e05007c0c */ /* 0x000fe2000bfc3070 */
[----:B------:R-:W-:Y:S01]  /*5030*/  @!P3 FADD.FTZ R92, -R92, -RZ ;  /* 0x800000ff5c5cb221 */ /* 0x000fe20000010100 */
[----:B------:R-:W-:Y:S01]  /*5040*/  LOP3.LUT R4, R4, 0xffff, RZ, 0xc0, !PT ;  /* 0x0000ffff04047812 */ /* 0x000fe200078ec0ff */
[----:B------:R-:W-:Y:S01]  /*5050*/  @!P4 FADD.FTZ R96, -R96, -RZ ;  /* 0x800000ff6060c221 */ /* 0x000fe20000010100 */
[----:B------:R-:W-:Y:S01]  /*5060*/  ISETP.GT.U32.AND P4, PT, R68, UR14, PT ;  /* 0x0000000e44007c0c */ /* 0x000fe2000bf84070 */
[----:B------:R-:W-:Y:S01]  /*5070*/  @!P0 FADD.FTZ R95, -R95, -RZ ;  /* 0x800000ff5f5f8221 */ /* 0x000fe20000010100 */
[----:B------:R-:W-:Y:S01]  /*5080*/  ISETP.LE.U32.AND P3, PT, R4, UR14, PT ;  /* 0x0000000e04007c0c */ /* 0x000fe2000bf63070 */
[----:B------:R-:W5:Y:S01]  /*5090*/  MUFU.EX2 R82, R0 ;  /* 0x0000000000527308 */ /* 0x000f620000000800 */
[----:B------:R-:W-:Y:S02]  /*50a0*/  ISETP.GT.U32.AND P5, PT, R70, UR14, PT ;  /* 0x0000000e46007c0c */ /* 0x000fe4000bfa4070 */
[----:B------:R-:W-:Y:S02]  /*50b0*/  LOP3.LUT R5, R3, 0xff, RZ, 0xc0, !PT ;  /* 0x000000ff03057812 */ /* 0x000fe400078ec0ff */
[----:B------:R-:W-:Y:S01]  /*50c0*/  ISETP.GT.U32.AND P0, PT, R9, UR14, PT ;  /* 0x0000000e09007c0c */ /* 0x000fe2000bf04070 */
[----:B------:R-:W-:Y:S01]  /*50d0*/  @!P6 FADD.FTZ R93, -R93, -RZ ;  /* 0x800000ff5d5de221 */ /* 0x000fe20000010100 */
[----:B------:R-:W-:Y:S03]  /*50e0*/  ISETP.LE.U32.AND P6, PT, R5, UR14, PT ;  /* 0x0000000e05007c0c */ /* 0x000fe6000bfc3070 */
[----:B------:R-:W-:Y:S01]  /*50f0*/  MUFU.EX2 R86, R15 ;  /* 0x0000000f00567308 */ /* 0x000fe20000000800 */
[----:B------:R-:W-:Y:S01]  /*5100*/  PRMT R5, R3, 0x7632, R5 ;  /* 0x0000763203057816 */ /* 0x000fe20000000005 */
[----:B------:R-:W-:Y:S01]  /*5110*/  @P4 FADD.FTZ R89, -R89, -RZ ;  /* 0x800000ff59594221 */ /* 0x000fe20000010100 */
[C---:B------:R-:W-:Y:S01]  /*5120*/  PRMT R8, R6.reuse, 0x7770, RZ ;  /* 0x0000777006087816 */ /* 0x040fe200000000ff */
[----:B-1----:R-:W-:Y:S01]  /*5130*/  @!P3 FADD.FTZ R85, -R85, -RZ ;  /* 0x800000ff5555b221 */ /* 0x002fe20000010100 */
[C---:B------:R-:W-:Y:S01]  /*5140*/  PRMT R7, R6.reuse, 0x7771, RZ ;  /* 0x0000777106077816 */ /* 0x040fe200000000ff */
[----:B------:R-:W-:Y:S01]  /*5150*/  @P5 FADD.FTZ R91, -R91, -RZ ;  /* 0x800000ff5b5b5221 */ /* 0x000fe20000010100 */
[C---:B------:R-:W-:Y:S03]  /*5160*/  PRMT R10, R6.reuse, 0x7772, RZ ;  /* 0x00007772060a7816 */ /* 0x040fe600000000ff */
[----:B------:R-:W-:Y:S01]  /*5170*/  MUFU.EX2 R83, R16 ;  /* 0x0000001000537308 */ /* 0x000fe20000000800 */
[----:B------:R-:W-:Y:S01]  /*5180*/  PRMT R6, R6, 0x7773, RZ ;  /* 0x0000777306067816 */ /* 0x000fe200000000ff */
[----:B------:R-:W-:Y:S01]  /*5190*/  @P0 FADD.FTZ R90, -R90, -RZ ;  /* 0x800000ff5a5a0221 */ /* 0x000fe20000010100 */
[----:B----4-:R-:W-:Y:S01]  /*51a0*/  SHF.R.U32.HI R2, RZ, 0x18, R3 ;  /* 0x00000018ff027819 */ /* 0x010fe20000011603 */
[----:B---3--:R-:W-:Y:S01]  /*51b0*/  @!P6 FADD.FTZ R88, -R88, -RZ ;  /* 0x800000ff5858e221 */ /* 0x008fe20000010100 */
[----:B------:R-:W-:Y:S02]  /*51c0*/  LOP3.LUT R4, R5, 0xff, RZ, 0xc0, !PT ;  /* 0x000000ff05047812 */ /* 0x000fe400078ec0ff */
[----:B------:R-:W-:Y:S03]  /*51d0*/  ISETP.GT.U32.AND P3, PT, R6, UR14, PT ;  /* 0x0000000e06007c0c */ /* 0x000fe6000bf64070 */
[----:B------:R-:W1:Y:S01]  /*51e0*/  MUFU.EX2 R84, R18 ;  /* 0x0000001200547308 */ /* 0x000e620000000800 */
[C---:B------:R-:W-:Y:S02]  /*51f0*/  LEA R3, R97.reuse, UR5, 0x1 ;  /* 0x0000000561037c11 */ /* 0x040fe4000f8e08ff */
[----:B------:R-:W-:Y:S02]  /*5200*/  LEA R97, R97, UR4, 0x1 ;  /* 0x0000000461617c11 */ /* 0x000fe4000f8e08ff */
[----:B------:R-:W-:Y:S01]  /*5210*/  F2FP.RELU.F16.F32.PACK_AB R6, R94, R96 ;  /* 0x000000605e06723e */ /* 0x000fe200000008ff */
[----:B------:R-:W-:Y:S01]  /*5220*/  IMAD.IADD R98, R3, 0x1, R99 ;  /* 0x0000000103627824 */ /* 0x000fe200078e0263 */
[----:B------:R-:W-:Y:S01]  /*5230*/  F2FP.RELU.F16.F32.PACK_AB R5, R93, R95 ;  /* 0x0000005f5d05723e */ /* 0x000fe200000008ff */
[----:B------:R-:W-:Y:S01]  /*5240*/  VIADD R80, R3, 0x20 ;  /* 0x0000002003507836 */ /* 0x000fe20000000000 */
[----:B------:R-:W-:Y:S01]  /*5250*/  ISETP.LE.U32.AND P5, PT, R4, UR14, PT ;  /* 0x0000000e04007c0c */ /* 0x000fe2000bfa3070 */
[----:B------:R-:W-:Y:S01]  /*5260*/  STS [R97+0x14000], R6 ;  /* 0x0140000661007388 */ /* 0x000fe20000000800 */
[----:B------:R-:W-:Y:S01]  /*5270*/  F2FP.RELU.F16.F32.PACK_AB R4, R89, R92 ;  /* 0x0000005c5904723e */ /* 0x000fe200000008ff */
[----:B-----5:R-:W-:Y:S01]  /*5280*/  @P3 FADD.FTZ R82, -R82, -RZ ;  /* 0x800000ff52523221 */ /* 0x020fe20000010100 */
[----:B------:R-:W-:Y:S01]  /*5290*/  F2FP.RELU.F16.F32.PACK_AB R0, R90, R91 ;  /* 0x0000005b5a00723e */ /* 0x000fe200000008ff */
[----:B------:R3:W-:Y:S01]  /*52a0*/  STS [R97+0x14400], R5 ;  /* 0x0144000561007388 */ /* 0x0007e20000000800 */
[----:B------:R-:W-:Y:S01]  /*52b0*/  ISETP.GT.U32.AND P0, PT, R7, UR14, PT ;  /* 0x0000000e07007c0c */ /* 0x000fe2000bf04070 */
[----:B------:R-:W-:Y:S01]  /*52c0*/  @P2 VIADD R80, R3, 0xffffffe0 ;  /* 0xffffffe003502836 */ /* 0x000fe20000000000 */
[----:B------:R-:W-:Y:S01]  /*52d0*/  ISETP.GT.U32.AND P6, PT, R10, UR14, PT ;  /* 0x0000000e0a007c0c */ /* 0x000fe2000bfc4070 */
[----:B------:R4:W-:Y:S01]  /*52e0*/  STS [R98], R4 ;  /* 0x0000000462007388 */ /* 0x0009e20000000800 */
[----:B------:R-:W-:Y:S01]  /*52f0*/  ISETP.LE.U32.AND P4, PT, R8, UR14, PT ;  /* 0x0000000e08007c0c */ /* 0x000fe2000bf83070 */
[----:B------:R-:W-:Y:S01]  /*5300*/  IMAD.IADD R99, R99, 0x1, R80 ;  /* 0x0000000163637824 */ /* 0x000fe200078e0250 */
[----:B------:R-:W-:Y:S01]  /*5310*/  FSETP.GE.FTZ.AND P3, PT, R96, RZ, PT ;  /* 0x000000ff6000720b */ /* 0x000fe20003f76000 */
[----:B------:R5:W-:Y:S01]  /*5320*/  STS [R98+0x400], R0 ;  /* 0x0004000062007388 */ /* 0x000be20000000800 */
[----:B------:R-:W-:Y:S01]  /*5330*/  @!P5 FADD.FTZ R87, -R87, -RZ ;  /* 0x800000ff5757d221 */ /* 0x000fe20000010100 */
[----:B------:R-:W-:Y:S02]  /*5340*/  ISETP.LE.U32.AND P5, PT, R2, UR14, PT ;  /* 0x0000000e02007c0c */ /* 0x000fe4000bfa3070 */
[----:B------:R-:W2:Y:S02]  /*5350*/  LDG.E R2, desc[UR34][R76.64] ;  /* 0x000000224c027981 */ /* 0x000ea4000c1e1900 */
[----:B------:R-:W-:Y:S01]  /*5360*/  @P0 FADD.FTZ R81, -R81, -RZ ;  /* 0x800000ff51510221 */ /* 0x000fe20000010100 */
[----:B------:R-:W-:Y:S01]  /*5370*/  FSETP.GE.FTZ.AND P0, PT, R94, RZ, PT ;  /* 0x000000ff5e00720b */ /* 0x000fe20003f16000 */
[----:B-1----:R-:W-:Y:S02]  /*5380*/  @P6 FADD.FTZ R84, -R84, -RZ ;  /* 0x800000ff54546221 */ /* 0x002fe40000010100 */
[----:B------:R-:W-:Y:S01]  /*5390*/  @!P4 FADD.FTZ R83, -R83, -RZ ;  /* 0x800000ff5353c221 */ /* 0x000fe20000010100 */
[----:B------:R-:W-:Y:S04]  /*53a0*/  FSETP.GE.FTZ.AND P4, PT, R89, RZ, PT ;  /* 0x000000ff5900720b */ /* 0x000fe80003f96000 */
[----:B------:R-:W-:Y:S01]  /*53b0*/  @!P5 FADD.FTZ R86, -R86, -RZ ;  /* 0x800000ff5656d221 */ /* 0x000fe20000010100 */
[----:B------:R-:W-:Y:S02]  /*53c0*/  F2FP.RELU.F16.F32.PACK_AB R3, R81, R83 ;  /* 0x000000535103723e */ /* 0x000fe400000008ff */
[----:B---3--:R-:W-:Y:S02]  /*53d0*/  F2FP.RELU.F16.F32.PACK_AB R5, R85, R88 ;  /* 0x000000585505723e */ /* 0x008fe400000008ff */
[----:B------:R-:W-:Y:S02]  /*53e0*/  FSETP.GE.FTZ.AND P5, PT, R92, RZ, PT ;  /* 0x000000ff5c00720b */ /* 0x000fe40003fb6000 */
[----:B----4-:R-:W-:Y:S01]  /*53f0*/  F2FP.RELU.F16.F32.PACK_AB R4, R86, R87 ;  /* 0x000000575604723e */ /* 0x010fe200000008ff */
[----:B------:R-:W-:Y:S01]  /*5400*/  STS [R80], R5 ;  /* 0x0000000550007388 */ /* 0x000fe20000000800 */
[----:B-----5:R-:W-:Y:S03]  /*5410*/  F2FP.RELU.F16.F32.PACK_AB R0, R82, R84 ;  /* 0x000000545200723e */ /* 0x020fe600000008ff */
[----:B------:R-:W-:Y:S04]  /*5420*/  STS [R80+0x400], R4 ;  /* 0x0004000450007388 */ /* 0x000fe80000000800 */
[----:B------:R1:W-:Y:S04]  /*5430*/  STS [R99+0x400], R0 ;  /* 0x0004000063007388 */ /* 0x0003e80000000800 */
[----:B------:R-:W-:Y:S04]  /*5440*/  STS [R99], R3 ;  /* 0x0000000363007388 */ /* 0x000fe80000000800 */
[----:B------:R-:W3:Y:S08]  /*5450*/  LDSM.16.M88.4 R16, [R252+0x6000] ;  /* 0x00600000fc10783b */ /* 0x000ef00000000200 */
[----:B------:R-:W-:Y:S08]  /*5460*/  LDSM.16.M88.4 R72, [R245+0x6000] ;  /* 0x00600000f548783b */ /* 0x000ff00000000200 */
[----:B-1----:R1:W4:Y:S01]  /*5470*/  LDG.E R0, desc[UR34][R76.64+0x20] ;  /* 0x000020224c007981 */ /* 0x002322000c1e1900 */
[C---:B---3--:R-:W-:Y:S08]  /*5480*/  HMMA.16816.F32 R4, R16.reuse, R148, RZ ;  /* 0x000000941004723c */ /* 0x048ff000000018ff */
[C---:B------:R-:W-:Y:S08]  /*5490*/  HMMA.16816.F32 R8, R16.reuse, R150, RZ ;  /* 0x000000961008723c */ /* 0x040ff000000018ff */
[C---:B------:R-:W-:Y:S08]  /*54a0*/  HMMA.16816.F32 R12, R16.reuse, R152, RZ ;  /* 0x00000098100c723c */ /* 0x040ff000000018ff */
[----:B------:R-:W-:Y:S01]  /*54b0*/  HMMA.16816.F32 R16, R16, R154, RZ ;  /* 0x0000009a1010723c */ /* 0x000fe200000018ff */
[C---:B--2---:R-:W-:Y:S02]  /*54c0*/  IMAD.IADD R246, R78.reuse, 0x1, R252 ;  /* 0x000000014ef67824 */ /* 0x044fe400078e02fc */
[----:B------:R-:W-:Y:S03]  /*54d0*/  IMAD.IADD R3, R78, 0x1, R245 ;  /* 0x000000014e037824 */ /* 0x000fe600078e02f5 */
[----:B------:R-:W2:Y:S08]  /*54e0*/  LDSM.16.M88.4 R68, [R246+0x6000] ;  /* 0x00600000f644783b */ /* 0x000eb00000000200 */
[----:B-1----:R-:W1:Y:S08]  /*54f0*/  LDSM.16.M88.4 R76, [R3+0x6000] ;  /* 0x00600000034c783b */ /* 0x002e700000000200 */
[----:B------:R-:W-:Y:S04]  /*5500*/  STL [R1+0x4], R246 ;  /* 0x000004f601007387 */ /* 0x000fe80000100800 */
[----:B------:R-:W-:Y:S04]  /*5510*/  STL [R1], R245 ;  /* 0x000000f501007387 */ /* 0x000fe80000100800 */
[----:B------:R-:W-:Y:S01]  /*5520*/  STL [R1+0x8], R3 ;  /* 0x0000080301007387 */ /* 0x000fe20000100800 */
        /* <DEDUP_REMOVED lines=29> */
[----:B------:R1:W5:Y:S07]  /*5700*/  LDSM.16.M88.4 R76, [R246+0xa000] ;  /* 0x00a00000f64c783b */ /* 0x00036e0000000200 */
[C---:B--2---:R-:W-:Y:S08]  /*5710*/  HMMA.16816.F32 R4, R68.reuse, R204, R4 ;  /* 0x000000cc4404723c */ /* 0x044ff00000001804 */
[C---:B------:R-:W-:Y:S08]  /*5720*/  HMMA.16816.F32 R8, R68.reuse, R206, R8 ;  /* 0x000000ce4408723c */ /* 0x040ff00000001808 */
[C---:B------:R-:W-:Y:S01]  /*5730*/  HMMA.16816.F32 R12, R68.reuse, R208, R12 ;  /* 0x000000d0440c723c */ /* 0x040fe2000000180c */
[----:B-1----:R-:W2:Y:S07]  /*5740*/  LDL R246, [R1+0x20] ;  /* 0x0000200001f67983 */ /* 0x002eae0000100800 */
[----:B------:R-:W-:Y:S01]  /*5750*/  HMMA.16816.F32 R16, R68, R210, R16 ;  /* 0x000000d24410723c */ /* 0x000fe20000001810 */
[----:B------:R1:W4:Y:S07]  /*5760*/  LDSM.16.M88.4 R68, [R245+0xa000] ;  /* 0x00a00000f544783b */ /* 0x00032e0000000200 */
[C---:B---3--:R-:W-:Y:S08]  /*5770*/  HMMA.16816.F32 R4, R72.reuse, R212, R4 ;  /* 0x000000d44804723c */ /* 0x048ff00000001804 */
[C---:B------:R-:W-:Y:S08]  /*5780*/  HMMA.16816.F32 R8, R72.reuse, R214, R8 ;  /* 0x000000d64808723c */ /* 0x040ff00000001808 */
[C---:B------:R-:W-:Y:S01]  /*5790*/  HMMA.16816.F32 R12, R72.reuse, R216, R12 ;  /* 0x000000d8480c723c */ /* 0x040fe2000000180c */
[----:B-1----:R-:W3:Y:S07]  /*57a0*/  LDL R245, [R1+0x24] ;  /* 0x0000240001f57983 */ /* 0x002eee0000100800 */
[----:B------:R-:W-:Y:S01]  /*57b0*/  HMMA.16816.F32 R16, R72, R218, R16 ;  /* 0x000000da4810723c */ /* 0x000fe20000001810 */
[----:B------:R-:W1:Y:S07]  /*57c0*/  LDSM.16.M88.4 R72, [R3+0xa000] ;  /* 0x00a000000348783b */ /* 0x000e6e0000000200 */
[C---:B-----5:R-:W-:Y:S08]  /*57d0*/  HMMA.16816.F32 R4, R76.reuse, R220, R4 ;  /* 0x000000dc4c04723c */ /* 0x060ff00000001804 */
        /* <DEDUP_REMOVED lines=12> */
[C---:B------:R-:W-:Y:S01]  /*58a0*/  FADD.FTZ R6, -R0.reuse, R6 ;  /* 0x0000000600067221 */ /* 0x040fe20000010100 */
[----:B------:R-:W-:Y:S02]  /*58b0*/  FADD.FTZ R7, -R0, R7 ;  /* 0x0000000700077221 */ /* 0x000fe40000010100 */
[----:B------:R-:W-:Y:S03]  /*58c0*/  HMMA.16816.F32 R16, R72, R242, R16 ;  /* 0x000000f24810723c */ /* 0x000fe60000001810 */
[-C--:B------:R-:W-:Y:S01]  /*58d0*/  FSEL R3, R3, R2.reuse, P0 ;  /* 0x0000000203037208 */ /* 0x080fe20000000000 */
[----:B------:R-:W-:Y:S01]  /*58e0*/  FADD.FTZ R8, -R2, R8 ;  /* 0x0000000802087221 */ /* 0x000fe20000010100 */
[-C--:B------:R-:W-:Y:S01]  /*58f0*/  FSEL R4, R4, R2.reuse, P3 ;  /* 0x0000000204047208 */ /* 0x080fe20001800000 */
[----:B------:R-:W-:Y:S01]  /*5900*/  FADD.FTZ R9, -R2, R9 ;  /* 0x0000000902097221 */ /* 0x000fe20000010100 */
[----:B------:R-:W-:Y:S01]  /*5910*/  FSETP.GE.FTZ.AND P0, PT, R81, RZ, PT ;  /* 0x000000ff5100720b */ /* 0x000fe20003f16000 */
[----:B------:R-:W-:Y:S01]  /*5920*/  FMUL.FTZ R94, R94, R3 ;  /* 0x000000035e5e7220 */ /* 0x000fe20000410000 */
[----:B------:R-:W-:Y:S01]  /*5930*/  FSEL R3, R8, R2, P5 ;  /* 0x0000000208037208 */ /* 0x000fe20002800000 */
[----:B------:R-:W-:Y:S01]  /*5940*/  FMUL.FTZ R4, R96, R4 ;  /* 0x0000000460047220 */ /* 0x000fe20000410000 */
[----:B------:R-:W-:Y:S01]  /*5950*/  FADD.FTZ R8, -R2, R12 ;  /* 0x0000000c02087221 */ /* 0x000fe20000010100 */
[----:B------:R-:W-:Y:S01]  /*5960*/  FSETP.GE.FTZ.AND P3, PT, R88, RZ, PT ;  /* 0x000000ff5800720b */ /* 0x000fe20003f76000 */
[----:B------:R-:W-:Y:S01]  /*5970*/  FADD.FTZ R5, -R2, R13 ;  /* 0x0000000d02057221 */ /* 0x000fe20000010100 */
[----:B------:R-:W-:Y:S01]  /*5980*/  FMUL.FTZ R92, R92, R3 ;  /* 0x000000035c5c7220 */ /* 0x000fe20000410000 */
[----:B------:R-:W-:Y:S02]  /*5990*/  F2FP.F16.F32.PACK_AB R3, R94, R4 ;  /* 0x000000045e03723e */ /* 0x000fe400000000ff */
[-C--:B------:R-:W-:Y:S02]  /*59a0*/  FSEL R9, R9, R2.reuse, P4 ;  /* 0x0000000209097208 */ /* 0x080fe40002000000 */
[----:B------:R-:W-:Y:S01]  /*59b0*/  FADD.FTZ R4, -R2, R16 ;  /* 0x0000001002047221 */ /* 0x000fe20000010100 */
[----:B------:R-:W-:Y:S01]  /*59c0*/  FSETP.GE.FTZ.AND P4, PT, R85, RZ, PT ;  /* 0x000000ff5500720b */ /* 0x000fe20003f96000 */
[----:B------:R1:W-:Y:S01]  /*59d0*/  STS [R97+0x12000], R3 ;  /* 0x0120000361007388 */ /* 0x0003e20000000800 */
[-C--:B------:R-:W-:Y:S01]  /*59e0*/  FSEL R8, R8, R2.reuse, P3 ;  /* 0x0000000208087208 */ /* 0x080fe20001800000 */
[----:B------:R-:W-:Y:S01]  /*59f0*/  FMUL.FTZ R89, R89, R9 ;  /* 0x0000000959597220 */ /* 0x000fe20000410000 */
[----:B------:R-:W-:Y:S01]  /*5a00*/  FSETP.GE.FTZ.AND P3, PT, R83, RZ, PT ;  /* 0x000000ff5300720b */ /* 0x000fe20003f76000 */
[----:B------:R-:W-:Y:S01]  /*5a10*/  FADD.FTZ R9, -R0, R11 ;  /* 0x0000000b00097221 */ /* 0x000fe20000010100 */
[----:B------:R-:W-:Y:S01]  /*5a20*/  FSEL R5, R5, R2, P4 ;  /* 0x0000000205057208 */ /* 0x000fe20002000000 */
[----:B------:R-:W-:Y:S01]  /*5a30*/  FMUL.FTZ R88, R88, R8 ;  /* 0x0000000858587220 */ /* 0x000fe20000410000 */
[----:B------:R-:W-:Y:S01]  /*5a40*/  FSEL R4, R4, R2, P3 ;  /* 0x0000000204047208 */ /* 0x000fe20001800000 */
[----:B------:R-:W-:Y:S01]  /*5a50*/  @P0 FADD.FTZ R2, -R2, R17 ;  /* 0x0000001102020221 */ /* 0x000fe20000010100 */
[----:B------:R-:W-:Y:S01]  /*5a60*/  FSETP.GE.FTZ.AND P0, PT, R93, RZ, PT ;  /* 0x000000ff5d00720b */ /* 0x000fe20003f16000 */
[----:B------:R-:W-:Y:S01]  /*5a70*/  FMUL.FTZ R85, R85, R5 ;  /* 0x0000000555557220 */ /* 0x000fe20000410000 */
[----:B------:R-:W-:Y:S01]  /*5a80*/  FSETP.GE.FTZ.AND P3, PT, R95, RZ, PT ;  /* 0x000000ff5f00720b */ /* 0x000fe20003f76000 */
[----:B------:R-:W-:Y:S01]  /*5a90*/  FMUL.FTZ R5, R81, R2 ;  /* 0x0000000251057220 */ /* 0x000fe20000410000 */
[-C--:B------:R-:W-:Y:S01]  /*5aa0*/  FSEL R2, R7, R0.reuse, P0 ;  /* 0x0000000007027208 */ /* 0x080fe20000000000 */
[----:B------:R-:W-:Y:S01]  /*5ab0*/  FADD.FTZ R7, -R0, R14 ;  /* 0x0000000e00077221 */ /* 0x000fe20000010100 */
[----:B------:R-:W-:Y:S01]  /*5ac0*/  FSEL R6, R6, R0, P3 ;  /* 0x0000000006067208 */ /* 0x000fe20001800000 */
[----:B------:R-:W-:Y:S01]  /*5ad0*/  FMUL.FTZ R83, R83, R4 ;  /* 0x0000000453537220 */ /* 0x000fe20000410000 */
[----:B------:R-:W-:Y:S01]  /*5ae0*/  FSETP.GE.FTZ.AND P0, PT, R91, RZ, PT ;  /* 0x000000ff5b00720b */ /* 0x000fe20003f16000 */
[----:B------:R-:W-:Y:S01]  /*5af0*/  FMUL.FTZ R2, R93, R2 ;  /* 0x000000025d027220 */ /* 0x000fe20000410000 */
[----:B------:R-:W-:Y:S01]  /*5b00*/  FSETP.GE.FTZ.AND P5, PT, R90, RZ, PT ;  /* 0x000000ff5a00720b */ /* 0x000fe20003fb6000 */
[----:B------:R-:W-:Y:S01]  /*5b10*/  FMUL.FTZ R95, R95, R6 ;  /* 0x000000065f5f7220 */ /* 0x000fe20000410000 */
[C---:B------:R-:W-:Y:S01]  /*5b20*/  FADD.FTZ R6, -R0.reuse, R10 ;  /* 0x0000000a00067221 */ /* 0x040fe20000010100 */
[----:B------:R-:W-:Y:S02]  /*5b30*/  FSETP.GE.FTZ.AND P4, PT, R87, RZ, PT ;  /* 0x000000ff5700720b */ /* 0x000fe40003f96000 */
[-C--:B------:R-:W-:Y:S01]  /*5b40*/  FSEL R9, R9, R0.reuse, P5 ;  /* 0x0000000009097208 */ /* 0x080fe20002800000 */
[----:B-1----:R-:W-:Y:S01]  /*5b50*/  FADD.FTZ R3, -R0, R15 ;  /* 0x0000000f00037221 */ /* 0x002fe20000010100 */
[----:B------:R-:W-:Y:S02]  /*5b60*/  F2FP.F16.F32.PACK_AB R2, R2, R95 ;  /* 0x0000005f0202723e */ /* 0x000fe400000000ff */
[-C--:B------:R-:W-:Y:S01]  /*5b70*/  FSEL R6, R6, R0.reuse, P0 ;  /* 0x0000000006067208 */ /* 0x080fe20000000000 */
[----:B------:R-:W-:Y:S01]  /*5b80*/  FMUL.FTZ R90, R90, R9 ;  /* 0x000000095a5a7220 */ /* 0x000fe20000410000 */
[----:B------:R-:W-:Y:S01]  /*5b90*/  FSETP.GE.FTZ.AND P3, PT, R86, RZ, PT ;  /* 0x000000ff5600720b */ /* 0x000fe20003f76000 */
[----:B------:R1:W-:Y:S01]  /*5ba0*/  STS [R97+0x12400], R2 ;  /* 0x0124000261007388 */ /* 0x0003e20000000800 */
[----:B------:R-:W-:Y:S01]  /*5bb0*/  FSEL R7, R7, R0, P4 ;  /* 0x0000000007077208 */ /* 0x000fe20002000000 */
[----:B------:R-:W-:Y:S01]  /*5bc0*/  FMUL.FTZ R91, R91, R6 ;  /* 0x000000065b5b7220 */ /* 0x000fe20000410000 */
[----:B------:R-:W-:Y:S01]  /*5bd0*/  FSEL R3, R3, R0, P3 ;  /* 0x0000000003037208 */ /* 0x000fe20001800000 */
[----:B------:R-:W-:Y:S01]  /*5be0*/  FADD.FTZ R6, -R0, R18 ;  /* 0x0000001200067221 */ /* 0x000fe20000010100 */
[----:B------:R-:W-:Y:S01]  /*5bf0*/  F2FP.F16.F32.PACK_AB R8, R89, R92 ;  /* 0x0000005c5908723e */ /* 0x000fe200000000ff */
[----:B------:R-:W-:Y:S01]  /*5c00*/  FMUL.FTZ R87, R87, R7 ;  /* 0x0000000757577220 */ /* 0x000fe20000410000 */
[----:B------:R-:W-:Y:S01]  /*5c10*/  FSETP.GE.FTZ.AND P0, PT, R82, RZ, PT ;  /* 0x000000ff5200720b */ /* 0x000fe20003f16000 */
[----:B------:R-:W-:Y:S01]  /*5c20*/  FMUL.FTZ R86, R86, R3 ;  /* 0x0000000356567220 */ /* 0x000fe20000410000 */
[----:B------:R-:W-:Y:S01]  /*5c30*/  F2FP.F16.F32.PACK_AB R3, R90, R91 ;  /* 0x0000005b5a03723e */ /* 0x000fe200000000ff */
[----:B------:R-:W-:Y:S01]  /*5c40*/  STS [R98+-0x2000], R8 ;  /* 0xffe0000862007388 */ /* 0x000fe20000000800 */
[----:B------:R-:W-:Y:S02]  /*5c50*/  FSETP.GE.FTZ.AND P3, PT, R84, RZ, PT ;  /* 0x000000ff5400720b */ /* 0x000fe40003f76000 */
[----:B------:R-:W-:Y:S01]  /*5c60*/  F2FP.F16.F32.PACK_AB R4, R85, R88 ;  /* 0x000000585504723e */ /* 0x000fe200000000ff */
[----:B------:R-:W-:Y:S01]  /*5c70*/  STS [R98+-0x1c00], R3 ;  /* 0xffe4000362007388 */ /* 0x000fe20000000800 */
[----:B------:R-:W-:Y:S02]  /*5c80*/  FSEL R6, R6, R0, P3 ;  /* 0x0000000006067208 */ /* 0x000fe40001800000 */
[----:B------:R-:W-:Y:S01]  /*5c90*/  F2FP.F16.F32.PACK_AB R5, R5, R83 ;  /* 0x000000530505723e */ /* 0x000fe200000000ff */
[----:B------:R-:W-:Y:S02]  /*5ca0*/  STS [R80+-0x2000], R4 ;  /* 0xffe0000450007388 */ /* 0x000fe40000000800 */
[----:B------:R-:W-:Y:S01]  /*5cb0*/  @P0 FADD.FTZ R0, -R0, R19 ;  /* 0x0000001300000221 */ /* 0x000fe20000010100 */
[----:B------:R-:W-:Y:S03]  /*5cc0*/  FMUL.FTZ R84, R84, R6 ;  /* 0x0000000654547220 */ /* 0x000fe60000410000 */
[----:B------:R-:W-:Y:S01]  /*5cd0*/  FMUL.FTZ R0, R82, R0 ;  /* 0x0000000052007220 */ /* 0x000fe20000410000 */
[----:B-1----:R-:W-:Y:S05]  /*5ce0*/  F2FP.F16.F32.PACK_AB R2, R86, R87 ;  /* 0x000000575602723e */ /* 0x002fea00000000ff */
[----:B------:R1:W-:Y:S04]  /*5cf0*/  STS [R80+-0x1c00], R2 ;  /* 0xffe4000250007388 */ /* 0x0003e80000000800 */
[----:B------:R-:W-:Y:S01]  /*5d00*/  STS [R99+-0x2000], R5 ;  /* 0xffe0000563007388 */ /* 0x000fe20000000800 */
[----:B-1----:R-:W-:Y:S05]  /*5d10*/  F2FP.F16.F32.PACK_AB R2, R0, R84 ;  /* 0x000000540002723e */ /* 0x002fea00000000ff */
[----:B------:R1:W-:Y:S01]  /*5d20*/  STS [R99+-0x1c00], R2 ;  /* 0xffe4000263007388 */ /* 0x0003e20000000800 */
[----:B------:R-:W-:Y:S01]  /*5d30*/  BAR.SYNC.DEFER_BLOCKING 0x0 ;  /* 0x0000000000007b1d */ /* 0x000fe20000010000 */
[----:B-1----:R-:W-:Y:S04]  /*5d40*/  LOP3.LUT R2, R249, 0x400, R250, 0xf8, !PT ;  /* 0x00000400f9027812 */ /* 0x002fe800078ef8fa */
[----:B------:R-:W-:Y:S04]  /*5d50*/  LOP3.LUT R2, R2, R248, RZ, 0xfc, !PT ;  /* 0x000000f802027212 */ /* 0x000fe800078efcff */
[----:B------:R-:W-:Y:S02]  /*5d60*/  LEA R2, R2, UR4, 0x1 ;  /* 0x0000000402027c11 */ /* 0x000fe4000f8e08ff */
[C---:B--2---:R-:W-:Y:S02]  /*5d70*/  LEA R3, R246.reuse, UR4, 0x1 ;  /* 0x00000004f6037c11 */ /* 0x044fe4000f8e08ff */
[----:B------:R-:W-:Y:S03]  /*5d80*/  LEA R92, R246, UR5, 0x1 ;  /* 0x00000005f65c7c11 */ /* 0x000fe6000f8e08ff */
[----:B------:R-:W-:Y:S02]  /*5d90*/  LDSM.16.MT88.4 R4, [R3+0x14000] ;  /* 0x014000000304783b */ /* 0x000fe40000004200 */
[----:B------:R-:W-:Y:S06]  /*5da0*/  IMAD.IADD R92, R244, 0x1, R92 ;  /* 0x00000001f45c7824 */ /* 0x000fec00078e025c */
[----:B------:R-:W-:Y:S08]  /*5db0*/  LDSM.16.MT88.4 R12, [R92] ;  /* 0x000000005c0c783b */ /* 0x000ff00000004200 */
[----:B------:R-:W-:Y:S08]  /*5dc0*/  LDSM.16.MT88.4 R72, [R3+0x14800] ;  /* 0x014800000348783b */ /* 0x000ff00000004200 */
[----:B------:R-:W-:Y:S01]  /*5dd0*/  LDSM.16.MT88.4 R80, [R92+0x800] ;  /* 0x000800005c50783b */ /* 0x000fe20000004200 */
[----:B---3--:R-:W-:Y:S07]  /*5de0*/  LEA R0, R245, UR4, 0x1 ;  /* 0x00000004f5007c11 */ /* 0x008fee000f8e08ff */
[----:B------:R-:W1:Y:S08]  /*5df0*/  LDSM.16.MT88.4 R8, [R0+0x6000] ;  /* 0x006000000008783b */ /* 0x000e700000004200 */
[----:B------:R-:W2:Y:S08]  /*5e00*/  LDSM.16.MT88.4 R16, [R0+0x8000] ;  /* 0x008000000010783b */ /* 0x000eb00000004200 */
[----:B------:R-:W3:Y:S08]  /*5e10*/  LDSM.16.MT88.4 R68, [R0+0xa000] ;  /* 0x00a000000044783b */ /* 0x000ef00000004200 */
[----:B------:R-:W4:Y:S08]  /*5e20*/  LDSM.16.MT88.4 R76, [R0+0x6800] ;  /* 0x00680000004c783b */ /* 0x000f300000004200 */
[----:B------:R-:W5:Y:S01]  /*5e30*/  LDSM.16.MT88.4 R84, [R0+0x8800] ;  /* 0x008800000054783b */ /* 0x000f620000004200 */
[-C--:B-1----:R-:W-:Y:S07]  /*5e40*/  HMMA.16816.F32 R20, R4, R8.reuse, R20 ;  /* 0x000000080414723c */ /* 0x082fee0000001814 */
[----:B------:R-:W-:Y:S01]  /*5e50*/  LDSM.16.MT88.4 R88, [R0+0x7800] ;  /* 0x007800000058783b */ /* 0x000fe20000004200 */
[C---:B------:R-:W-:Y:S07]  /*5e60*/  HMMA.16816.F32 R24, R12.reuse, R8, R24 ;  /* 0x000000080c18723c */ /* 0x040fee0000001818 */
[----:B------:R-:W-:Y:S01]  /*5e70*/  LDSM.16.MT88.4 R96, [R0+0x9800] ;  /* 0x009800000060783b */ /* 0x000fe20000004200 */
[-C--:B------:R-:W-:Y:S07]  /*5e80*/  HMMA.16816.F32 R28, R12, R10.reuse, R28 ;  /* 0x0000000a0c1c723c */ /* 0x080fee000000181c */
[----:B------:R-:W-:Y:S01]  /*5e90*/  LDSM.16.MT88.4 R244, [R0+0xb800] ;  /* 0x00b8000000f4783b */ /* 0x000fe20000004200 */
[C---:B------:R-:W-:Y:S07]  /*5ea0*/  HMMA.16816.F32 R32, R4.reuse, R10, R32 ;  /* 0x0000000a0420723c */ /* 0x040fee0000001820 */
[----:B------:R-:W1:Y:S01]  /*5eb0*/  LDSM.16.MT88.4 R8, [R0+0xa800] ;  /* 0x00a800000008783b */ /* 0x000e620000004200 */
[-C--:B--2---:R-:W-:Y:S08]  /*5ec0*/  HMMA.16816.F32 R36, R4, R16.reuse, R36 ;  /* 0x000000100424723c */ /* 0x084ff00000001824 */
[C---:B------:R-:W-:Y:S08]  /*5ed0*/  HMMA.16816.F32 R40, R12.reuse, R16, R40 ;  /* 0x000000100c28723c */ /* 0x040ff00000001828 */
[-C--:B------:R-:W-:Y:S08]  /*5ee0*/  HMMA.16816.F32 R44, R12, R18.reuse, R44 ;  /* 0x000000120c2c723c */ /* 0x080ff0000000182c */
[C---:B------:R-:W-:Y:S01]  /*5ef0*/  HMMA.16816.F32 R48, R4.reuse, R18, R48 ;  /* 0x000000120430723c */ /* 0x040fe20000001830 */
[----:B------:R-:W-:Y:S07]  /*5f00*/  LDSM.16.MT88.4 R16, [R92+0x1000] ;  /* 0x001000005c10783b */ /* 0x000fee0000004200 */
[-C--:B---3--:R-:W-:Y:S01]  /*5f10*/  HMMA.16816.F32 R52, R4, R68.reuse, R52 ;  /* 0x000000440434723c */ /* 0x088fe20000001834 */
[----:B------:R-:W-:Y:S07]  /*5f20*/  LDSM.16.MT88.4 R92, [R92+0x1800] ;  /* 0x001800005c5c783b */ /* 0x000fee0000004200 */
[C---:B------:R-:W-:Y:S08]  /*5f30*/  HMMA.16816.F32 R56, R12.reuse, R68, R56 ;  /* 0x000000440c38723c */ /* 0x040ff00000001838 */
[-C--:B------:R-:W-:Y:S01]  /*5f40*/  HMMA.16816.F32 R60, R12, R70.reuse, R60 ;  /* 0x000000460c3c723c */ /* 0x080fe2000000183c */
[----:B------:R-:W-:Y:S07]  /*5f50*/  LDSM.16.MT88.4 R12, [R0+0x7000] ;  /* 0x00700000000c783b */ /* 0x000fee0000004200 */
[----:B------:R-:W-:Y:S01]  /*5f60*/  HMMA.16816.F32 R64, R4, R70, R64 ;  /* 0x000000460440723c */ /* 0x000fe20000001840 */
[----:B------:R-:W2:Y:S07]  /*5f70*/  LDSM.16.MT88.4 R4, [R3+0x15000] ;  /* 0x015000000304783b */ /* 0x000eae0000004200 */
[-C--:B----4-:R-:W-:Y:S01]  /*5f80*/  HMMA.16816.F32 R20, R72, R76.reuse, R20 ;  /* 0x0000004c4814723c */ /* 0x090fe20000001814 */
[----:B------:R-:W3:Y:S07]  /*5f90*/  LDSM.16.MT88.4 R68, [R0+0x9000] ;  /* 0x009000000044783b */ /* 0x000eee0000004200 */
        /* <DEDUP_REMOVED lines=8> */
[----:B------:R-:W5:Y:S07]  /*6020*/  LDSM.16.MT88.4 R84, [R3+0x15800] ;  /* 0x015800000354783b */ /* 0x000f6e0000004200 */
[-C--:B-1----:R-:W-:Y:S01]  /*6030*/  HMMA.16816.F32 R52, R72, R8.reuse, R52 ;  /* 0x000000084834723c */ /* 0x082fe20000001834 */
[----:B------:R-:W-:Y:S07]  /*6040*/  BAR.SYNC.DEFER_BLOCKING 0x0 ;  /* 0x0000000000007b1d */ /* 0x000fee0000010000 */
        /* <DEDUP_REMOVED lines=105> */
.L_x_757:
        /* <DEDUP_REMOVED lines=243> */
[C---:B--2---:R-:W-:Y:S01]  /*7610*/  LEA R4, P0, R2.reuse, R6, 0x5 ;  /* 0x0000000602047211 */ /* 0x044fe200078028ff */
[----:B------:R-:W-:Y:S03]  /*7620*/  LDSM.16.MT88.4 R8, [R0] ;  /* 0x000000000008783b */ /* 0x000fe60000004200 */
[C---:B------:R-:W-:Y:S01]  /*7630*/  LEA.HI.X.SX32 R5, R2.reuse, R7, 0x5, P0 ;  /* 0x0000000702057211 */ /* 0x040fe200000f2eff */
[----:B------:R-:W-:Y:S01]  /*7640*/  REDG.E.ADD.F32.FTZ.RN.STRONG.GPU desc[UR34][R6.64+0x280], R93 ;  /* 0x0002805d060079a6 */ /* 0x000fe2000c12f322 */
[C---:B---3--:R-:W-:Y:S03]  /*7650*/  LEA R14, P0, R2.reuse, R4, 0x5 ;  /* 0x00000004020e7211 */ /* 0x048fe600078028ff */
[----:B------:R-:W-:Y:S01]  /*7660*/  REDG.E.ADD.F32.FTZ.RN.STRONG.GPU desc[UR34][R4.64+0x280], R94 ;  /* 0x0002805e040079a6 */ /* 0x000fe2000c12f322 */
[----:B------:R-:W-:Y:S03]  /*7670*/  LEA.HI.X.SX32 R15, R2, R5, 0x5, P0 ;  /* 0x00000005020f7211 */ /* 0x000fe600000f2eff */
[----:B------:R-:W2:Y:S04]  /*7680*/  LDSM.16.MT88.4 R4, [R3+0x12000] ;  /* 0x012000000304783b */ /* 0x000ea80000004200 */
[----:B------:R-:W-:Y:S04]  /*7690*/  REDG.E.ADD.F32.FTZ.RN.STRONG.GPU desc[UR34][R14.64+0x280], R95 ;  /* 0x0002805f0e0079a6 */ /* 0x000fe8000c12f322 */
[----:B------:R-:W-:Y:S01]  /*76a0*/  LDSM.16.MT88.4 R88, [R0+0x1800] ;  /* 0x001800000058783b */ /* 0x000fe20000004200 */
[C---:B----4-:R-:W-:Y:S03]  /*76b0*/  VIADD R92, R3.reuse, 0x40 ;  /* 0x00000040035c7836 */ /* 0x050fe60000000000 */
[----:B------:R-:W-:Y:S01]  /*76c0*/  LDSM.16.MT88.4 R96, [R0+0x5800] ;  /* 0x005800000060783b */ /* 0x000fe20000004200 */
[----:B------:R-:W-:Y:S03]  /*76d0*/  @P1 VIADD R92, R3, 0xffffffc0 ;  /* 0xffffffc0035c1836 */ /* 0x000fe60000000000 */
[----:B------:R1:W5:Y:S04]  /*76e0*/  LDL.LU.64 R34, [R1+0x98] ;  /* 0x0000980001227983 */ /* 0x0003680000300a00 */
[----:B------:R-:W3:Y:S04]  /*76f0*/  LDSM.16.MT88.4 R12, [R92+0x12000] ;  /* 0x012000005c0c783b */ /* 0x000ee80000004200 */
[----:B------:R-:W4:Y:S04]  /*7700*/  LDSM.16.MT88.4 R80, [R92+0x12800] ;  /* 0x012800005c50783b */ /* 0x000f280000004200 */
[----:B------:R1:W5:Y:S04]  /*7710*/  LDL.LU.64 R32, [R1+0x90] ;  /* 0x0000900001207983 */ /* 0x0003680000300a00 */
[----:B------:R1:W5:Y:S04]  /*7720*/  LDL.LU.64 R30, [R1+0x88] ;  /* 0x00008800011e7983 */ /* 0x0003680000300a00 */
[----:B------:R1:W5:Y:S01]  /*7730*/  LDL.LU.64 R28, [R1+0x80] ;  /* 0x00008000011c7983 */ /* 0x0003620000300a00 */
[-C--:B--2---:R-:W-:Y:S03]  /*7740*/  HMMA.16816.F32 R100, R4, R8.reuse, R100 ;  /* 0x000000080464723c */ /* 0x084fe60000001864 */
[----:B------:R1:W5:Y:S04]  /*7750*/  LDL.LU.64 R26, [R1+0x78] ;  /* 0x00007800011a7983 */ /* 0x0003680000300a00 */
[----:B------:R1:W5:Y:S04]  /*7760*/  LDL.LU.64 R24, [R1+0x70] ;  /* 0x0000700001187983 */ /* 0x0003680000300a00 */
[----:B------:R1:W5:Y:S04]  /*7770*/  LDL.LU.64 R22, [R1+0x68] ;  /* 0x0000680001167983 */ /* 0x0003680000300a00 */
[----:B------:R1:W5:Y:S01]  /*7780*/  LDL.LU.64 R20, [R1+0x60] ;  /* 0x0000600001147983 */ /* 0x0003620000300a00 */
[----:B------:R-:W2:Y:S01]  /*7790*/  S2R R249, SR_TID.X ;  /* 0x0000000000f97919 */ /* 0x000ea20000002100 */
[C---:B---3--:R-:W-:Y:S08]  /*77a0*/  HMMA.16816.F32 R104, R12.reuse, R8, R104 ;  /* 0x000000080c68723c */ /* 0x048ff00000001868 */
[-C--:B------:R-:W-:Y:S08]  /*77b0*/  HMMA.16816.F32 R108, R12, R10.reuse, R108 ;  /* 0x0000000a0c6c723c */ /* 0x080ff0000000186c */
[C---:B------:R-:W-:Y:S01]  /*77c0*/  HMMA.16816.F32 R112, R4.reuse, R10, R112 ;  /* 0x0000000a0470723c */ /* 0x040fe20000001870 */
[----:B------:R-:W3:Y:S07]  /*77d0*/  LDSM.16.MT88.4 R8, [R0+0x4800] ;  /* 0x004800000008783b */ /* 0x000eee0000004200 */
[-C--:B------:R-:W-:Y:S03]  /*77e0*/  HMMA.16816.F32 R116, R4, R16.reuse, R116 ;  /* 0x000000100474723c */ /* 0x080fe60000001874 */
[----:B--2---:R-:W-:Y:S05]  /*77f0*/  IMAD.SHL.U32 R250, R249, 0x8, RZ ;  /* 0x00000008f9fa7824 */ /* 0x004fea00078e00ff */
[C---:B------:R-:W-:Y:S04]  /*7800*/  HMMA.16816.F32 R120, R12.reuse, R16, R120 ;  /* 0x000000100c78723c */ /* 0x040fe80000001878 */
[----:B------:R-:W-:Y:S04]  /*7810*/  LOP3.LUT R251, R250, 0x38, RZ, 0xc0, !PT ;  /* 0x00000038fafb7812 */ /* 0x000fe800078ec0ff */
        /* <DEDUP_REMOVED lines=9> */
[----:B------:R-:W2:Y:S04]  /*78b0*/  LDSM.16.MT88.4 R4, [R3+0x13000] ;  /* 0x013000000304783b */ /* 0x000ea80000004200 */
        /* <DEDUP_REMOVED lines=14> */
[----:B------:R-:W3:Y:S07]  /*79a0*/  LDSM.16.MT88.4 R80, [R0+0x3800] ;  /* 0x003800000050783b */ /* 0x000eee0000004200 */
[----:B------:R-:W-:Y:S08]  /*79b0*/  HMMA.16816.F32 R144, R72, R10, R144 ;  /* 0x0000000a4890723c */ /* 0x000ff00000001890 */
[-C--:B--2---:R-:W-:Y:S08]  /*79c0*/  HMMA.16816.F32 R100, R4, R12.reuse, R100 ;  /* 0x0000000c0464723c */ /* 0x084ff00000001864 */
        /* <DEDUP_REMOVED lines=28> */
[----:B------:R-:W1:Y:S01]  /*7b90*/  LDC R10, c[0x0][0x3b0] ;  /* 0x0000ec00ff0a7b82 */ /* 0x000e620000000800 */
[----:B------:R-:W-:Y:S02]  /*7ba0*/  ISETP.GE.AND P5, PT, R251, UR8, PT ;  /* 0x00000008fb007c0c */ /* 0x000fe4000bfa6270 */
[----:B------:R-:W3:Y:S05]  /*7bb0*/  LDL.LU R244, [R1+0x34] ;  /* 0x0000340001f47983 */ /* 0x000eea0000300800 */
[----:B------:R-:W-:Y:S01]  /*7bc0*/  BAR.SYNC.DEFER_BLOCKING 0x0 ;  /* 0x0000000000007b1d */ /* 0x000fe20000010000 */
[----:B------:R-:W-:Y:S02]  /*7bd0*/  IADD3 R2, P0, PT, RZ, -UR33, RZ ;  /* 0x80000021ff027c10 */ /* 0x000fe4000ff1e0ff */
[----:B------:R-:W-:Y:S02]  /*7be0*/  LOP3.LUT R4, R250, 0x1f8, RZ, 0xc0, !PT ;  /* 0x000001f8fa047812 */ /* 0x000fe400078ec0ff */
[----:B------:R-:W-:Y:S02]  /*7bf0*/  ISETP.GE.AND P4, PT, R69, UR8, PT ;  /* 0x0000000845007c0c */ /* 0x000fe4000bf86270 */
[----:B------:R-:W-:Y:S02]  /*7c00*/  LOP3.LUT R4, R4, 0x38, R249, 0x78, !PT ;  /* 0x0000003804047812 */ /* 0x000fe400078e78f9 */
[----:B------:R-:W-:Y:S02]  /*7c10*/  ISETP.GE.AND P3, PT, R68, UR8, PT ;  /* 0x0000000844007c0c */ /* 0x000fe4000bf66270 */
[----:B------:R-:W-:Y:S01]  /*7c20*/  LOP3.LUT R4, R4, 0x1e00, R250, 0xf8, !PT ;  /* 0x00001e0004047812 */ /* 0x000fe200078ef8fa */
[----:B------:R-:W4:Y:S01]  /*7c30*/  LDC R11, c[0x0][0x3b4] ;  /* 0x0000ed00ff0b7b82 */ /* 0x000f220000000800 */
[----:B-1----:R-:W-:Y:S04]  /*7c40*/  IMAD.SHL.U32 R0, R10, 0x40, RZ ;  /* 0x000000400a007824 */ /* 0x002fe800078e00ff */
[----:B------:R-:W-:Y:S05]  /*7c50*/  IMAD.X R0, RZ, RZ, ~R0, P0 ;  /* 0x000000ffff007224 */ /* 0x000fea00000e0e00 */
[----:B------:R-:W-:Y:S01]  /*7c60*/  SHF.R.S64 R2, R2, 0x1f, R0 ;  /* 0x0000001f02027819 */ /* 0x000fe20000001000 */
[----:B----4-:R-:W-:Y:S03]  /*7c70*/  IMAD.SHL.U32 R7, R11, 0x40, RZ ;  /* 0x000000400b077824 */ /* 0x010fe600078e00ff */
[----:B---3--:R-:W-:Y:S02]  /*7c80*/  IADD3 R244, P6, PT, R2, R244, RZ ;  /* 0x000000f402f47210 */ /* 0x008fe40007fde0ff */
[----:B------:R-:W-:Y:S02]  /*7c90*/  LEA R2, P0, R10, RZ, 0x6 ;  /* 0x000000ff0a027211 */ /* 0x000fe400078030ff */
[----:B--2---:R-:W-:Y:S01]  /*7ca0*/  LEA.HI.X.SX32 R245, R0, R245, 0x1, P6 ;  /* 0x000000f500f57211 */ /* 0x004fe200030f0eff */
[----:B------:R1:W-:Y:S01]  /*7cb0*/  STL [R1+0x34], R244 ;  /* 0x000034f401007387 */ /* 0x0003e20000100800 */
[----:B------:R-:W-:Y:S01]  /*7cc0*/  LEA R0, R4, UR4, 0x1 ;  /* 0x0000000404007c11 */ /* 0x000fe2000f8e08ff */
[--C-:B------:R-:W-:Y:S01]  /*7cd0*/  @!P5 IMAD.MOV.U32 R4, RZ, RZ, R244.reuse ;  /* 0x000000ffff04d224 */ /* 0x100fe200078e00f4 */
[----:B------:R-:W-:Y:S01]  /*7ce0*/  LEA.HI.X R3, R10, RZ, RZ, 0x6, P0 ;  /* 0x000000ff0a037211 */ /* 0x000fe200000f34ff */
[----:B------:R1:W-:Y:S01]  /*7cf0*/  STL [R1+0x30], R245 ;  /* 0x000030f501007387 */ /* 0x0003e20000100800 */
[--C-:B------:R-:W-:Y:S01]  /*7d00*/  @!P5 IMAD.MOV.U32 R5, RZ, RZ, R245.reuse ;  /* 0x000000ffff05d224 */ /* 0x100fe200078e00f5 */
[----:B------:R-:W-:Y:S01]  /*7d10*/  @!P5 IADD3 R6, P0, PT, R244, R2, RZ ;  /* 0x00000002f406d210 */ /* 0x000fe20007f1e0ff */
[--C-:B------:R-:W-:Y:S02]  /*7d20*/  @!P4 IMAD.MOV.U32 R8, RZ, RZ, R244.reuse ;  /* 0x000000ffff08c224 */ /* 0x100fe400078e00f4 */
[----:B------:R-:W-:Y:S01]  /*7d30*/  @!P4 IMAD.MOV.U32 R9, RZ, RZ, R245 ;  /* 0x000000ffff09c224 */ /* 0x000fe200078e00f5 */
[----:B------:R-:W-:Y:S01]  /*7d40*/  @!PT LDS RZ, [RZ] ;  /* 0x00000000fffff984 */ /* 0x000fe20000000800 */
[----:B------:R-:W-:Y:S01]  /*7d50*/  @!PT LDS RZ, [RZ] ;  /* 0x00000000fffff984 */ /* 0x000fe20000000800 */
[----:B------:R-:W-:Y:S01]  /*7d60*/  @!PT LDS RZ, [RZ] ;  /* 0x00000000fffff984 */ /* 0x000fe20000000800 */
[----:B------:R2:W-:Y:S01]  /*7d70*/  @!P5 LDGSTS.E.BYPASS.LTC128B.128 [R0], desc[UR34][R4.64] ;  /* 0x000000000400dfae */ /* 0x0005e2000b981a22 */
[----:B------:R-:W-:Y:S02]  /*7d80*/  @!P5 IADD3.X R7, PT, PT, R245, R3, R7, P0, !PT ;  /* 0x00000003f507d210 */ /* 0x000fe400007fe407 */
[CC--:B------:R-:W-:Y:S01]  /*7d90*/  @!P3 LEA R2, P0, R10.reuse, R244.reuse, 0x6 ;  /* 0x000000f40a02b211 */ /* 0x0c0fe200078030ff */
[----:B------:R1:W-:Y:S03]  /*7da0*/  @P5 STS.128 [R0], RZ ;  /* 0x000000ff00005388 */ /* 0x0003e60000000c00 */
        /* <DEDUP_REMOVED lines=31> */
.L_x_758:
[----:B------:R-:W-:Y:S02]  /*7fa0*/  UISETP.GT.AND UP0, UPT, UR45, URZ, UPT ;  /* 0x000000ff2d00728c */ /* 0x000fe4000bf04270 */
[----:B------:R-:W-:Y:S07]  /*7fb0*/  UIADD3 UR17, UPT, UPT, UR45, -0x1, URZ ;  /* 0xffffffff2d117890 */ /* 0x000fee000fffe0ff */
[----:B------:R-:W-:Y:S01]  /*7fc0*/  UMOV UR45, UR17 ;  /* 0x00000011002d7c82 */ /* 0x000fe20008000000 */
[----:B------:R-:W-:Y:S05]  /*7fd0*/  BRA.U UP0, `(.L_x_759) ;  /* 0xffffffbd007c7547 */ /* 0x000fea000b83ffff */
[----:B------:R-:W1:Y:S01]  /*7fe0*/  LDCU UR9, c[0x0][0x4fc] ;  /* 0x00009f80ff0977ac */ /* 0x000e620008000800 */
[----:B------:R-:W2:Y:S01]  /*7ff0*/  S2R R81, SR_TID.X ;  /* 0x0000000000517919 */ /* 0x000ea20000002100 */
[----:B------:R-:W-:Y:S01]  /*8000*/  LOP3.LUT P0, RZ, R249, 0x10, RZ, 0xc0, !PT ;  /* 0x00000010f9ff7812 */ /* 0x000fe2000780c0ff */
[----:B------:R-:W3:Y:S01]  /*8010*/  LDCU UR8, c[0x0][0x500] ;  /* 0x0000a000ff0877ac */ /* 0x000ee20008000800 */
[----:B------:R-:W-:Y:S01]  /*8020*/  UISETP.NE.AND UP0, UPT, UR39, -0x1, UPT ;  /* 0xffffffff2700788c */ /* 0x000fe2000bf05270 */
[----:B------:R-:W-:Y:S01]  /*8030*/  UMOV UR25, UR7 ;  /* 0x0000000700197c82 */ /* 0x000fe20008000000 */
[----:B-1----:R-:W-:Y:S01]  /*8040*/  FMUL.FTZ R8, R57, UR9 ;  /* 0x0000000939087c20 */ /* 0x002fe20008410000 */
[----:B-----5:R-:W-:Y:S01]  /*8050*/  FMUL.FTZ R0, R36, UR9 ;  /* 0x0000000924007c20 */ /* 0x020fe20008410000 */
[----:B------:R-:W1:Y:S01]  /*8060*/  S2R R57, SR_TID.X ;  /* 0x0000000000397919 */ /* 0x000e620000002100 */
[----:B------:R-:W-:Y:S01]  /*8070*/  FMUL.FTZ R18, R37, UR9 ;  /* 0x0000000925127c20 */ /* 0x000fe20008410000 */
[----:B------:R-:W-:Y:S01]  /*8080*/  FMUL.FTZ R11, R47, UR9 ;  /* 0x000000092f0b7c20 */ /* 0x000fe20008410000 */
[----:B------:R-:W-:Y:S01]  /*8090*/  SHF.L.U32 R47, R249, 0x5, RZ ;  /* 0x00000005f92f7819 */ /* 0x000fe200000006ff */
[----:B------:R-:W-:Y:S01]  /*80a0*/  FMUL.FTZ R2, R40, UR9 ;  /* 0x0000000928027c20 */ /* 0x000fe20008410000 */
[----:B------:R-:W-:Y:S01]  /*80b0*/  FMUL.FTZ R16, R41, UR9 ;  /* 0x0000000929107c20 */ /* 0x000fe20008410000 */
[----:B------:R-:W-:Y:S01]  /*80c0*/  FMUL.FTZ R12, R45, UR9 ;  /* 0x000000092d0c7c20 */ /* 0x000fe20008410000 */
[----:B------:R-:W-:Y:S01]  /*80d0*/  F2FP.F16.F32.PACK_AB R18, R18, R0 ;  /* 0x000000001212723e */ /* 0x000fe200000000ff */
[----:B------:R-:W-:Y:S01]  /*80e0*/  FMUL.FTZ R3, R42, UR9 ;  /* 0x000000092a037c20 */ /* 0x000fe20008410000 */
[----:B------:R-:W-:Y:S01]  /*80f0*/  SHF.L.U32 R45, R249, 0x1, RZ ;  /* 0x00000001f92d7819 */ /* 0x000fe200000006ff */
[----:B------:R-:W-:Y:S01]  /*8100*/  FMUL.FTZ R15, R43, UR9 ;  /* 0x000000092b0f7c20 */ /* 0x000fe20008410000 */
[----:B------:R-:W-:Y:S01]  /*8110*/  LOP3.LUT R47, R47, 0x400, RZ, 0xc0, !PT ;  /* 0x000004002f2f7812 */ /* 0x000fe200078ec0ff */
[----:B------:R-:W-:Y:S01]  /*8120*/  FMUL.FTZ R70, R38, UR9 ;  /* 0x0000000926467c20 */ /* 0x000fe20008410000 */
[----:B--2---:R-:W-:Y:S01]  /*8130*/  SHF.L.U32 R81, R81, 0x4, RZ ;  /* 0x0000000451517819 */ /* 0x004fe200000006ff */
[----:B------:R-:W-:Y:S01]  /*8140*/  FMUL.FTZ R17, R39, UR9 ;  /* 0x0000000927117c20 */ /* 0x000fe20008410000 */
[----:B------:R-:W-:Y:S01]  /*8150*/  F2FP.F16.F32.PACK_AB R16, R16, R2 ;  /* 0x000000021010723e */ /* 0x000fe200000000ff */
[----:B---3--:R-:W-:Y:S01]  /*8160*/  FMUL.FTZ R100, R100, UR8 ;  /* 0x0000000864647c20 */ /* 0x008fe20008410000 */
[----:B------:R-:W-:Y:S01]  /*8170*/  LOP3.LUT R81, R81, 0x1c0, RZ, 0xc0, !PT ;  /* 0x000001c051517812 */ /* 0x000fe200078ec0ff */
[----:B------:R-:W-:Y:S01]  /*8180*/  FMUL.FTZ R43, R101, UR8 ;  /* 0x00000008652b7c20 */ /* 0x000fe20008410000 */
[----:B------:R-:W-:Y:S01]  /*8190*/  LOP3.LUT R2, R47, 0x6, R45, 0xf8, !PT ;  /* 0x000000062f027812 */ /* 0x000fe200078ef82d */
        /* <DEDUP_REMOVED lines=11> */
[----:B------:R-:W-:Y:S01]  /*8250*/  FMUL.FTZ R40, R107, UR8 ;  /* 0x000000086b287c20 */ /* 0x000fe20008410000 */
[----:B-1----:R-:W-:Y:S01]  /*8260*/  SHF.R.U32.HI R57, RZ, 0x3, R57 ;  /* 0x00000003ff397819 */ /* 0x002fe20000011639 */
        /* <DEDUP_REMOVED lines=17> */
[----:B------:R-:W-:Y:S01]  /*8380*/  FMUL.FTZ R80, R20, UR9 ;  /* 0x0000000914507c20 */ /* 0x000fe20008410000 */
[----:B------:R-:W-:Y:S01]  /*8390*/  FMUL.FTZ R74, R32, UR9 ;  /* 0x00000009204a7c20 */ /* 0x000fe20008410000 */
[----:B------:R-:W-:Y:S01]  /*83a0*/  IADD3 R3, PT, PT, R0, 0xc000, RZ ;  /* 0x0000c00000037810 */ /* 0x000fe20007ffe0ff */
        /* <DEDUP_REMOVED lines=9> */
[----:B------:R-:W-:Y:S01]  /*8440*/  IADD3 R2, PT, PT, R0, 0xc040, RZ ;  /* 0x0000c04000027810 */ /* 0x000fe20007ffe0ff */
        /* <DEDUP_REMOVED lines=10> */
[----:B------:R-:W-:Y:S01]  /*84f0*/  @P0 IADD3 R2, PT, PT, R3, -0x40, RZ ;  /* 0xffffffc003020810 */ /* 0x000fe20007ffe0ff */
        /* <DEDUP_REMOVED lines=32> */
[----:B------:R-:W-:Y:S01]  /*8700*/  FMUL.FTZ R76, R24, UR9 ;  /* 0x00000009184c7c20 */ /* 0x000fe20008410000 */
[----:B------:R-:W-:Y:S01]  /*8710*/  F2FP.F16.F32.PACK_AB R29, R29, R124 ;  /* 0x0000007c1d1d723e */ /* 0x000fe200000000ff */
[----:B------:R1:W-:Y:S01]  /*8720*/  STS [R2+0x400], R38 ;  /* 0x0004002602007388 */ /* 0x0003e20000000800 */
        /* <DEDUP_REMOVED lines=18> */
[----:B------:R-:W-:Y:S01]  /*8850*/  FMUL.FTZ R13, R51, UR9 ;  /* 0x00000009330d7c20 */ /* 0x000fe20008410000 */
        /* <DEDUP_REMOVED lines=13> */
[----:B------:R-:W-:Y:S01]  /*8930*/  FMUL.FTZ R10, R53, UR9 ;  /* 0x00000009350a7c20 */ /* 0x000fe20008410000 */
[----:B------:R-:W-:Y:S01]  /*8940*/  FMUL.FTZ R54, R54, UR9 ;  /* 0x0000000936367c20 */ /* 0x000fe20008410000 */
[----:B------:R-:W-:Y:S01]  /*8950*/  FMUL.FTZ R9, R55, UR9 ;  /* 0x0000000937097c20 */ /* 0x000fe20008410000 */
        /* <DEDUP_REMOVED lines=11> */
[----:B------:R-:W-:Y:S01]  /*8a10*/  FMUL.FTZ R58, R58, UR9 ;  /* 0x000000093a3a7c20 */ /* 0x000fe20008410000 */
[----:B------:R1:W-:Y:S01]  /*8a20*/  STS [R2+0x3400], R28 ;  /* 0x0034001c02007388 */ /* 0x0003e20000000800 */
[----:B------:R-:W-:Y:S01]  /*8a30*/  FMUL.FTZ R7, R59, UR9 ;  /* 0x000000093b077c20 */ /* 0x000fe20008410000 */
[----:B------:R-:W-:Y:S01]  /*8a40*/  F2FP.F16.F32.PACK_AB R14, R14, R48 ;  /* 0x000000300e0e723e */ /* 0x000fe200000000ff */
[----:B------:R-:W-:Y:S01]  /*8a50*/  FMUL.FTZ R60, R60, UR9 ;  /* 0x000000093c3c7c20 */ /* 0x000fe20008410000 */
[----:B------:R1:W-:Y:S01]  /*8a60*/  STS [R0+0x10000], R27 ;  /* 0x0100001b00007388 */ /* 0x0003e20000000800 */
[----:B------:R-:W-:Y:S01]  /*8a70*/  F2FP.F16.F32.PACK_AB R13, R13, R50 ;  /* 0x000000320d0d723e */ /* 0x000fe200000000ff */
[----:B------:R-:W-:Y:S01]  /*8a80*/  FMUL.FTZ R4, R61, UR9 ;  /* 0x000000093d047c20 */ /* 0x000fe20008410000 */
[----:B------:R-:W-:Y:S01]  /*8a90*/  FMUL.FTZ R62, R62, UR9 ;  /* 0x000000093e3e7c20 */ /* 0x000fe20008410000 */
[----:B------:R1:W-:Y:S01]  /*8aa0*/  STS [R0+0x10400], R135 ;  /* 0x0104008700007388 */ /* 0x0003e20000000800 */
[----:B------:R-:W-:Y:S01]  /*8ab0*/  FMUL.FTZ R63, R63, UR9 ;  /* 0x000000093f3f7c20 */ /* 0x000fe20008410000 */
[----:B------:R-:W-:-:S02]  /*8ac0*/  F2FP.F16.F32.PACK_AB R12, R12, R44 ;  /* 0x0000002c0c0c723e */ /* 0x000fc400000000ff */
[----:B------:R1:W-:Y:S01]  /*8ad0*/  STS [R2+0x4000], R144 ;  /* 0x0040009002007388 */ /* 0x0003e20000000800 */
[----:B------:R-:W-:Y:S02]  /*8ae0*/  F2FP.F16.F32.PACK_AB R11, R11, R46 ;  /* 0x0000002e0b0b723e */ /* 0x000fe400000000ff */
        /* <DEDUP_REMOVED lines=50> */
.L_x_760:
[----:B------:R-:W2:Y:S01]  /*8e10*/  LDCU.64 UR10, c[0x0][0x5c0] ;  /* 0x0000b800ff0a77ac */ /* 0x000ea20008000a00 */
[----:B------:R-:W-:-:S04]  /*8e20*/  UIADD3 UR8, UPT, UPT, UR37, UR39, URZ ;  /* 0x0000002725087290 */ /* 0x000fc8000fffe0ff */
[----:B--2---:R-:W-:Y:S02]  /*8e30*/  UIMAD.WIDE.U32 UR18, UR8, UR10, URZ ;  /* 0x0000000a081272a5 */ /* 0x004fe4000f8e00ff */
[----:B------:R-:W-:-:S04]  /*8e40*/  UIMAD UR8, UR8, UR11, URZ ;  /* 0x0000000b080872a4 */ /* 0x000fc8000f8e02ff */
[----:B------:R-:W-:-:S06]  /*8e50*/  UIADD3 UR8, UPT, UPT, UR19, UR8, URZ ;  /* 0x0000000813087290 */ /* 0x000fcc000fffe0ff */
[----:B-1----:R-:W-:Y:S02]  /*8e60*/  MOV R4, UR8 ;  /* 0x0000000800047c02 */ /* 0x002fe40008000f00 */
.L_x_761:
[----:B------:R-:W-:Y:S05]  /*8e70*/  BRA.U UP0, `(.L_x_762) ;  /* 0x00000001002c7547 */ /* 0x000fea000b800000 */
[----:B------:R-:W1:Y:S01]  /*8e80*/  LDCU.64 UR8, c[0x0][0x5c8] ;  /* 0x0000b900ff0877ac */ /* 0x000e620008000a00 */
[----:B------:R-:W2:Y:S01]  /*8e90*/  LDCU.64 UR14, c[0x0][0x5b0] ;  /* 0x0000b600ff0e77ac */ /* 0x000ea20008000a00 */
[----:B------:R-:W-:-:S04]  /*8ea0*/  USHF.R.S32.HI UR16, URZ, 0x1f, UR37 ;  /* 0x0000001fff107899 */ /* 0x000fc80008011425 */
[----:B-1----:R-:W-:Y:S02]  /*8eb0*/  UIMAD UR16, UR16, UR8, URZ ;  /* 0x00000008101072a4 */ /* 0x002fe4000f8e02ff */
[----:B------:R-:W-:Y:S02]  /*8ec0*/  UIMAD.WIDE.U32 UR30, UR37, UR8, URZ ;  /* 0x00000008251e72a5 */ /* 0x000fe4000f8e00ff */
[----:B------:R-:W-:-:S04]  /*8ed0*/  UIMAD UR16, UR37, UR9, UR16 ;  /* 0x00000009251072a4 */ /* 0x000fc8000f8e0210 */
[----:B------:R-:W-:-:S04]  /*8ee0*/  UIADD3 UR31, UPT, UPT, UR31, UR16, URZ ;  /* 0x000000101f1f7290 */ /* 0x000fc8000fffe0ff */
[----:B--2---:R-:W-:-:S04]  /*8ef0*/  UIMAD.WIDE.U32 UR30, UR25, UR14, UR30 ;  /* 0x0000000e191e72a5 */ /* 0x004fc8000f8e001e */
[----:B------:R-:W-:-:S06]  /*8f00*/  UIMAD UR15, UR25, UR15, UR31 ;  /* 0x0000000f190f72a4 */ /* 0x000fcc000f8e021f */
[----:B------:R-:W-:Y:S01]  /*8f10*/  MOV R23, UR15 ;  /* 0x0000000f00177c02 */ /* 0x000fe20008000f00 */
[----:B------:R-:W-:Y:S06]  /*8f20*/  BRA `(.L_x_763) ;  /* 0x0000000000187947 */ /* 0x000fec0003800000 */
.L_x_762:
[----:B------:R-:W1:Y:S01]  /*8f30*/  LDCU.64 UR8, c[0x0][0x5c8] ;  /* 0x0000b900ff0877ac */ /* 0x000e620008000a00 */
[----:B------:R-:W-:-:S04]  /*8f40*/  UIADD3 UR14, UPT, UPT, UR37, UR39, URZ ;  /* 0x00000027250e7290 */ /* 0x000fc8000fffe0ff */
[----:B-1----:R-:W-:Y:S02]  /*8f50*/  UIMAD.WIDE.U32 UR30, UR14, UR8, URZ ;  /* 0x000000080e1e72a5 */ /* 0x002fe4000f8e00ff */
[----:B------:R-:W-:-:S04]  /*8f60*/  UIMAD UR14, UR14, UR9, URZ ;  /* 0x000000090e0e72a4 */ /* 0x000fc8000f8e02ff */
[----:B------:R-:W-:-:S06]  /*8f70*/  UIADD3 UR14, UPT, UPT, UR31, UR14, URZ ;  /* 0x0000000e1f0e7290 */ /* 0x000fcc000fffe0ff */
[----:B------:R-:W-:-:S07]  /*8f80*/  MOV R23, UR14 ;  /* 0x0000000e00177c02 */ /* 0x000fce0008000f00 */
.L_x_763:
[----:B------:R-:W-:Y:S01]  /*8f90*/  BAR.SYNC.DEFER_BLOCKING 0x0 ;  /* 0x0000000000007b1d */ /* 0x000fe20000010000 */
[----:B------:R-:W-:Y:S01]  /*8fa0*/  LOP3.LUT R0, R250, 0x1f8, RZ, 0xc0, !PT ;  /* 0x000001f8fa007812 */ /* 0x000fe200078ec0ff */
[----:B------:R-:W-:Y:S01]  /*8fb0*/  USHF.L.U32 UR16, UR38, 0x6, URZ ;  /* 0x0000000626107899 */ /* 0x000fe200080006ff */
[C---:B------:R-:W-:Y:S01]  /*8fc0*/  VIADD R5, R57.reuse, 0x20 ;  /* 0x0000002039057836 */ /* 0x040fe20000000000 */
[----:B------:R-:W-:Y:S01]  /*8fd0*/  USHF.L.U32 UR15, UR38, 0x6, URZ ;  /* 0x00000006260f7899 */ /* 0x000fe200080006ff */
[----:B------:R-:W-:Y:S01]  /*8fe0*/  LOP3.LUT R0, R0, 0x38, R249, 0x78, !PT ;  /* 0x0000003800007812 */ /* 0x000fe200078e78f9 */
[----:B------:R-:W-:Y:S02]  /*8ff0*/  UIMAD.WIDE.U32 UR42, UR16, UR10, URZ ;  /* 0x0000000a102a72a5 */ /* 0x000fe4000f8e00ff */
[----:B------:R-:W1:Y:S01]  /*9000*/  LDC.64 R6, c[0x0][0x5d8] ;  /* 0x00017600ff067b82 */ /* 0x000e620000000a00 */
[----:B------:R-:W-:Y:S01]  /*9010*/  USHF.R.S32.HI UR17, URZ, 0x1f, UR16 ;  /* 0x0000001fff117899 */ /* 0x000fe20008011410 */
[--C-:B------:R-:W-:Y:S01]  /*9020*/  LOP3.LUT R0, R0, 0x1e00, R250.reuse, 0xf8, !PT ;  /* 0x00001e0000007812 */ /* 0x100fe200078ef8fa */
[----:B------:R-:W-:Y:S01]  /*9030*/  UIADD3 UR36, UPT, UPT, -UR15, UR36, URZ ;  /* 0x000000240f247290 */ /* 0x000fe2000fffe1ff */
[----:B------:R-:W-:Y:S01]  /*9040*/  BSSY.RECONVERGENT B0, `(.L_x_764) ;  /* 0x000002c000007945 */ /* 0x000fe20003800200 */
[----:B------:R-:W-:Y:S01]  /*9050*/  UIMAD UR14, UR17, UR10, URZ ;  /* 0x0000000a110e72a4 */ /* 0x000fe2000f8e02ff */
[----:B------:R-:W-:Y:S01]  /*9060*/  LEA R0, R0, UR4, 0x1 ;  /* 0x0000000400007c11 */ /* 0x000fe2000f8e08ff */
[----:B------:R-:W-:Y:S01]  /*9070*/  IMAD.U32 R2, RZ, RZ, UR42 ;  /* 0x0000002aff027e24 */ /* 0x000fe2000f8e00ff */
[----:B------:R-:W2:Y:S01]  /*9080*/  LDC.64 R58, c[0x0][0x5e0] ;  /* 0x00017800ff3a7b82 */ /* 0x000ea20000000a00 */
[----:B------:R-:W-:Y:S01]  /*9090*/  UIMAD UR14, UR16, UR11, UR14 ;  /* 0x0000000b100e72a4 */ /* 0x000fe2000f8e020e */
[----:B------:R-:W-:Y:S01]  /*90a0*/  IMAD.U32 R3, RZ, RZ, UR43 ;  /* 0x0000002bff037e24 */ /* 0x000fe2000f8e00ff */
[----:B------:R-:W-:Y:S01]  /*90b0*/  ISETP.GE.AND P3, PT, R57, UR36, PT ;  /* 0x0000002439007c0c */ /* 0x000fe2000bf66270 */
[----:B------:R-:W-:Y:S01]  /*90c0*/  IMAD.U32 R56, RZ, RZ, UR8 ;  /* 0x00000008ff387e24 */ /* 0x000fe2000f8e00ff */
[----:B------:R-:W-:-:S02]  /*90d0*/  LOP3.LUT R2, R2, 0x38, R250, 0xf8, !PT ;  /* 0x0000003802027812 */ /* 0x000fc400078ef8fa */
[----:B------:R-:W-:Y:S01]  /*90e0*/  IMAD.U32 R3, RZ, RZ, UR14 ;  /* 0x0000000eff037e24 */ /* 0x000fe2000f8e00ff */
[----:B------:R-:W-:Y:S01]  /*90f0*/  ISETP.GE.AND P5, PT, R5, UR36, PT ;  /* 0x0000002405007c0c */ /* 0x000fe2000bfa6270 */
[----:B------:R3:W4:Y:S01]  /*9100*/  LDS.128 R28, [R0+0xd000] ;  /* 0x00d00000001c7984 */ /* 0x0007220000000c00 */
[----:B------:R-:W-:-:S03]  /*9110*/  IADD3 R2, P0, PT, R2, UR18, RZ ;  /* 0x0000001202027c10 */ /* 0x000fc6000ff1e0ff */
[----:B------:R3:W2:Y:S01]  /*9120*/  LDS.128 R24, [R0+0xf000] ;  /* 0x00f0000000187984 */ /* 0x0006a20000000c00 */
[----:B------:R-:W-:Y:S02]  /*9130*/  IADD3.X R3, PT, PT, R4, UR43, R3, P0, !PT ;  /* 0x0000002b04037c10 */ /* 0x000fe400087fe403 */
[----:B------:R-:W-:Y:S01]  /*9140*/  IADD3 R21, P0, PT, R57, 0x20, RZ ;  /* 0x0000002039157810 */ /* 0x000fe20007f1e0ff */
[----:B------:R3:W2:Y:S01]  /*9150*/  LDS.128 R40, [R0+0x12000] ;  /* 0x0120000000287984 */ /* 0x0006a20000000c00 */
[----:B-1----:R-:W-:-:S03]  /*9160*/  IMAD.WIDE.U32 R4, R6, UR21, R2 ;  /* 0x0000001506047c25 */ /* 0x002fc6000f8e0002 */
[----:B------:R3:W1:Y:S01]  /*9170*/  LDS.128 R52, [R0+0x13000] ;  /* 0x0130000000347984 */ /* 0x0006620000000c00 */
[----:B------:R-:W-:-:S03]  /*9180*/  IMAD.X R22, RZ, RZ, RZ, P0 ;  /* 0x000000ffff167224 */ /* 0x000fc600000e06ff */
[----:B------:R3:W1:Y:S01]  /*9190*/  LDS.128 R36, [R0+0x14000] ;  /* 0x0140000000247984 */ /* 0x0006620000000c00 */
[----:B------:R-:W-:-:S03]  /*91a0*/  IMAD R20, R7, UR21, R5 ;  /* 0x0000001507147c24 */ /* 0x000fc6000f8e0205 */
        /* <DEDUP_REMOVED lines=21> */
.L_x_765:
[----:B------:R-:W-:Y:S05]  /*9300*/  BSYNC.RECONVERGENT B0 ;  /* 0x0000000000007941 */ /* 0x000fea0003800200 */
.L_x_764:
        /* <DEDUP_REMOVED lines=19> */
.L_x_767:
[----:B------:R-:W-:Y:S05]  /*9440*/  BSYNC.RECONVERGENT B0 ;  /* 0x0000000000007941 */ /* 0x000fea0003800200 */
.L_x_766:
        /* <DEDUP_REMOVED lines=25> */
.L_x_769:
[----:B------:R-:W-:Y:S05]  /*95e0*/  BSYNC.RECONVERGENT B0 ;  /* 0x0000000000007941 */ /* 0x000fea0003800200 */
.L_x_768:
        /* <DEDUP_REMOVED lines=17> */
.L_x_728:
[----:B------:R-:W-:Y:S05]  /*9700*/  BSYNC.RECONVERGENT B1 ;  /* 0x0000000000017941 */ /* 0x000fea0003800200 */
.L_x_706:
        /* <DEDUP_REMOVED lines=11> */
.L_x_771:
        /* <DEDUP_REMOVED lines=12> */
.L_x_2165:


//--------------------- .text._ZN5flash44flash_bwd_dq_dk_dv_loop_seqk_parallel_kernelI23Flash_bwd_kernel_traitsILi192ELi64ELi64ELi8ELi4ELi2ELi2ELb1ELb1EN7cutlass6half_tE19Flash_kernel_traitsILi192ELi64ELi64ELi8ES3_EELb0ELb0ELb0ELb0ELb0ELb0ELb1EEEvNS_16Flash_bwd_paramsE --------------------------
	.section	.text._ZN5flash44flash_bwd_dq_dk_dv_loop_seqk_parallel_kernelI23Flash_bwd_kernel_traitsILi192ELi64ELi64ELi8ELi4ELi2ELi2ELb1ELb1EN7cutlass6half_tE19Flash_kernel_traitsILi192ELi64ELi64ELi8ES3_EELb0ELb0ELb0ELb0ELb0ELb0ELb1EEEvNS_16Flash_bwd_paramsE,"ax",@progbits
	.align	128
        .global         _ZN5flash44flash_bwd_dq_dk_dv_loop_seqk_parallel_kernelI23Flash_bwd_kernel_traitsILi192ELi64ELi64ELi8ELi4ELi2ELi2ELb1ELb1EN7cutlass6half_tE19Flash_kernel_traitsILi192ELi64ELi64ELi8ES3_EELb0ELb0ELb0ELb0ELb0ELb0ELb1EEEvNS_16Flash_bwd_paramsE
        .type           _ZN5flash44flash_bwd_dq_dk_dv_loop_seqk_parallel_kernelI23Flash_bwd_kernel_traitsILi192ELi64ELi64ELi8ELi4ELi2ELi2ELb1ELb1EN7cutlass6half_tE19Flash_kernel_traitsILi192ELi64ELi64ELi8ES3_EELb0ELb0ELb0ELb0ELb0ELb0ELb1EEEvNS_16Flash_bwd_paramsE,@function
        .size           _ZN5flash44flash_bwd_dq_dk_dv_loop_seqk_parallel_kernelI23Flash_bwd_kernel_traitsILi192ELi64ELi64ELi8ELi4ELi2ELi2ELb1ELb1EN7cutlass6half_tE19Flash_kernel_traitsILi192ELi64ELi64ELi8ES3_EELb0ELb0ELb0ELb0ELb0ELb0ELb1EEEvNS_16Flash_bwd_paramsE,(.L_x_2166 - _ZN5flash44flash_bwd_dq_dk_dv_loop_seqk_parallel_kernelI23Flash_bwd_kernel_traitsILi192ELi64ELi64ELi8ELi4ELi2ELi2ELb1ELb1EN7cutlass6half_tE19Flash_kernel_traitsILi192ELi64ELi64ELi8ES3_EELb0ELb0ELb0ELb0ELb0ELb0ELb1EEEvNS_16Flash_bwd_paramsE)
        .other          _ZN5flash44flash_bwd_dq_dk_dv_loop_seqk_parallel_kernelI23Flash_bwd_kernel_traitsILi192ELi64ELi64ELi8ELi4ELi2ELi2ELb1ELb1EN7cutlass6half_tE19Flash_kernel_traitsILi192ELi64ELi64ELi8ES3_EELb0ELb0ELb0ELb0ELb0ELb0ELb1EEEvNS_16Flash_bwd_paramsE,@"STO_CUDA_ENTRY STV_DEFAULT"
_ZN5flash44flash_bwd_dq_dk_dv_loop_seqk_parallel_kernelI23Flash_bwd_kernel_traitsILi192ELi64ELi64ELi8ELi4ELi2ELi2ELb1ELb1EN7cutlass6half_tE19Flash_kernel_traitsILi192ELi64ELi64ELi8ES3_EELb0ELb0ELb0ELb0ELb0ELb0ELb1EEEvNS_16Flash_bwd_paramsE:
.text._ZN5flash44flash_bwd_dq_dk_dv_loop_seqk_parallel_kernelI23Flash_bwd_kernel_traitsILi192ELi64ELi64ELi8ELi4ELi2ELi2ELb1ELb1EN7cutlass6half_tE19Flash_kernel_traitsILi192ELi64ELi64ELi8ES3_EELb0ELb0ELb0ELb0ELb0ELb0ELb1EEEvNS_16Flash_bwd_paramsE:
        /* <DEDUP_REMOVED lines=49> */
.L_x_837:
        /* <DEDUP_REMOVED lines=52> */
.L_x_772:
        /* <DEDUP_REMOVED lines=33> */
.L_x_774:
[----:B------:R-:W1:Y:S01]  /*0860*/  LDCU.64 UR16, c[0x0][0x3b8] ;  /* 0x00007700ff1077ac */ /* 0x000e620008000a00 */
[----:B------:R-:W-:-:S04]  /*0870*/  UIADD3 UR8, UPT, UPT, UR37, UR41, URZ ;  /* 0x0000002925087290 */ /* 0x000fc8000fffe0ff */
[----:B-1----:R-:W-:Y:S02]  /*0880*/  UIMAD.WIDE.U32 UR44, UR8, UR16, URZ ;  /* 0x00000010082c72a5 */ /* 0x002fe4000f8e00ff */
[----:B------:R-:W-:-:S04]  /*0890*/  UIMAD UR8, UR8, UR17, URZ ;  /* 0x00000011080872a4 */ /* 0x000fc8000f8e02ff */
[----:B------:R-:W-:-:S06]  /*08a0*/  UIADD3 UR8, UPT, UPT, UR45, UR8, URZ ;  /* 0x000000082d087290 */ /* 0x000fcc000fffe0ff */
[----:B------:R-:W-:Y:S02]  /*08b0*/  MOV R20, UR8 ;  /* 0x0000000800147c02 */ /* 0x000fe40008000f00 */
.L_x_775:
        /* <DEDUP_REMOVED lines=44> */
.L_x_776:
[----:B------:R-:W1:Y:S01]  /*0b80*/  LDCU.64 UR14, c[0x0][0x3c0] ;  /* 0x00007800ff0e77ac */ /* 0x000e620008000a00 */
[----:B------:R-:W-:-:S04]  /*0b90*/  UIADD3 UR8, UPT, UPT, UR37, UR41, URZ ;  /* 0x0000002925087290 */ /* 0x000fc8000fffe0ff */
[----:B-1----:R-:W-:Y:S02]  /*0ba0*/  UIMAD.WIDE.U32 UR10, UR8, UR14, URZ ;  /* 0x0000000e080a72a5 */ /* 0x002fe4000f8e00ff */
[----:B------:R-:W-:-:S04]  /*0bb0*/  UIMAD UR8, UR8, UR15, URZ ;  /* 0x0000000f080872a4 */ /* 0x000fc8000f8e02ff */
[----:B------:R-:W-:Y:S01]  /*0bc0*/  UIADD3 UR8, UPT, UPT, UR11, UR8, URZ ;  /* 0x000000080b087290 */ /* 0x000fe2000fffe0ff */
[----:B------:R-:W-:-:S05]  /*0bd0*/  UMOV UR48, UR10 ;  /* 0x0000000a00307c82 */ /* 0x000fca0008000000 */
[----:B------:R-:W-:-:S07]  /*0be0*/  MOV R18, UR8 ;  /* 0x0000000800127c02 */ /* 0x000fce0008000f00 */
.L_x_777:
        /* <DEDUP_REMOVED lines=27> */
.L_x_778:
[----:B------:R-:W-:Y:S02]  /*0da0*/  UIMAD.WIDE.U32 UR52, UR62, UR18, URZ ;  /* 0x000000123e3472a5 */ /* 0x000fe4000f8e00ff */
[----:B------:R-:W-:-:S04]  /*0db0*/  UIMAD UR8, UR63, UR18, URZ ;  /* 0x000000123f0872a4 */ /* 0x000fc8000f8e02ff */
[----:B------:R-:W-:Y:S02]  /*0dc0*/  UIADD3 UR8, UPT, UPT, UR53, UR8, URZ ;  /* 0x0000000835087290 */ /* 0x000fe4000fffe0ff */
.L_x_779:
        /* <DEDUP_REMOVED lines=20> */
.L_x_780:
[----:B------:R-:W1:Y:S01]  /*0f10*/  LDCU UR54, c[0x0][0x434] ;  /* 0x00008680ff3677ac */ /* 0x000e620008000800 */
[----:B------:R-:W-:-:S04]  /*0f20*/  UIMAD UR11, UR40, UR19, UR24 ;  /* 0x00000013280b72a4 */ /* 0x000fc8000f8e0218 */
[----:B-1----:R-:W-:Y:S02]  /*0f30*/  UIMAD UR54, UR11, UR54, URZ ;  /* 0x000000360b3672a4 */ /* 0x002fe4000f8e02ff */
.L_x_781:
        /* <DEDUP_REMOVED lines=11> */
.L_x_782:
[----:B------:R-:W1:Y:S01]  /*0ff0*/  LDCU UR53, c[0x0][0x444] ;  /* 0x00008880ff3577ac */ /* 0x000e620008000800 */
[----:B------:R-:W-:-:S04]  /*1000*/  UIMAD UR10, UR40, UR19, UR24 ;  /* 0x00000013280a72a4 */ /* 0x000fc8000f8e0218 */
[----:B-1----:R-:W-:-:S12]  /*1010*/  UIMAD UR53, UR10, UR53, URZ ;  /* 0x000000350a3572a4 */ /* 0x002fd8000f8e02ff */
.L_x_783:
        /* <DEDUP_REMOVED lines=97> */
.L_x_785:
[----:B------:R-:W1:Y:S01]  /*1630*/  LDCU.64 UR14, c[0x0][0x5c0] ;  /* 0x0000b800ff0e77ac */ /* 0x000e620008000a00 */
[----:B------:R-:W-:-:S04]  /*1640*/  UIADD3 UR8, UPT, UPT, UR37, UR41, URZ ;  /* 0x0000002925087290 */ /* 0x000fc8000fffe0ff */
[----:B-1----:R-:W-:Y:S02]  /*1650*/  UIMAD.WIDE.U32 UR18, UR8, UR14, URZ ;  /* 0x0000000e081272a5 */ /* 0x002fe4000f8e00ff */
[----:B------:R-:W-:-:S04]  /*1660*/  UIMAD UR8, UR8, UR15, URZ ;  /* 0x0000000f080872a4 */ /* 0x000fc8000f8e02ff */
[----:B------:R-:W-:-:S06]  /*1670*/  UIADD3 UR8, UPT, UPT, UR19, UR8, URZ ;  /* 0x0000000813087290 */ /* 0x000fcc000fffe0ff */
[----:B------:R-:W-:Y:S02]  /*1680*/  MOV R0, UR8 ;  /* 0x0000000800007c02 */ /* 0x000fe40008000f00 */
.L_x_786:
        /* <DEDUP_REMOVED lines=13> */
.L_x_787:
[----:B------:R-:W1:Y:S01]  /*1760*/  LDCU.64 UR10, c[0x0][0x5c8] ;  /* 0x0000b900ff0a77ac */ /* 0x000e620008000a00 */
[----:B------:R-:W-:-:S04]  /*1770*/  UIADD3 UR37, UPT, UPT, UR37, UR41, URZ ;  /* 0x0000002925257290 */ /* 0x000fc8000fffe0ff */
[----:B-1----:R-:W-:Y:S02]  /*1780*/  UIMAD.WIDE.U32 UR16, UR37, UR10, URZ ;  /* 0x0000000a251072a5 */ /* 0x002fe4000f8e00ff */
[----:B------:R-:W-:-:S04]  /*1790*/  UIMAD UR37, UR37, UR11, URZ ;  /* 0x0000000b252572a4 */ /* 0x000fc8000f8e02ff */
[----:B------:R-:W-:-:S06]  /*17a0*/  UIADD3 UR37, UPT, UPT, UR17, UR37, URZ ;  /* 0x0000002511257290 */ /* 0x000fcc000fffe0ff */
[----:B------:R-:W-:-:S07]  /*17b0*/  MOV R10, UR37 ;  /* 0x00000025000a7c02 */ /* 0x000fce0008000f00 */
.L_x_788:
        /* <DEDUP_REMOVED lines=30> */
.L_x_790:
[----:B------:R-:W-:Y:S05]  /*19a0*/  BSYNC.RECONVERGENT B0 ;  /* 0x0000000000007941 */ /* 0x000fea0003800200 */
.L_x_789:
        /* <DEDUP_REMOVED lines=17> */
.L_x_792:
[----:B------:R-:W-:Y:S05]  /*1ac0*/  BSYNC.RECONVERGENT B0 ;  /* 0x0000000000007941 */ /* 0x000fea0003800200 */
.L_x_791:
        /* <DEDUP_REMOVED lines=27> */
.L_x_794:
[----:B------:R-:W-:Y:S05]  /*1c80*/  BSYNC.RECONVERGENT B0 ;  /* 0x0000000000007941 */ /* 0x000fea0003800200 */
.L_x_793:
        /* <DEDUP_REMOVED lines=18> */
.L_x_784:
        /* <DEDUP_REMOVED lines=47> */
.L_x_798:
[----:B------:R2:W-:Y:S01]  /*20a0*/  STS.128 [R0+0x16000], RZ ;  /* 0x016000ff00007388 */ /* 0x0005e20000000c00 */
[----:B------:R-:W-:Y:S05]  /*20b0*/  BRA `(.L_x_799) ;  /* 0x00000000000c7947 */ /* 0x000fea0003800000 */
.L_x_797:
[----:B------:R1:W-:Y:S04]  /*20c0*/  STS.128 [R0+0x12000], RZ ;  /* 0x012000ff00007388 */ /* 0x0003e80000000c00 */
[----:B------:R1:W-:Y:S04]  /*20d0*/  STS.128 [R0+0x14000], RZ ;  /* 0x014000ff00007388 */ /* 0x0003e80000000c00 */
[----:B------:R1:W-:Y:S02]  /*20e0*/  STS.128 [R0+0x16000], RZ ;  /* 0x016000ff00007388 */ /* 0x0003e40000000c00 */
.L_x_799:
[----:B------:R-:W-:Y:S05]  /*20f0*/  BSYNC.RECONVERGENT B0 ;  /* 0x0000000000007941 */ /* 0x000fea0003800200 */
.L_x_796:
        /* <DEDUP_REMOVED lines=34> */
.L_x_802:
[----:B------:R3:W-:Y:S02]  /*2320*/  STS.128 [R0+0x17000], RZ ;  /* 0x017000ff00007388 */ /* 0x0007e40000000c00 */
.L_x_801:
[----:B------:R-:W-:Y:S05]  /*2330*/  BSYNC.RECONVERGENT B0 ;  /* 0x0000000000007941 */ /* 0x000fea0003800200 */
.L_x_800:
        /* <DEDUP_REMOVED lines=31> */
.L_x_805:
[----:B------:R3:W-:Y:S01]  /*2530*/  STS.128 [R0+0xa000], RZ ;  /* 0x00a000ff00007388 */ /* 0x0007e20000000c00 */
[----:B------:R-:W-:Y:S05]  /*2540*/  BRA `(.L_x_806) ;  /* 0x00000000000c7947 */ /* 0x000fea0003800000 */
.L_x_804:
[----:B------:R1:W-:Y:S04]  /*2550*/  STS.128 [R0+0x6000], RZ ;  /* 0x006000ff00007388 */ /* 0x0003e80000000c00 */
[----:B------:R1:W-:Y:S04]  /*2560*/  STS.128 [R0+0x8000], RZ ;  /* 0x008000ff00007388 */ /* 0x0003e80000000c00 */
[----:B------:R1:W-:Y:S02]  /*2570*/  STS.128 [R0+0xa000], RZ ;  /* 0x00a000ff00007388 */ /* 0x0003e40000000c00 */
.L_x_806:
[----:B------:R-:W-:Y:S05]  /*2580*/  BSYNC.RECONVERGENT B0 ;  /* 0x0000000000007941 */ /* 0x000fea0003800200 */
.L_x_803:
        /* <DEDUP_REMOVED lines=31> */
.L_x_809:
[----:B------:R3:W-:Y:S02]  /*2780*/  STS.128 [R0+0xb000], RZ ;  /* 0x00b000ff00007388 */ /* 0x0007e40000000c00 */
.L_x_808:
[----:B------:R-:W-:Y:S05]  /*2790*/  BSYNC.RECONVERGENT B0 ;  /* 0x0000000000007941 */ /* 0x000fea0003800200 */
.L_x_807:
        /* <DEDUP_REMOVED lines=28> */
.L_x_812:
[----:B------:R3:W-:Y:S01]  /*2960*/  STS.128 [R0+0x4000], RZ ;  /* 0x004000ff00007388 */ /* 0x0007e20000000c00 */
[----:B------:R-:W-:Y:S05]  /*2970*/  BRA `(.L_x_813) ;  /* 0x00000000000c7947 */ /* 0x000fea0003800000 */
.L_x_811:
[----:B------:R1:W-:Y:S04]  /*2980*/  STS.128 [R0], RZ ;  /* 0x000000ff00007388 */ /* 0x0003e80000000c00 */
[----:B------:R1:W-:Y:S04]  /*2990*/  STS.128 [R0+0x2000], RZ ;  /* 0x002000ff00007388 */ /* 0x0003e80000000c00 */
[----:B------:R1:W-:Y:S02]  /*29a0*/  STS.128 [R0+0x4000], RZ ;  /* 0x004000ff00007388 */ /* 0x0003e40000000c00 */
.L_x_813:
[----:B------:R-:W-:Y:S05]  /*29b0*/  BSYNC.RECONVERGENT B0 ;  /* 0x0000000000007941 */ /* 0x000fea0003800200 */
.L_x_810:
        /* <DEDUP_REMOVED lines=27> */
.L_x_816:
[----:B------:R3:W-:Y:S02]  /*2b70*/  STS.128 [R0+0x5000], RZ ;  /* 0x005000ff00007388 */ /* 0x0007e40000000c00 */
.L_x_815:
[----:B------:R-:W-:Y:S05]  /*2b80*/  BSYNC.RECONVERGENT B0 ;  /* 0x0000000000007941 */ /* 0x000fea0003800200 */
.L_x_814:
        /* <DEDUP_REMOVED lines=56> */
.L_x_819:
[----:B------:R3:W-:Y:S01]  /*2f10*/  STS.128 [R0+0x10000], RZ ;  /* 0x010000ff00007388 */ /* 0x0007e20000000c00 */
[----:B------:R-:W-:Y:S05]  /*2f20*/  BRA `(.L_x_820) ;  /* 0x00000000000c7947 */ /* 0x000fea0003800000 */
.L_x_818:
[----:B------:R1:W-:Y:S04]  /*2f30*/  STS.128 [R0+0xc000], RZ ;  /* 0x00c000ff00007388 */ /* 0x0003e80000000c00 */
[----:B------:R1:W-:Y:S04]  /*2f40*/  STS.128 [R0+0xe000], RZ ;  /* 0x00e000ff00007388 */ /* 0x0003e80000000c00 */
[----:B------:R1:W-:Y:S02]  /*2f50*/  STS.128 [R0+0x10000], RZ ;  /* 0x010000ff00007388 */ /* 0x0003e40000000c00 */
.L_x_820:
[----:B------:R-:W-:Y:S05]  /*2f60*/  BSYNC.RECONVERGENT B0 ;  /* 0x0000000000007941 */ /* 0x000fea0003800200 */
.L_x_817:
        /* <DEDUP_REMOVED lines=33> */
.L_x_823:
[----:B------:R2:W-:Y:S02]  /*3180*/  STS.128 [R0+0x11000], RZ ;  /* 0x011000ff00007388 */ /* 0x0005e40000000c00 */
.L_x_822:
[----:B------:R-:W-:Y:S05]  /*3190*/  BSYNC.RECONVERGENT B0 ;  /* 0x0000000000007941 */ /* 0x000fea0003800200 */
.L_x_821:
        /* <DEDUP_REMOVED lines=10> */
[----:B------:R-:W-:Y:S01]  /*3240*/  LOP3.LUT R4, R6, 0x200, RZ, 0xc0, !PT ;  /* 0x0000020006047812 */ /* 0x000fe200078ec0ff */
[----:B------:R-:W-:Y:S01]  /*3250*/  UIADD3 UR30, UPT, UPT, UR30, 0x40, URZ ;  /* 0x000000401e1e7890 */ /* 0x000fe2000fffe0ff */
[----:B------:R-:W-:Y:S02]  /*3260*/  LOP3.LUT R0, R0, 0x38, R24, 0xf8, !PT ;  /* 0x0000003800007812 */ /* 0x000fe400078ef818 */
[----:B------:R-:W-:Y:S02]  /*3270*/  CS2R R140, SRZ ;  /* 0x00000000008c7805 */ /* 0x000fe4000001ff00 */
[----:B------:R-:W-:Y:S02]  /*3280*/  LOP3.LUT R6, R3, 0xc00, R6, 0xf8, !PT ;  /* 0x00000c0003067812 */ /* 0x000fe400078ef806 */
[----:B------:R-:W-:Y:S02]  /*3290*/  CS2R R146, SRZ ;  /* 0x0000000000927805 */ /* 0x000fe4000001ff00 */
[----:B------:R-:W-:-:S02]  /*32a0*/  LOP3.LUT R4, R4, 0x3800, R5, 0xf8, !PT ;  /* 0x0000380004047812 */ /* 0x000fc400078ef805 */
[----:B------:R-:W-:Y:S02]  /*32b0*/  CS2R R144, SRZ ;  /* 0x0000000000907805 */ /* 0x000fe4000001ff00 */
[C---:B------:R-:W-:Y:S02]  /*32c0*/  LOP3.LUT R3, R0.reuse, 0x8, R23, 0x78, !PT ;  /* 0x0000000800037812 */ /* 0x040fe400078e7817 */
[----:B------:R-:W-:Y:S02]  /*32d0*/  CS2R R138, SRZ ;  /* 0x00000000008a7805 */ /* 0x000fe4000001ff00 */
[----:B------:R-:W-:Y:S02]  /*32e0*/  LOP3.LUT R5, R0, 0x8, R15, 0x78, !PT ;  /* 0x0000000800057812 */ /* 0x000fe400078e780f */
[----:B------:R-:W-:Y:S02]  /*32f0*/  CS2R R136, SRZ ;  /* 0x0000000000887805 */ /* 0x000fe4000001ff00 */
[----:B------:R-:W-:-:S02]  /*3300*/  LOP3.LUT R0, R4, R3, RZ, 0xfc, !PT ;  /* 0x0000000304007212 */ /* 0x000fc400078efcff */
[----:B------:R-:W-:Y:S02]  /*3310*/  CS2R R134, SRZ ;  /* 0x0000000000867805 */ /* 0x000fe4000001ff00 */
[----:B------:R-:W-:Y:S02]  /*3320*/  LOP3.LUT P5, RZ, R23, 0x4, RZ, 0xc0, !PT ;  /* 0x0000000417ff7812 */ /* 0x000fe400078ac0ff */
[----:B------:R-:W-:Y:S02]  /*3330*/  CS2R R132, SRZ ;  /* 0x0000000000847805 */ /* 0x000fe4000001ff00 */
[----:B------:R-:W-:Y:S02]  /*3340*/  LEA R9, R0, UR6, 0x1 ;  /* 0x0000000600097c11 */ /* 0x000fe4000f8e08ff */
[----:B------:R-:W-:Y:S01]  /*3350*/  CS2R R126, SRZ ;  /* 0x00000000007e7805 */ /* 0x000fe2000001ff00 */
[----:B------:R-:W-:-:S04]  /*3360*/  DEPBAR.LE SB0, 0x1 ;  /* 0x000080400000791a */ /* 0x000fc80000000000 */
[C---:B-----5:R-:W-:Y:S01]  /*3370*/  LOP3.LUT P2, R2, R13.reuse, 0x4, RZ, 0xc0, !PT ;  /* 0x000000040d027812 */ /* 0x060fe2000784c0ff */
[C---:B------:R-:W-:Y:S01]  /*3380*/  IMAD.SHL.U32 R10, R13.reuse, 0x20, RZ ;  /* 0x000000200d0a7824 */ /* 0x040fe200078e00ff */
[----:B------:R-:W-:Y:S01]  /*3390*/  SHF.R.U32.HI R8, RZ, 0x2, R13 ;  /* 0x00000002ff087819 */ /* 0x000fe2000001160d */
[C---:B------:R-:W-:Y:S01]  /*33a0*/  IMAD.SHL.U32 R11, R13.reuse, 0x2, RZ ;  /* 0x000000020d0b7824 */ /* 0x040fe200078e00ff */
[----:B------:R-:W-:Y:S01]  /*33b0*/  ISETP.NE.AND P3, PT, R2, RZ, PT ;  /* 0x000000ff0200720c */ /* 0x000fe20003f65270 */
[C---:B------:R-:W-:Y:S01]  /*33c0*/  IMAD.SHL.U32 R4, R13.reuse, 0x10, RZ ;  /* 0x000000100d047824 */ /* 0x040fe200078e00ff */
[----:B------:R-:W-:Y:S01]  /*33d0*/  LOP3.LUT P1, R2, R13, 0x2, RZ, 0xc0, !PT ;  /* 0x000000020d027812 */ /* 0x000fe2000782c0ff */
[----:B------:R-:W-:Y:S01]  /*33e0*/  BAR.SYNC.DEFER_BLOCKING 0x0 ;  /* 0x0000000000007b1d */ /* 0x000fe20000010000 */
[----:B------:R-:W-:Y:S01]  /*33f0*/  LOP3.LUT R3, R11, 0x38, RZ, 0xc0, !PT ;  /* 0x000000380b037812 */ /* 0x000fe200078ec0ff */
[----:B------:R-:W-:Y:S01]  /*3400*/  IMAD.SHL.U32 R14, R13, 0x8, RZ ;  /* 0x000000080d0e7824 */ /* 0x000fe200078e00ff */
[----:B------:R-:W-:Y:S01]  /*3410*/  ISETP.NE.AND P0, PT, R2, RZ, PT ;  /* 0x000000ff0200720c */ /* 0x000fe20003f05270 */
[----:B------:R-:W-:Y:S01]  /*3420*/  VIADD R232, R9, 0x12040 ;  /* 0x0001204009e87836 */ /* 0x000fe20000000000 */
[----:B------:R-:W-:-:S02]  /*3430*/  LOP3.LUT R2, R10, 0xc00, RZ, 0xc0, !PT ;  /* 0x00000c000a027812 */ /* 0x000fc400078ec0ff */
[----:B------:R-:W-:Y:S02]  /*3440*/  CS2R R124, SRZ ;  /* 0x00000000007c7805 */ /* 0x000fe4000001ff00 */
[----:B------:R-:W-:Y:S01]  /*3450*/  LOP3.LUT R7, R4, 0x1c0, RZ, 0xc0, !PT ;  /* 0x000001c004077812 */ /* 0x000fe200078ec0ff */
[----:B------:R-:W-:Y:S01]  /*3460*/  IMAD.SHL.U32 R4, R13, 0x40, RZ ;  /* 0x000000400d047824 */ /* 0x000fe200078e00ff */
[----:B------:R-:W-:Y:S01]  /*3470*/  LOP3.LUT R2, R2, 0x6, R11, 0xf8, !PT ;  /* 0x0000000602027812 */ /* 0x000fe200078ef80b */
[----:B------:R-:W-:Y:S01]  /*3480*/  STL [R1], R9 ;  /* 0x0000000901007387 */ /* 0x000fe20000100800 */
[----:B------:R-:W-:Y:S01]  /*3490*/  LOP3.LUT R0, R3, 0x20, R8, 0x78, !PT ;  /* 0x0000002003007812 */ /* 0x000fe200078e7808 */
[----:B------:R-:W-:Y:S01]  /*34a0*/  VIADD R3, R9, 0x12000 ;  /* 0x0001200009037836 */ /* 0x000fe20000000000 */
[----:B------:R-:W-:Y:S01]  /*34b0*/  LOP3.LUT R252, R6, R5, RZ, 0xfc, !PT ;  /* 0x0000000506fc7212 */ /* 0x000fe200078efcff */
[----:B------:R-:W-:Y:S01]  /*34c0*/  IMAD.MOV.U32 R6, RZ, RZ, 0x40 ;  /* 0x00000040ff067424 */ /* 0x000fe200078e00ff */
[----:B------:R-:W-:Y:S01]  /*34d0*/  LOP3.LUT R0, R2, R0, R7, 0xfe, !PT ;  /* 0x0000000002007212 */ /* 0x000fe200078efe07 */
[----:B------:R-:W-:Y:S01]  /*34e0*/  IMAD.MOV.U32 R0, RZ, RZ, 0x20 ;  /* 0x00000020ff007424 */ /* 0x000fe200078e00ff */
[----:B------:R-:W-:Y:S01]  /*34f0*/  SHF.R.U32.HI R7, RZ, 0x3, R13 ;  /* 0x00000003ff077819 */ /* 0x000fe2000001160d */
[----:B------:R-:W-:Y:S01]  /*3500*/  IMAD.MOV.U32 R8, RZ, RZ, 0x10 ;  /* 0x00000010ff087424 */ /* 0x000fe200078e00ff */
[----:B------:R-:W-:Y:S01]  /*3510*/  LOP3.LUT R2, R11, 0x20, RZ, 0xc0, !PT ;  /* 0x000000200b027812 */ /* 0x000fe200078ec0ff */
[----:B------:R-:W-:Y:S01]  /*3520*/  IMAD.MOV.U32 R5, RZ, RZ, 0x20 ;  /* 0x00000020ff057424 */ /* 0x000fe200078e00ff */
[----:B------:R-:W-:Y:S01]  /*3530*/  SEL R0, R0, 0xffffffe0, !P4 ;  /* 0xffffffe000007807 */ /* 0x000fe20006000000 */
[----:B------:R-:W-:Y:S01]  /*3540*/  @P5 VIADD R232, R3, 0xffffffc0 ;  /* 0xffffffc003e85836 */ /* 0x000fe20000000000 */
[----:B------:R-:W-:Y:S01]  /*3550*/  LOP3.LUT R2, R2, 0x18, R7, 0xf8, !PT ;  /* 0x0000001802027812 */ /* 0x000fe200078ef807 */
[----:B------:R-:W-:Y:S01]  /*3560*/  IMAD.MOV.U32 R3, RZ, RZ, 0x40 ;  /* 0x00000040ff037424 */ /* 0x000fe200078e00ff */
[----:B------:R-:W-:Y:S01]  /*3570*/  SHF.R.U32.HI R11, RZ, 0x1, R13 ;  /* 0x00000001ff0b7819 */ /* 0x000fe2000001160d */
[----:B------:R-:W-:Y:S01]  /*3580*/  IMAD.IADD R7, R9, 0x1, R0 ;  /* 0x0000000109077824 */ /* 0x000fe200078e0200 */
[----:B------:R-:W-:Y:S01]  /*3590*/  LOP3.LUT R2, R2, 0x1c0, R4, 0xf8, !PT ;  /* 0x000001c002027812 */ /* 0x000fe200078ef804 */
[----:B------:R-:W-:Y:S01]  /*35a0*/  IMAD.IADD R240, R0, 0x1, R232 ;  /* 0x0000000100f07824 */ /* 0x000fe200078e02e8 */
[----:B------:R-:W-:Y:S01]  /*35b0*/  LOP3.LUT R12, R4, 0x200, RZ, 0xc0, !PT ;  /* 0x00000200040c7812 */ /* 0x000fe200078ec0ff */
[----:B------:R-:W2:Y:S01]  /*35c0*/  LDSM.16.M88.4 R164, [R232] ;  /* 0x00000000e8a4783b */ /* 0x000ea20000000200 */
[----:B------:R-:W-:-:S02]  /*35d0*/  LOP3.LUT R2, R2, 0x38, R14, 0x78, !PT ;  /* 0x0000003802027812 */ /* 0x000fc400078e780e */
[----:B------:R-:W-:Y:S02]  /*35e0*/  CS2R R130, SRZ ;  /* 0x0000000000827805 */ /* 0x000fe4000001ff00 */
[----:B------:R-:W-:Y:S01]  /*35f0*/  SEL R15, R6, 0xffffffc0, !P2 ;  /* 0xffffffc0060f7807 */ /* 0x000fe20005000000 */
[----:B------:R-:W-:Y:S01]  /*3600*/  STL [R1+0x4], R7 ;  /* 0x0000040701007387 */ /* 0x000fe20000100800 */
[----:B------:R-:W-:Y:S02]  /*3610*/  LOP3.LUT R2, R2, 0x200, R4, 0xf8, !PT ;  /* 0x0000020002027812 */ /* 0x000fe400078ef804 */
[----:B------:R-:W-:Y:S02]  /*3620*/  CS2R R128, SRZ ;  /* 0x0000000000807805 */ /* 0x000fe4000001ff00 */
[----:B------:R-:W-:Y:S01]  /*3630*/  SEL R6, R8, 0xfffffff0, !P2 ;  /* 0xfffffff008067807 */ /* 0x000fe20005000000 */
[----:B------:R-:W3:Y:S01]  /*3640*/  LDSM.16.M88.4 R156, [R7+0x12000] ;  /* 0x01200000079c783b */ /* 0x000ee20000000200 */
[----:B------:R-:W-:-:S02]  /*3650*/  SEL R3, R3, 0xffffffc0, !P5 ;  /* 0xffffffc003037807 */ /* 0x000fc40006800000 */
[----:B------:R-:W-:Y:S02]  /*3660*/  CS2R R122, SRZ ;  /* 0x00000000007a7805 */ /* 0x000fe4000001ff00 */
[----:B------:R-:W-:Y:S01]  /*3670*/  LEA R252, R252, UR6, 0x1 ;  /* 0x00000006fcfc7c11 */ /* 0x000fe2000f8e08ff */
        /* <DEDUP_REMOVED lines=16> */
[----:B------:R5:W1:Y:S01]  /*3780*/  LDSM.16.M88.4 R224, [R7+0x16800] ;  /* 0x0168000007e0783b */ /* 0x000a620000000200 */
[----:B------:R-:W-:Y:S02]  /*3790*/  CS2R R60, SRZ ;  /* 0x00000000003c7805 */ /* 0x000fe4000001ff00 */
[----:B------:R-:W-:Y:S02]  /*37a0*/  CS2R R66, SRZ ;  /* 0x0000000000427805 */ /* 0x000fe4000001ff00 */
[----:B------:R-:W-:Y:S01]  /*37b0*/  CS2R R64, SRZ ;  /* 0x0000000000407805 */ /* 0x000fe2000001ff00 */
[----:B------:R2:W-:Y:S01]  /*37c0*/  STL [R1+0x2c], R2 ;  /* 0x00002c0201007387 */ /* 0x0005e20000100800 */
[----:B------:R-:W-:-:S02]  /*37d0*/  CS2R R58, SRZ ;  /* 0x00000000003a7805 */ /* 0x000fc4000001ff00 */
[----:B------:R-:W-:Y:S02]  /*37e0*/  CS2R R56, SRZ ;  /* 0x0000000000387805 */ /* 0x000fe4000001ff00 */
[----:B------:R-:W-:Y:S01]  /*37f0*/  CS2R R54, SRZ ;  /* 0x0000000000367805 */ /* 0x000fe2000001ff00 */
[----:B------:R-:W-:Y:S01]  /*3800*/  STL [R1+0x28], R15 ;  /* 0x0000280f01007387 */ /* 0x000fe20000100800 */
[----:B------:R-:W-:Y:S02]  /*3810*/  CS2R R52, SRZ ;  /* 0x0000000000347805 */ /* 0x000fe4000001ff00 */
[----:B------:R-:W-:Y:S02]  /*3820*/  CS2R R46, SRZ ;  /* 0x00000000002e7805 */ /* 0x000fe4000001ff00 */
[----:B------:R-:W-:Y:S01]  /*3830*/  CS2R R44, SRZ ;  /* 0x00000000002c7805 */ /* 0x000fe2000001ff00 */
[----:B------:R3:W-:Y:S01]  /*3840*/  STL [R1+0x54], R6 ;  /* 0x0000540601007387 */ /* 0x0007e20000100800 */
        /* <DEDUP_REMOVED lines=8> */
[----:B----4-:R-:W-:-:S02]  /*38d0*/  CS2R R30, SRZ ;  /* 0x00000000001e7805 */ /* 0x010fc4000001ff00 */
[----:B------:R-:W-:Y:S02]  /*38e0*/  CS2R R28, SRZ ;  /* 0x00000000001c7805 */ /* 0x000fe4000001ff00 */
[----:B-----5:R-:W-:Y:S01]  /*38f0*/  LOP3.LUT R7, R4, 0x1c0, RZ, 0xc0, !PT ;  /* 0x000001c004077812 */ /* 0x020fe200078ec0ff */
[----:B------:R-:W4:Y:S01]  /*3900*/  LDSM.16.M88.4 R200, [R232+0x2800] ;  /* 0x00280000e8c8783b */ /* 0x000f220000000200 */
[----:B------:R-:W-:Y:S02]  /*3910*/  LOP3.LUT R4, R11, 0x10, RZ, 0xc0, !PT ;  /* 0x000000100b047812 */ /* 0x000fe400078ec0ff */
[----:B------:R-:W-:Y:S02]  /*3920*/  CS2R R34, SRZ ;  /* 0x0000000000227805 */ /* 0x000fe4000001ff00 */
[----:B------:R-:W-:Y:S01]  /*3930*/  CS2R R32, SRZ ;  /* 0x0000000000207805 */ /* 0x000fe2000001ff00 */
[----:B------:R-:W1:Y:S01]  /*3940*/  LDSM.16.M88.4 R228, [R232+0x4000] ;  /* 0x00400000e8e4783b */ /* 0x000e620000000200 */
[----:B--2---:R-:W-:-:S02]  /*3950*/  LOP3.LUT R2, R7, 0x38, R14, 0xf8, !PT ;  /* 0x0000003807027812 */ /* 0x004fc400078ef80e */
[----:B------:R-:W-:Y:S02]  /*3960*/  CS2R R26, SRZ ;  /* 0x00000000001a7805 */ /* 0x000fe4000001ff00 */
[C---:B------:R-:W-:Y:S01]  /*3970*/  SEL R7, R5.reuse, 0xffffffe0, !P1 ;  /* 0xffffffe005077807 */ /* 0x040fe20004800000 */
[----:B------:R-:W2:Y:S01]  /*3980*/  LDSM.16.M88.4 R172, [R240] ;  /* 0x00000000f0ac783b */ /* 0x000ea20000000200 */
[----:B------:R-:W-:Y:S02]  /*3990*/  LOP3.LUT R4, R4, 0x8, R13, 0xf8, !PT ;  /* 0x0000000804047812 */ /* 0x000fe400078ef80d */
[----:B------:R-:W-:Y:S02]  /*39a0*/  CS2R R24, SRZ ;  /* 0x0000000000187805 */ /* 0x000fe4000001ff00 */
[----:B------:R-:W-:Y:S01]  /*39b0*/  SEL R5, R5, 0xffffffe0, !P0 ;  /* 0xffffffe005057807 */ /* 0x000fe20004000000 */
[----:B------:R5:W-:Y:S01]  /*39c0*/  STL [R1+0x20], R7 ;  /* 0x0000200701007387 */ /* 0x000be20000100800 */
[----:B------:R-:W-:-:S02]  /*39d0*/  LOP3.LUT R4, R4, R2, RZ, 0x3c, !PT ;  /* 0x0000000204047212 */ /* 0x000fc400078e3cff */
[----:B------:R-:W-:Y:S02]  /*39e0*/  CS2R R22, SRZ ;  /* 0x0000000000167805 */ /* 0x000fe4000001ff00 */
[----:B---3--:R-:W-:Y:S01]  /*39f0*/  LOP3.LUT R6, R12, 0xc00, R10, 0xf8, !PT ;  /* 0x00000c000c067812 */ /* 0x008fe200078ef80a */
[----:B------:R-:W3:Y:S01]  /*3a00*/  LDSM.16.M88.4 R176, [R240+0x800] ;  /* 0x00080000f0b0783b */ /* 0x000ee20000000200 */
[----:B------:R-:W-:Y:S02]  /*3a10*/  CS2R R20, SRZ ;  /* 0x0000000000147805 */ /* 0x000fe4000001ff00 */
[----:B------:R-:W-:Y:S01]  /*3a20*/  LOP3.LUT P4, RZ, R13, 0x8, RZ, 0xc0, !PT ;  /* 0x000000080dff7812 */ /* 0x000fe2000788c0ff */
[----:B------:R-:W1:Y:S01]  /*3a30*/  LDCU UR8, c[0x0][0x440] ;  /* 0x00008800ff0877ac */ /* 0x000e620008000800 */
[----:B------:R-:W2:Y:S01]  /*3a40*/  LDSM.16.M88.4 R204, [R240+0x2000] ;  /* 0x00200000f0cc783b */ /* 0x000ea20000000200 */
[----:B------:R-:W2:Y:S03]  /*3a50*/  LDCU UR9, c[0x0][0x3e0] ;  /* 0x00007c00ff0977ac */ /* 0x000ea60008000800 */
[----:B------:R-:W2:Y:S01]  /*3a60*/  LDSM.16.M88.4 R208, [R240+0x2800] ;  /* 0x00280000f0d0783b */ /* 0x000ea20000000200 */
[----:B------:R-:W2:Y:S03]  /*3a70*/  LDCU UR15, c[0x0][0x50c] ;  /* 0x0000a180ff0f77ac */ /* 0x000ea60008000800 */
[----:B------:R-:W2:Y:S01]  /*3a80*/  LDSM.16.M88.4 R236, [R240+0x4000] ;  /* 0x00400000f0ec783b */ /* 0x000ea20000000200 */
[----:B------:R-:W2:Y:S03]  /*3a90*/  LDCU UR14, c[0x0][0x45c] ;  /* 0x00008b80ff0e77ac */ /* 0x000ea60008000800 */
[----:B------:R-:W2:Y:S01]  /*3aa0*/  LDSM.16.M88.4 R148, [R9+0x12000] ;  /* 0x012000000994783b */ /* 0x000ea20000000200 */
[----:B------:R-:W-:-:S03]  /*3ab0*/  UISETP.GE.AND UP1, UPT, UR30, UR33, UPT ;  /* 0x000000211e00728c */ /* 0x000fc6000bf26270 */
[----:B------:R-:W2:Y:S01]  /*3ac0*/  LDSM.16.M88.4 R152, [R9+0x12800] ;  /* 0x012800000998783b */ /* 0x000ea20000000200 */
[----:B-----5:R-:W-:Y:S01]  /*3ad0*/  LOP3.LUT R7, R2, 0x8, R11, 0x78, !PT ;  /* 0x0000000802077812 */ /* 0x020fe200078e780b */
[----:B-1----:R-:W-:Y:S01]  /*3ae0*/  USHF.L.U32 UR16, UR16, 0x6, URZ ;  /* 0x0000000610107899 */ /* 0x002fe200080006ff */
[----:B------:R-:W-:Y:S01]  /*3af0*/  LOP3.LUT R2, R4, 0x200, R10, 0xf8, !PT ;  /* 0x0000020004027812 */ /* 0x000fe200078ef80a */
[----:B------:R-:W1:Y:S01]  /*3b00*/  LDSM.16.M88.4 R180, [R9+0x14000] ;  /* 0x0140000009b4783b */ /* 0x000e620000000200 */
[----:B------:R-:W-:-:S03]  /*3b10*/  IMAD.IADD R4, R9, 0x1, R3 ;  /* 0x0000000109047824 */ /* 0x000fc600078e0203 */
[----:B------:R-:W1:Y:S04]  /*3b20*/  LDSM.16.M88.4 R184, [R9+0x14800] ;  /* 0x0148000009b8783b */ /* 0x000e680000000200 */
[----:B------:R-:W1:Y:S04]  /*3b30*/  LDSM.16.M88.4 R212, [R9+0x16000] ;  /* 0x0160000009d4783b */ /* 0x000e680000000200 */
[----:B------:R-:W1:Y:S04]  /*3b40*/  LDSM.16.M88.4 R216, [R9+0x16800] ;  /* 0x0168000009d8783b */ /* 0x000e680000000200 */
[----:B------:R-:W1:Y:S04]  /*3b50*/  LDSM.16.M88.4 R232, [R232+0x4800] ;  /* 0x00480000e8e8783b */ /* 0x000e680000000200 */
[----:B------:R-:W1:Y:S04]  /*3b60*/  LDSM.16.M88.4 R240, [R240+0x4800] ;  /* 0x00480000f0f0783b */ /* 0x000e680000000200 */
[----:B------:R5:W-:Y:S04]  /*3b70*/  STL [R1+0x1c], R5 ;  /* 0x00001c0501007387 */ /* 0x000be80000100800 */
[----:B------:R4:W-:Y:S01]  /*3b80*/  STL [R1+0x24], R2 ;  /* 0x0000240201007387 */ /* 0x0009e20000100800 */
[----:B-----5:R-:W-:Y:S01]  /*3b90*/  LOP3.LUT R5, R6, R7, RZ, 0xfc, !PT ;  /* 0x0000000706057212 */ /* 0x020fe200078efcff */
[----:B----4-:R-:W-:-:S04]  /*3ba0*/  IMAD.IADD R2, R3, 0x1, R252 ;  /* 0x0000000103027824 */ /* 0x010fc800078e02fc */
[----:B------:R4:W-:Y:S01]  /*3bb0*/  STL [R1+0x58], R5 ;  /* 0x0000580501007387 */ /* 0x0009e20000100800 */
[----:B------:R-:W-:-:S03]  /*3bc0*/  IMAD.IADD R3, R0, 0x1, R4 ;  /* 0x0000000100037824 */ /* 0x000fc600078e0204 */
[----:B------:R1:W-:Y:S01]  /*3bd0*/  STL [R1+0x8], R4 ;  /* 0x0000080401007387 */ /* 0x0003e20000100800 */
[C---:B----4-:R-:W-:Y:S02]  /*3be0*/  IMAD.IADD R5, R0.reuse, 0x1, R252 ;  /* 0x0000000100057824 */ /* 0x050fe400078e02fc */
[----:B------:R-:W-:-:S03]  /*3bf0*/  IMAD.IADD R0, R0, 0x1, R2 ;  /* 0x0000000100007824 */ /* 0x000fc600078e0202 */
[----:B------:R4:W-:Y:S04]  /*3c00*/  STL [R1+0x14], R5 ;  /* 0x0000140501007387 */ /* 0x0009e80000100800 */
[----:B------:R4:W-:Y:S04]  /*3c10*/  STL [R1+0x10], R2 ;  /* 0x0000100201007387 */ /* 0x0009e80000100800 */
[----:B------:R4:W-:Y:S04]  /*3c20*/  STL [R1+0xc], R3 ;  /* 0x00000c0301007387 */ /* 0x0009e80000100800 */
[----:B-123--:R4:W-:Y:S02]  /*3c30*/  STL [R1+0x18], R0 ;  /* 0x0000180001007387 */ /* 0x00e9e40000100800 */
.L_x_826:
[----:B------:R-:W2:Y:S01]  /*3c40*/  LDL R249, [R1] ;  /* 0x0000000001f97983 */ /* 0x000ea20000100800 */
[----:B------:R-:W-:Y:S01]  /*3c50*/  PLOP3.LUT P2, PT, PT, PT, UP1, 0x80, 0x8 ;  /* 0x000000000008781c */ /* 0x000fe20003f4f018 */
[----:B-1----:R-:W-:Y:S01]  /*3c60*/  IMAD.U32 R245, RZ, RZ, UR11 ;  /* 0x0000000bfff57e24 */ /* 0x002fe2000f8e00ff */
[----:B------:R-:W-:Y:S02]  /*3c70*/  PLOP3.LUT P1, PT, PT, PT, UP1, 0x80, 0x8 ;  /* 0x000000000008781c */ /* 0x000fe40003f2f018 */
[----:B------:R-:W3:Y:S01]  /*3c80*/  LDL R248, [R1+0x14] ;  /* 0x0000140001f87983 */ /* 0x000ee20000100800 */
[----:B------:R-:W-:Y:S01]  /*3c90*/  PLOP3.LUT P0, PT, PT, PT, UP1, 0x80, 0x8 ;  /* 0x000000000008781c */ /* 0x000fe20003f0f018 */
[----:B------:R-:W-:Y:S01]  /*3ca0*/  UISETP.NE.AND UP2, UPT, UR43, URZ, UPT ;  /* 0x000000ff2b00728c */ /* 0x000fe2000bf45270 */
[----:B------:R-:W-:Y:S02]  /*3cb0*/  PLOP3.LUT P6, PT, PT, PT, UP1, 0x80, 0x8 ;  /* 0x000000000008781c */ /* 0x000fe40003fcf018 */
[----:B------:R-:W3:Y:S01]  /*3cc0*/  LDL R247, [R1+0x4] ;  /* 0x0000040001f77983 */ /* 0x000ee20000100800 */
[----:B------:R-:W-:Y:S02]  /*3cd0*/  PLOP3.LUT P5, PT, PT, PT, UP1, 0x80, 0x8 ;  /* 0x000000000008781c */ /* 0x000fe40003faf018 */
[----:B------:R-:W-:Y:S02]  /*3ce0*/  MOV R244, UR10 ;  /* 0x0000000a00f47c02 */ /* 0x000fe40008000f00 */
[----:B------:R-:W3:Y:S05]  /*3cf0*/  LDL R246, [R1+0x10] ;  /* 0x0000100001f67983 */ /* 0x000eea0000100800 */
[----:B----4-:R-:W4:Y:S01]  /*3d00*/  LDL R3, [R1+0x8] ;  /* 0x0000080001037983 */ /* 0x010f220000100800 */
[----:B------:R-:W-:Y:S04]  /*3d10*/  @UP2 UIADD3 UR27, UP0, UPT, UR18, -0x100, URZ ;  /* 0xffffff00121b2890 */ /* 0x000fe8000ff1e0ff */
[----:B------:R-:W4:Y:S01]  /*3d20*/  LDL R2, [R1+0x18] ;  /* 0x0000180001027983 */ /* 0x000f220000100800 */
[----:B------:R-:W-:Y:S02]  /*3d30*/  @UP2 UIADD3.X UR17, UPT, UPT, UR19, -0x1, URZ, UP0, !UPT ;  /* 0xffffffff13112890 */ /* 0x000fe400087fe4ff */
[----:B------:R-:W-:Y:S02]  /*3d40*/  @UP2 UIADD3 UR10, UP0, UPT, UR10, -0x100, URZ ;  /* 0xffffff000a0a2890 */ /* 0x000fe4000ff1e0ff */
[----:B------:R-:W4:Y:S02]  /*3d50*/  LDL R0, [R1+0xc] ;  /* 0x00000c0001007983 */ /* 0x000f240000100800 */
[----:B------:R-:W-:Y:S03]  /*3d60*/  @UP2 UIADD3.X UR11, UPT, UPT, UR11, -0x1, URZ, UP0, !UPT ;  /* 0xffffffff0b0b2890 */ /* 0x000fe600087fe4ff */
[----:B------:R-:W0:Y:S05]  /*3d70*/  LDGDEPBAR ;  /* 0x00000000000079af */ /* 0x000e2a0000000000 */
[----:B------:R-:W-:Y:S05]  /*3d80*/  STL [R1+0x88], R110 ;  /* 0x0000886e01007387 */ /* 0x000fea0000100800 */
        /* <DEDUP_REMOVED lines=9> */
[----:B------:R1:W-:Y:S02]  /*3e20*/  STL [R1+0x60], R100 ;  /* 0x0000606401007387 */ /* 0x0003e40000100800 */
[----:B-1----:R-:W1:Y:S01]  /*3e30*/  S2R R100, SR_TID.X ;  /* 0x0000000000647919 */ /* 0x002e620000002100 */
[----:B------:R-:W-:Y:S04]  /*3e40*/  DEPBAR.LE SB0, 0x0 ;  /* 0x000080000000791a */ /* 0x000fe80000000000 */
[----:B------:R-:W-:Y:S06]  /*3e50*/  BAR.SYNC.DEFER_BLOCKING 0x0 ;  /* 0x0000000000007b1d */ /* 0x000fec0000010000 */
[----:B------:R-:W-:Y:S05]  /*3e60*/  LDSM.16.M88.4 R16, [R252] ;  /* 0x00000000fc10783b */ /* 0x000fea0000000200 */
[----:B--2---:R-:W2:Y:S05]  /*3e70*/  LDSM.16.M88.4 R8, [R249+0xc000] ;  /* 0x00c00000f908783b */ /* 0x004eaa0000000200 */
[----:B------:R-:W1:Y:S05]  /*3e80*/  LDSM.16.M88.4 R68, [R249+0xc800] ;  /* 0x00c80000f944783b */ /* 0x000e6a0000000200 */
[----:B---3--:R-:W-:Y:S05]  /*3e90*/  LDSM.16.M88.4 R72, [R248] ;  /* 0x00000000f848783b */ /* 0x008fea0000000200 */
[----:B------:R-:W3:Y:S05]  /*3ea0*/  LDSM.16.M88.4 R76, [R247+0xc000] ;  /* 0x00c00000f74c783b */ /* 0x000eea0000000200 */
[----:B------:R-:W3:Y:S05]  /*3eb0*/  LDSM.16.M88.4 R80, [R247+0xc800] ;  /* 0x00c80000f750783b */ /* 0x000eea0000000200 */
[----:B------:R-:W-:Y:S05]  /*3ec0*/  LDSM.16.M88.4 R84, [R246] ;  /* 0x00000000f654783b */ /* 0x000fea0000000200 */
[----:B----4-:R-:W4:Y:S05]  /*3ed0*/  LDSM.16.M88.4 R88, [R3+0xc000] ;  /* 0x00c000000358783b */ /* 0x010f2a0000000200 */
[----:B------:R-:W-:Y:S01]  /*3ee0*/  LDSM.16.M88.4 R92, [R2] ;  /* 0x00000000025c783b */ /* 0x000fe20000000200 */
[C---:B--2---:R-:W-:Y:S04]  /*3ef0*/  HMMA.16816.F32 R4, R16.reuse, R8, RZ ;  /* 0x000000081004723c */ /* 0x044fe800000018ff */
[----:B------:R-:W-:Y:S04]  /*3f00*/  LDSM.16.M88.4 R96, [R0+0xc000] ;  /* 0x00c000000060783b */ /* 0x000fe80000000200 */
[C---:B------:R-:W-:Y:S08]  /*3f10*/  HMMA.16816.F32 R8, R16.reuse, R10, RZ ;  /* 0x0000000a1008723c */ /* 0x040ff000000018ff */
[C---:B-1----:R-:W-:Y:S08]  /*3f20*/  HMMA.16816.F32 R12, R16.reuse, R68, RZ ;  /* 0x00000044100c723c */ /* 0x042ff000000018ff */
[----:B------:R-:W-:Y:S01]  /*3f30*/  HMMA.16816.F32 R16, R16, R70, RZ ;  /* 0x000000461010723c */ /* 0x000fe200000018ff */
[----:B------:R-:W1:Y:S07]  /*3f40*/  LDSM.16.M88.4 R68, [R3+0xc800] ;  /* 0x00c800000344783b */ /* 0x000e6e0000000200 */
[C---:B---3--:R-:W-:Y:S08]  /*3f50*/  HMMA.16816.F32 R4, R72.reuse, R76, R4 ;  /* 0x0000004c4804723c */ /* 0x048ff00000001804 */
[C---:B------:R-:W-:Y:S01]  /*3f60*/  HMMA.16816.F32 R8, R72.reuse, R78, R8 ;  /* 0x0000004e4808723c */ /* 0x040fe20000001808 */
[----:B------:R-:W-:Y:S07]  /*3f70*/  LDSM.16.M88.4 R76, [R252+0x2000] ;  /* 0x00200000fc4c783b */ /* 0x000fee0000000200 */
[C---:B------:R-:W-:Y:S08]  /*3f80*/  HMMA.16816.F32 R12, R72.reuse, R80, R12 ;  /* 0x00000050480c723c */ /* 0x040ff0000000180c */
        /* <DEDUP_REMOVED lines=30> */
[----:B------:R4:W2:Y:S02]  /*4170*/  LDSM.16.M88.4 R84, [R252+0x4000] ;  /* 0x00400000fc54783b */ /* 0x0008a40000000200 */
[C---:B------:R-:W-:Y:S08]  /*4180*/  HMMA.16816.F32 R4, R92.reuse, R96, R4 ;  /* 0x000000605c04723c */ /* 0x040ff00000001804 */
[C---:B------:R-:W-:Y:S01]  /*4190*/  HMMA.16816.F32 R8, R92.reuse, R98, R8 ;  /* 0x000000625c08723c */ /* 0x040fe20000001808 */
[----:B------:R-:W-:Y:S07]  /*41a0*/  LDSM.16.M88.4 R96, [R247+0x10000] ;  /* 0x01000000f760783b */ /* 0x000fee0000000200 */
[C---:B-1----:R-:W-:Y:S03]  /*41b0*/  HMMA.16816.F32 R12, R92.reuse, R68, R12 ;  /* 0x000000445c0c723c */ /* 0x042fe6000000180c */
[C---:B----4-:R-:W-:Y:S05]  /*41c0*/  SHF.L.U32 R252, R100.reuse, 0x5, RZ ;  /* 0x0000000564fc7819 */ /* 0x050fea00000006ff */
        /* <DEDUP_REMOVED lines=15> */
[----:B------:R1:W3:Y:S05]  /*42c0*/  LDSM.16.M88.4 R68, [R3+0x10800] ;  /* 0x010800000344783b */ /* 0x0002ea0000000200 */
[----:B------:R-:W3:Y:S02]  /*42d0*/  LDSM.16.M88.4 R84, [R2+0x4000] ;  /* 0x004000000254783b */ /* 0x000ee40000000200 */
[C---:B----4-:R-:W-:Y:S08]  /*42e0*/  HMMA.16816.F32 R4, R92.reuse, R96, R4 ;  /* 0x000000605c04723c */ /* 0x050ff00000001804 */
[C---:B------:R-:W-:Y:S08]  /*42f0*/  HMMA.16816.F32 R8, R92.reuse, R98, R8 ;  /* 0x000000625c08723c */ /* 0x040ff00000001808 */
[C---:B--2---:R-:W-:Y:S01]  /*4300*/  HMMA.16816.F32 R12, R92.reuse, R72, R12 ;  /* 0x000000485c0c723c */ /* 0x044fe2000000180c */
[----:B-1----:R-:W-:Y:S02]  /*4310*/  IMAD.U32 R3, RZ, RZ, UR36 ;  /* 0x00000024ff037e24 */ /* 0x002fe4000f8e00ff */
[C---:B------:R-:W-:Y:S02]  /*4320*/  SHF.L.U32 R72, R100.reuse, 0x1, RZ ;  /* 0x0000000164487819 */ /* 0x040fe400000006ff */
[----:B------:R-:W-:Y:S02]  /*4330*/  SHF.R.U32.HI R73, RZ, 0x2, R100 ;  /* 0x00000002ff497819 */ /* 0x000fe40000011664 */
[----:B------:R-:W-:Y:S01]  /*4340*/  SHF.L.U32 R100, R100, 0x4, RZ ;  /* 0x0000000464647819 */ /* 0x000fe200000006ff */
[----:B------:R-:W-:Y:S01]  /*4350*/  HMMA.16816.F32 R16, R92, R74, R16 ;  /* 0x0000004a5c10723c */ /* 0x000fe20000001810 */
[----:B------:R-:W2:Y:S02]  /*4360*/  LDL R75, [R1+0x50] ;  /* 0x00005000014b7983 */ /* 0x000ea40000100800 */
[----:B------:R-:W-:Y:S03]  /*4370*/  LOP3.LUT R100, R100, 0x1c0, RZ, 0xc0, !PT ;  /* 0x000001c064647812 */ /* 0x000fe600078ec0ff */
[----:B------:R-:W4:Y:S02]  /*4380*/  LDL R74, [R1+0x4c] ;  /* 0x00004c00014a7983 */ /* 0x000f240000100800 */
[C---:B---3--:R-:W-:Y:S08]  /*4390*/  HMMA.16816.F32 R4, R76.reuse, R80, R4 ;  /* 0x000000504c04723c */ /* 0x048ff00000001804 */
[C---:B------:R-:W-:Y:S08]  /*43a0*/  HMMA.16816.F32 R8, R76.reuse, R82, R8 ;  /* 0x000000524c08723c */ /* 0x040ff00000001808 */
[C---:B------:R-:W-:Y:S08]  /*43b0*/  HMMA.16816.F32 R12, R76.reuse, R68, R12 ;  /* 0x000000444c0c723c */ /* 0x040ff0000000180c */
[----:B------:R-:W-:Y:S01]  /*43c0*/  HMMA.16816.F32 R16, R76, R70, R16 ;  /* 0x000000464c10723c */ /* 0x000fe20000001810 */
[----:B------:R1:W3:Y:S05]  /*43d0*/  LDSM.16.M88.4 R68, [R0+0x10800] ;  /* 0x010800000044783b */ /* 0x0002ea0000000200 */
[----:B------:R-:W4:Y:S02]  /*43e0*/  LDL R76, [R1+0x20] ;  /* 0x00002000014c7983 */ /* 0x000f240000100800 */
[C---:B------:R-:W-:Y:S08]  /*43f0*/  HMMA.16816.F32 R4, R84.reuse, R88, R4 ;  /* 0x000000585404723c */ /* 0x040ff00000001804 */
[C---:B------:R-:W-:Y:S03]  /*4400*/  HMMA.16816.F32 R8, R84.reuse, R90, R8 ;  /* 0x0000005a5408723c */ /* 0x040fe60000001808 */
[----:B-1----:R-:W-:Y:S02]  /*4410*/  @P2 LOP3.LUT R0, R72, 0x6, RZ, 0xc0, !PT ;  /* 0x0000000648002812 */ /* 0x002fe400078ec0ff */
[----:B------:R-:W-:Y:S06]  /*4420*/  PLOP3.LUT P2, PT, PT, PT, UP1, 0x80, 0x8 ;  /* 0x000000000008781c */ /* 0x000fec0003f4f018 */
[----:B------:R-:W-:Y:S01]  /*4430*/  FMUL.FTZ R6, R6, UR15 ;  /* 0x0000000f06067c20 */ /* 0x000fe20008410000 */
[----:B------:R-:W-:Y:S01]  /*4440*/  @P1 LOP3.LUT R0, R0, 0xe0, R73, 0xf8, !PT ;  /* 0x000000e000001812 */ /* 0x000fe200078ef849 */
[----:B------:R-:W-:Y:S01]  /*4450*/  FMUL.FTZ R5, R5, UR15 ;  /* 0x0000000f05057c20 */ /* 0x000fe20008410000 */
[----:B------:R-:W-:Y:S01]  /*4460*/  FMUL.FTZ R7, R7, UR15 ;  /* 0x0000000f07077c20 */ /* 0x000fe20008410000 */
[----:B------:R-:W-:Y:S01]  /*4470*/  MUFU.TANH R99, R6 ;  /* 0x0000000600637308 */ /* 0x000fe20000002400 */
[----:B------:R-:W-:Y:S01]  /*4480*/  @P0 LEA R3, R3, R0, 0x6 ;  /* 0x0000000003030211 */ /* 0x000fe200078e30ff */
[----:B------:R-:W-:Y:S01]  /*4490*/  FMUL.FTZ R4, R4, UR15 ;  /* 0x0000000f04047c20 */ /* 0x000fe20008410000 */
[----:B------:R-:W-:Y:S01]  /*44a0*/  PLOP3.LUT P1, PT, PT, PT, UP1, 0x80, 0x8 ;  /* 0x000000000008781c */ /* 0x000fe20003f2f018 */
[----:B------:R-:W-:Y:S01]  /*44b0*/  FMUL.FTZ R8, R8, UR15 ;  /* 0x0000000f08087c20 */ /* 0x000fe20008410000 */
[----:B------:R-:W-:Y:S01]  /*44c0*/  FMUL.FTZ R9, R9, UR15 ;  /* 0x0000000f09097c20 */ /* 0x000fe20008410000 */
[----:B------:R-:W-:Y:S01]  /*44d0*/  @P6 VIADD R0, R3, 0x1 ;  /* 0x0000000103006836 */ /* 0x000fe20000000000 */
[----:B------:R-:W-:Y:S03]  /*44e0*/  PLOP3.LUT P6, PT, PT, PT, UP1, 0x80, 0x8 ;  /* 0x000000000008781c */ /* 0x000fe60003fcf018 */
[----:B------:R-:W1:Y:S01]  /*44f0*/  MUFU.TANH R91, R5 ;  /* 0x00000005005b7308 */ /* 0x000e620000002400 */
[----:B------:R-:W-:Y:S01]  /*4500*/  FMUL.FTZ R10, R10, UR15 ;  /* 0x0000000f0a0a7c20 */ /* 0x000fe20008410000 */
[C---:B---3--:R-:W-:Y:S03]  /*4510*/  HMMA.16816.F32 R12, R84.reuse, R68, R12 ;  /* 0x00000044540c723c */ /* 0x048fe6000000180c */
[----:B------:R-:W-:Y:S01]  /*4520*/  @P5 ISETP.GE.AND P5, PT, R0, UR33, PT ;  /* 0x0000002100005c0c */ /* 0x000fe2000bfa6270 */
[----:B------:R-:W-:Y:S04]  /*4530*/  FMUL.FTZ R11, R11, UR15 ;  /* 0x0000000f0b0b7c20 */ /* 0x000fe80008410000 */
[----:B------:R-:W3:Y:S01]  /*4540*/  MUFU.TANH R92, R4 ;  /* 0x00000004005c7308 */ /* 0x000ee20000002400 */
[----:B------:R-:W-:Y:S01]  /*4550*/  @P1 ISETP.GE.AND P1, PT, R3, UR33, PT ;  /* 0x0000002103001c0c */ /* 0x000fe2000bf26270 */
[----:B------:R-:W-:Y:S08]  /*4560*/  HMMA.16816.F32 R16, R84, R70, R16 ;  /* 0x000000465410723c */ /* 0x000ff00000001810 */
[----:B------:R-:W2:Y:S01]  /*4570*/  MUFU.TANH R98, R7 ;  /* 0x0000000700627308 */ /* 0x000ea20000002400 */
[----:B-1----:R-:W-:Y:S01]  /*4580*/  MOV R0, R91 ;  /* 0x0000005b00007202 */ /* 0x002fe20000000f00 */
[----:B------:R-:W-:Y:S01]  /*4590*/  IMAD.MOV.U32 R5, RZ, RZ, R99 ;  /* 0x000000ffff057224 */ /* 0x000fe200078e0063 */
[----:B------:R-:W-:Y:S01]  /*45a0*/  @P6 FSEL R0, R91, -INF , !P5 ;  /* 0xff8000005b006808 */ /* 0x000fe20006800000 */
[----:B------:R-:W-:Y:S01]  /*45b0*/  FMUL.FTZ R12, R12, UR15 ;  /* 0x0000000f0c0c7c20 */ /* 0x000fe20008410000 */
[----:B------:R-:W-:Y:S01]  /*45c0*/  PLOP3.LUT P6, PT, PT, PT, UP1, 0x80, 0x8 ;  /* 0x000000000008781c */ /* 0x000fe20003fcf018 */
[----:B------:R-:W-:Y:S04]  /*45d0*/  FMUL.FTZ R13, R13, UR15 ;  /* 0x0000000f0d0d7c20 */ /* 0x000fe80008410000 */
[----:B------:R1:W4:Y:S01]  /*45e0*/  MUFU.TANH R90, R8 ;  /* 0x00000008005a7308 */ /* 0x0003220000002400 */
[----:B---3--:R-:W-:Y:S01]  /*45f0*/  MOV R4, R92 ;  /* 0x0000005c00047202 */ /* 0x008fe20000000f00 */
[----:B------:R-:W-:Y:S01]  /*4600*/  FMUL.FTZ R14, R14, UR15 ;  /* 0x0000000f0e0e7c20 */ /* 0x000fe20008410000 */
[----:B------:R-:W-:Y:S01]  /*4610*/  @P2 FSEL R4, R92, -INF , !P1 ;  /* 0xff8000005c042808 */ /* 0x000fe20004800000 */
[----:B------:R-:W-:Y:S01]  /*4620*/  FMUL.FTZ R15, R15, UR15 ;  /* 0x0000000f0f0f7c20 */ /* 0x000fe20008410000 */
[----:B------:R-:W-:Y:S01]  /*4630*/  PLOP3.LUT P2, PT, PT, PT, UP1, 0x80, 0x8 ;  /* 0x000000000008781c */ /* 0x000fe20003f4f018 */
[----:B------:R-:W-:Y:S01]  /*4640*/  FMUL.FTZ R16, R16, UR15 ;  /* 0x0000000f10107c20 */ /* 0x000fe20008410000 */
[----:B------:R-:W-:Y:S03]  /*4650*/  FMUL.FTZ R17, R17, UR15 ;  /* 0x0000000f11117c20 */ /* 0x000fe60008410000 */
[----:B------:R3:W-:Y:S01]  /*4660*/  MUFU.TANH R93, R12 ;  /* 0x0000000c005d7308 */ /* 0x0007e20000002400 */
[----:B------:R-:W-:Y:S01]  /*4670*/  FMUL.FTZ R18, R18, UR15 ;  /* 0x0000000f12127c20 */ /* 0x000fe20008410000 */
[----:B------:R-:W-:Y:S08]  /*4680*/  FMUL.FTZ R19, R19, UR15 ;  /* 0x0000000f13137c20 */ /* 0x000ff00008410000 */
[----:B------:R3:W-:Y:S01]  /*4690*/  MUFU.TANH R89, R9 ;  /* 0x0000000900597308 */ /* 0x0007e20000002400 */
[----:B-1----:R-:W4:Y:S09]  /*46a0*/  LDL R8, [R1+0x58] ;  /* 0x0000580001087983 */ /* 0x002f320000100800 */
[----:B------:R1:W4:Y:S01]  /*46b0*/  MUFU.TANH R246, R10 ;  /* 0x0000000a00f67308 */ /* 0x0003220000002400 */
[----:B---3--:R-:W3:Y:S09]  /*46c0*/  LDL R12, [R1+0x48] ;  /* 0x00004800010c7983 */ /* 0x008ef20000100800 */
[----:B------:R1:W4:Y:S01]  /*46d0*/  MUFU.TANH R247, R11 ;  /* 0x0000000b00f77308 */ /* 0x0003220000002400 */
[----:B------:R-:W3:Y:S09]  /*46e0*/  LDL R9, [R1+0x54] ;  /* 0x0000540001097983 */ /* 0x000ef20000100800 */
[----:B------:R-:W-:Y:S01]  /*46f0*/  MUFU.TANH R88, R13 ;  /* 0x0000000d00587308 */ /* 0x000fe20000002400 */
[----:B-1----:R-:W-:Y:S04]  /*4700*/  LOP3.LUT R10, R252, 0xc00, RZ, 0xc0, !PT ;  /* 0x00000c00fc0a7812 */ /* 0x002fe800078ec0ff */
[----:B------:R-:W-:Y:S05]  /*4710*/  LOP3.LUT R10, R10, 0x6, R72, 0xf8, !PT ;  /* 0x000000060a0a7812 */ /* 0x000fea00078ef848 */
[----:B------:R-:W1:Y:S01]  /*4720*/  MUFU.TANH R97, R14 ;  /* 0x0000000e00617308 */ /* 0x000e620000002400 */
[----:B------:R-:W-:Y:S04]  /*4730*/  LOP3.LUT R11, R72, 0x38, RZ, 0xc0, !PT ;  /* 0x00000038480b7812 */ /* 0x000fe800078ec0ff */
[----:B------:R-:W-:Y:S05]  /*4740*/  LOP3.LUT R11, R11, 0x20, R73, 0x78, !PT ;  /* 0x000000200b0b7812 */ /* 0x000fea00078e7849 */
[----:B------:R-:W-:Y:S01]  /*4750*/  MUFU.TANH R96, R15 ;  /* 0x0000000f00607308 */ /* 0x000fe20000002400 */
[----:B------:R-:W-:Y:S04]  /*4760*/  LOP3.LUT R10, R10, R11, R100, 0xfe, !PT ;  /* 0x0000000b0a0a7212 */ /* 0x000fe800078efe64 */
[----:B------:R-:W-:Y:S05]  /*4770*/  LEA R83, R10, UR4, 0x1 ;  /* 0x000000040a537c11 */ /* 0x000fea000f8e08ff */
[----:B------:R-:W-:Y:S10]  /*4780*/  MUFU.TANH R87, R16 ;  /* 0x0000001000577308 */ /* 0x000ff40000002400 */
[----:B------:R-:W-:Y:S10]  /*4790*/  MUFU.TANH R86, R17 ;  /* 0x0000001100567308 */ /* 0x000ff40000002400 */
[----:B------:R-:W-:Y:S10]  /*47a0*/  MUFU.TANH R95, R18 ;  /* 0x00000012005f7308 */ /* 0x000ff40000002400 */
[----:B------:R-:W-:Y:S01]  /*47b0*/  MUFU.TANH R94, R19 ;  /* 0x00000013005e7308 */ /* 0x000fe20000002400 */
[C---:B--2---:R-:W-:Y:S01]  /*47c0*/  FMUL.FTZ R2, R75.reuse, 1.4426950216293334961 ;  /* 0x3fb8aa3b4b027820 */ /* 0x044fe20000410000 */
[----:B------:R-:W-:Y:S04]  /*47d0*/  FSETP.NEU.FTZ.AND P0, PT, R75, -INF , PT ;  /* 0xff8000004b00780b */ /* 0x000fe80003f1d000 */
[----:B------:R-:W-:Y:S02]  /*47e0*/  FSEL R2, R2, RZ, P0 ;  /* 0x000000ff02027208 */ /* 0x000fe40000000000 */
[----:B------:R-:W-:Y:S03]  /*47f0*/  PLOP3.LUT P0, PT, PT, PT, UP1, 0x80, 0x8 ;  /* 0x000000000008781c */ /* 0x000fe60003f0f018 */
[--C-:B------:R-:W-:Y:S01]  /*4800*/  FFMA.FTZ R6, R4, UR14, -R2.reuse ;  /* 0x0000000e04067c23 */ /* 0x100fe20008010802 */
[----:B------:R-:W-:Y:S01]  /*4810*/  FFMA.FTZ R7, R0, UR14, -R2 ;  /* 0x0000000e00077c23 */ /* 0x000fe20008010802 */
[----:B------:R-:W-:Y:S01]  /*4820*/  IMAD.MOV.U32 R4, RZ, RZ, R98 ;  /* 0x000000ffff047224 */ /* 0x000fe200078e0062 */
[----:B------:R-:W-:Y:S01]  /*4830*/  @P2 FSEL R4, R98, -INF , !P5 ;  /* 0xff80000062042808 */ /* 0x000fe20006800000 */
[----:B------:R2:W-:Y:S01]  /*4840*/  MUFU.EX2 R110, R6 ;  /* 0x00000006006e7308 */ /* 0x0005e20000000800 */
[----:B------:R-:W-:Y:S02]  /*4850*/  PLOP3.LUT P2, PT, PT, PT, UP1, 0x80, 0x8 ;  /* 0x000000000008781c */ /* 0x000fe40003f4f018 */
[----:B------:R-:W-:Y:S03]  /*4860*/  PLOP3.LUT P5, PT, PT, PT, UP1, 0x80, 0x8 ;  /* 0x000000000008781c */ /* 0x000fe60003faf018 */
[----:B------:R-:W-:Y:S02]  /*4870*/  @P0 FSEL R5, R99, -INF , !P1 ;  /* 0xff80000063050808 */ /* 0x000fe40004800000 */
[C---:B----4-:R-:W-:Y:S02]  /*4880*/  FSETP.NEU.FTZ.AND P1, PT, R74.reuse, -INF , PT ;  /* 0xff8000004a00780b */ /* 0x050fe40003f3d000 */
[----:B------:R-:W4:Y:S01]  /*4890*/  MUFU.EX2 R109, R7 ;  /* 0x00000007006d7308 */ /* 0x000f220000000800 */
[----:B------:R-:W-:Y:S01]  /*48a0*/  PLOP3.LUT P0, PT, PT, PT, UP1, 0x80, 0x8 ;  /* 0x000000000008781c */ /* 0x000fe20003f0f018 */
[----:B--2---:R-:W-:Y:S05]  /*48b0*/  FMUL.FTZ R6, R74, 1.4426950216293334961 ;  /* 0x3fb8aa3b4a067820 */ /* 0x004fea0000410000 */
[----:B------:R-:W-:Y:S02]  /*48c0*/  FSEL R0, R6, RZ, P1 ;  /* 0x000000ff06007208 */ /* 0x000fe40000800000 */
[----:B------:R-:W-:Y:S05]  /*48d0*/  PLOP3.LUT P1, PT, PT, PT, UP1, 0x80, 0x8 ;  /* 0x000000000008781c */ /* 0x000fea0003f2f018 */
[----:B------:R-:W-:Y:S01]  /*48e0*/  @P0 IADD3 R6, PT, PT, R3, 0x8, RZ ;  /* 0x0000000803060810 */ /* 0x000fe20007ffe0ff */
[--C-:B------:R-:W-:Y:S01]  /*48f0*/  FFMA.FTZ R5, R5, UR14, -R0.reuse ;  /* 0x0000000e05057c23 */ /* 0x100fe20008010800 */
[----:B------:R-:W-:Y:S01]  /*4900*/  FFMA.FTZ R4, R4, UR14, -R0 ;  /* 0x0000000e04047c23 */ /* 0x000fe20008010800 */
[----:B------:R-:W-:Y:S02]  /*4910*/  PLOP3.LUT P0, PT, PT, PT, UP1, 0x80, 0x8 ;  /* 0x000000000008781c */ /* 0x000fe40003f0f018 */
[----:B------:R2:W-:Y:S01]  /*4920*/  MUFU.EX2 R106, R5 ;  /* 0x00000005006a7308 */ /* 0x0005e20000000800 */
[----:B------:R-:W-:Y:S01]  /*4930*/  @P6 ISETP.GE.AND P6, PT, R6, UR33, PT ;  /* 0x0000002106006c0c */ /* 0x000fe2000bfc6270 */
[----:B------:R-:W-:Y:S03]  /*4940*/  IMAD.MOV.U32 R6, RZ, RZ, R90 ;  /* 0x000000ffff067224 */ /* 0x000fe600078e005a */
[----:B------:R-:W-:Y:S05]  /*4950*/  @P1 FSEL R6, R90, -INF , !P6 ;  /* 0xff8000005a061808 */ /* 0x000fea0007000000 */
[----:B------:R1:W4:Y:S01]  /*4960*/  MUFU.EX2 R105, R4 ;  /* 0x0000000400697308 */ /* 0x0003220000000800 */
[----:B------:R-:W-:Y:S01]  /*4970*/  PLOP3.LUT P1, PT, PT, PT, UP1, 0x80, 0x8 ;  /* 0x000000000008781c */ /* 0x000fe20003f2f018 */
[--C-:B------:R-:W-:Y:S08]  /*4980*/  FFMA.FTZ R6, R6, UR14, -R2.reuse ;  /* 0x0000000e06067c23 */ /* 0x100ff00008010802 */
[----:B------:R1:W-:Y:S01]  /*4990*/  MUFU.EX2 R251, R6 ;  /* 0x0000000600fb7308 */ /* 0x0003e20000000800 */
[----:B--2---:R-:W-:Y:S02]  /*49a0*/  @P2 IADD3 R5, PT, PT, R3, 0x9, RZ ;  /* 0x0000000903052810 */ /* 0x004fe40007ffe0ff */
[----:B------:R-:W-:Y:S02]  /*49b0*/  PLOP3.LUT P2, PT, PT, PT, UP1, 0x80, 0x8 ;  /* 0x000000000008781c */ /* 0x000fe40003f4f018 */
[----:B------:R-:W-:Y:S02]  /*49c0*/  @P5 ISETP.GE.AND P5, PT, R5, UR33, PT ;  /* 0x0000002105005c0c */ /* 0x000fe4000bfa6270 */
[----:B------:R-:W-:Y:S02]  /*49d0*/  MOV R5, R246 ;  /* 0x000000f600057202 */ /* 0x000fe40000000f00 */
[----:B-1----:R-:W-:Y:S02]  /*49e0*/  MOV R4, R89 ;  /* 0x0000005900047202 */ /* 0x002fe40000000f00 */
[----:B------:R-:W-:Y:S02]  /*49f0*/  @P0 FSEL R4, R89, -INF , !P5 ;  /* 0xff80000059040808 */ /* 0x000fe40006800000 */
[----:B------:R-:W-:Y:S03]  /*4a00*/  PLOP3.LUT P0, PT, PT, PT, UP1, 0x80, 0x8 ;  /* 0x000000000008781c */ /* 0x000fe60003f0f018 */
[----:B------:R-:W-:Y:S01]  /*4a10*/  FFMA.FTZ R4, R4, UR14, -R2 ;  /* 0x0000000e04047c23 */ /* 0x000fe20008010802 */
[----:B------:R-:W-:Y:S01]  /*4a20*/  @P2 FSEL R5, R246, -INF , !P6 ;  /* 0xff800000f6052808 */ /* 0x000fe20007000000 */
[----:B------:R-:W-:Y:S01]  /*4a30*/  IMAD.MOV.U32 R6, RZ, RZ, R247 ;  /* 0x000000ffff067224 */ /* 0x000fe200078e00f7 */
[----:B------:R-:W-:Y:S01]  /*4a40*/  @P1 FSEL R6, R247, -INF , !P5 ;  /* 0xff800000f7061808 */ /* 0x000fe20006800000 */
[----:B------:R1:W-:Y:S01]  /*4a50*/  MUFU.EX2 R250, R4 ;  /* 0x0000000400fa7308 */ /* 0x0003e20000000800 */
[----:B------:R-:W-:Y:S02]  /*4a60*/  PLOP3.LUT P6, PT, PT, PT, UP1, 0x80, 0x8 ;  /* 0x000000000008781c */ /* 0x000fe40003fcf018 */
[----:B------:R-:W-:Y:S02]  /*4a70*/  PLOP3.LUT P2, PT, PT, PT, UP1, 0x80, 0x8 ;  /* 0x000000000008781c */ /* 0x000fe40003f4f018 */
[----:B------:R-:W-:Y:S02]  /*4a80*/  PLOP3.LUT P5, PT, PT, PT, UP1, 0x80, 0x8 ;  /* 0x000000000008781c */ /* 0x000fe40003faf018 */
[----:B------:R-:W-:Y:S02]  /*4a90*/  @P0 IADD3 R7, PT, PT, R3, 0x10, RZ ;  /* 0x0000001003070810 */ /* 0x000fe40007ffe0ff */
[----:B------:R-:W-:Y:S02]  /*4aa0*/  PLOP3.LUT P1, PT, PT, PT, UP1, 0x80, 0x8 ;  /* 0x000000000008781c */ /* 0x000fe40003f2f018 */
[----:B------:R-:W-:Y:S03]  /*4ab0*/  PLOP3.LUT P0, PT, PT, PT, UP1, 0x80, 0x8 ;  /* 0x000000000008781c */ /* 0x000fe60003f0f018 */
[----:B------:R-:W-:Y:S02]  /*4ac0*/  @P6 ISETP.GE.AND P6, PT, R7, UR33, PT ;  /* 0x0000002107006c0c */ /* 0x000fe4000bfc6270 */
[----:B------:R-:W-:Y:S01]  /*4ad0*/  @P2 IADD3 R7, PT, PT, R3, 0x11, RZ ;  /* 0x0000001103072810 */ /* 0x000fe20007ffe0ff */
[--C-:B-1----:R-:W-:Y:S01]  /*4ae0*/  FFMA.FTZ R4, R5, UR14, -R0.reuse ;  /* 0x0000000e05047c23 */ /* 0x102fe20008010800 */
[----:B------:R-:W-:Y:S01]  /*4af0*/  FFMA.FTZ R5, R6, UR14, -R0 ;  /* 0x0000000e06057c23 */ /* 0x000fe20008010800 */
[----:B------:R-:W-:Y:S02]  /*4b00*/  PLOP3.LUT P2, PT, PT, PT, UP1, 0x80, 0x8 ;  /* 0x000000000008781c */ /* 0x000fe40003f4f018 */
[----:B------:R1:W-:Y:S01]  /*4b10*/  MUFU.EX2 R104, R4 ;  /* 0x0000000400687308 */ /* 0x0003e20000000800 */
[----:B------:R-:W-:Y:S02]  /*4b20*/  @P5 ISETP.GE.AND P5, PT, R7, UR33, PT ;  /* 0x0000002107005c0c */ /* 0x000fe4000bfa6270 */
[----:B------:R-:W-:Y:S02]  /*4b30*/  MOV R6, R97 ;  /* 0x0000006100067202 */ /* 0x000fe40000000f00 */
[----:B----4-:R-:W-:Y:S05]  /*4b40*/  F2FP.F16.F32.PACK_AB R7, R109, R110 ;  /* 0x0000006e6d07723e */ /* 0x010fea00000000ff */
[----:B------:R2:W-:Y:S01]  /*4b50*/  MUFU.EX2 R103, R5 ;  /* 0x0000000500677308 */ /* 0x0005e20000000800 */
[----:B------:R-:W-:Y:S01]  /*4b60*/  LEA R252, R8, UR4, 0x1 ;  /* 0x0000000408fc7c11 */ /* 0x000fe2000f8e08ff */
[----:B------:R-:W-:Y:S01]  /*4b70*/  STS [R83+0x14000], R7 ;  /* 0x0140000753007388 */ /* 0x000fe20000000800 */
[----:B------:R-:W-:Y:S02]  /*4b80*/  @P2 FSEL R6, R97, -INF , !P6 ;  /* 0xff80000061062808 */ /* 0x000fe40007000000 */
[----:B------:R-:W-:Y:S01]  /*4b90*/  PLOP3.LUT P2, PT, PT, PT, UP1, 0x80, 0x8 ;  /* 0x000000000008781c */ /* 0x000fe20003f4f018 */
[----:B-1----:R-:W-:Y:S01]  /*4ba0*/  IMAD.MOV.U32 R4, RZ, RZ, R93 ;  /* 0x000000ffff047224 */ /* 0x002fe200078e005d */
[----:B------:R-:W-:Y:S02]  /*4bb0*/  @P1 FSEL R4, R93, -INF , !P6 ;  /* 0xff8000005d041808 */ /* 0x000fe40007000000 */
[----:B------:R-:W-:Y:S02]  /*4bc0*/  PLOP3.LUT P1, PT, PT, PT, UP1, 0x80, 0x8 ;  /* 0x000000000008781c */ /* 0x000fe40003f2f018 */
[----:B------:R-:W-:Y:S01]  /*4bd0*/  PLOP3.LUT P6, PT, PT, PT, UP1, 0x80, 0x8 ;  /* 0x000000000008781c */ /* 0x000fe20003fcf018 */
[--C-:B------:R-:W-:Y:S01]  /*4be0*/  FFMA.FTZ R4, R4, UR14, -R2.reuse ;  /* 0x0000000e04047c23 */ /* 0x100fe20008010802 */
[----:B--2---:R-:W-:Y:S02]  /*4bf0*/  MOV R5, R88 ;  /* 0x0000005800057202 */ /* 0x004fe40000000f00 */
[----:B------:R-:W-:Y:S01]  /*4c00*/  @P0 FSEL R5, R88, -INF , !P5 ;  /* 0xff80000058050808 */ /* 0x000fe20006800000 */
[----:B------:R1:W-:Y:S01]  /*4c10*/  MUFU.EX2 R108, R4 ;  /* 0x00000004006c7308 */ /* 0x0003e20000000800 */
[----:B------:R-:W-:Y:S03]  /*4c20*/  PLOP3.LUT P0, PT, PT, PT, UP1, 0x80, 0x8 ;  /* 0x000000000008781c */ /* 0x000fe60003f0f018 */
[----:B------:R-:W-:Y:S06]  /*4c30*/  FFMA.FTZ R5, R5, UR14, -R2 ;  /* 0x0000000e05057c23 */ /* 0x000fec0008010802 */
[----:B------:R2:W4:Y:S01]  /*4c40*/  MUFU.EX2 R107, R5 ;  /* 0x00000005006b7308 */ /* 0x0005220000000800 */
[----:B-1----:R-:W-:Y:S01]  /*4c50*/  IMAD.MOV.U32 R4, RZ, RZ, R96 ;  /* 0x000000ffff047224 */ /* 0x002fe200078e0060 */
[----:B------:R-:W-:Y:S02]  /*4c60*/  @P1 FSEL R4, R96, -INF , !P5 ;  /* 0xff80000060041808 */ /* 0x000fe40006800000 */
[----:B------:R-:W-:Y:S02]  /*4c70*/  PLOP3.LUT P1, PT, PT, PT, UP1, 0x80, 0x8 ;  /* 0x000000000008781c */ /* 0x000fe40003f2f018 */
[----:B------:R-:W-:Y:S01]  /*4c80*/  PLOP3.LUT P5, PT, PT, PT, UP1, 0x80, 0x8 ;  /* 0x000000000008781c */ /* 0x000fe20003faf018 */
[--C-:B------:R-:W-:Y:S01]  /*4c90*/  FFMA.FTZ R4, R4, UR14, -R0.reuse ;  /* 0x0000000e04047c23 */ /* 0x100fe20008010800 */
[----:B--2---:R-:W-:Y:S01]  /*4ca0*/  FFMA.FTZ R5, R6, UR14, -R0 ;  /* 0x0000000e06057c23 */ /* 0x004fe20008010800 */
[C---:B------:R-:W-:Y:S02]  /*4cb0*/  @P0 IADD3 R6, PT, PT, R3.reuse, 0x18, RZ ;  /* 0x0000001803060810 */ /* 0x040fe40007ffe0ff */
[----:B------:R-:W-:Y:S01]  /*4cc0*/  MUFU.EX2 R101, R4 ;  /* 0x0000000400657308 */ /* 0x000fe20000000800 */
[----:B------:R-:W-:Y:S01]  /*4cd0*/  PLOP3.LUT P0, PT, PT, PT, UP1, 0x80, 0x8 ;  /* 0x000000000008781c */ /* 0x000fe20003f0f018 */
[----:B------:R-:W-:Y:S01]  /*4ce0*/  @P2 VIADD R3, R3, 0x19 ;  /* 0x0000001903032836 */ /* 0x000fe20000000000 */
[----:B------:R-:W-:Y:S02]  /*4cf0*/  @P6 ISETP.GE.AND P6, PT, R6, UR33, PT ;  /* 0x0000002106006c0c */ /* 0x000fe4000bfc6270 */
[----:B------:R-:W-:Y:S02]  /*4d00*/  PLOP3.LUT P2, PT, PT, PT, UP1, 0x80, 0x8 ;  /* 0x000000000008781c */ /* 0x000fe40003f4f018 */
[----:B------:R-:W-:Y:S03]  /*4d10*/  F2FP.F16.F32.PACK_AB R6, R105, R106 ;  /* 0x0000006a6906723e */ /* 0x000fe600000000ff */
[----:B------:R1:W-:Y:S01]  /*4d20*/  MUFU.EX2 R102, R5 ;  /* 0x0000000500667308 */ /* 0x0003e20000000800 */
[----:B------:R-:W-:Y:S02]  /*4d30*/  @P5 ISETP.GE.AND P5, PT, R3, UR33, PT ;  /* 0x0000002103005c0c */ /* 0x000fe4000bfa6270 */
[----:B------:R-:W-:Y:S01]  /*4d40*/  MOV R3, R86 ;  /* 0x0000005600037202 */ /* 0x000fe20000000f00 */
[----:B------:R4:W-:Y:S01]  /*4d50*/  STS [R83+0x14400], R6 ;  /* 0x0144000653007388 */ /* 0x0009e20000000800 */
[----:B------:R-:W-:Y:S02]  /*4d60*/  @P0 FSEL R3, R86, -INF , !P5 ;  /* 0xff80000056030808 */ /* 0x000fe40006800000 */
[----:B------:R-:W-:Y:S02]  /*4d70*/  PLOP3.LUT P0, PT, PT, PT, UP1, 0x80, 0x8 ;  /* 0x000000000008781c */ /* 0x000fe40003f0f018 */
[----:B-1----:R-:W-:Y:S02]  /*4d80*/  MOV R5, R87 ;  /* 0x0000005700057202 */ /* 0x002fe40000000f00 */
[----:B------:R-:W-:Y:S05]  /*4d90*/  @P1 FSEL R5, R87, -INF , !P6 ;  /* 0xff80000057051808 */ /* 0x000fea0007000000 */
[--C-:B------:R-:W-:Y:S01]  /*4da0*/  FFMA.FTZ R4, R5, UR14, -R2.reuse ;  /* 0x0000000e05047c23 */ /* 0x100fe20008010802 */
[----:B------:R-:W-:Y:S01]  /*4db0*/  FFMA.FTZ R2, R3, UR14, -R2 ;  /* 0x0000000e03027c23 */ /* 0x000fe20008010802 */
[----:B------:R-:W-:Y:S02]  /*4dc0*/  IMAD.MOV.U32 R3, RZ, RZ, R94 ;  /* 0x000000ffff037224 */ /* 0x000fe400078e005e */
[----:B------:R-:W-:Y:S01]  /*4dd0*/  @P0 FSEL R3, R94, -INF , !P5 ;  /* 0xff8000005e030808 */ /* 0x000fe20006800000 */
[----:B------:R1:W-:Y:S01]  /*4de0*/  MUFU.EX2 R249, R4 ;  /* 0x0000000400f97308 */ /* 0x0003e20000000800 */
[----:B----4-:R-:W-:Y:S09]  /*4df0*/  F2FP.F16.F32.PACK_AB R6, R107, R108 ;  /* 0x0000006c6b06723e */ /* 0x010ff200000000ff */
[----:B------:R2:W4:Y:S01]  /*4e00*/  MUFU.EX2 R248, R2 ;  /* 0x0000000200f87308 */ /* 0x0005220000000800 */
[----:B-1----:R-:W-:Y:S02]  /*4e10*/  MOV R4, R95 ;  /* 0x0000005f00047202 */ /* 0x002fe40000000f00 */
[----:B------:R-:W-:Y:S05]  /*4e20*/  @P2 FSEL R4, R95, -INF , !P6 ;  /* 0xff8000005f042808 */ /* 0x000fea0007000000 */
[--C-:B--2---:R-:W-:Y:S01]  /*4e30*/  FFMA.FTZ R2, R4, UR14, -R0.reuse ;  /* 0x0000000e04027c23 */ /* 0x104fe20008010800 */
[----:B---3--:R-:W-:Y:S01]  /*4e40*/  LEA R4, P1, R12, R244, 0x2 ;  /* 0x000000f40c047211 */ /* 0x008fe200078210ff */
[----:B------:R-:W-:Y:S01]  /*4e50*/  FFMA.FTZ R0, R3, UR14, -R0 ;  /* 0x0000000e03007c23 */ /* 0x000fe20008010800 */
[----:B------:R-:W-:Y:S01]  /*4e60*/  F2FP.F16.F32.PACK_AB R3, R250, R251 ;  /* 0x000000fbfa03723e */ /* 0x000fe200000000ff */
[----:B------:R1:W-:Y:S01]  /*4e70*/  MUFU.EX2 R100, R2 ;  /* 0x0000000200647308 */ /* 0x0003e20000000800 */
[----:B------:R-:W-:Y:S02]  /*4e80*/  LEA.HI.X R5, R12, R245, RZ, 0x2, P1 ;  /* 0x000000f50c057211 */ /* 0x000fe400008f14ff */
[----:B------:R-:W2:Y:S05]  /*4e90*/  LDL R245, [R1+0x28] ;  /* 0x0000280001f57983 */ /* 0x000eaa0000100800 */
[----:B------:R-:W3:Y:S02]  /*4ea0*/  LDG.E R81, desc[UR34][R4.64] ;  /* 0x0000002204517981 */ /* 0x000ee4000c1e1900 */
[----:B------:R4:W4:Y:S03]  /*4eb0*/  MUFU.EX2 R244, R0 ;  /* 0x0000000000f47308 */ /* 0x0009260000000800 */
[----:B------:R4:W3:Y:S01]  /*4ec0*/  LDG.E R80, desc[UR34][R4.64+0x20] ;  /* 0x0000202204507981 */ /* 0x0008e2000c1e1900 */
[----:B-1----:R-:W-:Y:S04]  /*4ed0*/  LEA R2, R10, UR5, 0x1 ;  /* 0x000000050a027c11 */ /* 0x002fe8000f8e08ff */
[C---:B------:R-:W-:Y:S01]  /*4ee0*/  IADD3 R84, PT, PT, R2.reuse, R9, RZ ;  /* 0x0000000902547210 */ /* 0x040fe20007ffe0ff */
[C---:B------:R-:W-:Y:S01]  /*4ef0*/  VIADD R82, R2.reuse, 0x20 ;  /* 0x0000002002527836 */ /* 0x040fe20000000000 */
[----:B------:R-:W-:Y:S02]  /*4f00*/  @P4 IADD3 R82, PT, PT, R2, -0x20, RZ ;  /* 0xffffffe002524810 */ /* 0x000fe40007ffe0ff */
[----:B----4-:R-:W-:Y:S01]  /*4f10*/  F2FP.F16.F32.PACK_AB R0, R103, R104 ;  /* 0x000000686700723e */ /* 0x010fe200000000ff */
[----:B------:R1:W-:Y:S01]  /*4f20*/  STS [R84], R3 ;  /* 0x0000000354007388 */ /* 0x0003e20000000800 */
[----:B------:R-:W-:Y:S01]  /*4f30*/  F2FP.F16.F32.PACK_AB R2, R248, R249 ;  /* 0x000000f9f802723e */ /* 0x000fe200000000ff */
[----:B------:R-:W-:Y:S03]  /*4f40*/  IMAD.IADD R85, R9, 0x1, R82 ;  /* 0x0000000109557824 */ /* 0x000fe600078e0252 */
[----:B------:R4:W-:Y:S05]  /*4f50*/  STS [R84+0x400], R0 ;  /* 0x0004000054007388 */ /* 0x0009ea0000000800 */
[----:B------:R-:W-:Y:S01]  /*4f60*/  STS [R82], R6 ;  /* 0x0000000652007388 */ /* 0x000fe20000000800 */
[----:B-1----:R-:W-:Y:S02]  /*4f70*/  F2FP.F16.F32.PACK_AB R3, R101, R102 ;  /* 0x000000666503723e */ /* 0x002fe400000000ff */
[----:B----4-:R-:W-:Y:S03]  /*4f80*/  F2FP.F16.F32.PACK_AB R0, R244, R100 ;  /* 0x00000064f400723e */ /* 0x010fe600000000ff */
[----:B------:R1:W-:Y:S05]  /*4f90*/  STS [R82+0x400], R3 ;  /* 0x0004000352007388 */ /* 0x0003ea0000000800 */
[----:B------:R-:W-:Y:S05]  /*4fa0*/  STS [R85], R2 ;  /* 0x0000000255007388 */ /* 0x000fea0000000800 */
[----:B------:R-:W-:Y:S05]  /*4fb0*/  STS [R85+0x400], R0 ;  /* 0x0004000055007388 */ /* 0x000fea0000000800 */
[----:B------:R-:W4:Y:S01]  /*4fc0*/  LDSM.16.M88.4 R16, [R252+0x6000] ;  /* 0x00600000fc10783b */ /* 0x000f220000000200 */
[C---:B-1----:R-:W-:Y:S05]  /*4fd0*/  IADD3 R3, PT, PT, R252.reuse, R76, RZ ;  /* 0x0000004cfc037210 */ /* 0x042fea0007ffe0ff */
[----:B------:R-:W1:Y:S01]  /*4fe0*/  LDSM.16.M88.4 R68, [R3+0x6000] ;  /* 0x006000000344783b */ /* 0x000e620000000200 */
[C---:B----4-:R-:W-:Y:S08]  /*4ff0*/  HMMA.16816.F32 R4, R16.reuse, R148, RZ ;  /* 0x000000941004723c */ /* 0x050ff000000018ff */
        /* <DEDUP_REMOVED lines=8> */
[----:B--2---:R-:W-:Y:S05]  /*5080*/  IADD3 R2, PT, PT, R252, R245, RZ ;  /* 0x000000f5fc027210 */ /* 0x004fea0007ffe0ff */
[----:B------:R-:W1:Y:S01]  /*5090*/  LDSM.16.M88.4 R72, [R2+0x6000] ;  /* 0x006000000248783b */ /* 0x000e620000000200 */
[----:B------:R-:W-:Y:S05]  /*50a0*/  IMAD.IADD R0, R76, 0x1, R2 ;  /* 0x000000014c007824 */ /* 0x000fea00078e0202 */
        /* <DEDUP_REMOVED lines=28> */
[C---:B------:R-:W-:Y:S03]  /*5270*/  HMMA.16816.F32 R12, R68.reuse, R208, R12 ;  /* 0x000000d0440c723c */ /* 0x040fe6000000180c */
[----:B--2---:R-:W-:Y:S04]  /*5280*/  FFMA.FTZ R3, -R92, R92, 1 ;  /* 0x3f8000005c037423 */ /* 0x004fe8000001015c */
[----:B------:R-:W-:Y:S01]  /*5290*/  FMUL.FTZ R3, R3, UR15 ;  /* 0x0000000f03037c20 */ /* 0x000fe20008410000 */
[----:B------:R-:W-:Y:S01]  /*52a0*/  HMMA.16816.F32 R16, R68, R210, R16 ;  /* 0x000000d24410723c */ /* 0x000fe20000001810 */
[----:B------:R-:W2:Y:S07]  /*52b0*/  LDSM.16.M88.4 R68, [R2+0xa000] ;  /* 0x00a000000244783b */ /* 0x000eae0000000200 */
[C---:B-1----:R-:W-:Y:S08]  /*52c0*/  HMMA.16816.F32 R4, R72.reuse, R212, R4 ;  /* 0x000000d44804723c */ /* 0x042ff00000001804 */
[C---:B------:R-:W-:Y:S08]  /*52d0*/  HMMA.16816.F32 R8, R72.reuse, R214, R8 ;  /* 0x000000d64808723c */ /* 0x040ff00000001808 */
[C---:B------:R-:W-:Y:S08]  /*52e0*/  HMMA.16816.F32 R12, R72.reuse, R216, R12 ;  /* 0x000000d8480c723c */ /* 0x040ff0000000180c */
[----:B------:R-:W-:Y:S01]  /*52f0*/  HMMA.16816.F32 R16, R72, R218, R16 ;  /* 0x000000da4810723c */ /* 0x000fe20000001810 */
[----:B------:R1:W4:Y:S07]  /*5300*/  LDSM.16.M88.4 R72, [R0+0xa000] ;  /* 0x00a000000048783b */ /* 0x00032e0000000200 */
[C---:B---3--:R-:W-:Y:S08]  /*5310*/  HMMA.16816.F32 R4, R76.reuse, R220, R4 ;  /* 0x000000dc4c04723c */ /* 0x048ff00000001804 */
[C---:B------:R-:W-:Y:S08]  /*5320*/  HMMA.16816.F32 R8, R76.reuse, R222, R8 ;  /* 0x000000de4c08723c */ /* 0x040ff00000001808 */
[C---:B------:R-:W-:Y:S03]  /*5330*/  HMMA.16816.F32 R12, R76.reuse, R224, R12 ;  /* 0x000000e04c0c723c */ /* 0x040fe6000000180c */
[----:B-1----:R-:W-:Y:S04]  /*5340*/  FFMA.FTZ R0, -R91, R91, 1 ;  /* 0x3f8000005b007423 */ /* 0x002fe8000001015b */
[----:B------:R-:W-:Y:S01]  /*5350*/  FMUL.FTZ R0, R0, UR15 ;  /* 0x0000000f00007c20 */ /* 0x000fe20008410000 */
[----:B------:R-:W-:Y:S08]  /*5360*/  HMMA.16816.F32 R16, R76, R226, R16 ;  /* 0x000000e24c10723c */ /* 0x000ff00000001810 */
[C---:B--2---:R-:W-:Y:S08]  /*5370*/  HMMA.16816.F32 R4, R68.reuse, R228, R4 ;  /* 0x000000e44404723c */ /* 0x044ff00000001804 */
[C---:B------:R-:W-:Y:S08]  /*5380*/  HMMA.16816.F32 R8, R68.reuse, R230, R8 ;  /* 0x000000e64408723c */ /* 0x040ff00000001808 */
[C---:B------:R-:W-:Y:S08]  /*5390*/  HMMA.16816.F32 R12, R68.reuse, R232, R12 ;  /* 0x000000e8440c723c */ /* 0x040ff0000000180c */
[----:B------:R-:W-:Y:S08]  /*53a0*/  HMMA.16816.F32 R16, R68, R234, R16 ;  /* 0x000000ea4410723c */ /* 0x000ff00000001810 */
[C---:B----4-:R-:W-:Y:S08]  /*53b0*/  HMMA.16816.F32 R4, R72.reuse, R236, R4 ;  /* 0x000000ec4804723c */ /* 0x050ff00000001804 */
[C---:B------:R-:W-:Y:S08]  /*53c0*/  HMMA.16816.F32 R8, R72.reuse, R238, R8 ;  /* 0x000000ee4808723c */ /* 0x040ff00000001808 */
[C---:B------:R-:W-:Y:S03]  /*53d0*/  HMMA.16816.F32 R12, R72.reuse, R240, R12 ;  /* 0x000000f0480c723c */ /* 0x040fe6000000180c */
[C---:B------:R-:W-:Y:S01]  /*53e0*/  FADD.FTZ R6, -R80.reuse, R6 ;  /* 0x0000000650067221 */ /* 0x040fe20000010100 */
[----:B------:R-:W-:Y:S01]  /*53f0*/  FADD.FTZ R7, -R80, R7 ;  /* 0x0000000750077221 */ /* 0x000fe20000010100 */
[C---:B------:R-:W-:Y:S01]  /*5400*/  FADD.FTZ R2, -R81.reuse, R4 ;  /* 0x0000000451027221 */ /* 0x040fe20000010100 */
[----:B------:R-:W-:Y:S01]  /*5410*/  FADD.FTZ R4, -R81, R5 ;  /* 0x0000000551047221 */ /* 0x000fe20000010100 */
[----:B------:R-:W-:Y:S01]  /*5420*/  FMUL.FTZ R6, R106, R6 ;  /* 0x000000066a067220 */ /* 0x000fe20000410000 */
[----:B------:R-:W-:Y:S03]  /*5430*/  HMMA.16816.F32 R16, R72, R242, R16 ;  /* 0x000000f24810723c */ /* 0x000fe60000001810 */
[----:B------:R-:W-:Y:S01]  /*5440*/  FMUL.FTZ R2, R110, R2 ;  /* 0x000000026e027220 */ /* 0x000fe20000410000 */
[----:B------:R-:W-:Y:S01]  /*5450*/  FMUL.FTZ R4, R109, R4 ;  /* 0x000000046d047220 */ /* 0x000fe20000410000 */
[----:B-----5:R1:W5:Y:S01]  /*5460*/  LDL.LU R110, [R1+0x88] ;  /* 0x00008800016e7983 */ /* 0x0203620000300800 */
[----:B------:R-:W-:Y:S01]  /*5470*/  FADD.FTZ R5, -R81, R8 ;  /* 0x0000000851057221 */ /* 0x000fe20000010100 */
[----:B------:R-:W-:Y:S01]  /*5480*/  FMUL.FTZ R3, R2, R3 ;  /* 0x0000000302037220 */ /* 0x000fe20000410000 */
[----:B------:R-:W-:Y:S01]  /*5490*/  FFMA.FTZ R2, -R90, R90, 1 ;  /* 0x3f8000005a027423 */ /* 0x000fe2000001015a */
[----:B------:R-:W-:Y:S01]  /*54a0*/  FMUL.FTZ R0, R4, R0 ;  /* 0x0000000004007220 */ /* 0x000fe20000410000 */
[----:B------:R-:W-:Y:S01]  /*54b0*/  FFMA.FTZ R4, -R89, R89, 1 ;  /* 0x3f80000059047423 */ /* 0x000fe20000010159 */
[C---:B------:R-:W-:Y:S01]  /*54c0*/  FADD.FTZ R12, -R81.reuse, R12 ;  /* 0x0000000c510c7221 */ /* 0x040fe20000010100 */
[----:B------:R-:W-:Y:S01]  /*54d0*/  FADD.FTZ R8, -R81, R9 ;  /* 0x0000000951087221 */ /* 0x000fe20000010100 */
[----:B------:R1:W5:Y:S01]  /*54e0*/  LDL.LU R109, [R1+0x84] ;  /* 0x00008400016d7983 */ /* 0x0003620000300800 */
[----:B------:R-:W-:Y:S01]  /*54f0*/  FMUL.FTZ R5, R251, R5 ;  /* 0x00000005fb057220 */ /* 0x000fe20000410000 */
[C---:B------:R-:W-:Y:S01]  /*5500*/  FADD.FTZ R13, -R81.reuse, R13 ;  /* 0x0000000d510d7221 */ /* 0x040fe20000010100 */
[----:B------:R-:W-:Y:S01]  /*5510*/  FMUL.FTZ R2, R2, UR15 ;  /* 0x0000000f02027c20 */ /* 0x000fe20008410000 */
[----:B------:R-:W-:Y:S01]  /*5520*/  FMUL.FTZ R8, R250, R8 ;  /* 0x00000008fa087220 */ /* 0x000fe20000410000 */
[----:B------:R-:W-:Y:S01]  /*5530*/  FMUL.FTZ R4, R4, UR15 ;  /* 0x0000000f04047c20 */ /* 0x000fe20008410000 */
[C---:B------:R-:W-:Y:S01]  /*5540*/  FADD.FTZ R9, -R81.reuse, R16 ;  /* 0x0000001051097221 */ /* 0x040fe20000010100 */
[----:B------:R-:W-:Y:S01]  /*5550*/  FMUL.FTZ R16, R108, R12 ;  /* 0x0000000c6c107220 */ /* 0x000fe20000410000 */
[----:B------:R-:W-:Y:S01]  /*5560*/  FADD.FTZ R81, -R81, R17 ;  /* 0x0000001151517221 */ /* 0x000fe20000010100 */
[----:B------:R1:W5:Y:S01]  /*5570*/  LDL.LU R108, [R1+0x80] ;  /* 0x00008000016c7983 */ /* 0x0003620000300800 */
[----:B------:R-:W-:Y:S01]  /*5580*/  FMUL.FTZ R17, R107, R13 ;  /* 0x0000000d6b117220 */ /* 0x000fe20000410000 */
[----:B------:R-:W-:Y:S01]  /*5590*/  F2FP.F16.F32.PACK_AB R0, R0, R3 ;  /* 0x000000030000723e */ /* 0x000fe200000000ff */
[----:B------:R-:W-:Y:S01]  /*55a0*/  FMUL.FTZ R2, R5, R2 ;  /* 0x0000000205027220 */ /* 0x000fe20000410000 */
[----:B------:R-:W-:Y:S01]  /*55b0*/  FFMA.FTZ R5, -R93, R93, 1 ;  /* 0x3f8000005d057423 */ /* 0x000fe2000001015d */
[----:B------:R-:W-:Y:S01]  /*55c0*/  FFMA.FTZ R3, -R88, R88, 1 ;  /* 0x3f80000058037423 */ /* 0x000fe20000010158 */
[----:B------:R-:W-:Y:S01]  /*55d0*/  FMUL.FTZ R4, R8, R4 ;  /* 0x0000000408047220 */ /* 0x000fe20000410000 */
[----:B------:R-:W-:Y:S01]  /*55e0*/  FMUL.FTZ R12, R249, R9 ;  /* 0x00000009f90c7220 */ /* 0x000fe20000410000 */
[----:B------:R1:W5:Y:S01]  /*55f0*/  LDL.LU R107, [R1+0x7c] ;  /* 0x00007c00016b7983 */ /* 0x0003620000300800 */
[----:B------:R-:W-:Y:S01]  /*5600*/  FFMA.FTZ R9, -R87, R87, 1 ;  /* 0x3f80000057097423 */ /* 0x000fe20000010157 */
[----:B------:R-:W-:Y:S01]  /*5610*/  FFMA.FTZ R8, -R86, R86, 1 ;  /* 0x3f80000056087423 */ /* 0x000fe20000010156 */
[----:B------:R-:W-:Y:S01]  /*5620*/  FMUL.FTZ R5, R5, UR15 ;  /* 0x0000000f05057c20 */ /* 0x000fe20008410000 */
[----:B------:R-:W-:Y:S01]  /*5630*/  FMUL.FTZ R3, R3, UR15 ;  /* 0x0000000f03037c20 */ /* 0x000fe20008410000 */
[----:B------:R1:W5:Y:S01]  /*5640*/  LDL.LU R106, [R1+0x78] ;  /* 0x00007800016a7983 */ /* 0x0003620000300800 */
[----:B------:R-:W-:Y:S01]  /*5650*/  FMUL.FTZ R13, R248, R81 ;  /* 0x00000051f80d7220 */ /* 0x000fe20000410000 */
[----:B------:R-:W-:Y:S01]  /*5660*/  FMUL.FTZ R8, R8, UR15 ;  /* 0x0000000f08087c20 */ /* 0x000fe20008410000 */
[----:B------:R-:W-:Y:S01]  /*5670*/  FMUL.FTZ R9, R9, UR15 ;  /* 0x0000000f09097c20 */ /* 0x000fe20008410000 */
[----:B------:R-:W-:Y:S01]  /*5680*/  FMUL.FTZ R7, R105, R7 ;  /* 0x0000000769077220 */ /* 0x000fe20000410000 */
[----:B------:R-:W-:Y:S01]  /*5690*/  FADD.FTZ R10, -R80, R10 ;  /* 0x0000000a500a7221 */ /* 0x000fe20000010100 */
[----:B------:R-:W-:Y:S01]  /*56a0*/  FMUL.FTZ R5, R16, R5 ;  /* 0x0000000510057220 */ /* 0x000fe20000410000 */
[----:B------:R-:W-:Y:S01]  /*56b0*/  FMUL.FTZ R3, R17, R3 ;  /* 0x0000000311037220 */ /* 0x000fe20000410000 */
[----:B------:R1:W5:Y:S01]  /*56c0*/  LDL.LU R105, [R1+0x74] ;  /* 0x0000740001697983 */ /* 0x0003620000300800 */
[----:B------:R-:W-:Y:S01]  /*56d0*/  FMUL.FTZ R8, R13, R8 ;  /* 0x000000080d087220 */ /* 0x000fe20000410000 */
[----:B------:R-:W-:Y:S01]  /*56e0*/  FMUL.FTZ R9, R12, R9 ;  /* 0x000000090c097220 */ /* 0x000fe20000410000 */
[----:B------:R-:W-:Y:S01]  /*56f0*/  FADD.FTZ R12, -R80, R11 ;  /* 0x0000000b500c7221 */ /* 0x000fe20000010100 */
[----:B------:R-:W-:Y:S01]  /*5700*/  FMUL.FTZ R10, R104, R10 ;  /* 0x0000000a680a7220 */ /* 0x000fe20000410000 */
[----:B------:R-:W-:Y:S01]  /*5710*/  F2FP.F16.F32.PACK_AB R3, R3, R5 ;  /* 0x000000050303723e */ /* 0x000fe200000000ff */
[----:B------:R1:W5:Y:S01]  /*5720*/  LDL.LU R104, [R1+0x70] ;  /* 0x0000700001687983 */ /* 0x0003620000300800 */
[----:B------:R-:W-:Y:S01]  /*5730*/  F2FP.F16.F32.PACK_AB R5, R8, R9 ;  /* 0x000000090805723e */ /* 0x000fe200000000ff */
[C---:B------:R-:W-:Y:S01]  /*5740*/  FADD.FTZ R9, -R80.reuse, R14 ;  /* 0x0000000e50097221 */ /* 0x040fe20000010100 */
[----:B------:R-:W-:Y:S01]  /*5750*/  FMUL.FTZ R12, R103, R12 ;  /* 0x0000000c670c7220 */ /* 0x000fe20000410000 */
[----:B------:R-:W-:Y:S01]  /*5760*/  FADD.FTZ R11, -R80, R15 ;  /* 0x0000000f500b7221 */ /* 0x000fe20000010100 */
[----:B------:R1:W5:Y:S01]  /*5770*/  LDL.LU R103, [R1+0x6c] ;  /* 0x00006c0001677983 */ /* 0x0003620000300800 */
[----:B------:R-:W-:Y:S01]  /*5780*/  FMUL.FTZ R9, R102, R9 ;  /* 0x0000000966097220 */ /* 0x000fe20000410000 */
[----:B------:R-:W-:Y:S01]  /*5790*/  F2FP.F16.F32.PACK_AB R4, R4, R2 ;  /* 0x000000020404723e */ /* 0x000fe200000000ff */
[----:B------:R-:W-:Y:S02]  /*57a0*/  FMUL.FTZ R11, R101, R11 ;  /* 0x0000000b650b7220 */ /* 0x000fe40000410000 */
[----:B------:R1:W5:Y:S01]  /*57b0*/  LDL.LU R102, [R1+0x68] ;  /* 0x0000680001667983 */ /* 0x0003620000300800 */
[----:B------:R-:W-:Y:S01]  /*57c0*/  FFMA.FTZ R2, -R99, R99, 1 ;  /* 0x3f80000063027423 */ /* 0x000fe20000010163 */
[----:B------:R-:W-:Y:S01]  /*57d0*/  FFMA.FTZ R8, -R96, R96, 1 ;  /* 0x3f80000060087423 */ /* 0x000fe20000010160 */
[----:B------:R-:W-:Y:S02]  /*57e0*/  FADD.FTZ R18, -R80, R18 ;  /* 0x0000001250127221 */ /* 0x000fe40000010100 */
[----:B------:R1:W5:Y:S01]  /*57f0*/  LDL.LU R101, [R1+0x64] ;  /* 0x0000640001657983 */ /* 0x0003620000300800 */
[----:B------:R-:W-:Y:S01]  /*5800*/  FMUL.FTZ R2, R2, UR15 ;  /* 0x0000000f02027c20 */ /* 0x000fe20008410000 */
[----:B------:R-:W-:Y:S01]  /*5810*/  FMUL.FTZ R8, R8, UR15 ;  /* 0x0000000f08087c20 */ /* 0x000fe20008410000 */
[----:B------:R-:W-:Y:S02]  /*5820*/  FADD.FTZ R19, -R80, R19 ;  /* 0x0000001350137221 */ /* 0x000fe40000010100 */
[----:B------:R-:W2:Y:S01]  /*5830*/  LDL R14, [R1+0x24] ;  /* 0x00002400010e7983 */ /* 0x000ea20000100800 */
[----:B------:R-:W-:Y:S01]  /*5840*/  FMUL.FTZ R2, R6, R2 ;  /* 0x0000000206027220 */ /* 0x000fe20000410000 */
[----:B------:R-:W-:Y:S03]  /*5850*/  FFMA.FTZ R6, -R97, R97, 1 ;  /* 0x3f80000061067423 */ /* 0x000fe60000010161 */
[----:B------:R-:W3:Y:S01]  /*5860*/  LDL R13, [R1+0x2c] ;  /* 0x00002c00010d7983 */ /* 0x000ee20000100800 */
[----:B------:R-:W-:Y:S04]  /*5870*/  FMUL.FTZ R6, R6, UR15 ;  /* 0x0000000f06067c20 */ /* 0x000fe80008410000 */
[----:B------:R4:W-:Y:S01]  /*5880*/  STS [R83+0x12000], R0 ;  /* 0x0120000053007388 */ /* 0x0009e20000000800 */
[----:B------:R-:W-:Y:S01]  /*5890*/  FMUL.FTZ R6, R9, R6 ;  /* 0x0000000609067220 */ /* 0x000fe20000410000 */
[----:B------:R-:W-:Y:S01]  /*58a0*/  FFMA.FTZ R9, -R94, R94, 1 ;  /* 0x3f8000005e097423 */ /* 0x000fe2000001015e */
[----:B------:R-:W1:Y:S03]  /*58b0*/  S2R R250, SR_TID.X ;  /* 0x0000000000fa7919 */ /* 0x000e660000002100 */
[----:B------:R-:W-:Y:S01]  /*58c0*/  FMUL.FTZ R9, R9, UR15 ;  /* 0x0000000f09097c20 */ /* 0x000fe20008410000 */
[----:B------:R-:W1:Y:S01]  /*58d0*/  S2R R251, SR_TID.X ;  /* 0x0000000000fb7919 */ /* 0x000e620000002100 */
[----:B----4-:R-:W-:Y:S04]  /*58e0*/  FFMA.FTZ R0, -R98, R98, 1 ;  /* 0x3f80000062007423 */ /* 0x010fe80000010162 */
[----:B------:R-:W-:Y:S04]  /*58f0*/  FMUL.FTZ R0, R0, UR15 ;  /* 0x0000000f00007c20 */ /* 0x000fe80008410000 */
[----:B------:R-:W-:Y:S01]  /*5900*/  FMUL.FTZ R0, R7, R0 ;  /* 0x0000000007007220 */ /* 0x000fe20000410000 */
[----:B------:R-:W-:Y:S01]  /*5910*/  FFMA.FTZ R7, -R246, R246, 1 ;  /* 0x3f800000f6077423 */ /* 0x000fe200000101f6 */
[C---:B-1----:R-:W-:Y:S01]  /*5920*/  IMAD.SHL.U32 R248, R250.reuse, 0x40, RZ ;  /* 0x00000040faf87824 */ /* 0x042fe200078e00ff */
[----:B------:R-:W-:Y:S02]  /*5930*/  SHF.L.U32 R249, R250, 0x6, RZ ;  /* 0x00000006faf97819 */ /* 0x000fe400000006ff */
[----:B------:R-:W-:Y:S01]  /*5940*/  FMUL.FTZ R7, R7, UR15 ;  /* 0x0000000f07077c20 */ /* 0x000fe20008410000 */
[----:B------:R-:W-:Y:S01]  /*5950*/  F2FP.F16.F32.PACK_AB R0, R0, R2 ;  /* 0x000000020000723e */ /* 0x000fe200000000ff */
[----:B------:R-:W-:Y:S01]  /*5960*/  FFMA.FTZ R2, -R247, R247, 1 ;  /* 0x3f800000f7027423 */ /* 0x000fe200000101f7 */
[----:B------:R-:W-:Y:S01]  /*5970*/  SHF.L.U32 R251, R251, 0x3, RZ ;  /* 0x00000003fbfb7819 */ /* 0x000fe200000006ff */
[----:B------:R-:W-:Y:S01]  /*5980*/  FMUL.FTZ R7, R10, R7 ;  /* 0x000000070a077220 */ /* 0x000fe20000410000 */
[----:B------:R-:W-:Y:S01]  /*5990*/  FMUL.FTZ R10, R100, R18 ;  /* 0x00000012640a7220 */ /* 0x000fe20000410000 */
[----:B------:R1:W-:Y:S01]  /*59a0*/  STS [R83+0x12400], R0 ;  /* 0x0124000053007388 */ /* 0x0003e20000000800 */
[----:B------:R-:W-:Y:S01]  /*59b0*/  FMUL.FTZ R2, R2, UR15 ;  /* 0x0000000f02027c20 */ /* 0x000fe20008410000 */
[----:B------:R-:W-:Y:S03]  /*59c0*/  LOP3.LUT R248, R248, 0x1c0, RZ, 0xc0, !PT ;  /* 0x000001c0f8f87812 */ /* 0x000fe600078ec0ff */
[----:B------:R-:W-:Y:S01]  /*59d0*/  STS [R84+-0x2000], R4 ;  /* 0xffe0000454007388 */ /* 0x000fe20000000800 */
[----:B------:R-:W-:Y:S01]  /*59e0*/  FMUL.FTZ R2, R12, R2 ;  /* 0x000000020c027220 */ /* 0x000fe20000410000 */
[----:B------:R-:W-:Y:S03]  /*59f0*/  LOP3.LUT R248, R248, 0x38, R251, 0xf8, !PT ;  /* 0x00000038f8f87812 */ /* 0x000fe600078ef8fb */
[----:B------:R4:W5:Y:S01]  /*5a00*/  LDL.LU R100, [R1+0x60] ;  /* 0x0000600001647983 */ /* 0x0009620000300800 */
[----:B------:R-:W-:Y:S02]  /*5a10*/  SHF.R.U32.HI R251, RZ, 0x1, R250 ;  /* 0x00000001fffb7819 */ /* 0x000fe400000116fa */
[----:B------:R-:W-:Y:S02]  /*5a20*/  F2FP.F16.F32.PACK_AB R2, R2, R7 ;  /* 0x000000070202723e */ /* 0x000fe400000000ff */
[----:B------:R-:W-:Y:S02]  /*5a30*/  LOP3.LUT R249, R249, 0x200, RZ, 0xc0, !PT ;  /* 0x00000200f9f97812 */ /* 0x000fe400078ec0ff */
[----:B------:R-:W-:Y:S01]  /*5a40*/  SHF.L.U32 R250, R250, 0x5, RZ ;  /* 0x00000005fafa7819 */ /* 0x000fe200000006ff */
[----:B------:R4:W-:Y:S01]  /*5a50*/  STS [R84+-0x1c00], R2 ;  /* 0xffe4000254007388 */ /* 0x0009e20000000800 */
[----:B------:R-:W-:Y:S04]  /*5a60*/  LOP3.LUT R248, R248, 0x8, R251, 0x78, !PT ;  /* 0x00000008f8f87812 */ /* 0x000fe800078e78fb */
[----:B------:R-:W-:Y:S01]  /*5a70*/  STS [R82+-0x2000], R3 ;  /* 0xffe0000352007388 */ /* 0x000fe20000000800 */
[----:B-1----:R-:W-:Y:S01]  /*5a80*/  FMUL.FTZ R0, R11, R8 ;  /* 0x000000080b007220 */ /* 0x002fe20000410000 */
[----:B------:R-:W-:Y:S01]  /*5a90*/  FFMA.FTZ R8, -R95, R95, 1 ;  /* 0x3f8000005f087423 */ /* 0x000fe2000001015f */
[----:B------:R-:W-:Y:S03]  /*5aa0*/  FMUL.FTZ R11, R244, R19 ;  /* 0x00000013f40b7220 */ /* 0x000fe60000410000 */
[----:B------:R-:W-:Y:S01]  /*5ab0*/  FMUL.FTZ R8, R8, UR15 ;  /* 0x0000000f08087c20 */ /* 0x000fe20008410000 */
[----:B------:R-:W-:Y:S01]  /*5ac0*/  F2FP.F16.F32.PACK_AB R0, R0, R6 ;  /* 0x000000060000723e */ /* 0x000fe200000000ff */
[----:B------:R-:W-:Y:S02]  /*5ad0*/  FMUL.FTZ R6, R11, R9 ;  /* 0x000000090b067220 */ /* 0x000fe40000410000 */
[----:B------:R-:W-:Y:S02]  /*5ae0*/  FMUL.FTZ R7, R10, R8 ;  /* 0x000000080a077220 */ /* 0x000fe40000410000 */
[----:B------:R-:W-:Y:S05]  /*5af0*/  STS [R82+-0x1c00], R0 ;  /* 0xffe4000052007388 */ /* 0x000fea0000000800 */
[----:B------:R-:W-:Y:S01]  /*5b00*/  STS [R85+-0x2000], R5 ;  /* 0xffe0000555007388 */ /* 0x000fe20000000800 */
[----:B----4-:R-:W-:Y:S05]  /*5b10*/  F2FP.F16.F32.PACK_AB R2, R6, R7 ;  /* 0x000000070602723e */ /* 0x010fea00000000ff */
[----:B------:R1:W-:Y:S01]  /*5b20*/  STS [R85+-0x1c00], R2 ;  /* 0xffe4000255007388 */ /* 0x0003e20000000800 */
[----:B------:R-:W-:Y:S01]  /*5b30*/  BAR.SYNC.DEFER_BLOCKING 0x0 ;  /* 0x0000000000007b1d */ /* 0x000fe20000010000 */
[----:B-1----:R-:W-:Y:S04]  /*5b40*/  LOP3.LUT R2, R249, 0x400, R250, 0xf8, !PT ;  /* 0x00000400f9027812 */ /* 0x002fe800078ef8fa */
[----:B------:R-:W-:Y:S04]  /*5b50*/  LOP3.LUT R2, R2, R248, RZ, 0xfc, !PT ;  /* 0x000000f802027212 */ /* 0x000fe800078efcff */
[----:B------:R-:W-:Y:S02]  /*5b60*/  LEA R2, R2, UR4, 0x1 ;  /* 0x0000000402027c11 */ /* 0x000fe4000f8e08ff */
[C---:B--2---:R-:W-:Y:S02]  /*5b70*/  LEA R3, R14.reuse, UR4, 0x1 ;  /* 0x000000040e037c11 */ /* 0x044fe4000f8e08ff */
[----:B------:R-:W-:Y:S02]  /*5b80*/  LEA R92, R14, UR5, 0x1 ;  /* 0x000000050e5c7c11 */ /* 0x000fe4000f8e08ff */
[----:B---3--:R-:W-:Y:S01]  /*5b90*/  LEA R0, R13, UR4, 0x1 ;  /* 0x000000040d007c11 */ /* 0x008fe2000f8e08ff */
[----:B------:R-:W-:Y:S01]  /*5ba0*/  LDSM.16.MT88.4 R4, [R3+0x14000] ;  /* 0x014000000304783b */ /* 0x000fe20000004200 */
[----:B------:R-:W-:Y:S04]  /*5bb0*/  IADD3 R92, PT, PT, R245, R92, RZ ;  /* 0x0000005cf55c7210 */ /* 0x000fe80007ffe0ff */
[----:B------:R-:W1:Y:S05]  /*5bc0*/  LDSM.16.MT88.4 R8, [R0+0x6000] ;  /* 0x006000000008783b */ /* 0x000e6a0000004200 */
[----:B------:R-:W2:Y:S05]  /*5bd0*/  LDSM.16.MT88.4 R12, [R92] ;  /* 0x000000005c0c783b */ /* 0x000eaa0000004200 */
[----:B------:R-:W3:Y:S05]  /*5be0*/  LDSM.16.MT88.4 R16, [R0+0x8000] ;  /* 0x008000000010783b */ /* 0x000eea0000004200 */
[----:B------:R-:W4:Y:S05]  /*5bf0*/  LDSM.16.MT88.4 R68, [R0+0xa000] ;  /* 0x00a000000044783b */ /* 0x000f2a0000004200 */
[----:B------:R-:W-:Y:S05]  /*5c00*/  LDSM.16.MT88.4 R72, [R3+0x14800] ;  /* 0x014800000348783b */ /* 0x000fea0000004200 */
[----:B------:R-:W4:Y:S05]  /*5c10*/  LDSM.16.MT88.4 R76, [R0+0x6800] ;  /* 0x00680000004c783b */ /* 0x000f2a0000004200 */
[----:B------:R-:W4:Y:S05]  /*5c20*/  LDSM.16.MT88.4 R80, [R92+0x800] ;  /* 0x000800005c50783b */ /* 0x000f2a0000004200 */
[----:B------:R-:W4:Y:S01]  /*5c30*/  LDSM.16.MT88.4 R84, [R0+0x8800] ;  /* 0x008800000054783b */ /* 0x000f220000004200 */
        /* <DEDUP_REMOVED lines=12> */
[----:B------:R-:W-:Y:S05]  /*5d00*/  LDSM.16.MT88.4 R16, [R92+0x1000] ;  /* 0x001000005c10783b */ /* 0x000fea0000004200 */
[----:B------:R-:W-:Y:S02]  /*5d10*/  LDSM.16.MT88.4 R92, [R92+0x1800] ;  /* 0x001800005c5c783b */ /* 0x000fe40000004200 */
[-C--:B----4-:R-:W-:Y:S08]  /*5d20*/  HMMA.16816.F32 R52, R4, R68.reuse, R52 ;  /* 0x000000440434723c */ /* 0x090ff00000001834 */
[C---:B------:R-:W-:Y:S08]  /*5d30*/  HMMA.16816.F32 R56, R12.reuse, R68, R56 ;  /* 0x000000440c38723c */ /* 0x040ff00000001838 */
[-C--:B------:R-:W-:Y:S01]  /*5d40*/  HMMA.16816.F32 R60, R12, R70.reuse, R60 ;  /* 0x000000460c3c723c */ /* 0x080fe2000000183c */
[----:B------:R-:W-:Y:S07]  /*5d50*/  LDSM.16.MT88.4 R12, [R0+0x7000] ;  /* 0x00700000000c783b */ /* 0x000fee0000004200 */
[----:B------:R-:W-:Y:S01]  /*5d60*/  HMMA.16816.F32 R64, R4, R70, R64 ;  /* 0x000000460440723c */ /* 0x000fe20000001840 */
[----:B------:R-:W2:Y:S05]  /*5d70*/  LDSM.16.MT88.4 R4, [R3+0x15000] ;  /* 0x015000000304783b */ /* 0x000eaa0000004200 */
[----:B------:R-:W3:Y:S02]  /*5d80*/  LDSM.16.MT88.4 R68, [R0+0x9000] ;  /* 0x009000000044783b */ /* 0x000ee40000004200 */
        /* <DEDUP_REMOVED lines=9> */
[----:B------:R-:W4:Y:S01]  /*5e20*/  LDSM.16.MT88.4 R84, [R3+0x15800] ;  /* 0x015800000354783b */ /* 0x000f220000004200 */
        /* <DEDUP_REMOVED lines=32> */
[----:B------:R-:W-:Y:S01]  /*6030*/  IADD3 R5, P0, PT, RZ, -UR31, RZ ;  /* 0x8000001fff057c10 */ /* 0x000fe2000ff1e0ff */
[----:B------:R-:W-:Y:S02]  /*6040*/  IMAD.U32 R10, RZ, RZ, UR46 ;  /* 0x0000002eff0a7e24 */ /* 0x000fe4000f8e00ff */
[----:B------:R-:W3:Y:S01]  /*6050*/  LDL.LU R248, [R1+0x44] ;  /* 0x0000440001f87983 */ /* 0x000ee20000300800 */
[----:B------:R-:W-:Y:S02]  /*6060*/  IMAD.U32 R8, RZ, RZ, UR46 ;  /* 0x0000002eff087e24 */ /* 0x000fe4000f8e00ff */
[----:B------:R-:W-:Y:S01]  /*6070*/  IMAD.X R4, RZ, RZ, ~UR16, P0 ;  /* 0x80000010ff047e24 */ /* 0x000fe200080e06ff */
[----:B------:R-:W1:Y:S01]  /*6080*/  S2R R251, SR_TID.X ;  /* 0x0000000000fb7919 */ /* 0x000e620000002100 */
[----:B------:R-:W-:Y:S02]  /*6090*/  IMAD.U32 R12, RZ, RZ, UR46 ;  /* 0x0000002eff0c7e24 */ /* 0x000fe4000f8e00ff */
[----:B------:R-:W-:Y:S01]  /*60a0*/  IMAD.U32 R9, RZ, RZ, UR45 ;  /* 0x0000002dff097e24 */ /* 0x000fe2000f8e00ff */
[----:B------:R-:W-:Y:S04]  /*60b0*/  SHF.R.S64 R5, R5, 0x1f, R4 ;  /* 0x0000001f05057819 */ /* 0x000fe80000001004 */
[----:B---3--:R-:W-:Y:S01]  /*60c0*/  IADD3 R248, P0, PT, R5, R248, RZ ;  /* 0x000000f805f87210 */ /* 0x008fe20007f1e0ff */
[----:B-1----:R-:W-:Y:S02]  /*60d0*/  IMAD.SHL.U32 R251, R251, 0x8, RZ ;  /* 0x00000008fbfb7824 */ /* 0x002fe400078e00ff */
[----:B------:R-:W-:Y:S01]  /*60e0*/  IMAD.U32 R5, RZ, RZ, UR46 ;  /* 0x0000002eff057e24 */ /* 0x000fe2000f8e00ff */
[----:B--2---:R-:W-:Y:S01]  /*60f0*/  LEA.HI.X.SX32 R249, R4, R249, 0x1, P0 ;  /* 0x000000f904f97211 */ /* 0x004fe200000f0eff */
[----:B------:R1:W-:Y:S01]  /*6100*/  STL [R1+0x44], R248 ;  /* 0x000044f801007387 */ /* 0x0003e20000100800 */
[----:B------:R-:W-:Y:S01]  /*6110*/  LOP3.LUT R250, R251, 0x38, RZ, 0xc0, !PT ;  /* 0x00000038fbfa7812 */ /* 0x000fe200078ec0ff */
[----:B------:R-:W-:Y:S01]  /*6120*/  IMAD.U32 R4, RZ, RZ, UR45 ;  /* 0x0000002dff047e24 */ /* 0x000fe2000f8e00ff */
[----:B------:R-:W2:Y:S02]  /*6130*/  S2R R251, SR_TID.X ;  /* 0x0000000000fb7919 */ /* 0x000ea40000002100 */
[C---:B------:R-:W-:Y:S02]  /*6140*/  ISETP.GE.AND P6, PT, R250.reuse, UR8, PT ;  /* 0x00000008fa007c0c */ /* 0x040fe4000bfc6270 */
[----:B------:R-:W-:Y:S01]  /*6150*/  LOP3.LUT R6, R250, 0x40, RZ, 0xfc, !PT ;  /* 0x00000040fa067812 */ /* 0x000fe200078efcff */
[----:B------:R1:W-:Y:S03]  /*6160*/  STL [R1+0x40], R249 ;  /* 0x000040f901007387 */ /* 0x0003e60000100800 */
[----:B------:R-:W-:Y:S02]  /*6170*/  ISETP.GE.AND P5, PT, R6, UR8, PT ;  /* 0x0000000806007c0c */ /* 0x000fe4000bfa6270 */
[----:B------:R-:W-:Y:S04]  /*6180*/  LOP3.LUT R6, R250, 0x80, RZ, 0xfc, !PT ;  /* 0x00000080fa067812 */ /* 0x000fe800078efcff */
[----:B------:R-:W-:Y:S01]  /*6190*/  ISETP.GE.AND P2, PT, R6, UR8, PT ;  /* 0x0000000806007c0c */ /* 0x000fe2000bf46270 */
[----:B------:R-:W-:Y:S01]  /*61a0*/  @!P6 IMAD.MOV.U32 R13, RZ, RZ, R249 ;  /* 0x000000ffff0de224 */ /* 0x000fe200078e00f9 */
[-C--:B------:R-:W-:Y:S01]  /*61b0*/  @!P6 LEA R10, P0, R10, R248.reuse, 0x1 ;  /* 0x000000f80a0ae211 */ /* 0x080fe200078008ff */
[----:B------:R-:W-:Y:S03]  /*61c0*/  IMAD.U32 R6, RZ, RZ, UR46 ;  /* 0x0000002eff067e24 */ /* 0x000fe6000f8e00ff */
[-C--:B------:R-:W-:Y:S01]  /*61d0*/  @!P6 LEA.HI.X R11, R5, R249.reuse, R4, 0x1, P0 ;  /* 0x000000f9050be211 */ /* 0x080fe200000f0c04 */
[----:B------:R-:W-:Y:S01]  /*61e0*/  IMAD.U32 R5, RZ, RZ, UR45 ;  /* 0x0000002dff057e24 */ /* 0x000fe2000f8e00ff */
[-C--:B------:R-:W-:Y:S04]  /*61f0*/  @!P5 LEA R8, P1, R8, R248.reuse, 0x1 ;  /* 0x000000f80808d211 */ /* 0x080fe800078208ff */
[-C--:B------:R-:W-:Y:S01]  /*6200*/  @!P5 LEA.HI.X R9, R12, R249.reuse, R9, 0x1, P1 ;  /* 0x000000f90c09d211 */ /* 0x080fe200008f0c09 */
[----:B------:R-:W-:Y:S01]  /*6210*/  @!P6 IMAD.MOV.U32 R12, RZ, RZ, R248 ;  /* 0x000000ffff0ce224 */ /* 0x000fe200078e00f8 */
[----:B------:R-:W-:Y:S01]  /*6220*/  @!P2 LEA R6, P0, R6, R248, 0x1 ;  /* 0x000000f80606a211 */ /* 0x000fe200078008ff */
[----:B--2---:R-:W-:Y:S05]  /*6230*/  IMAD.SHL.U32 R250, R251, 0x8, RZ ;  /* 0x00000008fbfa7824 */ /* 0x004fea00078e00ff */
[----:B------:R-:W-:Y:S04]  /*6240*/  LOP3.LUT R7, R250, 0x1f8, RZ, 0xc0, !PT ;  /* 0x000001f8fa077812 */ /* 0x000fe800078ec0ff */
[----:B------:R-:W-:Y:S01]  /*6250*/  LOP3.LUT R4, R7, 0x38, R251, 0x78, !PT ;  /* 0x0000003807047812 */ /* 0x000fe200078e78fb */
[----:B------:R-:W-:Y:S03]  /*6260*/  IMAD.U32 R7, RZ, RZ, UR46 ;  /* 0x0000002eff077e24 */ /* 0x000fe6000f8e00ff */
[----:B------:R-:W-:Y:S02]  /*6270*/  LOP3.LUT R4, R4, 0x1e00, R250, 0xf8, !PT ;  /* 0x00001e0004047812 */ /* 0x000fe400078ef8fa */
[----:B------:R-:W-:Y:S02]  /*6280*/  @!P2 LEA.HI.X R7, R7, R249, R5, 0x1, P0 ;  /* 0x000000f90707a211 */ /* 0x000fe400000f0c05 */
[----:B------:R-:W-:Y:S05]  /*6290*/  LEA R4, R4, UR4, 0x1 ;  /* 0x0000000404047c11 */ /* 0x000fea000f8e08ff */
        /* <DEDUP_REMOVED lines=35> */
.L_x_824:
        /* <DEDUP_REMOVED lines=110> */
[--C-:B------:R-:W-:Y:S02]  /*6bb0*/  SHF.R.U32.HI R24, RZ, 0x1, R40.reuse ;  /* 0x00000001ff187819 */ /* 0x100fe40000011628 */
[----:B------:R-:W-:Y:S02]  /*6bc0*/  LEA R26, P0, R2, R250, 0x5 ;  /* 0x000000fa021a7211 */ /* 0x000fe400078028ff */
[----:B------:R-:W-:Y:S01]  /*6bd0*/  SHF.R.U32.HI R40, RZ, 0x2, R40 ;  /* 0x00000002ff287819 */ /* 0x000fe20000011628 */
[----:B------:R-:W-:Y:S01]  /*6be0*/  HMMA.16816.F32 R96, R244, R38, R96 ;  /* 0x00000026f460723c */ /* 0x000fe20000001860 */
[----:B------:R-:W-:Y:S03]  /*6bf0*/  IMAD.MOV.U32 R246, RZ, RZ, 0x4 ;  /* 0x00000004fff67424 */ /* 0x000fe600078e00ff */
[----:B------:R-:W-:Y:S02]  /*6c00*/  @P1 LOP3.LUT R244, R24, 0x30, RZ, 0xc0, !PT ;  /* 0x0000003018f41812 */ /* 0x000fe400078ec0ff */
[----:B------:R-:W-:Y:S02]  /*6c10*/  LEA.HI.X.SX32 R27, R2, R251, 0x5, P0 ;  /* 0x000000fb021b7211 */ /* 0x000fe400000f2eff */
[----:B------:R-:W-:Y:S01]  /*6c20*/  @P1 LOP3.LUT R41, R244, 0x7, R40, 0xf8, !PT ;  /* 0x00000007f4291812 */ /* 0x000fe200078ef828 */
[C---:B------:R-:W-:Y:S04]  /*6c30*/  IMAD.WIDE R24, R2.reuse, -0xc0, R26 ;  /* 0xffffff4002187825 */ /* 0x040fe800078e021a */
[----:B------:R-:W-:Y:S01]  /*6c40*/  @P1 STL [R1+0x48], R41 ;  /* 0x0000482901001387 */ /* 0x000fe20000100800 */
[----:B------:R-:W-:Y:S01]  /*6c50*/  @P1 IMAD.WIDE.U32 R246, R41, R246, UR18 ;  /* 0x0000001229f61e25 */ /* 0x000fe2000f8e00f6 */
[C---:B------:R-:W-:Y:S01]  /*6c60*/  LEA R244, P0, R2.reuse, R24, 0x5 ;  /* 0x0000001802f47211 */ /* 0x040fe200078028ff */
[----:B------:R-:W-:Y:S01]  /*6c70*/  @UP2 UMOV UR18, UR27 ;  /* 0x0000001b00122c82 */ /* 0x000fe20008000000 */
[----:B------:R-:W-:Y:S02]  /*6c80*/  @UP2 UMOV UR19, UR17 ;  /* 0x0000001100132c82 */ /* 0x000fe40008000000 */
        /* <DEDUP_REMOVED lines=138> */
[----:B------:R1:W5:Y:S02]  /*7530*/  LDL.LU.64 R30, [R1+0x88] ;  /* 0x00008800011e7983 */ /* 0x0003640000300a00 */
[-C--:B---3-5:R-:W-:Y:S02]  /*7540*/  HMMA.16816.F32 R100, R4, R8.reuse, R100 ;  /* 0x000000080464723c */ /* 0x0a8fe40000001864 */
        /* <DEDUP_REMOVED lines=131> */
.L_x_825:
[----:B------:R-:W-:Y:S02]  /*7d80*/  UISETP.GT.AND UP0, UPT, UR43, URZ, UPT ;  /* 0x000000ff2b00728c */ /* 0x000fe4000bf04270 */
[----:B------:R-:W-:Y:S07]  /*7d90*/  UIADD3 UR17, UPT, UPT, UR43, -0x1, URZ ;  /* 0xffffffff2b117890 */ /* 0x000fee000fffe0ff */
[----:B------:R-:W-:Y:S01]  /*7da0*/  UMOV UR43, UR17 ;  /* 0x00000011002b7c82 */ /* 0x000fe20008000000 */
[----:B------:R-:W-:Y:S05]  /*7db0*/  BRA.U UP0, `(.L_x_826) ;  /* 0xffffffbd00a07547 */ /* 0x000fea000b83ffff */
[----:B------:R-:W2:Y:S01]  /*7dc0*/  S2R R0, SR_TID.X ;  /* 0x0000000000007919 */ /* 0x000ea20000002100 */
[C---:B-1----:R-:W-:Y:S01]  /*7dd0*/  IMAD.SHL.U32 R2, R249.reuse, 0x20, RZ ;  /* 0x00000020f9027824 */ /* 0x042fe200078e00ff */
[----:B------:R-:W-:Y:S01]  /*7de0*/  SHF.R.U32.HI R74, RZ, 0x3, R249 ;  /* 0x00000003ff4a7819 */ /* 0x000fe200000116f9 */
[----:B------:R-:W1:Y:S01]  /*7df0*/  LDCU UR8, c[0x0][0x500] ;  /* 0x0000a000ff0877ac */ /* 0x000e620008000800 */
[C---:B------:R-:W-:Y:S01]  /*7e00*/  IMAD.SHL.U32 R3, R249.reuse, 0x2, RZ ;  /* 0x00000002f9037824 */ /* 0x040fe200078e00ff */
[----:B------:R-:W-:Y:S02]  /*7e10*/  LOP3.LUT P0, RZ, R249, 0x10, RZ, 0xc0, !PT ;  /* 0x00000010f9ff7812 */ /* 0x000fe4000780c0ff */
[----:B------:R-:W-:Y:S01]  /*7e20*/  LOP3.LUT R2, R2, 0x400, RZ, 0xc0, !PT ;  /* 0x0000040002027812 */ /* 0x000fe200078ec0ff */
[----:B------:R-:W-:Y:S01]  /*7e30*/  UISETP.NE.AND UP0, UPT, UR41, -0x1, UPT ;  /* 0xffffffff2900788c */ /* 0x000fe2000bf05270 */
[----:B-----5:R-:W-:Y:S01]  /*7e40*/  F2FP.F16.F32.PACK_AB R70, R27, R26 ;  /* 0x0000001a1b46723e */ /* 0x020fe200000000ff */
[----:B------:R-:W-:Y:S01]  /*7e50*/  UMOV UR40, UR7 ;  /* 0x0000000700287c82 */ /* 0x000fe20008000000 */
[----:B------:R-:W-:-:S02]  /*7e60*/  LOP3.LUT R2, R2, 0x6, R3, 0xf8, !PT ;  /* 0x0000000602027812 */ /* 0x000fc400078ef803 */
        /* <DEDUP_REMOVED lines=34> */
[----:B------:R-:W-:Y:S01]  /*8090*/  F2FP.F16.F32.PACK_AB R27, R27, R100 ;  /* 0x000000641b1b723e */ /* 0x000fe200000000ff */
[----:B------:R-:W-:Y:S01]  /*80a0*/  FMUL.FTZ R17, R121, UR8 ;  /* 0x0000000879117c20 */ /* 0x000fe20008410000 */
[----:B------:R-:W-:Y:S01]  /*80b0*/  LEA R0, R0, UR4, 0x1 ;  /* 0x0000000400007c11 */ /* 0x000fe2000f8e08ff */
[----:B------:R-:W-:Y:S01]  /*80c0*/  BAR.SYNC.DEFER_BLOCKING 0x0 ;  /* 0x0000000000007b1d */ /* 0x000fe20000010000 */
[----:B------:R-:W-:Y:S01]  /*80d0*/  F2FP.F16.F32.PACK_AB R26, R26, R102 ;  /* 0x000000661a1a723e */ /* 0x000fe200000000ff */
[----:B------:R-:W-:Y:S01]  /*80e0*/  FMUL.FTZ R122, R122, UR8 ;  /* 0x000000087a7a7c20 */ /* 0x000fe20008410000 */
[----:B------:R-:W-:Y:S01]  /*80f0*/  FMUL.FTZ R16, R123, UR8 ;  /* 0x000000087b107c20 */ /* 0x000fe20008410000 */
[C---:B------:R-:W-:Y:S01]  /*8100*/  VIADD R3, R0.reuse, 0xc000 ;  /* 0x0000c00000037836 */ /* 0x040fe20000000000 */
[----:B------:R-:W-:Y:S01]  /*8110*/  F2FP.F16.F32.PACK_AB R23, R23, R112 ;  /* 0x000000701717723e */ /* 0x000fe200000000ff */
[----:B------:R-:W-:Y:S01]  /*8120*/  VIADD R2, R0, 0xc040 ;  /* 0x0000c04000027836 */ /* 0x000fe20000000000 */
[----:B------:R-:W-:Y:S01]  /*8130*/  F2FP.F16.F32.PACK_AB R22, R22, R114 ;  /* 0x000000721616723e */ /* 0x000fe200000000ff */
[----:B------:R-:W-:-:S02]  /*8140*/  @P0 VIADD R2, R3, 0xffffffc0 ;  /* 0xffffffc003020836 */ /* 0x000fc40000000000 */
        /* <DEDUP_REMOVED lines=120> */
.L_x_827:
[----:B------:R-:W2:Y:S01]  /*88d0*/  LDCU.64 UR10, c[0x0][0x5c0] ;  /* 0x0000b800ff0a77ac */ /* 0x000ea20008000a00 */
[----:B------:R-:W-:-:S04]  /*88e0*/  UIADD3 UR8, UPT, UPT, UR37, UR41, URZ ;  /* 0x0000002925087290 */ /* 0x000fc8000fffe0ff */
[----:B--2---:R-:W-:Y:S02]  /*88f0*/  UIMAD.WIDE.U32 UR18, UR8, UR10, URZ ;  /* 0x0000000a081272a5 */ /* 0x004fe4000f8e00ff */
[----:B------:R-:W-:-:S04]  /*8900*/  UIMAD UR8, UR8, UR11, URZ ;  /* 0x0000000b080872a4 */ /* 0x000fc8000f8e02ff */
[----:B------:R-:W-:-:S06]  /*8910*/  UIADD3 UR8, UPT, UPT, UR19, UR8, URZ ;  /* 0x0000000813087290 */ /* 0x000fcc000fffe0ff */
[----:B-1----:R-:W-:Y:S02]  /*8920*/  MOV R0, UR8 ;  /* 0x0000000800007c02 */ /* 0x002fe40008000f00 */
.L_x_828:
        /* <DEDUP_REMOVED lines=14> */
.L_x_829:
[----:B------:R-:W1:Y:S01]  /*8a10*/  LDCU.64 UR8, c[0x0][0x5c8] ;  /* 0x0000b900ff0877ac */ /* 0x000e620008000a00 */
[----:B------:R-:W-:-:S04]  /*8a20*/  UIADD3 UR14, UPT, UPT, UR37, UR41, URZ ;  /* 0x00000029250e7290 */ /* 0x000fc8000fffe0ff */
[----:B-1----:R-:W-:Y:S02]  /*8a30*/  UIMAD.WIDE.U32 UR16, UR14, UR8, URZ ;  /* 0x000000080e1072a5 */ /* 0x002fe4000f8e00ff */
[----:B------:R-:W-:-:S04]  /*8a40*/  UIMAD UR14, UR14, UR9, URZ ;  /* 0x000000090e0e72a4 */ /* 0x000fc8000f8e02ff */
[----:B------:R-:W-:Y:S01]  /*8a50*/  UIADD3 UR14, UPT, UPT, UR17, UR14, URZ ;  /* 0x0000000e110e7290 */ /* 0x000fe2000fffe0ff */
[----:B------:R-:W-:-:S05]  /*8a60*/  UMOV UR30, UR16 ;  /* 0x00000010001e7c82 */ /* 0x000fca0008000000 */
[----:B------:R-:W-:-:S07]  /*8a70*/  MOV R26, UR14 ;  /* 0x0000000e001a7c02 */ /* 0x000fce0008000f00 */
.L_x_830:
        /* <DEDUP_REMOVED lines=16> */
[----:B------:R-:W-:Y:S02]  /*8b80*/  ISETP.GE.AND P3, PT, R74, UR33, PT ;  /* 0x000000214a007c0c */ /* 0x000fe4000bf66270 */
        /* <DEDUP_REMOVED lines=34> */
.L_x_832:
[----:B------:R-:W-:Y:S05]  /*8db0*/  BSYNC.RECONVERGENT B0 ;  /* 0x0000000000007941 */ /* 0x000fea0003800200 */
.L_x_831:
        /* <DEDUP_REMOVED lines=19> */
.L_x_834:
[----:B------:R-:W-:Y:S05]  /*8ef0*/  BSYNC.RECONVERGENT B0 ;  /* 0x0000000000007941 */ /* 0x000fea0003800200 */
.L_x_833:
        /* <DEDUP_REMOVED lines=25> */
.L_x_836:
[----:B------:R-:W-:Y:S05]  /*9090*/  BSYNC.RECONVERGENT B0 ;  /* 0x0000000000007941 */ /* 0x000fea0003800200 */
.L_x_835:
        /* <DEDUP_REMOVED lines=17> */
.L_x_795:
[----:B------:R-:W-:Y:S05]  /*91b0*/  BSYNC.RECONVERGENT B1 ;  /* 0x0000000000017941 */ /* 0x000fea0003800200 */
.L_x_773:
        /* <DEDUP_REMOVED lines=11> */
.L_x_838:
        /* <DEDUP_REMOVED lines=9> */
.L_x_2166:


//--------------------- .text._ZN5flash44flash_bwd_dq_dk_dv_loop_seqk_parallel_kernelI23Flash_bwd_kernel_traitsILi192ELi64ELi64ELi8ELi4ELi2ELi2ELb1ELb1EN7cutlass6half_tE19Flash_kernel_traitsILi192ELi64ELi64ELi8ES3_EELb1ELb0ELb1ELb0ELb0ELb0ELb0EEEvNS_16Flash_bwd_paramsE --------------------------
	.section	.text._ZN5flash44flash_bwd_dq_dk_dv_loop_seqk_parallel_kernelI23Flash_bwd_kernel_traitsILi192ELi64ELi64ELi8ELi4ELi2ELi2ELb1ELb1EN7cutlass6half_tE19Flash_kernel_traitsILi192ELi64ELi64ELi8ES3_EELb1ELb0ELb1ELb0ELb0ELb0ELb0EEEvNS_16Flash_bwd_paramsE,"ax",@progbits
	.align	128
        .global         _ZN5flash44flash_bwd_dq_dk_dv_loop_seqk_parallel_kernelI23Flash_bwd_kernel_traitsILi192ELi64ELi64ELi8ELi4ELi2ELi2ELb1ELb1EN7cutlass6half_tE19Flash_kernel_traitsILi192ELi64ELi64ELi8ES3_EELb1ELb0ELb1ELb0ELb0ELb0ELb0EEEvNS_16Flash_bwd_paramsE
        .type           _ZN5flash44flash_bwd_dq_dk_dv_loop_seqk_parallel_kernelI23Flash_bwd_kernel_traitsILi192ELi64ELi64ELi8ELi4ELi2ELi2ELb1ELb1EN7cutlass6half_tE19Flash_kernel_traitsILi192ELi64ELi64ELi8ES3_EELb1ELb0ELb1ELb0ELb0ELb0ELb0EEEvNS_16Flash_bwd_paramsE,@function
        .size           _ZN5flash44flash_bwd_dq_dk_dv_loop_seqk_parallel_kernelI23Flash_bwd_kernel_traitsILi192ELi64ELi64ELi8ELi4ELi2ELi2ELb1ELb1EN7cutlass6half_tE19Flash_kernel_traitsILi192ELi64ELi64ELi8ES3_EELb1ELb0ELb1ELb0ELb0ELb0ELb0EEEvNS_16Flash_bwd_paramsE,(.L_x_2167 - _ZN5flash44flash_bwd_dq_dk_dv_loop_seqk_parallel_kernelI23Flash_bwd_kernel_traitsILi192ELi64ELi64ELi8ELi4ELi2ELi2ELb1ELb1EN7cutlass6half_tE19Flash_kernel_traitsILi192ELi64ELi64ELi8ES3_EELb1ELb0ELb1ELb0ELb0ELb0ELb0EEEvNS_16Flash_bwd_paramsE)
        .other          _ZN5flash44flash_bwd_dq_dk_dv_loop_seqk_parallel_kernelI23Flash_bwd_kernel_traitsILi192ELi64ELi64ELi8ELi4ELi2ELi2ELb1ELb1EN7cutlass6half_tE19Flash_kernel_traitsILi192ELi64ELi64ELi8ES3_EELb1ELb0ELb1ELb0ELb0ELb0ELb0EEEvNS_16Flash_bwd_paramsE,@"STO_CUDA_ENTRY STV_DEFAULT"
_ZN5flash44flash_bwd_dq_dk_dv_loop_seqk_parallel_kernelI23Flash_bwd_kernel_traitsILi192ELi64ELi64ELi8ELi4ELi2ELi2ELb1ELb1EN7cutlass6half_tE19Flash_kernel_traitsILi192ELi64ELi64ELi8ES3_EELb1ELb0ELb1ELb0ELb0ELb0ELb0EEEvNS_16Flash_bwd_paramsE:
.text._ZN5flash44flash_bwd_dq_dk_dv_loop_seqk_parallel_kernelI23Flash_bwd_kernel_traitsILi192ELi64ELi64ELi8ELi4ELi2ELi2ELb1ELb1EN7cutlass6half_tE19Flash_kernel_traitsILi192ELi64ELi64ELi8ES3_EELb1ELb0ELb1ELb0ELb0ELb0ELb0EEEvNS_16Flash_bwd_paramsE:
        /* <DEDUP_REMOVED lines=49> */
.L_x_905:
        /* <DEDUP_REMOVED lines=52> */
.L_x_839:
        /* <DEDUP_REMOVED lines=42> */
.L_x_841:
[----:B------:R-:W1:Y:S01]  /*08f0*/  LDCU.64 UR16, c[0x0][0x3b8] ;  /* 0x00007700ff1077ac */ /* 0x000e620008000a00 */
[----:B------:R-:W-:-:S04]  /*0900*/  UIADD3 UR8, UPT, UPT, UR40, UR41, URZ ;  /* 0x0000002928087290 */ /* 0x000fc8000fffe0ff */
[----:B-1----:R-:W-:Y:S02]  /*0910*/  UIMAD.WIDE.U32 UR44, UR8, UR16, URZ ;  /* 0x00000010082c72a5 */ /* 0x002fe4000f8e00ff */
[----:B------:R-:W-:-:S04]  /*0920*/  UIMAD UR8, UR8, UR17, URZ ;  /* 0x00000011080872a4 */ /* 0x000fc8000f8e02ff */
[----:B------:R-:W-:-:S06]  /*0930*/  UIADD3 UR8, UPT, UPT, UR45, UR8, URZ ;  /* 0x000000082d087290 */ /* 0x000fcc000fffe0ff */
[----:B------:R-:W-:Y:S02]  /*0940*/  MOV R20, UR8 ;  /* 0x0000000800147c02 */ /* 0x000fe40008000f00 */
.L_x_842:
        /* <DEDUP_REMOVED lines=43> */
.L_x_843:
[----:B------:R-:W1:Y:S01]  /*0c00*/  LDCU.64 UR14, c[0x0][0x3c0] ;  /* 0x00007800ff0e77ac */ /* 0x000e620008000a00 */
[----:B------:R-:W-:-:S04]  /*0c10*/  UIADD3 UR8, UPT, UPT, UR40, UR41, URZ ;  /* 0x0000002928087290 */ /* 0x000fc8000fffe0ff */
[----:B-1----:R-:W-:Y:S02]  /*0c20*/  UIMAD.WIDE.U32 UR52, UR8, UR14, URZ ;  /* 0x0000000e083472a5 */ /* 0x002fe4000f8e00ff */
[----:B------:R-:W-:-:S04]  /*0c30*/  UIMAD UR8, UR8, UR15, URZ ;  /* 0x0000000f080872a4 */ /* 0x000fc8000f8e02ff */
[----:B------:R-:W-:-:S06]  /*0c40*/  UIADD3 UR8, UPT, UPT, UR53, UR8, URZ ;  /* 0x0000000835087290 */ /* 0x000fcc000fffe0ff */
[----:B------:R-:W-:-:S07]  /*0c50*/  MOV R16, UR8 ;  /* 0x0000000800107c02 */ /* 0x000fce0008000f00 */
.L_x_844:
        /* <DEDUP_REMOVED lines=28> */
.L_x_845:
[----:B------:R-:W-:Y:S02]  /*0e20*/  UIMAD.WIDE.U32 UR10, UR56, UR19, URZ ;  /* 0x00000013380a72a5 */ /* 0x000fe4000f8e00ff */
[----:B------:R-:W-:-:S04]  /*0e30*/  UIMAD UR8, UR57, UR19, URZ ;  /* 0x00000013390872a4 */ /* 0x000fc8000f8e02ff */
[----:B------:R-:W-:-:S12]  /*0e40*/  UIADD3 UR8, UPT, UPT, UR11, UR8, URZ ;  /* 0x000000080b087290 */ /* 0x000fd8000fffe0ff */
.L_x_846:
        /* <DEDUP_REMOVED lines=20> */
.L_x_847:
[----:B------:R-:W1:Y:S01]  /*0f90*/  LDCU UR57, c[0x0][0x434] ;  /* 0x00008680ff3977ac */ /* 0x000e620008000800 */
[----:B------:R-:W-:-:S04]  /*0fa0*/  UIMAD UR9, UR25, UR43, UR24 ;  /* 0x0000002b190972a4 */ /* 0x000fc8000f8e0218 */
[----:B-1----:R-:W-:Y:S02]  /*0fb0*/  UIMAD UR57, UR9, UR57, URZ ;  /* 0x00000039093972a4 */ /* 0x002fe4000f8e02ff */
.L_x_848:
        /* <DEDUP_REMOVED lines=11> */
.L_x_849:
[----:B------:R-:W1:Y:S01]  /*1070*/  LDCU UR56, c[0x0][0x444] ;  /* 0x00008880ff3877ac */ /* 0x000e620008000800 */
[----:B------:R-:W-:-:S04]  /*1080*/  UIMAD UR9, UR25, UR43, UR24 ;  /* 0x0000002b190972a4 */ /* 0x000fc8000f8e0218 */
[----:B-1----:R-:W-:-:S12]  /*1090*/  UIMAD UR56, UR9, UR56, URZ ;  /* 0x00000038093872a4 */ /* 0x002fd8000f8e02ff */
.L_x_850:
        /* <DEDUP_REMOVED lines=15> */
[----:B------:R-:W-:Y:S01]  /*1190*/  USHF.R.S32.HI UR8, URZ, 0x1f, UR9 ;  /* 0x0000001fff087899 */ /* 0x000fe20008011409 */
[C---:B---3--:R-:W-:Y:S01]  /*11a0*/  IMAD R6, R12.reuse, UR51, RZ ;  /* 0x000000330c067c24 */ /* 0x048fe2000f8e02ff */
[----:B------:R-:W-:Y:S02]  /*11b0*/  SHF.L.U64.HI R18, R12, 0x5, R13 ;  /* 0x000000050c127819 */ /* 0x000fe4000001020d */
[----:B------:R-:W-:Y:S01]  /*11c0*/  ULEA.HI UR8, UR8, UR9, URZ, 0x6 ;  /* 0x0000000908087291 */ /* 0x000fe2000f8f30ff */
[----:B--2---:R-:W-:-:S03]  /*11d0*/  IMAD.SHL.U32 R24, R23, 0x8, RZ ;  /* 0x0000000817187824 */ /* 0x004fc600078e00ff */
[----:B------:R-:W-:Y:S01]  /*11e0*/  USHF.R.S32.HI UR45, URZ, 0x6, UR8 ;  /* 0x00000006ff2d7899 */ /* 0x000fe20008011408 */
[----:B------:R-:W-:Y:S02]  /*11f0*/  SHF.R.U32.HI R21, RZ, 0x3, R23 ;  /* 0x00000003ff157819 */ /* 0x000fe40000011617 */
[----:B------:R-:W-:Y:S01]  /*1200*/  LOP3.LUT R25, R23, 0x1f, RZ, 0xc0, !PT ;  /* 0x0000001f17197812 */ /* 0x000fe200078ec0ff */
[----:B------:R-:W-:Y:S01]  /*1210*/  UISETP.LT.AND UP0, UPT, URZ, UR45, UPT ;  /* 0x0000002dff00728c */ /* 0x000fe2000bf01270 */
[----:B------:R-:W-:Y:S02]  /*1220*/  LOP3.LUT R8, R24, 0x38, RZ, 0xc0, !PT ;  /* 0x0000003818087812 */ /* 0x000fe400078ec0ff */
[----:B------:R-:W1:Y:S01]  /*1230*/  LDCU.128 UR8, c[0x0][0x590] ;  /* 0x0000b200ff0877ac */ /* 0x000e620008000c00 */
[----:B------:R-:W-:Y:S02]  /*1240*/  IADD3 R22, PT, PT, R21, 0x20, RZ ;  /* 0x0000002015167810 */ /* 0x000fe40007ffe0ff */
[----:B------:R-:W-:Y:S01]  /*1250*/  IADD3 R2, P0, PT, R8, UR62, RZ ;  /* 0x0000003e08027c10 */ /* 0x000fe2000ff1e0ff */
[----:B------:R-:W-:Y:S01]  /*1260*/  IMAD.WIDE.U32 R4, R12, UR50, R8 ;  /* 0x000000320c047c25 */ /* 0x000fe2000f8e0008 */
[----:B------:R-:W-:-:S03]  /*1270*/  USEL UR45, URZ, UR45, !UP0 ;  /* 0x0000002dff2d7287 */ /* 0x000fc6000c000000 */
[----:B------:R-:W-:Y:S01]  /*1280*/  IMAD.X R3, RZ, RZ, UR60, P0 ;  /* 0x0000003cff037e24 */ /* 0x000fe200080e06ff */
[----:B------:R-:W2:Y:S01]  /*1290*/  LDCU.64 UR60, c[0x0][0x5e8] ;  /* 0x0000bd00ff3c77ac */ /* 0x000ea20008000a00 */
[----:B------:R-:W-:Y:S02]  /*12a0*/  UISETP.GT.AND UP0, UPT, UR46, UR45, UPT ;  /* 0x0000002d2e00728c */ /* 0x000fe4000bf04270 */
[----:B-1----:R-:W-:Y:S01]  /*12b0*/  UIMAD UR18, UR51, UR8, URZ ;  /* 0x00000008331272a4 */ /* 0x002fe2000f8e02ff */
[----:B------:R-:W-:-:S03]  /*12c0*/  IMAD.U32 R0, RZ, RZ, UR8 ;  /* 0x00000008ff007e24 */ /* 0x000fc6000f8e00ff */
[----:B------:R-:W-:Y:S01]  /*12d0*/  UIMAD UR18, UR50, UR9, UR18 ;  /* 0x00000009321272a4 */ /* 0x000fe2000f8e0212 */
[----:B------:R-:W-:Y:S01]  /*12e0*/  IMAD.WIDE.U32 R2, R0, UR50, R2 ;  /* 0x0000003200027c25 */ /* 0x000fe2000f8e0002 */
[----:B------:R-:W-:-:S04]  /*12f0*/  MOV R0, UR10 ;  /* 0x0000000a00007c02 */ /* 0x000fc80008000f00 */
[----:B------:R-:W-:Y:S02]  /*1300*/  VIADD R3, R3, UR18 ;  /* 0x0000001203037c36 */ /* 0x000fe40008000000 */
[----:B------:R-:W-:-:S03]  /*1310*/  IMAD.WIDE.U32 R2, R0, UR24, R2 ;  /* 0x0000001800027c25 */ /* 0x000fc6000f8e0002 */
[----:B------:R-:W1:Y:S01]  /*1320*/  LDCU.64 UR18, c[0x0][0x3c8] ;  /* 0x00007900ff1277ac */ /* 0x000e620008000a00 */
[----:B------:R-:W-:Y:S01]  /*1330*/  IMAD.U32 R0, RZ, RZ, UR11 ;  /* 0x0000000bff007e24 */ /* 0x000fe2000f8e00ff */
[----:B------:R-:W3:Y:S03]  /*1340*/  LDCU.64 UR10, c[0x0][0x550] ;  /* 0x0000aa00ff0a77ac */ /* 0x000ee60008000a00 */
[----:B------:R-:W-:Y:S02]  /*1350*/  IMAD R3, R0, UR24, R3 ;  /* 0x0000001800037c24 */ /* 0x000fe4000f8e0203 */
[----:B------:R-:W-:Y:S01]  /*1360*/  IMAD R0, R13, UR50, R6 ;  /* 0x000000320d007c24 */ /* 0x000fe2000f8e0206 */
[----:B------:R-:W-:Y:S01]  /*1370*/  IADD3 R6, P0, PT, R4, UR54, RZ ;  /* 0x0000003604067c10 */ /* 0x000fe2000ff1e0ff */
[----:B------:R-:W-:Y:S01]  /*1380*/  IMAD.WIDE.U32 R2, R21, UR8, R2 ;  /* 0x0000000815027c25 */ /* 0x000fe2000f8e0002 */
[----:B------:R-:W-:-:S02]  /*1390*/  USHF.L.U32 UR50, UR8, 0x5, URZ ;  /* 0x0000000508327899 */ /* 0x000fc400080006ff */
[----:B------:R-:W-:Y:S01]  /*13a0*/  IADD3.X R7, PT, PT, R5, UR49, R0, P0, !PT ;  /* 0x0000003105077c10 */ /* 0x000fe200087fe400 */
[----:B------:R-:W-:Y:S01]  /*13b0*/  USHF.L.U64.HI UR49, UR8, 0x5, UR9 ;  /* 0x0000000508317899 */ /* 0x000fe20008010209 */
[----:B------:R-:W-:Y:S01]  /*13c0*/  IMAD R15, R21, UR9, R3 ;  /* 0x00000009150f7c24 */ /* 0x000fe2000f8e0203 */
[----:B------:R-:W5:Y:S01]  /*13d0*/  LDCU.64 UR8, c[0x0][0x380] ;  /* 0x00007000ff0877ac */ /* 0x000f620008000a00 */
[----:B-1----:R-:W-:Y:S01]  /*13e0*/  IMAD.U32 R0, RZ, RZ, UR18 ;  /* 0x00000012ff007e24 */ /* 0x002fe2000f8e00ff */
[----:B------:R-:W-:Y:S01]  /*13f0*/  MOV R3, UR19 ;  /* 0x0000001300037c02 */ /* 0x000fe20008000f00 */
[----:B----4-:R-:W-:Y:S01]  /*1400*/  IMAD.WIDE.U32 R4, R10, UR22, RZ ;  /* 0x000000160a047c25 */ /* 0x010fe2000f8e00ff */
[----:B------:R-:W1:Y:S01]  /*1410*/  LDCU.64 UR18, c[0x0][0x570] ;  /* 0x0000ae00ff1277ac */ /* 0x000e620008000a00 */
[----:B---3--:R-:W-:Y:S02]  /*1420*/  LEA R29, P2, R2, UR10, 0x1 ;  /* 0x0000000a021d7c11 */ /* 0x008fe4000f8408ff */
[----:B------:R-:W-:Y:S01]  /*1430*/  IMAD.WIDE.U32 R6, R0, UR24, R6 ;  /* 0x0000001800067c25 */ /* 0x000fe2000f8e0006 */
[----:B------:R-:W-:-:S02]  /*1440*/  SHF.R.U32.HI R0, RZ, 0x5, R23 ;  /* 0x00000005ff007819 */ /* 0x000fc40000011617 */
[----:B------:R-:W-:Y:S01]  /*1450*/  SEL R4, R4, RZ, P3 ;  /* 0x000000ff04047207 */ /* 0x000fe20001800000 */
[----:B------:R-:W-:Y:S01]  /*1460*/  IMAD R10, R11, UR22, R5 ;  /* 0x000000160b0a7c24 */ /* 0x000fe2000f8e0205 */
[----:B------:R-:W-:Y:S01]  /*1470*/  LEA.HI.X R28, R2, UR11, R15, 0x1, P2 ;  /* 0x0000000b021c7c11 */ /* 0x000fe200090f0c0f */
[----:B------:R-:W-:Y:S01]  /*1480*/  IMAD R0, R0, UR59, R25 ;  /* 0x0000003b00007c24 */ /* 0x000fe2000f8e0219 */
[----:B------:R-:W-:Y:S01]  /*1490*/  USHF.L.U32 UR59, UR59, 0x6, URZ ;  /* 0x000000063b3b7899 */ /* 0x000fe200080006ff */
[----:B------:R-:W-:Y:S01]  /*14a0*/  IMAD R3, R3, UR24, R7 ;  /* 0x0000001803037c24 */ /* 0x000fe2000f8e0207 */
[----:B------:R3:W-:Y:S01]  /*14b0*/  STL [R1+0x30], R29 ;  /* 0x0000301d01007387 */ /* 0x0007e20000100800 */
[----:B------:R-:W-:Y:S01]  /*14c0*/  IMAD.MOV.U32 R2, RZ, RZ, R6 ;  /* 0x000000ffff027224 */ /* 0x000fe200078e0006 */
[----:B------:R-:W-:Y:S01]  /*14d0*/  IADD3 R11, P1, P0, R0, UR55, R4 ;  /* 0x00000037000b7c10 */ /* 0x000fe2000f83e004 */
[----:B------:R-:W4:Y:S01]  /*14e0*/  LDCU.64 UR54, c[0x0][0x420] ;  /* 0x00008400ff3677ac */ /* 0x000f220008000a00 */
[----:B------:R-:W-:Y:S01]  /*14f0*/  SHF.R.S32.HI R5, RZ, 0x1f, R0 ;  /* 0x0000001fff057819 */ /* 0x000fe20000011400 */
[----:B------:R-:W-:Y:S01]  /*1500*/  IMAD.WIDE.U32 R2, R21, R12, R2 ;  /* 0x0000000c15027225 */ /* 0x000fe200078e0002 */
[----:B------:R-:W-:Y:S01]  /*1510*/  SEL R0, R10, RZ, P3 ;  /* 0x000000ff0a007207 */ /* 0x000fe20001800000 */
[----:B------:R3:W-:Y:S01]  /*1520*/  STL [R1+0x2c], R28 ;  /* 0x00002c1c01007387 */ /* 0x0007e20000100800 */
[----:B--2---:R-:W-:Y:S01]  /*1530*/  UIMAD.WIDE UR10, UR56, 0x4, UR60 ;  /* 0x00000004380a78a5 */ /* 0x004fe2000f8e023c */
[----:B------:R-:W-:Y:S01]  /*1540*/  IMAD.U32 R4, RZ, RZ, UR59 ;  /* 0x0000003bff047e24 */ /* 0x000fe2000f8e00ff */
[----:B------:R-:W-:Y:S01]  /*1550*/  IADD3.X R5, PT, PT, R5, UR53, R0, P1, P0 ;  /* 0x0000003505057c10 */ /* 0x000fe20008fe0400 */
[----:B------:R-:W-:Y:S01]  /*1560*/  IMAD R3, R21, R13, R3 ;  /* 0x0000000d15037224 */ /* 0x000fe200078e0203 */
[----:B------:R-:W-:Y:S01]  /*1570*/  IADD3 R0, P0, PT, R11, UR59, RZ ;  /* 0x0000003b0b007c10 */ /* 0x000fe2000ff1e0ff */
[----:B------:R-:W-:Y:S01]  /*1580*/  IMAD.SHL.U32 R15, R12, 0x20, RZ ;  /* 0x000000200c0f7824 */ /* 0x000fe200078e00ff */
[----:B-----5:R-:W-:-:S02]  /*1590*/  LEA R27, P1, R2, UR8, 0x1 ;  /* 0x00000008021b7c11 */ /* 0x020fc4000f8208ff */
[----:B------:R-:W-:Y:S02]  /*15a0*/  LEA.HI.X.SX32 R4, R4, R5, 0x1, P0 ;  /* 0x0000000504047211 */ /* 0x000fe400000f0eff */
[----:B-1----:R-:W-:Y:S01]  /*15b0*/  LEA R30, P0, R0, UR18, 0x2 ;  /* 0x00000012001e7c11 */ /* 0x002fe2000f8010ff */
[----:B------:R3:W-:Y:S01]  /*15c0*/  STL [R1+0x28], R27 ;  /* 0x0000281b01007387 */ /* 0x0007e20000100800 */
[----:B------:R-:W-:Y:S02]  /*15d0*/  LEA.HI.X R26, R2, UR9, R3, 0x1, P1 ;  /* 0x00000009021a7c11 */ /* 0x000fe400088f0c03 */
[----:B------:R-:W-:Y:S01]  /*15e0*/  LEA.HI.X R31, R0, UR19, R4, 0x2, P0 ;  /* 0x00000013001f7c11 */ /* 0x000fe200080f1404 */
[----:B----4-:R-:W-:Y:S01]  /*15f0*/  UIMAD.WIDE UR18, UR57, 0x4, UR54 ;  /* 0x00000004391278a5 */ /* 0x010fe2000f8e0236 */
[----:B------:R-:W-:Y:S01]  /*1600*/  IADD3 R13, P0, PT, R21, 0x20, RZ ;  /* 0x00000020150d7810 */ /* 0x000fe20007f1e0ff */
[----:B------:R3:W-:Y:S01]  /*1610*/  STL [R1+0x1c], R26 ;  /* 0x00001c1a01007387 */ /* 0x0007e20000100800 */
[----:B------:R-:W-:-:S02]  /*1620*/  LOP3.LUT R12, R8, 0x80, RZ, 0xfc, !PT ;  /* 0x00000080080c7812 */ /* 0x000fc400078efcff */
[----:B------:R-:W-:Y:S01]  /*1630*/  LOP3.LUT R11, R8, 0x40, RZ, 0xfc, !PT ;  /* 0x00000040080b7812 */ /* 0x000fe200078efcff */
[----:B------:R3:W-:Y:S01]  /*1640*/  STL.64 [R1+0x20], R30 ;  /* 0x0000201e01007387 */ /* 0x0007e20000100a00 */
[----:B------:R-:W-:Y:S01]  /*1650*/  IMAD.X R17, RZ, RZ, RZ, P0 ;  /* 0x000000ffff117224 */ /* 0x000fe200000e06ff */
[----:B------:R-:W-:Y:S06]  /*1660*/  BRA.U UP0, `(.L_x_851) ;  /* 0x0000000900147547 */ /* 0x000fec000b800000 */
        /* <DEDUP_REMOVED lines=13> */
.L_x_852:
[----:B------:R-:W1:Y:S01]  /*1740*/  LDCU.64 UR14, c[0x0][0x5c0] ;  /* 0x0000b800ff0e77ac */ /* 0x000e620008000a00 */
[----:B------:R-:W-:-:S04]  /*1750*/  UIADD3 UR8, UPT, UPT, UR40, UR41, URZ ;  /* 0x0000002928087290 */ /* 0x000fc8000fffe0ff */
[----:B-1----:R-:W-:Y:S02]  /*1760*/  UIMAD.WIDE.U32 UR18, UR8, UR14, URZ ;  /* 0x0000000e081272a5 */ /* 0x002fe4000f8e00ff */
[----:B------:R-:W-:-:S04]  /*1770*/  UIMAD UR8, UR8, UR15, URZ ;  /* 0x0000000f080872a4 */ /* 0x000fc8000f8e02ff */
[----:B------:R-:W-:-:S06]  /*1780*/  UIADD3 UR8, UPT, UPT, UR19, UR8, URZ ;  /* 0x0000000813087290 */ /* 0x000fcc000fffe0ff */
[----:B------:R-:W-:Y:S02]  /*1790*/  MOV R0, UR8 ;  /* 0x0000000800007c02 */ /* 0x000fe40008000f00 */
.L_x_853:
        /* <DEDUP_REMOVED lines=13> */
.L_x_854:
[----:B------:R-:W1:Y:S01]  /*1870*/  LDCU.64 UR10, c[0x0][0x5c8] ;  /* 0x0000b900ff0a77ac */ /* 0x000e620008000a00 */
[----:B------:R-:W-:-:S04]  /*1880*/  UIADD3 UR40, UPT, UPT, UR40, UR41, URZ ;  /* 0x0000002928287290 */ /* 0x000fc8000fffe0ff */
[----:B-1----:R-:W-:Y:S02]  /*1890*/  UIMAD.WIDE.U32 UR16, UR40, UR10, URZ ;  /* 0x0000000a281072a5 */ /* 0x002fe4000f8e00ff */
[----:B------:R-:W-:-:S04]  /*18a0*/  UIMAD UR40, UR40, UR11, URZ ;  /* 0x0000000b282872a4 */ /* 0x000fc8000f8e02ff */
[----:B------:R-:W-:-:S06]  /*18b0*/  UIADD3 UR40, UPT, UPT, UR17, UR40, URZ ;  /* 0x0000002811287290 */ /* 0x000fcc000fffe0ff */
[----:B------:R-:W-:-:S07]  /*18c0*/  MOV R10, UR40 ;  /* 0x00000028000a7c02 */ /* 0x000fce0008000f00 */
.L_x_855:
        /* <DEDUP_REMOVED lines=30> */
.L_x_857:
[----:B------:R-:W-:Y:S05]  /*1ab0*/  BSYNC.RECONVERGENT B0 ;  /* 0x0000000000007941 */ /* 0x000fea0003800200 */
.L_x_856:
        /* <DEDUP_REMOVED lines=17> */
.L_x_859:
[----:B------:R-:W-:Y:S05]  /*1bd0*/  BSYNC.RECONVERGENT B0 ;  /* 0x0000000000007941 */ /* 0x000fea0003800200 */
.L_x_858:
        /* <DEDUP_REMOVED lines=27> */
.L_x_861:
[----:B------:R-:W-:Y:S05]  /*1d90*/  BSYNC.RECONVERGENT B0 ;  /* 0x0000000000007941 */ /* 0x000fea0003800200 */
.L_x_860:
        /* <DEDUP_REMOVED lines=18> */
.L_x_851:
        /* <DEDUP_REMOVED lines=47> */
.L_x_865:
[----:B------:R2:W-:Y:S01]  /*21b0*/  STS.128 [R0+0x16000], RZ ;  /* 0x016000ff00007388 */ /* 0x0005e20000000c00 */
[----:B------:R-:W-:Y:S05]  /*21c0*/  BRA `(.L_x_866) ;  /* 0x00000000000c7947 */ /* 0x000fea0003800000 */
.L_x_864:
[----:B------:R1:W-:Y:S04]  /*21d0*/  STS.128 [R0+0x12000], RZ ;  /* 0x012000ff00007388 */ /* 0x0003e80000000c00 */
[----:B------:R1:W-:Y:S04]  /*21e0*/  STS.128 [R0+0x14000], RZ ;  /* 0x014000ff00007388 */ /* 0x0003e80000000c00 */
[----:B------:R1:W-:Y:S02]  /*21f0*/  STS.128 [R0+0x16000], RZ ;  /* 0x016000ff00007388 */ /* 0x0003e40000000c00 */
.L_x_866:
[----:B------:R-:W-:Y:S05]  /*2200*/  BSYNC.RECONVERGENT B0 ;  /* 0x0000000000007941 */ /* 0x000fea0003800200 */
.L_x_863:
        /* <DEDUP_REMOVED lines=34> */
.L_x_869:
[----:B------:R4:W-:Y:S02]  /*2430*/  STS.128 [R0+0x17000], RZ ;  /* 0x017000ff00007388 */ /* 0x0009e40000000c00 */
.L_x_868:
[----:B------:R-:W-:Y:S05]  /*2440*/  BSYNC.RECONVERGENT B0 ;  /* 0x0000000000007941 */ /* 0x000fea0003800200 */
.L_x_867:
        /* <DEDUP_REMOVED lines=31> */
.L_x_872:
[----:B------:R4:W-:Y:S01]  /*2640*/  STS.128 [R0+0xa000], RZ ;  /* 0x00a000ff00007388 */ /* 0x0009e20000000c00 */
[----:B------:R-:W-:Y:S05]  /*2650*/  BRA `(.L_x_873) ;  /* 0x00000000000c7947 */ /* 0x000fea0003800000 */
.L_x_871:
[----:B------:R1:W-:Y:S04]  /*2660*/  STS.128 [R0+0x6000], RZ ;  /* 0x006000ff00007388 */ /* 0x0003e80000000c00 */
[----:B------:R1:W-:Y:S04]  /*2670*/  STS.128 [R0+0x8000], RZ ;  /* 0x008000ff00007388 */ /* 0x0003e80000000c00 */
[----:B------:R1:W-:Y:S02]  /*2680*/  STS.128 [R0+0xa000], RZ ;  /* 0x00a000ff00007388 */ /* 0x0003e40000000c00 */
.L_x_873:
[----:B------:R-:W-:Y:S05]  /*2690*/  BSYNC.RECONVERGENT B0 ;  /* 0x0000000000007941 */ /* 0x000fea0003800200 */
.L_x_870:
        /* <DEDUP_REMOVED lines=31> */
.L_x_876:
[----:B------:R4:W-:Y:S02]  /*2890*/  STS.128 [R0+0xb000], RZ ;  /* 0x00b000ff00007388 */ /* 0x0009e40000000c00 */
.L_x_875:
[----:B------:R-:W-:Y:S05]  /*28a0*/  BSYNC.RECONVERGENT B0 ;  /* 0x0000000000007941 */ /* 0x000fea0003800200 */
.L_x_874:
        /* <DEDUP_REMOVED lines=28> */
.L_x_879:
[----:B------:R4:W-:Y:S01]  /*2a70*/  STS.128 [R0+0x4000], RZ ;  /* 0x004000ff00007388 */ /* 0x0009e20000000c00 */
[----:B------:R-:W-:Y:S05]  /*2a80*/  BRA `(.L_x_880) ;  /* 0x00000000000c7947 */ /* 0x000fea0003800000 */
.L_x_878:
[----:B------:R1:W-:Y:S04]  /*2a90*/  STS.128 [R0], RZ ;  /* 0x000000ff00007388 */ /* 0x0003e80000000c00 */
[----:B------:R1:W-:Y:S04]  /*2aa0*/  STS.128 [R0+0x2000], RZ ;  /* 0x002000ff00007388 */ /* 0x0003e80000000c00 */
[----:B------:R1:W-:Y:S02]  /*2ab0*/  STS.128 [R0+0x4000], RZ ;  /* 0x004000ff00007388 */ /* 0x0003e40000000c00 */
.L_x_880:
[----:B------:R-:W-:Y:S05]  /*2ac0*/  BSYNC.RECONVERGENT B0 ;  /* 0x0000000000007941 */ /* 0x000fea0003800200 */
.L_x_877:
        /* <DEDUP_REMOVED lines=27> */
.L_x_883:
[----:B------:R4:W-:Y:S02]  /*2c80*/  STS.128 [R0+0x5000], RZ ;  /* 0x005000ff00007388 */ /* 0x0009e40000000c00 */
.L_x_882:
[----:B------:R-:W-:Y:S05]  /*2c90*/  BSYNC.RECONVERGENT B0 ;  /* 0x0000000000007941 */ /* 0x000fea0003800200 */
.L_x_881:
[--C-:B------:R-:W-:Y:S02]  /*2ca0*/  SHF.R.U32.HI R15, RZ, 0x1, R23.reuse ;  /* 0x00000001ff0f7819 */ /* 0x100fe40000011617 */
[----:B-1--4-:R-:W-:Y:S02]  /*2cb0*/  SHF.R.U32.HI R3, RZ, 0x2, R23 ;  /* 0x00000002ff037819 */ /* 0x012fe40000011617 */
        /* <DEDUP_REMOVED lines=8> */
[----:B------:R-:W4:Y:S03]  /*2d40*/  LDCU.64 UR8, c[0x0][0x3d0] ;  /* 0x00007a00ff0877ac */ /* 0x000f260008000a00 */
        /* <DEDUP_REMOVED lines=13> */
[----:B----4-:R-:W-:-:S04]  /*2e20*/  IMAD R4, R19, UR8, RZ ;  /* 0x0000000813047c24 */ /* 0x010fc8000f8e02ff */
        /* <DEDUP_REMOVED lines=31> */
.L_x_886:
[----:B------:R4:W-:Y:S01]  /*3020*/  STS.128 [R0+0x10000], RZ ;  /* 0x010000ff00007388 */ /* 0x0009e20000000c00 */
[----:B------:R-:W-:Y:S05]  /*3030*/  BRA `(.L_x_887) ;  /* 0x00000000000c7947 */ /* 0x000fea0003800000 */
.L_x_885:
[----:B------:R1:W-:Y:S04]  /*3040*/  STS.128 [R0+0xc000], RZ ;  /* 0x00c000ff00007388 */ /* 0x0003e80000000c00 */
[----:B------:R1:W-:Y:S04]  /*3050*/  STS.128 [R0+0xe000], RZ ;  /* 0x00e000ff00007388 */ /* 0x0003e80000000c00 */
[----:B------:R1:W-:Y:S02]  /*3060*/  STS.128 [R0+0x10000], RZ ;  /* 0x010000ff00007388 */ /* 0x0003e40000000c00 */
.L_x_887:
[----:B------:R-:W-:Y:S05]  /*3070*/  BSYNC.RECONVERGENT B0 ;  /* 0x0000000000007941 */ /* 0x000fea0003800200 */
.L_x_884:
        /* <DEDUP_REMOVED lines=33> */
.L_x_890:
[----:B------:R2:W-:Y:S02]  /*3290*/  STS.128 [R0+0x11000], RZ ;  /* 0x011000ff00007388 */ /* 0x0005e40000000c00 */
.L_x_889:
[----:B------:R-:W-:Y:S05]  /*32a0*/  BSYNC.RECONVERGENT B0 ;  /* 0x0000000000007941 */ /* 0x000fea0003800200 */
.L_x_888:
[----:B------:R-:W0:Y:S01]  /*32b0*/  LDGDEPBAR ;  /* 0x00000000000079af */ /* 0x000e220000000000 */
[----:B------:R-:W5:Y:S01]  /*32c0*/  LDC.64 R6, c[0x0][0x528] ;  /* 0x00014a00ff067b82 */ /* 0x000f620000000a00 */
[C---:B------:R-:W-:Y:S02]  /*32d0*/  IMAD.SHL.U32 R8, R23.reuse, 0x40, RZ ;  /* 0x0000004017087824 */ /* 0x040fe400078e00ff */
[C---:B------:R-:W-:Y:S02]  /*32e0*/  IMAD.SHL.U32 R9, R23.reuse, 0x20, RZ ;  /* 0x0000002017097824 */ /* 0x040fe400078e00ff */
[C---:B-12---:R-:W-:Y:S01]  /*32f0*/  IMAD.SHL.U32 R3, R23.reuse, 0x10, RZ ;  /* 0x0000001017037824 */ /* 0x046fe200078e00ff */
[----:B------:R-:W-:Y:S01]  /*3300*/  UIMAD UR16, UR25, UR43, UR24 ;  /* 0x0000002b191072a4 */ /* 0x000fe2000f8e0218 */
[C---:B------:R-:W-:Y:S01]  /*3310*/  LOP3.LUT P2, RZ, R23.reuse, 0x4, RZ, 0xc0, !PT ;  /* 0x0000000417ff7812 */ /* 0x040fe2000784c0ff */
[----:B------:R-:W1:Y:S01]  /*3320*/  LDCU UR44, c[0x0][0x590] ;  /* 0x0000b200ff2c77ac */ /* 0x000e620008000800 */
[----:B------:R-:W-:Y:S01]  /*3330*/  LOP3.LUT P3, RZ, R23, 0x2, RZ, 0xc0, !PT ;  /* 0x0000000217ff7812 */ /* 0x000fe2000786c0ff */
[----:B------:R-:W2:Y:S01]  /*3340*/  LDCU UR8, c[0x0][0x440] ;  /* 0x00008800ff0877ac */ /* 0x000ea20008000800 */
[----:B------:R-:W1:Y:S01]  /*3350*/  LDCU UR15, c[0x0][0x504] ;  /* 0x0000a080ff0f77ac */ /* 0x000e620008000800 */
[----:B------:R-:W1:Y:S01]  /*3360*/  LDCU UR14, c[0x0][0x508] ;  /* 0x0000a100ff0e77ac */ /* 0x000e620008000800 */
[----:B------:R-:W-:-:S04]  /*3370*/  DEPBAR.LE SB0, 0x1 ;  /* 0x000080400000791a */ /* 0x000fc80000000000 */
[----:B------:R-:W-:Y:S06]  /*3380*/  BAR.SYNC.DEFER_BLOCKING 0x0 ;  /* 0x0000000000007b1d */ /* 0x000fec0000010000 */
[----:B------:R-:W1:Y:S01]  /*3390*/  LDCU UR9, c[0x0][0x3e0] ;  /* 0x00007c00ff0977ac */ /* 0x000e620008000800 */
[----:B------:R-:W1:Y:S01]  /*33a0*/  LDCU UR17, c[0x0][0x45c] ;  /* 0x00008b80ff1177ac */ /* 0x000e620008000800 */
[----:B-----5:R-:W5:Y:S04]  /*33b0*/  LDG.E.64 R4, desc[UR34][R6.64+0x8] ;  /* 0x0000082206047981 */ /* 0x020f68000c1e1b00 */
[----:B------:R-:W2:Y:S01]  /*33c0*/  LDG.E.64 R6, desc[UR34][R6.64] ;  /* 0x0000002206067981 */ /* 0x000ea2000c1e1b00 */
[----:B------:R-:W-:Y:S01]  /*33d0*/  LOP3.LUT R2, R8, 0x1c0, RZ, 0xc0, !PT ;  /* 0x000001c008027812 */ /* 0x000fe200078ec0ff */
[----:B------:R-:W-:Y:S01]  /*33e0*/  USHF.L.U32 UR16, UR16, 0x5, URZ ;  /* 0x0000000510107899 */ /* 0x000fe200080006ff */
[----:B----4-:R-:W-:Y:S01]  /*33f0*/  LOP3.LUT R0, R9, 0x200, RZ, 0xc0, !PT ;  /* 0x0000020009007812 */ /* 0x010fe200078ec0ff */
[----:B------:R-:W-:Y:S01]  /*3400*/  ULEA UR43, UR37, UR42, 0x6 ;  /* 0x0000002a252b7291 */ /* 0x000fe2000f8e30ff */
[----:B------:R-:W-:Y:S01]  /*3410*/  LOP3.LUT R2, R2, 0x38, R24, 0xf8, !PT ;  /* 0x0000003802027812 */ /* 0x000fe200078ef818 */
[----:B------:R-:W-:Y:S01]  /*3420*/  USHF.R.S32.HI UR25, URZ, 0x1f, UR16 ;  /* 0x0000001fff197899 */ /* 0x000fe20008011410 */
[----:B------:R-:W-:Y:S01]  /*3430*/  LOP3.LUT R0, R0, 0x3800, R3, 0xf8, !PT ;  /* 0x0000380000007812 */ /* 0x000fe200078ef803 */
[----:B------:R-:W-:Y:S01]  /*3440*/  UIADD3 UR43, UPT, UPT, UR43, -UR47, -UR36 ;  /* 0x8000002f2b2b7290 */ /* 0x000fe2000fffe824 */
[----:B------:R-:W-:-:S02]  /*3450*/  LOP3.LUT R3, R2, 0x8, R23, 0x78, !PT ;  /* 0x0000000802037812 */ /* 0x000fc400078e7817 */
[----:B------:R-:W-:Y:S02]  /*3460*/  CS2R R142, SRZ ;  /* 0x00000000008e7805 */ /* 0x000fe4000001ff00 */
[----:B------:R-:W-:Y:S02]  /*3470*/  LOP3.LUT R2, R2, 0x8, R15, 0x78, !PT ;  /* 0x0000000802027812 */ /* 0x000fe400078e780f */
[----:B------:R-:W-:Y:S02]  /*3480*/  CS2R R140, SRZ ;  /* 0x00000000008c7805 */ /* 0x000fe4000001ff00 */
[----:B------:R-:W-:Y:S02]  /*3490*/  LOP3.LUT R0, R0, R3, RZ, 0xfc, !PT ;  /* 0x0000000300007212 */ /* 0x000fe400078efcff */
[----:B------:R-:W-:Y:S02]  /*34a0*/  CS2R R146, SRZ ;  /* 0x0000000000927805 */ /* 0x000fe4000001ff00 */
[----:B------:R-:W-:-:S02]  /*34b0*/  LOP3.LUT R3, R8, 0x200, RZ, 0xc0, !PT ;  /* 0x0000020008037812 */ /* 0x000fc400078ec0ff */
[----:B------:R-:W-:Y:S02]  /*34c0*/  CS2R R144, SRZ ;  /* 0x0000000000907805 */ /* 0x000fe4000001ff00 */
[----:B------:R-:W-:Y:S02]  /*34d0*/  LEA R10, R0, UR6, 0x1 ;  /* 0x00000006000a7c11 */ /* 0x000fe4000f8e08ff */
[----:B------:R-:W-:Y:S02]  /*34e0*/  CS2R R138, SRZ ;  /* 0x00000000008a7805 */ /* 0x000fe4000001ff00 */
[----:B------:R-:W-:Y:S02]  /*34f0*/  LOP3.LUT R3, R3, 0xc00, R9, 0xf8, !PT ;  /* 0x00000c0003037812 */ /* 0x000fe400078ef809 */
[----:B------:R-:W-:Y:S02]  /*3500*/  CS2R R136, SRZ ;  /* 0x0000000000887805 */ /* 0x000fe4000001ff00 */
[----:B------:R-:W-:Y:S01]  /*3510*/  CS2R R134, SRZ ;  /* 0x0000000000867805 */ /* 0x000fe2000001ff00 */
[C---:B------:R-:W-:Y:S01]  /*3520*/  VIADD R0, R10.reuse, 0x12000 ;  /* 0x000120000a007836 */ /* 0x040fe20000000000 */
[----:B------:R-:W-:Y:S01]  /*3530*/  STL [R1+0xc], R10 ;  /* 0x00000c0a01007387 */ /* 0x000fe20000100800 */
[----:B------:R-:W-:Y:S01]  /*3540*/  VIADD R232, R10, 0x12040 ;  /* 0x000120400ae87836 */ /* 0x000fe20000000000 */
[----:B------:R-:W-:Y:S01]  /*3550*/  LOP3.LUT R3, R3, R2, RZ, 0xfc, !PT ;  /* 0x0000000203037212 */ /* 0x000fe200078efcff */
[----:B------:R-:W-:Y:S01]  /*3560*/  @P2 VIADD R232, R0, 0xffffffc0 ;  /* 0xffffffc000e82836 */ /* 0x000fe20000000000 */
[----:B------:R-:W4:Y:S01]  /*3570*/  LDSM.16.M88.4 R148, [R10+0x12000] ;  /* 0x012000000a94783b */ /* 0x000f220000000200 */
[----:B------:R-:W-:Y:S01]  /*3580*/  IMAD.MOV.U32 R2, RZ, RZ, 0x40 ;  /* 0x00000040ff027424 */ /* 0x000fe200078e00ff */
[----:B------:R-:W-:-:S02]  /*3590*/  LEA R252, R3, UR6, 0x1 ;  /* 0x0000000603fc7c11 */ /* 0x000fc4000f8e08ff */
[----:B------:R-:W-:Y:S01]  /*35a0*/  CS2R R132, SRZ ;  /* 0x0000000000847805 */ /* 0x000fe2000001ff00 */
[----:B------:R-:W1:Y:S01]  /*35b0*/  LDSM.16.M88.4 R164, [R232] ;  /* 0x00000000e8a4783b */ /* 0x000e620000000200 */
[----:B------:R-:W-:Y:S02]  /*35c0*/  CS2R R126, SRZ ;  /* 0x00000000007e7805 */ /* 0x000fe4000001ff00 */
[----:B------:R-:W-:Y:S02]  /*35d0*/  SEL R2, R2, 0xffffffc0, !P2 ;  /* 0xffffffc002027807 */ /* 0x000fe40005000000 */
[----:B------:R-:W-:Y:S01]  /*35e0*/  CS2R R124, SRZ ;  /* 0x00000000007c7805 */ /* 0x000fe2000001ff00 */
[----:B------:R-:W1:Y:S01]  /*35f0*/  LDSM.16.M88.4 R168, [R232+0x800] ;  /* 0x00080000e8a8783b */ /* 0x000e620000000200 */
[----:B------:R-:W-:Y:S02]  /*3600*/  CS2R R130, SRZ ;  /* 0x0000000000827805 */ /* 0x000fe4000001ff00 */
[----:B------:R-:W-:Y:S01]  /*3610*/  CS2R R128, SRZ ;  /* 0x0000000000807805 */ /* 0x000fe2000001ff00 */
[----:B------:R-:W-:Y:S01]  /*3620*/  IMAD.IADD R3, R2, 0x1, R252 ;  /* 0x0000000102037824 */ /* 0x000fe200078e02fc */
        /* <DEDUP_REMOVED lines=24> */
[----:B------:R-:W2:Y:S01]  /*37b0*/  LDSM.16.M88.4 R212, [R10+0x16000] ;  /* 0x016000000ad4783b */ /* 0x000ea20000000200 */
[----:B------:R-:W-:-:S02]  /*37c0*/  CS2R R54, SRZ ;  /* 0x0000000000367805 */ /* 0x000fc4000001ff00 */
[----:B------:R-:W-:Y:S02]  /*37d0*/  CS2R R52, SRZ ;  /* 0x0000000000347805 */ /* 0x000fe4000001ff00 */
[----:B------:R-:W-:Y:S01]  /*37e0*/  CS2R R46, SRZ ;  /* 0x00000000002e7805 */ /* 0x000fe2000001ff00 */
[----:B------:R-:W2:Y:S01]  /*37f0*/  LDSM.16.M88.4 R216, [R10+0x16800] ;  /* 0x016800000ad8783b */ /* 0x000ea20000000200 */
[----:B------:R-:W-:Y:S02]  /*3800*/  CS2R R44, SRZ ;  /* 0x00000000002c7805 */ /* 0x000fe4000001ff00 */
[----:B------:R-:W-:Y:S02]  /*3810*/  CS2R R50, SRZ ;  /* 0x0000000000327805 */ /* 0x000fe4000001ff00 */
[----:B------:R-:W-:Y:S02]  /*3820*/  CS2R R48, SRZ ;  /* 0x0000000000307805 */ /* 0x000fe4000001ff00 */
[----:B------:R-:W-:-:S02]  /*3830*/  CS2R R42, SRZ ;  /* 0x00000000002a7805 */ /* 0x000fc4000001ff00 */
[----:B------:R-:W-:Y:S02]  /*3840*/  CS2R R40, SRZ ;  /* 0x0000000000287805 */ /* 0x000fe4000001ff00 */
[----:B------:R-:W-:Y:S02]  /*3850*/  CS2R R38, SRZ ;  /* 0x0000000000267805 */ /* 0x000fe4000001ff00 */
[----:B------:R-:W-:Y:S02]  /*3860*/  CS2R R36, SRZ ;  /* 0x0000000000247805 */ /* 0x000fe4000001ff00 */
[----:B---3--:R-:W-:Y:S02]  /*3870*/  CS2R R30, SRZ ;  /* 0x00000000001e7805 */ /* 0x008fe4000001ff00 */
[----:B------:R-:W-:Y:S02]  /*3880*/  CS2R R28, SRZ ;  /* 0x00000000001c7805 */ /* 0x000fe4000001ff00 */
[----:B------:R-:W-:-:S02]  /*3890*/  CS2R R34, SRZ ;  /* 0x0000000000227805 */ /* 0x000fc4000001ff00 */
[----:B------:R-:W-:Y:S02]  /*38a0*/  CS2R R32, SRZ ;  /* 0x0000000000207805 */ /* 0x000fe4000001ff00 */
[----:B------:R-:W-:Y:S02]  /*38b0*/  CS2R R26, SRZ ;  /* 0x00000000001a7805 */ /* 0x000fe4000001ff00 */
[----:B------:R-:W-:Y:S02]  /*38c0*/  CS2R R22, SRZ ;  /* 0x0000000000167805 */ /* 0x000fe4000001ff00 */
[----:B------:R-:W-:Y:S01]  /*38d0*/  CS2R R20, SRZ ;  /* 0x0000000000147805 */ /* 0x000fe2000001ff00 */
[----:B-1----:R-:W-:Y:S02]  /*38e0*/  USHF.L.U32 UR44, UR44, 0x6, URZ ;  /* 0x000000062c2c7899 */ /* 0x002fe400080006ff */
[----:B------:R-:W-:Y:S01]  /*38f0*/  UIADD3 UR43, UPT, UPT, UR43, 0x40, URZ ;  /* 0x000000402b2b7890 */ /* 0x000fe2000fffe0ff */
[----:B-----5:R-:W-:Y:S01]  /*3900*/  IADD3 R8, P1, P0, R4, UR16, R25 ;  /* 0x0000001004087c10 */ /* 0x020fe2000f83e019 */
[----:B------:R-:W-:Y:S01]  /*3910*/  IMAD.IADD R4, R10, 0x1, R2 ;  /* 0x000000010a047824 */ /* 0x000fe200078e0202 */
[----:B------:R-:W-:Y:S01]  /*3920*/  CS2R R24, SRZ ;  /* 0x0000000000187805 */ /* 0x000fe2000001ff00 */
[----:B------:R-:W1:Y:S01]  /*3930*/  LDCU.U8 UR16, c[0x0][0x4f8] ;  /* 0x00009f00ff1077ac */ /* 0x000e620008000000 */
[----:B------:R-:W-:Y:S01]  /*3940*/  IADD3.X R0, PT, PT, R5, UR25, RZ, P1, P0 ;  /* 0x0000001905007c10 */ /* 0x000fe20008fe04ff */
[----:B------:R-:W-:Y:S04]  /*3950*/  STL [R1+0x44], R8 ;  /* 0x0000440801007387 */ /* 0x000fe80000100800 */
[----:B------:R3:W-:Y:S01]  /*3960*/  STL [R1+0x40], R0 ;  /* 0x0000400001007387 */ /* 0x0007e20000100800 */
[----:B--2---:R-:W-:-:S02]  /*3970*/  R2UR UR25, R7 ;  /* 0x00000000071972ca */ /* 0x004fc400000e0000 */
[----:B------:R-:W-:Y:S01]  /*3980*/  R2UR UR30, R6 ;  /* 0x00000000061e72ca */ /* 0x000fe200000e0000 */
[----:B---3--:R-:W-:-:S10]  /*3990*/  IMAD.MOV.U32 R0, RZ, RZ, 0x20 ;  /* 0x00000020ff007424 */ /* 0x008fd400078e00ff */
[----:B------:R-:W-:Y:S01]  /*39a0*/  UIADD3 UR59, UPT, UPT, UR25, -0x4498517b, URZ ;  /* 0xbb67ae85193b7890 */ /* 0x000fe2000fffe0ff */
[----:B------:R-:W-:Y:S01]  /*39b0*/  SEL R0, R0, 0xffffffe0, !P3 ;  /* 0xffffffe000007807 */ /* 0x000fe20005800000 */
[----:B------:R-:W-:Y:S02]  /*39c0*/  UIADD3 UR60, UPT, UPT, UR30, -0x61c88647, URZ ;  /* 0x9e3779b91e3c7890 */ /* 0x000fe4000fffe0ff */
[----:B------:R-:W-:Y:S02]  /*39d0*/  UIADD3 UR58, UPT, UPT, UR30, 0x3c6ef372, URZ ;  /* 0x3c6ef3721e3a7890 */ /* 0x000fe4000fffe0ff */
[C---:B------:R-:W-:Y:S01]  /*39e0*/  IMAD.IADD R240, R0.reuse, 0x1, R232 ;  /* 0x0000000100f07824 */ /* 0x040fe200078e02e8 */
[----:B------:R-:W-:Y:S01]  /*39f0*/  UIADD3 UR57, UPT, UPT, UR25, 0x76cf5d0a, URZ ;  /* 0x76cf5d0a19397890 */ /* 0x000fe2000fffe0ff */
[C---:B------:R-:W-:Y:S01]  /*3a00*/  IMAD.IADD R8, R0.reuse, 0x1, R10 ;  /* 0x0000000100087824 */ /* 0x040fe200078e020a */
[----:B------:R-:W2:Y:S01]  /*3a10*/  LDSM.16.M88.4 R232, [R232+0x4800] ;  /* 0x00480000e8e8783b */ /* 0x000ea20000000200 */
[C---:B------:R-:W-:Y:S01]  /*3a20*/  IMAD.IADD R5, R0.reuse, 0x1, R252 ;  /* 0x0000000100057824 */ /* 0x040fe200078e02fc */
[----:B------:R-:W-:Y:S01]  /*3a30*/  UIADD3 UR56, UPT, UPT, UR30, -0x255992d5, URZ ;  /* 0xdaa66d2b1e387890 */ /* 0x000fe2000fffe0ff */
[C---:B------:R-:W-:Y:S01]  /*3a40*/  IMAD.IADD R2, R0.reuse, 0x1, R4 ;  /* 0x0000000100027824 */ /* 0x040fe200078e0204 */
[----:B------:R3:W1:Y:S01]  /*3a50*/  LDSM.16.M88.4 R172, [R240] ;  /* 0x00000000f0ac783b */ /* 0x0006620000000200 */
[----:B------:R-:W-:Y:S01]  /*3a60*/  IMAD.IADD R0, R0, 0x1, R3 ;  /* 0x0000000100007824 */ /* 0x000fe200078e0203 */
[----:B------:R-:W-:-:S02]  /*3a70*/  UIADD3 UR55, UPT, UPT, UR25, 0x32370b8f, URZ ;  /* 0x32370b8f19377890 */ /* 0x000fc4000fffe0ff */
[----:B------:R3:W1:Y:S01]  /*3a80*/  LDSM.16.M88.4 R176, [R240+0x800] ;  /* 0x00080000f0b0783b */ /* 0x0006620000000200 */
[----:B------:R-:W-:Y:S02]  /*3a90*/  UIADD3 UR54, UPT, UPT, UR30, 0x78dde6e4, URZ ;  /* 0x78dde6e41e367890 */ /* 0x000fe4000fffe0ff */
[----:B------:R-:W-:Y:S01]  /*3aa0*/  UIADD3 UR53, UPT, UPT, UR25, -0x126145ec, URZ ;  /* 0xed9eba1419357890 */ /* 0x000fe2000fffe0ff */
[----:B------:R3:W1:Y:S01]  /*3ab0*/  LDSM.16.M88.4 R204, [R240+0x2000] ;  /* 0x00200000f0cc783b */ /* 0x0006620000000200 */
[----:B------:R-:W-:Y:S02]  /*3ac0*/  UIADD3 UR52, UPT, UPT, UR30, 0x1715609d, URZ ;  /* 0x1715609d1e347890 */ /* 0x000fe4000fffe0ff */
[----:B------:R-:W-:Y:S01]  /*3ad0*/  UIADD3 UR51, UPT, UPT, UR25, -0x56f99767, URZ ;  /* 0xa906689919337890 */ /* 0x000fe2000fffe0ff */
[----:B------:R3:W1:Y:S01]  /*3ae0*/  LDSM.16.M88.4 R208, [R240+0x2800] ;  /* 0x00280000f0d0783b */ /* 0x0006620000000200 */
[----:B------:R-:W-:Y:S02]  /*3af0*/  UIADD3 UR47, UPT, UPT, UR30, -0x4ab325aa, URZ ;  /* 0xb54cda561e2f7890 */ /* 0x000fe4000fffe0ff */
[----:B------:R-:W-:Y:S01]  /*3b00*/  UIADD3 UR46, UPT, UPT, UR25, 0x646e171e, URZ ;  /* 0x646e171e192e7890 */ /* 0x000fe2000fffe0ff */
[----:B------:R3:W1:Y:S04]  /*3b10*/  LDSM.16.M88.4 R236, [R240+0x4000] ;  /* 0x00400000f0ec783b */ /* 0x0006680000000200 */
[----:B------:R3:W1:Y:S04]  /*3b20*/  LDSM.16.M88.4 R156, [R8+0x12000] ;  /* 0x01200000089c783b */ /* 0x0006680000000200 */
[----:B------:R3:W1:Y:S04]  /*3b30*/  LDSM.16.M88.4 R160, [R8+0x12800] ;  /* 0x0128000008a0783b */ /* 0x0006680000000200 */
[----:B------:R3:W1:Y:S04]  /*3b40*/  LDSM.16.M88.4 R188, [R8+0x14000] ;  /* 0x0140000008bc783b */ /* 0x0006680000000200 */
[----:B------:R3:W1:Y:S04]  /*3b50*/  LDSM.16.M88.4 R192, [R8+0x14800] ;  /* 0x0148000008c0783b */ /* 0x0006680000000200 */
[----:B------:R3:W1:Y:S04]  /*3b60*/  LDSM.16.M88.4 R220, [R8+0x16000] ;  /* 0x0160000008dc783b */ /* 0x0006680000000200 */
[----:B------:R3:W1:Y:S04]  /*3b70*/  LDSM.16.M88.4 R224, [R8+0x16800] ;  /* 0x0168000008e0783b */ /* 0x0006680000000200 */
[----:B------:R-:W1:Y:S04]  /*3b80*/  LDSM.16.M88.4 R240, [R240+0x4800] ;  /* 0x00480000f0f0783b */ /* 0x000e680000000200 */
[----:B------:R3:W-:Y:S04]  /*3b90*/  STL [R1+0x10], R8 ;  /* 0x0000100801007387 */ /* 0x0007e80000100800 */
[----:B------:R3:W-:Y:S04]  /*3ba0*/  STL [R1+0x14], R4 ;  /* 0x0000140401007387 */ /* 0x0007e80000100800 */
[----:B------:R3:W-:Y:S04]  /*3bb0*/  STL [R1+0x4], R5 ;  /* 0x0000040501007387 */ /* 0x0007e80000100800 */
[----:B------:R3:W-:Y:S04]  /*3bc0*/  STL [R1], R3 ;  /* 0x0000000301007387 */ /* 0x0007e80000100800 */
[----:B------:R3:W-:Y:S04]  /*3bd0*/  STL [R1+0x18], R2 ;  /* 0x0000180201007387 */ /* 0x0007e80000100800 */
[----:B--2-4-:R3:W-:Y:S02]  /*3be0*/  STL [R1+0x8], R0 ;  /* 0x0000080001007387 */ /* 0x0147e40000100800 */
.L_x_895:
[----:B------:R-:W2:Y:S01]  /*3bf0*/  LDL R99, [R1+0xc] ;  /* 0x00000c0001637983 */ /* 0x000ea20000100800 */
[----:B-1-3--:R-:W-:Y:S01]  /*3c00*/  IMAD.U32 R2, RZ, RZ, UR10 ;  /* 0x0000000aff027e24 */ /* 0x00afe2000f8e00ff */
[----:B------:R-:W-:Y:S01]  /*3c10*/  USHF.L.U32 UR31, UR48, 0x6, URZ ;  /* 0x00000006301f7899 */ /* 0x000fe200080006ff */
[----:B------:R-:W-:Y:S01]  /*3c20*/  IMAD.U32 R3, RZ, RZ, UR11 ;  /* 0x0000000bff037e24 */ /* 0x000fe2000f8e00ff */
[----:B------:R-:W3:Y:S02]  /*3c30*/  LDL R93, [R1+0x34] ;  /* 0x00003400015d7983 */ /* 0x000ee40000100800 */
[----:B------:R-:W-:Y:S02]  /*3c40*/  UISETP.GE.AND UP0, UPT, UR31, UR43, UPT ;  /* 0x0000002b1f00728c */ /* 0x000fe4000bf06270 */
[----:B------:R-:W4:Y:S04]  /*3c50*/  LDL.LU R98, [R1+0x4] ;  /* 0x0000040001627983 */ /* 0x000f280000300800 */
[----:B------:R-:W4:Y:S04]  /*3c60*/  LDL R97, [R1+0x10] ;  /* 0x0000100001617983 */ /* 0x000f280000100800 */
[----:B------:R-:W4:Y:S04]  /*3c70*/  LDL.LU R96, [R1] ;  /* 0x0000000001607983 */ /* 0x000f280000300800 */
[----:B------:R-:W4:Y:S04]  /*3c80*/  LDL R95, [R1+0x14] ;  /* 0x00001400015f7983 */ /* 0x000f280000100800 */
[----:B------:R-:W4:Y:S04]  /*3c90*/  LDL.LU R92, [R1+0x8] ;  /* 0x00000800015c7983 */ /* 0x000f280000300800 */
[----:B------:R-:W4:Y:S04]  /*3ca0*/  LDL R0, [R1+0x18] ;  /* 0x0000180001007983 */ /* 0x000f280000100800 */
[----:B------:R-:W0:Y:S01]  /*3cb0*/  LDGDEPBAR ;  /* 0x00000000000079af */ /* 0x000e220000000000 */
[----:B------:R-:W-:Y:S04]  /*3cc0*/  DEPBAR.LE SB0, 0x0 ;  /* 0x000080000000791a */ /* 0x000fe80000000000 */
[----:B------:R-:W-:Y:S06]  /*3cd0*/  BAR.SYNC.DEFER_BLOCKING 0x0 ;  /* 0x0000000000007b1d */ /* 0x000fec0000010000 */
[----:B------:R-:W-:Y:S04]  /*3ce0*/  LDSM.16.M88.4 R16, [R252] ;  /* 0x00000000fc10783b */ /* 0x000fe80000000200 */
[----:B--2---:R-:W2:Y:S04]  /*3cf0*/  LDSM.16.M88.4 R8, [R99+0xc000] ;  /* 0x00c000006308783b */ /* 0x004ea80000000200 */
[----:B------:R-:W1:Y:S01]  /*3d00*/  LDSM.16.M88.4 R68, [R99+0xc800] ;  /* 0x00c800006344783b */ /* 0x000e620000000200 */
[C---:B---3--:R-:W-:Y:S03]  /*3d10*/  LEA R2, P0, R93.reuse, R2, 0x2 ;  /* 0x000000025d027211 */ /* 0x048fe600078010ff */
[----:B----4-:R-:W-:Y:S01]  /*3d20*/  LDSM.16.M88.4 R72, [R98] ;  /* 0x000000006248783b */ /* 0x010fe20000000200 */
[----:B------:R-:W-:Y:S03]  /*3d30*/  LEA.HI.X R3, R93, R3, RZ, 0x2, P0 ;  /* 0x000000035d037211 */ /* 0x000fe600000f14ff */
[----:B------:R-:W3:Y:S04]  /*3d40*/  LDSM.16.M88.4 R76, [R97+0xc000] ;  /* 0x00c00000614c783b */ /* 0x000ee80000000200 */
[----:B------:R-:W4:Y:S04]  /*3d50*/  LDSM.16.M88.4 R80, [R97+0xc800] ;  /* 0x00c800006150783b */ /* 0x000f280000000200 */
[----:B------:R-:W-:Y:S04]  /*3d60*/  LDSM.16.M88.4 R84, [R96] ;  /* 0x000000006054783b */ /* 0x000fe80000000200 */
[----:B------:R-:W4:Y:S04]  /*3d70*/  LDSM.16.M88.4 R88, [R95+0xc000] ;  /* 0x00c000005f58783b */ /* 0x000f280000000200 */
[----:B-----5:R1:W5:Y:S04]  /*3d80*/  LDG.E R94, desc[UR34][R2.64] ;  /* 0x00000022025e7981 */ /* 0x020368000c1e1900 */
[----:B------:R3:W5:Y:S01]  /*3d90*/  LDG.E R93, desc[UR34][R2.64+0x20] ;  /* 0x00002022025d7981 */ /* 0x000762000c1e1900 */
[C---:B--2---:R-:W-:Y:S08]  /*3da0*/  HMMA.16816.F32 R4, R16.reuse, R8, RZ ;  /* 0x000000081004723c */ /* 0x044ff000000018ff */
[C---:B------:R-:W-:Y:S08]  /*3db0*/  HMMA.16816.F32 R8, R16.reuse, R10, RZ ;  /* 0x0000000a1008723c */ /* 0x040ff000000018ff */
[C---:B-1----:R-:W-:Y:S08]  /*3dc0*/  HMMA.16816.F32 R12, R16.reuse, R68, RZ ;  /* 0x00000044100c723c */ /* 0x042ff000000018ff */
[----:B------:R-:W-:Y:S01]  /*3dd0*/  HMMA.16816.F32 R16, R16, R70, RZ ;  /* 0x000000461010723c */ /* 0x000fe200000018ff */
[----:B------:R-:W1:Y:S07]  /*3de0*/  LDSM.16.M88.4 R68, [R95+0xc800] ;  /* 0x00c800005f44783b */ /* 0x000e6e0000000200 */
[C---:B---3--:R-:W-:Y:S08]  /*3df0*/  HMMA.16816.F32 R4, R72.reuse, R76, R4 ;  /* 0x0000004c4804723c */ /* 0x048ff00000001804 */
[C---:B------:R-:W-:Y:S01]  /*3e00*/  HMMA.16816.F32 R8, R72.reuse, R78, R8 ;  /* 0x0000004e4808723c */ /* 0x040fe20000001808 */
[----:B------:R-:W-:Y:S07]  /*3e10*/  LDSM.16.M88.4 R76, [R0+0xc000] ;  /* 0x00c00000004c783b */ /* 0x000fee0000000200 */
[C---:B----4-:R-:W-:Y:S08]  /*3e20*/  HMMA.16816.F32 R12, R72.reuse, R80, R12 ;  /* 0x00000050480c723c */ /* 0x050ff0000000180c */
[----:B------:R-:W-:Y:S01]  /*3e30*/  HMMA.16816.F32 R16, R72, R82, R16 ;  /* 0x000000524810723c */ /* 0x000fe20000001810 */
[----:B------:R-:W2:Y:S04]  /*3e40*/  LDSM.16.M88.4 R72, [R92] ;  /* 0x000000005c48783b */ /* 0x000ea80000000200 */
[----:B------:R-:W3:Y:S03]  /*3e50*/  LDSM.16.M88.4 R80, [R0+0xc800] ;  /* 0x00c800000050783b */ /* 0x000ee60000000200 */
[C---:B------:R-:W-:Y:S08]  /*3e60*/  HMMA.16816.F32 R4, R84.reuse, R88, R4 ;  /* 0x000000585404723c */ /* 0x040ff00000001804 */
[C---:B------:R-:W-:Y:S01]  /*3e70*/  HMMA.16816.F32 R8, R84.reuse, R90, R8 ;  /* 0x0000005a5408723c */ /* 0x040fe20000001808 */
[----:B------:R-:W-:Y:S07]  /*3e80*/  LDSM.16.M88.4 R88, [R95+0x10800] ;  /* 0x010800005f58783b */ /* 0x000fee0000000200 */
        /* <DEDUP_REMOVED lines=48> */
[----:B------:R-:W-:Y:S07]  /*4190*/  LDSM.16.M88.4 R76, [R0+0x10000] ;  /* 0x01000000004c783b */ /* 0x000fee0000000200 */
[C---:B---3--:R-:W-:Y:S08]  /*41a0*/  HMMA.16816.F32 R12, R72.reuse, R80, R12 ;  /* 0x00000050480c723c */ /* 0x048ff0000000180c */
[----:B------:R-:W-:Y:S01]  /*41b0*/  HMMA.16816.F32 R16, R72, R82, R16 ;  /* 0x000000524810723c */ /* 0x000fe20000001810 */
[----:B------:R-:W2:Y:S04]  /*41c0*/  LDSM.16.M88.4 R72, [R92+0x4000] ;  /* 0x004000005c48783b */ /* 0x000ea80000000200 */
[----:B------:R-:W3:Y:S03]  /*41d0*/  LDSM.16.M88.4 R80, [R0+0x10800] ;  /* 0x010800000050783b */ /* 0x000ee60000000200 */
[C---:B-1----:R-:W-:Y:S08]  /*41e0*/  HMMA.16816.F32 R4, R68.reuse, R84, R4 ;  /* 0x000000544404723c */ /* 0x042ff00000001804 */
[C---:B------:R-:W-:Y:S08]  /*41f0*/  HMMA.16816.F32 R8, R68.reuse, R86, R8 ;  /* 0x000000564408723c */ /* 0x040ff00000001808 */
[C---:B------:R-:W-:Y:S08]  /*4200*/  HMMA.16816.F32 R12, R68.reuse, R88, R12 ;  /* 0x00000058440c723c */ /* 0x040ff0000000180c */
[----:B------:R-:W-:Y:S08]  /*4210*/  HMMA.16816.F32 R16, R68, R90, R16 ;  /* 0x0000005a4410723c */ /* 0x000ff00000001810 */
[C---:B--2---:R-:W-:Y:S08]  /*4220*/  HMMA.16816.F32 R4, R72.reuse, R76, R4 ;  /* 0x0000004c4804723c */ /* 0x044ff00000001804 */
        /* <DEDUP_REMOVED lines=16> */
.L_x_891:
[----:B------:R-:W1:Y:S01]  /*4330*/  S2R R3, SR_TID.X ;  /* 0x0000000000037919 */ /* 0x000e620000002100 */
[----:B------:R-:W-:Y:S01]  /*4340*/  IMAD.U32 R2, RZ, RZ, UR48 ;  /* 0x00000030ff027e24 */ /* 0x000fe2000f8e00ff */
[----:B------:R-:W-:Y:S01]  /*4350*/  UIADD3 UR61, UPT, UPT, UR36, -UR15, -UR42 ;  /* 0x8000000f243d7290 */ /* 0x000fe2000fffe82a */
[----:B------:R-:W-:Y:S01]  /*4360*/  IMAD.MOV.U32 R70, RZ, RZ, 0x9 ;  /* 0x00000009ff467424 */ /* 0x000fe200078e00ff */
[----:B------:R-:W-:Y:S01]  /*4370*/  UIADD3 UR31, UPT, UPT, UR36, UR14, -UR42 ;  /* 0x0000000e241f7290 */ /* 0x000fe2000fffe82a */
[--C-:B-1----:R-:W-:Y:S01]  /*4380*/  SHF.R.U32.HI R0, RZ, 0x1, R3.reuse ;  /* 0x00000001ff007819 */ /* 0x102fe20000011603 */
[----:B------:R-:W-:Y:S01]  /*4390*/  IMAD.SHL.U32 R68, R3, 0x2, RZ ;  /* 0x0000000203447824 */ /* 0x000fe200078e00ff */
[----:B------:R-:W-:Y:S02]  /*43a0*/  SHF.R.U32.HI R3, RZ, 0x2, R3 ;  /* 0x00000002ff037819 */ /* 0x000fe40000011603 */
[----:B------:R-:W-:Y:S02]  /*43b0*/  LOP3.LUT R0, R0, 0x30, RZ, 0xc0, !PT ;  /* 0x0000003000007812 */ /* 0x000fe400078ec0ff */
[----:B------:R-:W-:Y:S02]  /*43c0*/  LOP3.LUT R68, R68, 0x6, RZ, 0xc0, !PT ;  /* 0x0000000644447812 */ /* 0x000fe400078ec0ff */
[--C-:B------:R-:W-:Y:S01]  /*43d0*/  LOP3.LUT R69, R0, 0x7, R3.reuse, 0xf8, !PT ;  /* 0x0000000700457812 */ /* 0x100fe200078ef803 */
[----:B------:R-:W-:Y:S01]  /*43e0*/  IMAD.U32 R0, RZ, RZ, UR37 ;  /* 0x00000025ff007e24 */ /* 0x000fe2000f8e00ff */
[----:B------:R-:W-:Y:S01]  /*43f0*/  LOP3.LUT R3, R68, 0xe0, R3, 0xf8, !PT ;  /* 0x000000e044037812 */ /* 0x000fe200078ef803 */
[----:B------:R-:W-:Y:S02]  /*4400*/  IMAD.MOV.U32 R68, RZ, RZ, 0x1 ;  /* 0x00000001ff447424 */ /* 0x000fe400078e00ff */
[----:B------:R1:W-:Y:S01]  /*4410*/  STL [R1+0x34], R69 ;  /* 0x0000344501007387 */ /* 0x0003e20000100800 */
[----:B------:R-:W-:Y:S02]  /*4420*/  IMAD R2, R2, 0x40, R69 ;  /* 0x0000004002027824 */ /* 0x000fe400078e0245 */
[----:B------:R-:W-:Y:S02]  /*4430*/  IMAD R0, R0, 0x40, R3 ;  /* 0x0000004000007824 */ /* 0x000fe400078e0203 */
[C---:B------:R-:W-:Y:S02]  /*4440*/  VIADD R3, R2.reuse, UR61 ;  /* 0x0000003d02037c36 */ /* 0x040fe40008000000 */
[----:B------:R-:W-:Y:S02]  /*4450*/  VIADD R2, R2, UR31 ;  /* 0x0000001f02027c36 */ /* 0x000fe40008000000 */
[C---:B------:R-:W-:Y:S02]  /*4460*/  VIADD R74, R0.reuse, 0x1 ;  /* 0x00000001004a7836 */ /* 0x040fe40000000000 */
[----:B------:R-:W-:Y:S01]  /*4470*/  VIADD R71, R0, 0x9 ;  /* 0x0000000900477836 */ /* 0x000fe20000000000 */
[----:B------:R-:W-:Y:S01]  /*4480*/  VIADDMNMX R68, R2, R68, UR36, PT ;  /* 0x0000002402447e46 */ /* 0x000fe2000b800144 */
[----:B------:R-:W-:Y:S01]  /*4490*/  VIADD R72, R0, 0x8 ;  /* 0x0000000800487836 */ /* 0x000fe20000000000 */
[----:B------:R-:W-:Y:S01]  /*44a0*/  VIADDMNMX R2, R2, R70, UR36, PT ;  /* 0x0000002402027e46 */ /* 0x000fe2000b800146 */
[C---:B------:R-:W-:Y:S02]  /*44b0*/  VIADD R70, R0.reuse, 0x10 ;  /* 0x0000001000467836 */ /* 0x040fe40000000000 */
[C---:B------:R-:W-:Y:S01]  /*44c0*/  VIADD R73, R0.reuse, 0x19 ;  /* 0x0000001900497836 */ /* 0x040fe20000000000 */
[----:B-1----:R-:W-:Y:S02]  /*44d0*/  VIMNMX R69, PT, PT, RZ, R3, !PT ;  /* 0x00000003ff457248 */ /* 0x002fe40007fe0100 */
[----:B------:R-:W-:Y:S02]  /*44e0*/  VIADDMNMX R3, R3, 0x8, RZ, !PT ;  /* 0x0000000803037846 */ /* 0x000fe400078001ff */
[C---:B------:R-:W-:Y:S02]  /*44f0*/  ISETP.GE.AND P3, PT, R0.reuse, R69, PT ;  /* 0x000000450000720c */ /* 0x040fe40003f66270 */
[-C--:B------:R-:W-:Y:S02]  /*4500*/  ISETP.GE.AND P1, PT, R0, R3.reuse, PT ;  /* 0x000000030000720c */ /* 0x080fe40003f26270 */
[-C--:B------:R-:W-:Y:S02]  /*4510*/  ISETP.GE.AND P0, PT, R74, R3.reuse, PT ;  /* 0x000000034a00720c */ /* 0x080fe40003f06270 */
[----:B------:R-:W-:Y:S01]  /*4520*/  FSEL R76, R6, -INF , P1 ;  /* 0xff800000064c7808 */ /* 0x000fe20000800000 */
[C---:B------:R-:W-:Y:S01]  /*4530*/  VIADD R6, R0.reuse, 0x18 ;  /* 0x0000001800067836 */ /* 0x040fe20000000000 */
[----:B------:R-:W-:Y:S02]  /*4540*/  ISETP.GE.AND P1, PT, R71, R3, PT ;  /* 0x000000034700720c */ /* 0x000fe40003f26270 */
[----:B------:R-:W-:Y:S01]  /*4550*/  FSEL R75, R7, -INF , P0 ;  /* 0xff800000074b7808 */ /* 0x000fe20000000000 */
[----:B------:R-:W-:Y:S01]  /*4560*/  VIADD R7, R0, 0x11 ;  /* 0x0000001100077836 */ /* 0x000fe20000000000 */
[-C--:B------:R-:W-:Y:S02]  /*4570*/  ISETP.GE.AND P2, PT, R74, R69.reuse, PT ;  /* 0x000000454a00720c */ /* 0x080fe40003f46270 */
[----:B------:R-:W-:Y:S02]  /*4580*/  ISETP.GE.AND P0, PT, R70, R69, PT ;  /* 0x000000454600720c */ /* 0x000fe40003f06270 */
[----:B------:R-:W-:Y:S02]  /*4590*/  FSEL R11, R11, -INF , P1 ;  /* 0xff8000000b0b7808 */ /* 0x000fe40000800000 */
[----:B------:R-:W-:Y:S02]  /*45a0*/  ISETP.GE.AND P1, PT, R6, R3, PT ;  /* 0x000000030600720c */ /* 0x000fe40003f26270 */
        /* <DEDUP_REMOVED lines=54> */
.L_x_892:
[----:B------:R-:W2:Y:S01]  /*4910*/  LDL R70, [R1+0x44] ;  /* 0x0000440001467983 */ /* 0x000ea20000100800 */
[----:B------:R-:W-:Y:S01]  /*4920*/  IMAD.U32 R0, RZ, RZ, UR37 ;  /* 0x00000025ff007e24 */ /* 0x000fe2000f8e00ff */
[----:B------:R-:W-:Y:S01]  /*4930*/  UISETP.GT.AND UP0, UPT, UR48, UR45, UPT ;  /* 0x0000002d3000728c */ /* 0x000fe2000bf04270 */
[----:B------:R-:W-:Y:S01]  /*4940*/  IMAD.U32 R2, RZ, RZ, UR48 ;  /* 0x00000030ff027e24 */ /* 0x000fe2000f8e00ff */
[----:B------:R-:W3:Y:S01]  /*4950*/  LDL R69, [R1+0x3c] ;  /* 0x00003c0001457983 */ /* 0x000ee20000100800 */
[----:B------:R-:W-:Y:S02]  /*4960*/  IMAD.MOV.U32 R251, RZ, RZ, 0x10 ;  /* 0x00000010fffb7424 */ /* 0x000fe400078e00ff */
[----:B------:R-:W-:Y:S01]  /*4970*/  IMAD.MOV.U32 R80, RZ, RZ, 0x40 ;  /* 0x00000040ff507424 */ /* 0x000fe200078e00ff */
[----:B------:R-:W4:Y:S04]  /*4980*/  LDL R76, [R1+0x40] ;  /* 0x00004000014c7983 */ /* 0x000f280000100800 */
[----:B------:R-:W4:Y:S01]  /*4990*/  LDL R75, [R1+0x38] ;  /* 0x00003800014b7983 */ /* 0x000f220000100800 */
[----:B------:R-:W-:Y:S01]  /*49a0*/  @UP0 UIADD3 UR61, UP1, UPT, UR18, -0x100, URZ ;  /* 0xffffff00123d0890 */ /* 0x000fe2000ff3e0ff */
[----:B------:R-:W1:Y:S03]  /*49b0*/  S2R R74, SR_TID.X ;  /* 0x00000000004a7919 */ /* 0x000e660000002100 */
[----:B------:R-:W-:Y:S02]  /*49c0*/  @UP0 UIADD3.X UR31, UPT, UPT, UR19, -0x1, URZ, UP1, !UPT ;  /* 0xffffffff131f0890 */ /* 0x000fe40008ffe4ff */
[----:B------:R-:W-:Y:S04]  /*49d0*/  @UP0 UIADD3 UR10, UP1, UPT, UR10, -0x100, URZ ;  /* 0xffffff000a0a0890 */ /* 0x000fe8000ff3e0ff */
[----:B------:R-:W-:Y:S01]  /*49e0*/  @UP0 UIADD3.X UR11, UPT, UPT, UR11, -0x1, URZ, UP1, !UPT ;  /* 0xffffffff0b0b0890 */ /* 0x000fe20008ffe4ff */
[--C-:B-1----:R-:W-:Y:S01]  /*49f0*/  SHF.R.U32.HI R68, RZ, 0x5, R74.reuse ;  /* 0x00000005ff447819 */ /* 0x102fe2000001164a */
[C---:B------:R-:W-:Y:S01]  /*4a00*/  IMAD.SHL.U32 R249, R74.reuse, 0x20, RZ ;  /* 0x000000204af97824 */ /* 0x040fe200078e00ff */
[----:B------:R-:W-:Y:S01]  /*4a10*/  SHF.R.U32.HI R3, RZ, 0x7, R74 ;  /* 0x00000007ff037819 */ /* 0x000fe2000001164a */
[----:B------:R-:W-:Y:S01]  /*4a20*/  IMAD.SHL.U32 R77, R74, 0x2, RZ ;  /* 0x000000024a4d7824 */ /* 0x000fe200078e00ff */
[----:B------:R-:W-:Y:S01]  /*4a30*/  LOP3.LUT R68, R68, 0x3, RZ, 0xc0, !PT ;  /* 0x0000000344447812 */ /* 0x000fe200078ec0ff */
[C---:B------:R-:W-:Y:S01]  /*4a40*/  IMAD.SHL.U32 R81, R74.reuse, 0x40, RZ ;  /* 0x000000404a517824 */ /* 0x040fe200078e00ff */
[----:B------:R-:W-:Y:S01]  /*4a50*/  LOP3.LUT P2, RZ, R74, 0x8, RZ, 0xc0, !PT ;  /* 0x000000084aff7812 */ /* 0x000fe2000784c0ff */
[----:B------:R-:W-:Y:S01]  /*4a60*/  IMAD R0, R0, 0x2, R3 ;  /* 0x0000000200007824 */ /* 0x000fe200078e0203 */
[----:B------:R-:W-:Y:S01]  /*4a70*/  LOP3.LUT R3, R249, 0xc00, RZ, 0xc0, !PT ;  /* 0x00000c00f9037812 */ /* 0x000fe200078ec0ff */
[----:B------:R-:W-:Y:S01]  /*4a80*/  IMAD R68, R2, 0x4, R68 ;  /* 0x0000000402447824 */ /* 0x000fe200078e0244 */
[----:B------:R-:W-:Y:S01]  /*4a90*/  LOP3.LUT R250, R81, 0x200, RZ, 0xc0, !PT ;  /* 0x0000020051fa7812 */ /* 0x000fe200078ec0ff */
[----:B------:R-:W-:Y:S01]  /*4aa0*/  IMAD.SHL.U32 R92, R74, 0x8, RZ ;  /* 0x000000084a5c7824 */ /* 0x000fe200078e00ff */
[----:B------:R-:W-:Y:S02]  /*4ab0*/  LOP3.LUT R3, R3, 0x6, R77, 0xf8, !PT ;  /* 0x0000000603037812 */ /* 0x000fe400078ef84d */
[----:B------:R-:W-:Y:S01]  /*4ac0*/  LOP3.LUT R252, R250, 0xc00, R249, 0xf8, !PT ;  /* 0x00000c00fafc7812 */ /* 0x000fe200078ef8f9 */
[----:B--2---:R-:W-:Y:S04]  /*4ad0*/  IMAD.WIDE.U32 R70, R70, -0x2daee0ad, RZ ;  /* 0xd2511f5346467825 */ /* 0x004fe800078e00ff */
[C---:B---3--:R-:W-:Y:S01]  /*4ae0*/  FMUL.FTZ R2, R69.reuse, 1.4426950216293334961 ;  /* 0x3fb8aa3b45027820 */ /* 0x048fe20000410000 */
[----:B------:R-:W-:Y:S02]  /*4af0*/  LOP3.LUT R0, R0, UR25, R71, 0x96, !PT ;  /* 0x0000001900007c12 */ /* 0x000fe4000f8e9647 */
[----:B------:R-:W-:Y:S01]  /*4b00*/  FSETP.NEU.FTZ.AND P0, PT, R69, -INF , PT ;  /* 0xff8000004500780b */ /* 0x000fe20003f1d000 */
[----:B------:R-:W-:Y:S03]  /*4b10*/  IMAD.WIDE.U32 R68, R68, -0x326172a9, RZ ;  /* 0xcd9e8d5744447825 */ /* 0x000fe600078e00ff */
[----:B------:R-:W-:Y:S01]  /*4b20*/  FSEL R2, R2, RZ, P0 ;  /* 0x000000ff02027208 */ /* 0x000fe20000000000 */
[----:B------:R-:W-:Y:S01]  /*4b30*/  IMAD.WIDE.U32 R72, R0, -0x326172a9, RZ ;  /* 0xcd9e8d5700487825 */ /* 0x000fe200078e00ff */
[----:B----4-:R-:W-:Y:S02]  /*4b40*/  LOP3.LUT R0, R76, UR30, R69, 0x96, !PT ;  /* 0x0000001e4c007c12 */ /* 0x010fe4000f8e9645 */
[----:B------:R-:W-:Y:S01]  /*4b50*/  FSETP.NEU.FTZ.AND P0, PT, R75, -INF , PT ;  /* 0xff8000004b00780b */ /* 0x000fe20003f1d000 */
[--C-:B------:R-:W-:Y:S01]  /*4b60*/  FFMA.FTZ R245, R16, UR17, -R2.reuse ;  /* 0x0000001110f57c23 */ /* 0x100fe20008010802 */
[----:B------:R-:W-:Y:S01]  /*4b70*/  LOP3.LUT R16, R68, UR60, R73, 0x96, !PT ;  /* 0x0000003c44107c12 */ /* 0x000fe2000f8e9649 */
[----:B------:R-:W-:Y:S04]  /*4b80*/  IMAD.WIDE.U32 R68, R0, -0x2daee0ad, RZ ;  /* 0xd2511f5300447825 */ /* 0x000fe800078e00ff */
[--C-:B------:R-:W-:Y:S01]  /*4b90*/  FFMA.FTZ R244, R17, UR17, -R2.reuse ;  /* 0x0000001111f47c23 */ /* 0x100fe20008010802 */
[--C-:B------:R-:W-:Y:S01]  /*4ba0*/  FFMA.FTZ R8, R8, UR17, -R2.reuse ;  /* 0x0000001108087c23 */ /* 0x100fe20008010802 */
[----:B------:R-:W-:Y:S01]  /*4bb0*/  IMAD.WIDE.U32 R16, R16, -0x2daee0ad, RZ ;  /* 0xd2511f5310107825 */ /* 0x000fe200078e00ff */
[----:B------:R-:W-:Y:S01]  /*4bc0*/  LOP3.LUT R70, R70, UR59, R69, 0x96, !PT ;  /* 0x0000003b46467c12 */ /* 0x000fe2000f8e9645 */
[----:B------:R-:W1:Y:S02]  /*4bd0*/  MUFU.EX2 R245, R245 ;  /* 0x000000f500f57308 */ /* 0x000e640000000800 */
[----:B------:R-:W-:Y:S01]  /*4be0*/  FMUL.FTZ R0, R75, 1.4426950216293334961 ;  /* 0x3fb8aa3b4b007820 */ /* 0x000fe20000410000 */
[--C-:B------:R-:W-:Y:S01]  /*4bf0*/  FFMA.FTZ R9, R9, UR17, -R2.reuse ;  /* 0x0000001109097c23 */ /* 0x100fe20008010802 */
[----:B------:R-:W-:Y:S01]  /*4c00*/  LOP3.LUT R68, R68, UR57, R17, 0x96, !PT ;  /* 0x0000003944447c12 */ /* 0x000fe2000f8e9611 */
[----:B------:R-:W-:Y:S04]  /*4c10*/  IMAD.WIDE.U32 R70, R70, -0x326172a9, RZ ;  /* 0xcd9e8d5746467825 */ /* 0x000fe800078e00ff */
[--C-:B------:R-:W-:Y:S01]  /*4c20*/  FFMA.FTZ R90, R4, UR17, -R2.reuse ;  /* 0x00000011045a7c23 */ /* 0x100fe20008010802 */
[----:B------:R-:W-:Y:S01]  /*4c30*/  FSEL R0, R0, RZ, P0 ;  /* 0x000000ff00007208 */ /* 0x000fe20000000000 */
[----:B------:R2:W-:Y:S01]  /*4c40*/  MUFU.EX2 R99, R8 ;  /* 0x0000000800637308 */ /* 0x0005e20000000800 */
[----:B------:R-:W-:Y:S01]  /*4c50*/  IMAD.WIDE.U32 R68, R68, -0x326172a9, RZ ;  /* 0xcd9e8d5744447825 */ /* 0x000fe200078e00ff */
[----:B------:R-:W-:Y:S03]  /*4c60*/  LOP3.LUT R72, R72, UR58, R71, 0x96, !PT ;  /* 0x0000003a48487c12 */ /* 0x000fe6000f8e9647 */
[----:B------:R-:W-:Y:S01]  /*4c70*/  FFMA.FTZ R89, R5, UR17, -R2 ;  /* 0x0000001105597c23 */ /* 0x000fe20008010802 */
[--C-:B------:R-:W-:Y:S01]  /*4c80*/  FFMA.FTZ R7, R7, UR17, -R0.reuse ;  /* 0x0000001107077c23 */ /* 0x100fe20008010800 */
[----:B------:R-:W-:Y:S01]  /*4c90*/  LOP3.LUT R70, R70, UR56, R69, 0x96, !PT ;  /* 0x0000003846467c12 */ /* 0x000fe2000f8e9645 */
[----:B------:R-:W-:Y:S02]  /*4ca0*/  IMAD.WIDE.U32 R4, R72, -0x2daee0ad, RZ ;  /* 0xd2511f5348047825 */ /* 0x000fe400078e00ff */
[----:B------:R3:W-:Y:S02]  /*4cb0*/  MUFU.EX2 R98, R9 ;  /* 0x0000000900627308 */ /* 0x0007e40000000800 */
[--C-:B------:R-:W-:Y:S01]  /*4cc0*/  FFMA.FTZ R10, R10, UR17, -R0.reuse ;  /* 0x000000110a0a7c23 */ /* 0x100fe20008010800 */
[----:B------:R-:W-:Y:S01]  /*4cd0*/  IMAD.WIDE.U32 R70, R70, -0x2daee0ad, RZ ;  /* 0xd2511f5346467825 */ /* 0x000fe200078e00ff */
[----:B------:R-:W-:Y:S03]  /*4ce0*/  LOP3.LUT R5, R16, UR55, R5, 0x96, !PT ;  /* 0x0000003710057c12 */ /* 0x000fe6000f8e9605 */
[--C-:B------:R-:W-:Y:S01]  /*4cf0*/  FFMA.FTZ R95, R6, UR17, -R0.reuse ;  /* 0x00000011065f7c23 */ /* 0x100fe20008010800 */
[----:B------:R-:W-:Y:S02]  /*4d00*/  FFMA.FTZ R11, R11, UR17, -R0 ;  /* 0x000000110b0b7c23 */ /* 0x000fe40008010800 */
[----:B------:R4:W-:Y:S01]  /*4d10*/  MUFU.EX2 R96, R7 ;  /* 0x0000000700607308 */ /* 0x0009e20000000800 */
[----:B--2---:R-:W-:Y:S01]  /*4d20*/  LOP3.LUT R8, R4, UR53, R71, 0x96, !PT ;  /* 0x0000003504087c12 */ /* 0x004fe2000f8e9647 */
[----:B------:R-:W-:Y:S01]  /*4d30*/  IMAD.WIDE.U32 R4, R5, -0x326172a9, RZ ;  /* 0xcd9e8d5705047825 */ /* 0x000fe200078e00ff */
[----:B------:R-:W-:Y:S03]  /*4d40*/  SHF.R.U32.HI R76, RZ, 0x2, R74 ;  /* 0x00000002ff4c7819 */ /* 0x000fe6000001164a */
[--C-:B------:R-:W-:Y:S01]  /*4d50*/  FFMA.FTZ R12, R12, UR17, -R2.reuse ;  /* 0x000000110c0c7c23 */ /* 0x100fe20008010802 */
[----:B------:R-:W-:Y:S01]  /*4d60*/  FFMA.FTZ R2, R13, UR17, -R2 ;  /* 0x000000110d027c23 */ /* 0x000fe20008010802 */
[----:B------:R-:W-:Y:S02]  /*4d70*/  LOP3.LUT R6, R68, UR54, R5, 0x96, !PT ;  /* 0x0000003644067c12 */ /* 0x000fe4000f8e9605 */
[----:B------:R2:W-:Y:S01]  /*4d80*/  MUFU.EX2 R97, R10 ;  /* 0x0000000a00617308 */ /* 0x0005e20000000800 */
[----:B---3--:R-:W-:Y:S04]  /*4d90*/  IMAD.WIDE.U32 R8, R8, -0x326172a9, RZ ;  /* 0xcd9e8d5708087825 */ /* 0x008fe800078e00ff */
[--C-:B------:R-:W-:Y:S01]  /*4da0*/  FFMA.FTZ R18, R18, UR17, -R0.reuse ;  /* 0x0000001112127c23 */ /* 0x100fe20008010800 */
[--C-:B------:R-:W-:Y:S01]  /*4db0*/  FFMA.FTZ R15, R15, UR17, -R0.reuse ;  /* 0x000000110f0f7c23 */ /* 0x100fe20008010800 */
[----:B------:R-:W-:Y:S01]  /*4dc0*/  IMAD.SHL.U32 R5, R74, 0x10, RZ ;  /* 0x000000104a057824 */ /* 0x000fe200078e00ff */
[----:B------:R-:W-:Y:S01]  /*4dd0*/  LOP3.LUT R4, R4, UR52, R9, 0x96, !PT ;  /* 0x0000003404047c12 */ /* 0x000fe2000f8e9609 */
[----:B------:R-:W-:Y:S01]  /*4de0*/  FFMA.FTZ R14, R14, UR17, -R0 ;  /* 0x000000110e0e7c23 */ /* 0x000fe20008010800 */
[----:B------:R-:W-:Y:S01]  /*4df0*/  LOP3.LUT R9, R77, 0x38, RZ, 0xc0, !PT ;  /* 0x000000384d097812 */ /* 0x000fe200078ec0ff */
[----:B----4-:R-:W-:Y:S01]  /*4e00*/  IMAD.WIDE.U32 R6, R6, -0x2daee0ad, RZ ;  /* 0xd2511f5306067825 */ /* 0x010fe200078e00ff */
[----:B------:R-:W-:Y:S01]  /*4e10*/  LOP3.LUT R75, R5, 0x1c0, RZ, 0xc0, !PT ;  /* 0x000001c0054b7812 */ /* 0x000fe200078ec0ff */
[----:B------:R-:W-:Y:S01]  /*4e20*/  MUFU.EX2 R91, R11 ;  /* 0x0000000b005b7308 */ /* 0x000fe20000000800 */
[----:B------:R-:W-:Y:S01]  /*4e30*/  LOP3.LUT R9, R9, 0x20, R76, 0x78, !PT ;  /* 0x0000002009097812 */ /* 0x000fe200078e784c */
[----:B------:R-:W-:Y:S01]  /*4e40*/  IMAD.WIDE.U32 R4, R4, -0x2daee0ad, RZ ;  /* 0xd2511f5304047825 */ /* 0x000fe200078e00ff */
[----:B------:R-:W-:Y:S02]  /*4e50*/  LOP3.LUT R70, R70, UR51, R7, 0x96, !PT ;  /* 0x0000003346467c12 */ /* 0x000fe4000f8e9607 */
[----:B------:R-:W-:Y:S01]  /*4e60*/  LOP3.LUT R9, R3, R9, R75, 0xfe, !PT ;  /* 0x0000000903097212 */ /* 0x000fe200078efe4b */
[----:B------:R-:W-:Y:S01]  /*4e70*/  FFMA.FTZ R0, R19, UR17, -R0 ;  /* 0x0000001113007c23 */ /* 0x000fe20008010800 */
[----:B------:R-:W-:Y:S03]  /*4e80*/  LOP3.LUT R6, R6, UR46, R5, 0x96, !PT ;  /* 0x0000002e06067c12 */ /* 0x000fe6000f8e9605 */
[----:B------:R-:W3:Y:S01]  /*4e90*/  MUFU.EX2 R244, R244 ;  /* 0x000000f400f47308 */ /* 0x000ee20000000800 */
[C---:B------:R-:W-:Y:S02]  /*4ea0*/  PRMT R5, R4.reuse, 0x7770, RZ ;  /* 0x0000777004057816 */ /* 0x040fe400000000ff */
[C---:B--2---:R-:W-:Y:S02]  /*4eb0*/  PRMT R10, R4.reuse, 0x7771, RZ ;  /* 0x00007771040a7816 */ /* 0x044fe400000000ff */
[C---:B------:R-:W-:Y:S02]  /*4ec0*/  PRMT R7, R4.reuse, 0x7772, RZ ;  /* 0x0000777204077816 */ /* 0x040fe400000000ff */
[----:B------:R-:W-:Y:S03]  /*4ed0*/  PRMT R3, R4, 0x7773, RZ ;  /* 0x0000777304037816 */ /* 0x000fe600000000ff */
[----:B------:R2:W-:Y:S01]  /*4ee0*/  MUFU.EX2 R85, R2 ;  /* 0x0000000200557308 */ /* 0x0005e20000000800 */
[----:B------:R-:W-:Y:S01]  /*4ef0*/  ISETP.LE.U32.AND P3, PT, R5, UR16, PT ;  /* 0x0000001005007c0c */ /* 0x000fe2000bf63070 */
[----:B------:R-:W-:Y:S01]  /*4f00*/  IMAD.WIDE.U32 R4, R70, -0x326172a9, RZ ;  /* 0xcd9e8d5746047825 */ /* 0x000fe200078e00ff */
[----:B------:R-:W-:Y:S02]  /*4f10*/  ISETP.GT.U32.AND P1, PT, R10, UR16, PT ;  /* 0x000000100a007c0c */ /* 0x000fe4000bf24070 */
[----:B------:R-:W-:Y:S02]  /*4f20*/  ISETP.GT.U32.AND P5, PT, R3, UR16, PT ;  /* 0x0000001003007c0c */ /* 0x000fe4000bfa4070 */
[----:B------:R-:W-:Y:S03]  /*4f30*/  LOP3.LUT R3, R8, UR47, R5, 0x96, !PT ;  /* 0x0000002f08037c12 */ /* 0x000fe6000f8e9605 */
[----:B------:R-:W4:Y:S01]  /*4f40*/  MUFU.EX2 R95, R95 ;  /* 0x0000005f005f7308 */ /* 0x000f220000000800 */
[----:B------:R-:W-:Y:S02]  /*4f50*/  ISETP.GT.U32.AND P6, PT, R7, UR16, PT ;  /* 0x0000001007007c0c */ /* 0x000fe4000bfc4070 */
[C---:B------:R-:W-:Y:S02]  /*4f60*/  PRMT R7, R4.reuse, 0x7770, RZ ;  /* 0x0000777004077816 */ /* 0x040fe400000000ff */
[C---:B------:R-:W-:Y:S01]  /*4f70*/  PRMT R8, R4.reuse, 0x7771, RZ ;  /* 0x0000777104087816 */ /* 0x040fe200000000ff */
[----:B-1----:R-:W-:Y:S01]  /*4f80*/  @!P3 FADD.FTZ R245, -R245, -RZ ;  /* 0x800000fff5f5b221 */ /* 0x002fe20000010100 */
[----:B------:R-:W-:Y:S01]  /*4f90*/  PRMT R10, R4, 0x7772, RZ ;  /* 0x00007772040a7816 */ /* 0x000fe200000000ff */
[----:B---3--:R-:W-:Y:S01]  /*4fa0*/  @P1 FADD.FTZ R244, -R244, -RZ ;  /* 0x800000fff4f41221 */ /* 0x008fe20000010100 */
[----:B------:R-:W-:Y:S01]  /*4fb0*/  PRMT R11, R4, 0x7773, RZ ;  /* 0x00007773040b7816 */ /* 0x000fe200000000ff */
[----:B------:R-:W-:Y:S01]  /*4fc0*/  MUFU.EX2 R89, R89 ;  /* 0x0000005900597308 */ /* 0x000fe20000000800 */
[----:B------:R-:W-:Y:S02]  /*4fd0*/  PRMT R4, R3, 0x7632, R4 ;  /* 0x0000763203047816 */ /* 0x000fe40000000004 */
[----:B------:R-:W-:Y:S02]  /*4fe0*/  ISETP.LE.U32.AND P4, PT, R7, UR16, PT ;  /* 0x0000001007007c0c */ /* 0x000fe4000bf83070 */
[----:B------:R-:W-:Y:S02]  /*4ff0*/  ISETP.GT.U32.AND P0, PT, R8, UR16, PT ;  /* 0x0000001008007c0c */ /* 0x000fe4000bf04070 */
[----:B------:R-:W-:Y:S03]  /*5000*/  SHF.R.U32.HI R7, RZ, 0x18, R3 ;  /* 0x00000018ff077819 */ /* 0x000fe60000011603 */
[----:B------:R-:W-:Y:S01]  /*5010*/  MUFU.EX2 R90, R90 ;  /* 0x0000005a005a7308 */ /* 0x000fe20000000800 */
[----:B------:R-:W-:Y:S02]  /*5020*/  LOP3.LUT R4, R4, 0xff, RZ, 0xc0, !PT ;  /* 0x000000ff04047812 */ /* 0x000fe400078ec0ff */
[----:B------:R-:W-:Y:S02]  /*5030*/  ISETP.LE.U32.AND P3, PT, R7, UR16, PT ;  /* 0x0000001007007c0c */ /* 0x000fe4000bf63070 */
[----:B------:R-:W-:Y:S02]  /*5040*/  ISETP.LE.U32.AND P1, PT, R4, UR16, PT ;  /* 0x0000001004007c0c */ /* 0x000fe4000bf23070 */
[----:B------:R-:W-:Y:S01]  /*5050*/  LOP3.LUT R4, R3, 0xffff, RZ, 0xc0, !PT ;  /* 0x0000ffff03047812 */ /* 0x000fe200078ec0ff */
[----:B------:R-:W-:Y:S01]  /*5060*/  @!P4 FADD.FTZ R99, -R99, -RZ ;  /* 0x800000ff6363c221 */ /* 0x000fe20000010100 */
[----:B------:R-:W-:Y:S01]  /*5070*/  SHF.R.U32.HI R7, RZ, 0x18, R6 ;  /* 0x00000018ff077819 */ /* 0x000fe20000011606 */
[----:B------:R-:W-:Y:S01]  /*5080*/  @P0 FADD.FTZ R98, -R98, -RZ ;  /* 0x800000ff62620221 */ /* 0x000fe20000010100 */
[----:B------:R-:W-:Y:S01]  /*5090*/  SHF.R.U32.HI R4, RZ, 0x8, R4 ;  /* 0x00000008ff047819 */ /* 0x000fe20000011604 */
[----:B------:R-:W1:Y:S01]  /*50a0*/  MUFU.EX2 R87, R15 ;  /* 0x0000000f00577308 */ /* 0x000e620000000800 */
[----:B--2---:R-:W-:Y:S02]  /*50b0*/  LOP3.LUT R2, R6, 0xffff, RZ, 0xc0, !PT ;  /* 0x0000ffff06027812 */ /* 0x004fe400078ec0ff */
[----:B------:R-:W-:Y:S01]  /*50c0*/  ISETP.LE.U32.AND P0, PT, R7, UR16, PT ;  /* 0x0000001007007c0c */ /* 0x000fe2000bf03070 */
[----:B------:R-:W-:Y:S01]  /*50d0*/  @!P3 FADD.FTZ R96, -R96, -RZ ;  /* 0x800000ff6060b221 */ /* 0x000fe20000010100 */
[----:B------:R-:W-:Y:S01]  /*50e0*/  LOP3.LUT R7, R3, 0xff, RZ, 0xc0, !PT ;  /* 0x000000ff03077812 */ /* 0x000fe200078ec0ff */
[----:B----4-:R-:W-:Y:S01]  /*50f0*/  @!P1 FADD.FTZ R95, -R95, -RZ ;  /* 0x800000ff5f5f9221 */ /* 0x010fe20000010100 */
[----:B------:R-:W-:Y:S03]  /*5100*/  LOP3.LUT R3, R4, 0xffff, RZ, 0xc0, !PT ;  /* 0x0000ffff04037812 */ /* 0x000fe600078ec0ff */
[----:B------:R-:W-:Y:S01]  /*5110*/  MUFU.EX2 R88, R12 ;  /* 0x0000000c00587308 */ /* 0x000fe20000000800 */
[----:B------:R-:W-:Y:S02]  /*5120*/  SHF.R.U32.HI R2, RZ, 0x8, R2 ;  /* 0x00000008ff027819 */ /* 0x000fe40000011602 */
[----:B------:R-:W-:Y:S02]  /*5130*/  ISETP.LE.U32.AND P1, PT, R3, UR16, PT ;  /* 0x0000001003007c0c */ /* 0x000fe4000bf23070 */
[----:B------:R-:W-:Y:S02]  /*5140*/  LOP3.LUT R3, R2, 0xffff, RZ, 0xc0, !PT ;  /* 0x0000ffff02037812 */ /* 0x000fe400078ec0ff */
[----:B------:R-:W-:Y:S03]  /*5150*/  LEA R246, R9, UR4, 0x1 ;  /* 0x0000000409f67c11 */ /* 0x000fe6000f8e08ff */
[----:B------:R-:W-:Y:S01]  /*5160*/  MUFU.EX2 R83, R14 ;  /* 0x0000000e00537308 */ /* 0x000fe20000000800 */
[----:B------:R-:W-:Y:S01]  /*5170*/  F2FP.RELU.F16.F32.PACK_AB R2, R96, R95 ;  /* 0x0000005f6002723e */ /* 0x000fe200000008ff */
[----:B-1----:R-:W-:Y:S01]  /*5180*/  @!P0 FADD.FTZ R87, -R87, -RZ ;  /* 0x800000ff57578221 */ /* 0x002fe20000010100 */
[----:B------:R-:W-:Y:S02]  /*5190*/  LEA R5, R9, UR5, 0x1 ;  /* 0x0000000509057c11 */ /* 0x000fe4000f8e08ff */
[----:B------:R-:W-:Y:S01]  /*51a0*/  ISETP.LE.U32.AND P3, PT, R7, UR16, PT ;  /* 0x0000001007007c0c */ /* 0x000fe2000bf63070 */
[----:B------:R1:W-:Y:S01]  /*51b0*/  STS [R246+0x14400], R2 ;  /* 0x01440002f6007388 */ /* 0x0003e20000000800 */
[----:B------:R-:W-:Y:S01]  /*51c0*/  LOP3.LUT R8, R6, 0xff, RZ, 0xc0, !PT ;  /* 0x000000ff06087812 */ /* 0x000fe200078ec0ff */
[----:B------:R-:W-:Y:S02]  /*51d0*/  VIADD R82, R5, 0x20 ;  /* 0x0000002005527836 */ /* 0x000fe40000000000 */
[----:B------:R-:W-:Y:S01]  /*51e0*/  @!P1 FADD.FTZ R89, -R89, -RZ ;  /* 0x800000ff59599221 */ /* 0x000fe20000010100 */
[----:B------:R-:W-:Y:S01]  /*51f0*/  @P2 VIADD R82, R5, 0xffffffe0 ;  /* 0xffffffe005522836 */ /* 0x000fe20000000000 */
[----:B------:R-:W-:Y:S01]  /*5200*/  ISETP.GT.U32.AND P2, PT, R10, UR16, PT ;  /* 0x000000100a007c0c */ /* 0x000fe2000bf44070 */
[----:B------:R-:W2:Y:S01]  /*5210*/  MUFU.EX2 R86, R0 ;  /* 0x0000000000567308 */ /* 0x000ea20000000800 */
[----:B------:R-:W-:Y:S02]  /*5220*/  LOP3.LUT P1, RZ, R74, 0x4, RZ, 0xc0, !PT ;  /* 0x000000044aff7812 */ /* 0x000fe4000782c0ff */
[----:B------:R-:W-:Y:S02]  /*5230*/  PRMT R6, R6, 0x7632, R6 ;  /* 0x0000763206067816 */ /* 0x000fe40000000006 */
[----:B------:R-:W-:Y:S01]  /*5240*/  SEL R251, R251, 0xfffffff0, !P1 ;  /* 0xfffffff0fbfb7807 */ /* 0x000fe20004800000 */
[----:B------:R-:W-:Y:S01]  /*5250*/  @!P3 FADD.FTZ R90, -R90, -RZ ;  /* 0x800000ff5a5ab221 */ /* 0x000fe20000010100 */
[----:B------:R-:W-:Y:S03]  /*5260*/  LOP3.LUT R6, R6, 0xff, RZ, 0xc0, !PT ;  /* 0x000000ff06067812 */ /* 0x000fe600078ec0ff */
[----:B------:R-:W3:Y:S01]  /*5270*/  MUFU.EX2 R84, R18 ;  /* 0x0000001200547308 */ /* 0x000ee20000000800 */
[----:B------:R-:W-:Y:S01]  /*5280*/  ISETP.LE.U32.AND P3, PT, R3, UR16, PT ;  /* 0x0000001003007c0c */ /* 0x000fe2000bf63070 */
[----:B------:R-:W-:Y:S01]  /*5290*/  IMAD.IADD R247, R5, 0x1, R251 ;  /* 0x0000000105f77824 */ /* 0x000fe200078e02fb */
[----:B------:R-:W-:Y:S01]  /*52a0*/  F2FP.RELU.F16.F32.PACK_AB R4, R89, R90 ;  /* 0x0000005a5904723e */ /* 0x000fe200000008ff */
[----:B------:R-:W-:Y:S01]  /*52b0*/  @P2 FADD.FTZ R97, -R97, -RZ ;  /* 0x800000ff61612221 */ /* 0x000fe20000010100 */
[----:B------:R-:W-:Y:S01]  /*52c0*/  ISETP.GT.U32.AND P2, PT, R11, UR16, PT ;  /* 0x000000100b007c0c */ /* 0x000fe2000bf44070 */
[----:B------:R-:W-:Y:S01]  /*52d0*/  IMAD.IADD R251, R251, 0x1, R82 ;  /* 0x00000001fbfb7824 */ /* 0x000fe200078e0252 */
[----:B------:R-:W-:Y:S01]  /*52e0*/  ISETP.LE.U32.AND P4, PT, R8, UR16, PT ;  /* 0x0000001008007c0c */ /* 0x000fe2000bf83070 */
[----:B------:R4:W-:Y:S01]  /*52f0*/  STS [R246+0x14000], R4 ;  /* 0x01400004f6007388 */ /* 0x0009e20000000800 */
[----:B------:R-:W-:Y:S01]  /*5300*/  LOP3.LUT R3, R81, 0x1c0, RZ, 0xc0, !PT ;  /* 0x000001c051037812 */ /* 0x000fe200078ec0ff */
[----:B--2---:R-:W-:Y:S01]  /*5310*/  @P5 FADD.FTZ R86, -R86, -RZ ;  /* 0x800000ff56565221 */ /* 0x004fe20000010100 */
[----:B-1----:R-:W-:Y:S02]  /*5320*/  F2FP.RELU.F16.F32.PACK_AB R2, R98, R99 ;  /* 0x000000636202723e */ /* 0x002fe400000008ff */
[----:B------:R-:W-:Y:S01]  /*5330*/  LOP3.LUT R3, R3, 0x38, R92, 0xf8, !PT ;  /* 0x0000003803037812 */ /* 0x000fe200078ef85c */
[----:B------:R-:W-:Y:S01]  /*5340*/  @!P3 FADD.FTZ R85, -R85, -RZ ;  /* 0x800000ff5555b221 */ /* 0x000fe20000010100 */
[----:B------:R-:W-:Y:S01]  /*5350*/  SEL R80, R80, 0xffffffc0, !P1 ;  /* 0xffffffc050507807 */ /* 0x000fe20004800000 */
[----:B------:R1:W-:Y:S01]  /*5360*/  STS [R247], R2 ;  /* 0x00000002f7007388 */ /* 0x0003e20000000800 */
[----:B---3--:R-:W-:Y:S01]  /*5370*/  @P6 FADD.FTZ R84, -R84, -RZ ;  /* 0x800000ff54546221 */ /* 0x008fe20000010100 */
[----:B------:R-:W-:Y:S01]  /*5380*/  @P2 FADD.FTZ R91, -R91, -RZ ;  /* 0x800000ff5b5b2221 */ /* 0x000fe20000010100 */
[----:B------:R-:W-:Y:S01]  /*5390*/  ISETP.LE.U32.AND P2, PT, R6, UR16, PT ;  /* 0x0000001006007c0c */ /* 0x000fe2000bf43070 */
[----:B------:R-:W-:Y:S01]  /*53a0*/  @!P4 FADD.FTZ R88, -R88, -RZ ;  /* 0x800000ff5858c221 */ /* 0x000fe20000010100 */
[----:B------:R-:W-:Y:S02]  /*53b0*/  SHF.R.U32.HI R6, RZ, 0x1, R74 ;  /* 0x00000001ff067819 */ /* 0x000fe4000001164a */
[----:B------:R-:W-:Y:S02]  /*53c0*/  F2FP.RELU.F16.F32.PACK_AB R0, R91, R97 ;  /* 0x000000615b00723e */ /* 0x000fe400000008ff */
[----:B------:R-:W-:Y:S02]  /*53d0*/  F2FP.RELU.F16.F32.PACK_AB R5, R85, R88 ;  /* 0x000000585505723e */ /* 0x000fe400000008ff */
[----:B------:R-:W-:Y:S01]  /*53e0*/  LOP3.LUT R248, R3, 0x8, R6, 0x78, !PT ;  /* 0x0000000803f87812 */ /* 0x000fe200078e7806 */
[----:B------:R2:W-:Y:S01]  /*53f0*/  STS [R247+0x400], R0 ;  /* 0x00040000f7007388 */ /* 0x0005e20000000800 */
[----:B------:R-:W-:Y:S02]  /*5400*/  FSETP.GE.FTZ.AND P3, PT, R89, RZ, PT ;  /* 0x000000ff5900720b */ /* 0x000fe40003f76000 */
[----:B------:R-:W-:Y:S01]  /*5410*/  LOP3.LUT R252, R252, R248, RZ, 0xfc, !PT ;  /* 0x000000f8fcfc7212 */ /* 0x000fe200078efcff */
[----:B------:R-:W-:Y:S01]  /*5420*/  @!P2 FADD.FTZ R83, -R83, -RZ ;  /* 0x800000ff5353a221 */ /* 0x000fe20000010100 */
[----:B------:R-:W-:Y:S01]  /*5430*/  STS [R82], R5 ;  /* 0x0000000552007388 */ /* 0x000fe20000000800 */
[----:B------:R-:W-:Y:S02]  /*5440*/  FSETP.GE.FTZ.AND P4, PT, R90, RZ, PT ;  /* 0x000000ff5a00720b */ /* 0x000fe40003f96000 */
[----:B------:R-:W-:Y:S02]  /*5450*/  LEA R252, R252, UR4, 0x1 ;  /* 0x00000004fcfc7c11 */ /* 0x000fe4000f8e08ff */
[----:B----4-:R-:W-:Y:S02]  /*5460*/  F2FP.RELU.F16.F32.PACK_AB R4, R87, R83 ;  /* 0x000000535704723e */ /* 0x010fe400000008ff */
[----:B------:R-:W-:Y:S01]  /*5470*/  FSETP.GE.FTZ.AND P2, PT, R95, RZ, PT ;  /* 0x000000ff5f00720b */ /* 0x000fe20003f56000 */
[--C-:B------:R-:W-:Y:S01]  /*5480*/  IMAD.IADD R81, R80, 0x1, R252.reuse ;  /* 0x0000000150517824 */ /* 0x100fe200078e02fc */
[----:B-1----:R-:W-:Y:S01]  /*5490*/  F2FP.RELU.F16.F32.PACK_AB R2, R244, R245 ;  /* 0x000000f5f402723e */ /* 0x002fe200000008ff */
[----:B------:R-:W-:Y:S04]  /*54a0*/  STS [R82+0x400], R4 ;  /* 0x0004000452007388 */ /* 0x000fe80000000800 */
[----:B------:R1:W-:Y:S01]  /*54b0*/  STS [R251], R2 ;  /* 0x00000002fb007388 */ /* 0x0003e20000000800 */
[----:B--2---:R-:W-:Y:S05]  /*54c0*/  F2FP.RELU.F16.F32.PACK_AB R0, R86, R84 ;  /* 0x000000545600723e */ /* 0x004fea00000008ff */
[----:B------:R2:W-:Y:S04]  /*54d0*/  STS [R251+0x400], R0 ;  /* 0x00040000fb007388 */ /* 0x0005e80000000800 */
[----:B------:R-:W3:Y:S08]  /*54e0*/  LDSM.16.M88.4 R16, [R252+0x6000] ;  /* 0x00600000fc10783b */ /* 0x000ef00000000200 */
[----:B------:R-:W-:Y:S01]  /*54f0*/  LDSM.16.M88.4 R72, [R81+0x6000] ;  /* 0x006000005148783b */ /* 0x000fe20000000200 */
[----:B-1----:R-:W1:Y:S01]  /*5500*/  S2R R2, SR_TID.X ;  /* 0x0000000000027919 */ /* 0x002e620000002100 */
[----:B--2---:R-:W-:Y:S01]  /*5510*/  IMAD.MOV.U32 R0, RZ, RZ, 0x20 ;  /* 0x00000020ff007424 */ /* 0x004fe200078e00ff */
[C---:B---3--:R-:W-:Y:S08]  /*5520*/  HMMA.16816.F32 R4, R16.reuse, R148, RZ ;  /* 0x000000941004723c */ /* 0x048ff000000018ff */
[C---:B------:R-:W-:Y:S01]  /*5530*/  HMMA.16816.F32 R8, R16.reuse, R150, RZ ;  /* 0x000000961008723c */ /* 0x040fe200000018ff */
[----:B-1----:R-:W-:Y:S04]  /*5540*/  LOP3.LUT P0, RZ, R2, 0x2, RZ, 0xc0, !PT ;  /* 0x0000000202ff7812 */ /* 0x002fe8000780c0ff */
[----:B------:R-:W-:Y:S02]  /*5550*/  SEL R76, R0, 0xffffffe0, !P0 ;  /* 0xffffffe0004c7807 */ /* 0x000fe40004000000 */
[----:B------:R-:W-:Y:S01]  /*5560*/  FSETP.GE.FTZ.AND P0, PT, R96, RZ, PT ;  /* 0x000000ff6000720b */ /* 0x000fe20003f16000 */
[C---:B------:R-:W-:Y:S02]  /*5570*/  HMMA.16816.F32 R12, R16.reuse, R152, RZ ;  /* 0x00000098100c723c */ /* 0x040fe400000018ff */
[C---:B------:R-:W-:Y:S02]  /*5580*/  IMAD.IADD R249, R76.reuse, 0x1, R252 ;  /* 0x000000014cf97824 */ /* 0x040fe400078e02fc */
[----:B------:R-:W-:Y:S03]  /*5590*/  IMAD.IADD R0, R76, 0x1, R81 ;  /* 0x000000014c007824 */ /* 0x000fe600078e0251 */
[----:B------:R-:W1:Y:S01]  /*55a0*/  LDSM.16.M88.4 R68, [R249+0x6000] ;  /* 0x00600000f944783b */ /* 0x000e620000000200 */
[----:B------:R-:W-:Y:S07]  /*55b0*/  HMMA.16816.F32 R16, R16, R154, RZ ;  /* 0x0000009a1010723c */ /* 0x000fee00000018ff */
[----:B------:R-:W2:Y:S08]  /*55c0*/  LDSM.16.M88.4 R76, [R0+0x6000] ;  /* 0x00600000004c783b */ /* 0x000eb00000000200 */
[----:B------:R-:W-:Y:S04]  /*55d0*/  STL [R1+0x4], R249 ;  /* 0x000004f901007387 */ /* 0x000fe80000100800 */
[----:B------:R-:W-:Y:S04]  /*55e0*/  STL [R1], R81 ;  /* 0x0000005101007387 */ /* 0x000fe80000100800 */
[----:B------:R-:W-:Y:S01]  /*55f0*/  STL [R1+0x8], R0 ;  /* 0x0000080001007387 */ /* 0x000fe20000100800 */
        /* <DEDUP_REMOVED lines=29> */
[----:B------:R2:W4:Y:S07]  /*57d0*/  LDSM.16.M88.4 R76, [R249+0xa000] ;  /* 0x00a00000f94c783b */ /* 0x00052e0000000200 */
[C---:B-1----:R-:W-:Y:S08]  /*57e0*/  HMMA.16816.F32 R4, R68.reuse, R204, R4 ;  /* 0x000000cc4404723c */ /* 0x042ff00000001804 */
[C---:B------:R-:W-:Y:S08]  /*57f0*/  HMMA.16816.F32 R8, R68.reuse, R206, R8 ;  /* 0x000000ce4408723c */ /* 0x040ff00000001808 */
[C---:B------:R-:W-:Y:S01]  /*5800*/  HMMA.16816.F32 R12, R68.reuse, R208, R12 ;  /* 0x000000d0440c723c */ /* 0x040fe2000000180c */
[----:B--2---:R-:W1:Y:S07]  /*5810*/  S2R R249, SR_TID.X ;  /* 0x0000000000f97919 */ /* 0x004e6e0000002100 */
[----:B------:R-:W-:Y:S01]  /*5820*/  HMMA.16816.F32 R16, R68, R210, R16 ;  /* 0x000000d24410723c */ /* 0x000fe20000001810 */
[----:B------:R2:W4:Y:S07]  /*5830*/  LDSM.16.M88.4 R68, [R81+0xa000] ;  /* 0x00a000005144783b */ /* 0x00052e0000000200 */
[C---:B---3--:R-:W-:Y:S08]  /*5840*/  HMMA.16816.F32 R4, R72.reuse, R212, R4 ;  /* 0x000000d44804723c */ /* 0x048ff00000001804 */
[C---:B------:R-:W-:Y:S08]  /*5850*/  HMMA.16816.F32 R8, R72.reuse, R214, R8 ;  /* 0x000000d64808723c */ /* 0x040ff00000001808 */
[C---:B------:R-:W-:Y:S01]  /*5860*/  HMMA.16816.F32 R12, R72.reuse, R216, R12 ;  /* 0x000000d8480c723c */ /* 0x040fe2000000180c */
[----:B--2---:R-:W2:Y:S02]  /*5870*/  S2R R81, SR_TID.X ;  /* 0x0000000000517919 */ /* 0x004ea40000002100 */
[----:B-1----:R-:W-:Y:S05]  /*5880*/  IMAD.SHL.U32 R249, R249, 0x20, RZ ;  /* 0x00000020f9f97824 */ /* 0x002fea00078e00ff */
[----:B------:R-:W-:Y:S01]  /*5890*/  HMMA.16816.F32 R16, R72, R218, R16 ;  /* 0x000000da4810723c */ /* 0x000fe20000001810 */
[----:B------:R1:W3:Y:S07]  /*58a0*/  LDSM.16.M88.4 R72, [R0+0xa000] ;  /* 0x00a000000048783b */ /* 0x0002ee0000000200 */
[C---:B----4-:R-:W-:Y:S08]  /*58b0*/  HMMA.16816.F32 R4, R76.reuse, R220, R4 ;  /* 0x000000dc4c04723c */ /* 0x050ff00000001804 */
[C---:B------:R-:W-:Y:S08]  /*58c0*/  HMMA.16816.F32 R8, R76.reuse, R222, R8 ;  /* 0x000000de4c08723c */ /* 0x040ff00000001808 */
[C---:B------:R-:W-:Y:S03]  /*58d0*/  HMMA.16816.F32 R12, R76.reuse, R224, R12 ;  /* 0x000000e04c0c723c */ /* 0x040fe6000000180c */
[----:B--2---:R-:W-:Y:S01]  /*58e0*/  IMAD.SHL.U32 R81, R81, 0x40, RZ ;  /* 0x0000004051517824 */ /* 0x004fe200078e00ff */
[----:B-1----:R-:W-:Y:S01]  /*58f0*/  SHF.R.U32.HI R0, RZ, 0x1, R2 ;  /* 0x00000001ff007819 */ /* 0x002fe20000011602 */
[----:B------:R-:W-:Y:S03]  /*5900*/  IMAD.SHL.U32 R2, R2, 0x2, RZ ;  /* 0x0000000202027824 */ /* 0x000fe600078e00ff */
[----:B------:R-:W-:Y:S01]  /*5910*/  HMMA.16816.F32 R16, R76, R226, R16 ;  /* 0x000000e24c10723c */ /* 0x000fe20000001810 */
[----:B------:R-:W1:Y:S02]  /*5920*/  S2R R79, SR_TID.X ;  /* 0x00000000004f7919 */ /* 0x000e640000002100 */
[----:B------:R-:W-:Y:S02]  /*5930*/  LOP3.LUT R0, R0, 0x10, RZ, 0xc0, !PT ;  /* 0x0000001000007812 */ /* 0x000fe400078ec0ff */
[----:B------:R-:W-:Y:S03]  /*5940*/  LOP3.LUT R2, R2, 0x20, RZ, 0xc0, !PT ;  /* 0x0000002002027812 */ /* 0x000fe600078ec0ff */
[C---:B------:R-:W-:Y:S08]  /*5950*/  HMMA.16816.F32 R4, R68.reuse, R228, R4 ;  /* 0x000000e44404723c */ /* 0x040ff00000001804 */
[C---:B------:R-:W-:Y:S08]  /*5960*/  HMMA.16816.F32 R8, R68.reuse, R230, R8 ;  /* 0x000000e64408723c */ /* 0x040ff00000001808 */
[C---:B------:R-:W-:Y:S08]  /*5970*/  HMMA.16816.F32 R12, R68.reuse, R232, R12 ;  /* 0x000000e8440c723c */ /* 0x040ff0000000180c */
[----:B------:R-:W-:Y:S03]  /*5980*/  HMMA.16816.F32 R16, R68, R234, R16 ;  /* 0x000000ea4410723c */ /* 0x000fe60000001810 */
[--C-:B-1----:R-:W-:Y:S02]  /*5990*/  LOP3.LUT R0, R0, 0x8, R79.reuse, 0xf8, !PT ;  /* 0x0000000800007812 */ /* 0x102fe400078ef84f */
[----:B------:R-:W-:Y:S02]  /*59a0*/  SHF.R.U32.HI R68, RZ, 0x3, R79 ;  /* 0x00000003ff447819 */ /* 0x000fe4000001164f */
[----:B------:R-:W-:Y:S01]  /*59b0*/  LOP3.LUT R0, R0, R3, RZ, 0x3c, !PT ;  /* 0x0000000300007212 */ /* 0x000fe200078e3cff */
[C---:B---3--:R-:W-:Y:S05]  /*59c0*/  HMMA.16816.F32 R4, R72.reuse, R236, R4 ;  /* 0x000000ec4804723c */ /* 0x048fea0000001804 */
[----:B------:R-:W-:Y:S02]  /*59d0*/  LOP3.LUT R2, R2, 0x18, R68, 0xf8, !PT ;  /* 0x0000001802027812 */ /* 0x000fe400078ef844 */
[----:B------:R-:W-:Y:S01]  /*59e0*/  LOP3.LUT R0, R0, 0x200, R249, 0xf8, !PT ;  /* 0x0000020000007812 */ /* 0x000fe200078ef8f9 */
[C---:B------:R-:W-:Y:S03]  /*59f0*/  HMMA.16816.F32 R8, R72.reuse, R238, R8 ;  /* 0x000000ee4808723c */ /* 0x040fe60000001808 */
[----:B------:R-:W-:Y:S04]  /*5a00*/  LOP3.LUT R2, R2, 0x1c0, R81, 0xf8, !PT ;  /* 0x000001c002027812 */ /* 0x000fe800078ef851 */
[----:B------:R-:W-:Y:S01]  /*5a10*/  LOP3.LUT R2, R2, 0x38, R92, 0x78, !PT ;  /* 0x0000003802027812 */ /* 0x000fe200078e785c */
[C---:B------:R-:W-:Y:S03]  /*5a20*/  HMMA.16816.F32 R12, R72.reuse, R240, R12 ;  /* 0x000000f0480c723c */ /* 0x040fe6000000180c */
[C---:B-----5:R-:W-:Y:S01]  /*5a30*/  FADD.FTZ R3, -R94.reuse, R4 ;  /* 0x000000045e037221 */ /* 0x060fe20000010100 */
[----:B------:R-:W-:Y:S01]  /*5a40*/  FADD.FTZ R4, -R94, R5 ;  /* 0x000000055e047221 */ /* 0x000fe20000010100 */
[C---:B------:R-:W-:Y:S01]  /*5a50*/  FADD.FTZ R5, -R93.reuse, R6 ;  /* 0x000000065d057221 */ /* 0x040fe20000010100 */
[----:B------:R-:W-:Y:S01]  /*5a60*/  FADD.FTZ R7, -R93, R7 ;  /* 0x000000075d077221 */ /* 0x000fe20000010100 */
[----:B------:R-:W-:Y:S01]  /*5a70*/  LOP3.LUT R2, R2, 0x200, R81, 0xf8, !PT ;  /* 0x0000020002027812 */ /* 0x000fe200078ef851 */
[----:B------:R-:W-:Y:S03]  /*5a80*/  HMMA.16816.F32 R16, R72, R242, R16 ;  /* 0x000000f24810723c */ /* 0x000fe60000001810 */
[-C--:B------:R-:W-:Y:S01]  /*5a90*/  FSEL R3, R3, R94.reuse, P4 ;  /* 0x0000005e03037208 */ /* 0x080fe20002000000 */
[----:B------:R-:W-:Y:S01]  /*5aa0*/  FADD.FTZ R11, -R93, R11 ;  /* 0x0000000b5d0b7221 */ /* 0x000fe20000010100 */
[----:B------:R-:W-:Y:S01]  /*5ab0*/  FSEL R4, R4, R94, P3 ;  /* 0x0000005e04047208 */ /* 0x000fe20001800000 */
[----:B------:R-:W-:Y:S01]  /*5ac0*/  FADD.FTZ R9, -R94, R9 ;  /* 0x000000095e097221 */ /* 0x000fe20000010100 */
[----:B------:R-:W-:Y:S01]  /*5ad0*/  FSEL R5, R5, R93, P2 ;  /* 0x0000005d05057208 */ /* 0x000fe20001000000 */
[----:B------:R-:W-:Y:S01]  /*5ae0*/  FMUL.FTZ R90, R90, R3 ;  /* 0x000000035a5a7220 */ /* 0x000fe20000410000 */
[----:B------:R-:W-:Y:S01]  /*5af0*/  FSEL R7, R7, R93, P0 ;  /* 0x0000005d07077208 */ /* 0x000fe20000000000 */
[----:B------:R-:W-:Y:S01]  /*5b00*/  FMUL.FTZ R4, R89, R4 ;  /* 0x0000000459047220 */ /* 0x000fe20000410000 */
[----:B------:R-:W-:Y:S01]  /*5b10*/  FSETP.GE.FTZ.AND P0, PT, R91, RZ, PT ;  /* 0x000000ff5b00720b */ /* 0x000fe20003f16000 */
[----:B------:R-:W-:Y:S01]  /*5b20*/  FMUL.FTZ R95, R95, R5 ;  /* 0x000000055f5f7220 */ /* 0x000fe20000410000 */
[----:B------:R-:W-:Y:S01]  /*5b30*/  FADD.FTZ R12, -R94, R12 ;  /* 0x0000000c5e0c7221 */ /* 0x000fe20000010100 */
[----:B------:R-:W-:Y:S01]  /*5b40*/  FMUL.FTZ R3, R96, R7 ;  /* 0x0000000760037220 */ /* 0x000fe20000410000 */
[----:B------:R-:W-:Y:S01]  /*5b50*/  F2FP.F16.F32.PACK_AB R4, R4, R90 ;  /* 0x0000005a0404723e */ /* 0x000fe200000000ff */
[----:B------:R-:W-:Y:S01]  /*5b60*/  FADD.FTZ R6, -R93, R10 ;  /* 0x0000000a5d067221 */ /* 0x000fe20000010100 */
[----:B------:R-:W-:Y:S01]  /*5b70*/  FSEL R5, R11, R93, P0 ;  /* 0x0000005d0b057208 */ /* 0x000fe20000000000 */
[----:B------:R-:W-:Y:S01]  /*5b80*/  FADD.FTZ R8, -R94, R8 ;  /* 0x000000085e087221 */ /* 0x000fe20000010100 */
[----:B------:R-:W-:Y:S01]  /*5b90*/  F2FP.F16.F32.PACK_AB R3, R3, R95 ;  /* 0x0000005f0303723e */ /* 0x000fe200000000ff */
[----:B------:R1:W-:Y:S01]  /*5ba0*/  STS [R246+0x12000], R4 ;  /* 0x01200004f6007388 */ /* 0x0003e20000000800 */
[----:B------:R-:W-:Y:S01]  /*5bb0*/  FSETP.GE.FTZ.AND P0, PT, R88, RZ, PT ;  /* 0x000000ff5800720b */ /* 0x000fe20003f16000 */
[----:B------:R-:W-:Y:S01]  /*5bc0*/  FADD.FTZ R13, -R94, R13 ;  /* 0x0000000d5e0d7221 */ /* 0x000fe20000010100 */
[----:B------:R-:W-:Y:S01]  /*5bd0*/  FSETP.GE.FTZ.AND P3, PT, R98, RZ, PT ;  /* 0x000000ff6200720b */ /* 0x000fe20003f76000 */
[----:B------:R2:W-:Y:S01]  /*5be0*/  STS [R246+0x12400], R3 ;  /* 0x01240003f6007388 */ /* 0x0005e20000000800 */
[----:B------:R-:W-:Y:S01]  /*5bf0*/  FSETP.GE.FTZ.AND P2, PT, R97, RZ, PT ;  /* 0x000000ff6100720b */ /* 0x000fe20003f56000 */
[----:B------:R-:W-:Y:S01]  /*5c00*/  FADD.FTZ R14, -R93, R14 ;  /* 0x0000000e5d0e7221 */ /* 0x000fe20000010100 */
[----:B------:R-:W-:Y:S01]  /*5c10*/  FSETP.GE.FTZ.AND P4, PT, R99, RZ, PT ;  /* 0x000000ff6300720b */ /* 0x000fe20003f96000 */
[----:B------:R-:W-:Y:S01]  /*5c20*/  FMUL.FTZ R91, R91, R5 ;  /* 0x000000055b5b7220 */ /* 0x000fe20000410000 */
[-C--:B------:R-:W-:Y:S01]  /*5c30*/  FSEL R7, R9, R94.reuse, P3 ;  /* 0x0000005e09077208 */ /* 0x080fe20001800000 */
[----:B------:R-:W-:Y:S01]  /*5c40*/  FADD.FTZ R15, -R93, R15 ;  /* 0x0000000f5d0f7221 */ /* 0x000fe20000010100 */
[----:B------:R-:W-:Y:S01]  /*5c50*/  FSEL R6, R6, R93, P2 ;  /* 0x0000005d06067208 */ /* 0x000fe20001000000 */
[----:B------:R-:W-:Y:S01]  /*5c60*/  FADD.FTZ R16, -R94, R16 ;  /* 0x000000105e107221 */ /* 0x000fe20000010100 */
[----:B------:R-:W-:Y:S01]  /*5c70*/  FSEL R8, R8, R94, P4 ;  /* 0x0000005e08087208 */ /* 0x000fe20002000000 */
[----:B------:R-:W-:Y:S01]  /*5c80*/  FMUL.FTZ R7, R98, R7 ;  /* 0x0000000762077220 */ /* 0x000fe20000410000 */
[----:B------:R-:W-:Y:S01]  /*5c90*/  FSETP.GE.FTZ.AND P3, PT, R85, RZ, PT ;  /* 0x000000ff5500720b */ /* 0x000fe20003f76000 */
[----:B------:R-:W-:Y:S01]  /*5ca0*/  FMUL.FTZ R97, R97, R6 ;  /* 0x0000000661617220 */ /* 0x000fe20000410000 */
[----:B------:R-:W-:Y:S01]  /*5cb0*/  FSETP.GE.FTZ.AND P2, PT, R83, RZ, PT ;  /* 0x000000ff5300720b */ /* 0x000fe20003f56000 */
[----:B------:R-:W-:Y:S01]  /*5cc0*/  FMUL.FTZ R8, R99, R8 ;  /* 0x0000000863087220 */ /* 0x000fe20000410000 */
[-C--:B------:R-:W-:Y:S01]  /*5cd0*/  FSEL R5, R13, R94.reuse, P3 ;  /* 0x0000005e0d057208 */ /* 0x080fe20001800000 */
[----:B------:R-:W-:Y:S01]  /*5ce0*/  FADD.FTZ R18, -R93, R18 ;  /* 0x000000125d127221 */ /* 0x000fe20000010100 */
[----:B------:R-:W-:Y:S02]  /*5cf0*/  FSETP.GE.FTZ.AND P3, PT, R244, RZ, PT ;  /* 0x000000fff400720b */ /* 0x000fe40003f76000 */
[----:B------:R-:W-:Y:S01]  /*5d00*/  FSETP.GE.FTZ.AND P4, PT, R245, RZ, PT ;  /* 0x000000fff500720b */ /* 0x000fe20003f96000 */
[----:B------:R-:W-:Y:S01]  /*5d10*/  FMUL.FTZ R85, R85, R5 ;  /* 0x0000000555557220 */ /* 0x000fe20000410000 */
[----:B-1----:R-:W-:Y:S02]  /*5d20*/  FSEL R4, R12, R94, P0 ;  /* 0x0000005e0c047208 */ /* 0x002fe40000000000 */
[----:B------:R-:W-:Y:S02]  /*5d30*/  F2FP.F16.F32.PACK_AB R5, R7, R8 ;  /* 0x000000080705723e */ /* 0x000fe400000000ff */
[----:B------:R-:W-:Y:S01]  /*5d40*/  FSETP.GE.FTZ.AND P0, PT, R87, RZ, PT ;  /* 0x000000ff5700720b */ /* 0x000fe20003f16000 */
[----:B------:R-:W-:Y:S01]  /*5d50*/  FMUL.FTZ R88, R88, R4 ;  /* 0x0000000458587220 */ /* 0x000fe20000410000 */
[-C--:B------:R-:W-:Y:S01]  /*5d60*/  FSEL R4, R14, R93.reuse, P2 ;  /* 0x0000005d0e047208 */ /* 0x080fe20001000000 */
[----:B------:R1:W-:Y:S01]  /*5d70*/  STS [R247+-0x2000], R5 ;  /* 0xffe00005f7007388 */ /* 0x0003e20000000800 */
[----:B--2---:R-:W-:Y:S02]  /*5d80*/  FSEL R3, R15, R93, P0 ;  /* 0x0000005d0f037208 */ /* 0x004fe40000000000 */
[----:B------:R-:W-:Y:S01]  /*5d90*/  FSETP.GE.FTZ.AND P0, PT, R86, RZ, PT ;  /* 0x000000ff5600720b */ /* 0x000fe20003f16000 */
[----:B------:R-:W-:Y:S01]  /*5da0*/  FMUL.FTZ R83, R83, R4 ;  /* 0x0000000453537220 */ /* 0x000fe20000410000 */
[----:B------:R-:W-:Y:S01]  /*5db0*/  F2FP.F16.F32.PACK_AB R4, R91, R97 ;  /* 0x000000615b04723e */ /* 0x000fe200000000ff */
[----:B------:R-:W-:Y:S01]  /*5dc0*/  FMUL.FTZ R6, R87, R3 ;  /* 0x0000000357067220 */ /* 0x000fe20000410000 */
[----:B------:R-:W-:Y:S02]  /*5dd0*/  FSETP.GE.FTZ.AND P2, PT, R84, RZ, PT ;  /* 0x000000ff5400720b */ /* 0x000fe40003f56000 */
[----:B------:R-:W-:Y:S01]  /*5de0*/  FSEL R16, R16, R94, P4 ;  /* 0x0000005e10107208 */ /* 0x000fe20002000000 */
[----:B------:R2:W-:Y:S01]  /*5df0*/  STS [R247+-0x1c00], R4 ;  /* 0xffe40004f7007388 */ /* 0x0005e20000000800 */
[----:B------:R-:W-:Y:S01]  /*5e00*/  FSEL R18, R18, R93, P2 ;  /* 0x0000005d12127208 */ /* 0x000fe20001000000 */
[----:B------:R-:W-:Y:S01]  /*5e10*/  @P3 FADD.FTZ R94, -R94, R17 ;  /* 0x000000115e5e3221 */ /* 0x000fe20000010100 */
[----:B------:R-:W-:Y:S01]  /*5e20*/  F2FP.F16.F32.PACK_AB R3, R85, R88 ;  /* 0x000000585503723e */ /* 0x000fe200000000ff */
[----:B------:R-:W-:Y:S01]  /*5e30*/  FMUL.FTZ R245, R245, R16 ;  /* 0x00000010f5f57220 */ /* 0x000fe20000410000 */
[----:B------:R-:W-:Y:S01]  /*5e40*/  F2FP.F16.F32.PACK_AB R6, R6, R83 ;  /* 0x000000530606723e */ /* 0x000fe200000000ff */
[----:B------:R-:W-:Y:S01]  /*5e50*/  @P0 FADD.FTZ R93, -R93, R19 ;  /* 0x000000135d5d0221 */ /* 0x000fe20000010100 */
[----:B------:R-:W-:Y:S01]  /*5e60*/  FMUL.FTZ R84, R84, R18 ;  /* 0x0000001254547220 */ /* 0x000fe20000410000 */
[----:B------:R-:W-:Y:S01]  /*5e70*/  FMUL.FTZ R94, R244, R94 ;  /* 0x0000005ef45e7220 */ /* 0x000fe20000410000 */
[----:B------:R3:W-:Y:S01]  /*5e80*/  STS [R82+-0x2000], R3 ;  /* 0xffe0000352007388 */ /* 0x0007e20000000800 */
[----:B------:R-:W-:Y:S01]  /*5e90*/  FMUL.FTZ R86, R86, R93 ;  /* 0x0000005d56567220 */ /* 0x000fe20000410000 */
[----:B------:R-:W-:Y:S02]  /*5ea0*/  LEA R92, R0, UR5, 0x1 ;  /* 0x00000005005c7c11 */ /* 0x000fe4000f8e08ff */
[----:B------:R-:W-:Y:S01]  /*5eb0*/  STS [R82+-0x1c00], R6 ;  /* 0xffe4000652007388 */ /* 0x000fe20000000800 */
[----:B-1----:R-:W-:Y:S02]  /*5ec0*/  F2FP.F16.F32.PACK_AB R5, R94, R245 ;  /* 0x000000f55e05723e */ /* 0x002fe400000000ff */
[----:B------:R-:W-:Y:S03]  /*5ed0*/  IMAD.IADD R92, R80, 0x1, R92 ;  /* 0x00000001505c7824 */ /* 0x000fe600078e025c */
[----:B------:R-:W-:Y:S01]  /*5ee0*/  STS [R251+-0x2000], R5 ;  /* 0xffe00005fb007388 */ /* 0x000fe20000000800 */
[----:B--2---:R-:W-:Y:S05]  /*5ef0*/  F2FP.F16.F32.PACK_AB R4, R86, R84 ;  /* 0x000000545604723e */ /* 0x004fea00000000ff */
[----:B------:R-:W-:Y:S01]  /*5f00*/  STS [R251+-0x1c00], R4 ;  /* 0xffe40004fb007388 */ /* 0x000fe20000000800 */
[----:B------:R-:W-:Y:S01]  /*5f10*/  BAR.SYNC.DEFER_BLOCKING 0x0 ;  /* 0x0000000000007b1d */ /* 0x000fe20000010000 */
[----:B---3--:R-:W-:Y:S02]  /*5f20*/  LEA R3, R0, UR4, 0x1 ;  /* 0x0000000400037c11 */ /* 0x008fe4000f8e08ff */
[----:B------:R-:W-:Y:S03]  /*5f30*/  LEA R0, R2, UR4, 0x1 ;  /* 0x0000000402007c11 */ /* 0x000fe6000f8e08ff */
        /* <DEDUP_REMOVED lines=24> */
[C---:B------:R-:W-:Y:S01]  /*60c0*/  HMMA.16816.F32 R56, R12.reuse, R68, R56 ;  /* 0x000000440c38723c */ /* 0x040fe20000001838 */
[----:B------:R-:W3:Y:S01]  /*60d0*/  S2R R2, SR_TID.X ;  /* 0x0000000000027919 */ /* 0x000ee20000002100 */
[----:B------:R-:W4:Y:S06]  /*60e0*/  S2R R251, SR_TID.X ;  /* 0x0000000000fb7919 */ /* 0x000f2c0000002100 */
[-C--:B------:R-:W-:Y:S01]  /*60f0*/  HMMA.16816.F32 R60, R12, R70.reuse, R60 ;  /* 0x000000460c3c723c */ /* 0x080fe2000000183c */
[----:B------:R-:W-:Y:S07]  /*6100*/  LDSM.16.MT88.4 R12, [R0+0x7000] ;  /* 0x00700000000c783b */ /* 0x000fee0000004200 */
[----:B------:R-:W-:Y:S01]  /*6110*/  HMMA.16816.F32 R64, R4, R70, R64 ;  /* 0x000000460440723c */ /* 0x000fe20000001840 */
[----:B------:R-:W4:Y:S07]  /*6120*/  LDSM.16.MT88.4 R4, [R3+0x15000] ;  /* 0x015000000304783b */ /* 0x000f2e0000004200 */
        /* <DEDUP_REMOVED lines=10> */
[----:B------:R-:W2:Y:S07]  /*61d0*/  LDSM.16.MT88.4 R84, [R3+0x15800] ;  /* 0x015800000354783b */ /* 0x000eae0000004200 */
[-C--:B------:R-:W-:Y:S01]  /*61e0*/  HMMA.16816.F32 R52, R72, R8.reuse, R52 ;  /* 0x000000084834723c */ /* 0x080fe20000001834 */
[----:B------:R-:W-:Y:S07]  /*61f0*/  BAR.SYNC.DEFER_BLOCKING 0x0 ;  /* 0x0000000000007b1d */ /* 0x000fee0000010000 */
[C---:B------:R-:W-:Y:S08]  /*6200*/  HMMA.16816.F32 R56, R80.reuse, R8, R56 ;  /* 0x000000085038723c */ /* 0x040ff00000001838 */
[-C--:B------:R-:W-:Y:S03]  /*6210*/  HMMA.16816.F32 R60, R80, R10.reuse, R60 ;  /* 0x0000000a503c723c */ /* 0x080fe6000000183c */
[----:B---3--:R-:W-:Y:S01]  /*6220*/  IMAD.SHL.U32 R81, R2, 0x8, RZ ;  /* 0x0000000802517824 */ /* 0x008fe200078e00ff */
[----:B------:R-:W-:Y:S04]  /*6230*/  LOP3.LUT R2, R250, 0x400, R249, 0xf8, !PT ;  /* 0x00000400fa027812 */ /* 0x000fe800078ef8f9 */
[----:B------:R-:W-:Y:S04]  /*6240*/  HMMA.16816.F32 R64, R72, R10, R64 ;  /* 0x0000000a4840723c */ /* 0x000fe80000001840 */
[----:B------:R-:W-:Y:S02]  /*6250*/  LOP3.LUT R2, R2, R248, RZ, 0xfc, !PT ;  /* 0x000000f802027212 */ /* 0x000fe400078efcff */
[----:B------:R-:W-:Y:S02]  /*6260*/  LOP3.LUT R8, R81, 0x38, RZ, 0xc0, !PT ;  /* 0x0000003851087812 */ /* 0x000fe400078ec0ff */
[-C--:B----4-:R-:W-:Y:S05]  /*6270*/  HMMA.16816.F32 R20, R4, R12.reuse, R20 ;  /* 0x0000000c0414723c */ /* 0x090fea0000001814 */
[----:B------:R-:W-:Y:S03]  /*6280*/  LEA R2, R2, UR4, 0x1 ;  /* 0x0000000402027c11 */ /* 0x000fe6000f8e08ff */
        /* <DEDUP_REMOVED lines=54> */
[--C-:B------:R-:W-:Y:S01]  /*65f0*/  @!P6 IMAD.MOV.U32 R13, RZ, RZ, R82.reuse ;  /* 0x000000ffff0de224 */ /* 0x100fe200078e0052 */
[-C--:B------:R-:W-:Y:S01]  /*6600*/  @!P5 LEA.HI.X R9, R12, R82.reuse, R9, 0x1, P2 ;  /* 0x000000520c09d211 */ /* 0x080fe200010f0c09 */
[----:B------:R-:W-:Y:S01]  /*6610*/  @!P6 IMAD.MOV.U32 R12, RZ, RZ, R83 ;  /* 0x000000ffff0ce224 */ /* 0x000fe200078e0053 */
        /* <DEDUP_REMOVED lines=38> */
.L_x_893:
[----:B------:R-:W-:Y:S01]  /*6880*/  LDSM.16.M88.4 R96, [R2+0x12000] ;  /* 0x012000000260783b */ /* 0x000fe20000000200 */
[----:B------:R-:W-:Y:S02]  /*6890*/  LOP3.LUT P0, RZ, R251, 0x2, RZ, 0xc0, !PT ;  /* 0x00000002fbff7812 */ /* 0x000fe4000780c0ff */
[----:B------:R-:W-:Y:S01]  /*68a0*/  PLOP3.LUT P2, PT, PT, PT, UP0, 0x80, 0x8 ;  /* 0x000000000008781c */ /* 0x000fe20003f4f008 */
[----:B------:R-:W2:Y:S04]  /*68b0*/  LDSM.16.MT88.4 R16, [R0+0xc000] ;  /* 0x00c000000010783b */ /* 0x000ea80000004200 */
[----:B------:R-:W3:Y:S04]  /*68c0*/  LDSM.16.M88.4 R92, [R2+0x13000] ;  /* 0x01300000025c783b */ /* 0x000ee80000000200 */
[----:B-1----:R-:W1:Y:S04]  /*68d0*/  LDSM.16.MT88.4 R80, [R0+0xe000] ;  /* 0x00e000000050783b */ /* 0x002e680000004200 */
[----:B------:R-:W4:Y:S04]  /*68e0*/  LDSM.16.MT88.4 R244, [R0+0x10000] ;  /* 0x0100000000f4783b */ /* 0x000f280000004200 */
[----:B------:R3:W-:Y:S04]  /*68f0*/  STL.64 [R1+0xb8], R48 ;  /* 0x0000b83001007387 */ /* 0x0007e80000100a00 */
[----:B------:R4:W-:Y:S04]  /*6900*/  STL.64 [R1+0xb0], R46 ;  /* 0x0000b02e01007387 */ /* 0x0009e80000100a00 */
[----:B------:R4:W-:Y:S04]  /*6910*/  STL.64 [R1+0xa8], R44 ;  /* 0x0000a82c01007387 */ /* 0x0009e80000100a00 */
[----:B------:R-:W-:Y:S04]  /*6920*/  STL.64 [R1+0xa0], R42 ;  /* 0x0000a02a01007387 */ /* 0x000fe80000100a00 */
[----:B------:R-:W-:Y:S04]  /*6930*/  STL.64 [R1+0x98], R40 ;  /* 0x0000982801007387 */ /* 0x000fe80000100a00 */
[----:B------:R-:W-:Y:S01]  /*6940*/  STL.64 [R1+0x90], R38 ;  /* 0x0000902601007387 */ /* 0x000fe20000100a00 */
[-C--:B--2---:R-:W-:Y:S03]  /*6950*/  HMMA.16816.F32 R4, R96, R16.reuse, RZ ;  /* 0x000000106004723c */ /* 0x084fe600000018ff */
[----:B------:R-:W-:Y:S01]  /*6960*/  STL.64 [R1+0x88], R36 ;  /* 0x0000882401007387 */ /* 0x000fe20000100a00 */
[----:B---3--:R-:W-:Y:S03]  /*6970*/  IMAD.MOV.U32 R49, RZ, RZ, 0x20 ;  /* 0x00000020ff317424 */ /* 0x008fe600078e00ff */
[----:B------:R-:W-:Y:S01]  /*6980*/  STL.64 [R1+0x80], R34 ;  /* 0x0000802201007387 */ /* 0x000fe20000100a00 */
[C---:B------:R-:W-:Y:S03]  /*6990*/  HMMA.16816.F32 R8, R92.reuse, R16, RZ ;  /* 0x000000105c08723c */ /* 0x040fe600000018ff */
[----:B------:R-:W-:Y:S01]  /*69a0*/  STL.64 [R1+0x78], R32 ;  /* 0x0000782001007387 */ /* 0x000fe20000100a00 */
[----:B------:R-:W-:Y:S03]  /*69b0*/  SEL R49, R49, 0xffffffe0, !P0 ;  /* 0xffffffe031317807 */ /* 0x000fe60004000000 */
[----:B------:R-:W-:Y:S01]  /*69c0*/  STL.64 [R1+0x70], R30 ;  /* 0x0000701e01007387 */ /* 0x000fe20000100a00 */
[-C--:B------:R-:W-:Y:S03]  /*69d0*/  HMMA.16816.F32 R12, R92, R18.reuse, RZ ;  /* 0x000000125c0c723c */ /* 0x080fe600000018ff */
[----:B------:R-:W-:Y:S04]  /*69e0*/  STL.64 [R1+0x68], R28 ;  /* 0x0000681c01007387 */ /* 0x000fe80000100a00 */
[----:B------:R-:W-:Y:S01]  /*69f0*/  LDSM.16.MT88.4 R28, [R0+0xc800] ;  /* 0x00c80000001c783b */ /* 0x000fe20000004200 */
[C---:B------:R-:W-:Y:S03]  /*6a00*/  HMMA.16816.F32 R16, R96.reuse, R18, RZ ;  /* 0x000000126010723c */ /* 0x040fe600000018ff */
[----:B------:R-:W-:Y:S04]  /*6a10*/  STL.64 [R1+0x60], R26 ;  /* 0x0000601a01007387 */ /* 0x000fe80000100a00 */
[----:B------:R-:W-:Y:S01]  /*6a20*/  STL.64 [R1+0x58], R24 ;  /* 0x0000581801007387 */ /* 0x000fe20000100a00 */
[-C--:B-1----:R-:W-:Y:S03]  /*6a30*/  HMMA.16816.F32 R68, R96, R80.reuse, RZ ;  /* 0x000000506044723c */ /* 0x082fe600000018ff */
[----:B------:R-:W-:Y:S04]  /*6a40*/  STL.64 [R1+0x50], R22 ;  /* 0x0000501601007387 */ /* 0x000fe80000100a00 */
[----:B------:R-:W-:Y:S01]  /*6a50*/  STL.64 [R1+0x48], R20 ;  /* 0x0000481401007387 */ /* 0x000fe20000100a00 */
[C---:B------:R-:W-:Y:S03]  /*6a60*/  HMMA.16816.F32 R72, R92.reuse, R80, RZ ;  /* 0x000000505c48723c */ /* 0x040fe600000018ff */
[----:B------:R-:W-:Y:S01]  /*6a70*/  LDSM.16.MT88.4 R20, [R0+0xe800] ;  /* 0x00e800000014783b */ /* 0x000fe20000004200 */
[----:B----4-:R-:W1:Y:S04]  /*6a80*/  S2R R46, SR_TID.X ;  /* 0x00000000002e7919 */ /* 0x010e680000002100 */
[-C--:B------:R-:W-:Y:S08]  /*6a90*/  HMMA.16816.F32 R76, R92, R82.reuse, RZ ;  /* 0x000000525c4c723c */ /* 0x080ff000000018ff */
[C---:B------:R-:W-:Y:S08]  /*6aa0*/  HMMA.16816.F32 R80, R96.reuse, R82, RZ ;  /* 0x000000526050723c */ /* 0x040ff000000018ff */
[-C--:B------:R-:W-:Y:S08]  /*6ab0*/  HMMA.16816.F32 R84, R96, R244.reuse, RZ ;  /* 0x000000f46054723c */ /* 0x080ff000000018ff */
[C---:B------:R-:W-:Y:S02]  /*6ac0*/  HMMA.16816.F32 R88, R92.reuse, R244, RZ ;  /* 0x000000f45c58723c */ /* 0x040fe400000018ff */
[C---:B------:R-:W-:Y:S01]  /*6ad0*/  IMAD.IADD R244, R49.reuse, 0x1, R2 ;  /* 0x0000000131f47824 */ /* 0x040fe200078e0202 */
[--C-:B-1----:R-:W-:Y:S04]  /*6ae0*/  SHF.R.U32.HI R45, RZ, 0x1, R46.reuse ;  /* 0x00000001ff2d7819 */ /* 0x102fe8000001162e */
[----:B------:R-:W1:Y:S01]  /*6af0*/  LDSM.16.M88.4 R248, [R244+0x12000] ;  /* 0x01200000f4f8783b */ /* 0x000e620000000200 */
[-C--:B------:R-:W-:Y:S01]  /*6b00*/  HMMA.16816.F32 R92, R92, R246.reuse, RZ ;  /* 0x000000f65c5c723c */ /* 0x080fe200000018ff */
[----:B------:R-:W-:Y:S02]  /*6b10*/  SHF.R.U32.HI R46, RZ, 0x2, R46 ;  /* 0x00000002ff2e7819 */ /* 0x000fe4000001162e */
[----:B------:R-:W2:Y:S05]  /*6b20*/  LDSM.16.M88.4 R24, [R244+0x13000] ;  /* 0x01300000f418783b */ /* 0x000eaa0000000200 */
[----:B------:R-:W-:Y:S01]  /*6b30*/  HMMA.16816.F32 R96, R96, R246, RZ ;  /* 0x000000f66060723c */ /* 0x000fe200000018ff */
[----:B------:R-:W3:Y:S07]  /*6b40*/  LDSM.16.MT88.4 R244, [R0+0x10800] ;  /* 0x0108000000f4783b */ /* 0x000eee0000004200 */
[-C--:B-1----:R-:W-:Y:S08]  /*6b50*/  HMMA.16816.F32 R4, R248, R28.reuse, R4 ;  /* 0x0000001cf804723c */ /* 0x082ff00000001804 */
[C---:B--2---:R-:W-:Y:S08]  /*6b60*/  HMMA.16816.F32 R8, R24.reuse, R28, R8 ;  /* 0x0000001c1808723c */ /* 0x044ff00000001808 */
[-C--:B------:R-:W-:Y:S08]  /*6b70*/  HMMA.16816.F32 R12, R24, R30.reuse, R12 ;  /* 0x0000001e180c723c */ /* 0x080ff0000000180c */
[C---:B------:R-:W-:Y:S01]  /*6b80*/  HMMA.16816.F32 R16, R248.reuse, R30, R16 ;  /* 0x0000001ef810723c */ /* 0x040fe20000001810 */
[----:B------:R-:W-:Y:S07]  /*6b90*/  LDSM.16.MT88.4 R28, [R0+0xd800] ;  /* 0x00d80000001c783b */ /* 0x000fee0000004200 */
[-C--:B------:R-:W-:Y:S08]  /*6ba0*/  HMMA.16816.F32 R68, R248, R20.reuse, R68 ;  /* 0x00000014f844723c */ /* 0x080ff00000001844 */
[C---:B------:R-:W-:Y:S08]  /*6bb0*/  HMMA.16816.F32 R72, R24.reuse, R20, R72 ;  /* 0x000000141848723c */ /* 0x040ff00000001848 */
[-C--:B------:R-:W-:Y:S08]  /*6bc0*/  HMMA.16816.F32 R76, R24, R22.reuse, R76 ;  /* 0x00000016184c723c */ /* 0x080ff0000000184c */
[C---:B------:R-:W-:Y:S01]  /*6bd0*/  HMMA.16816.F32 R80, R248.reuse, R22, R80 ;  /* 0x00000016f850723c */ /* 0x040fe20000001850 */
[----:B------:R-:W2:Y:S04]  /*6be0*/  LDL.LU.64 R22, [R1+0x20] ;  /* 0x0000200001167983 */ /* 0x000ea80000300a00 */
[----:B------:R1:W4:Y:S03]  /*6bf0*/  LDL R47, [R1+0x34] ;  /* 0x00003400012f7983 */ /* 0x0003260000100800 */
[-C--:B---3--:R-:W-:Y:S08]  /*6c00*/  HMMA.16816.F32 R84, R248, R244.reuse, R84 ;  /* 0x000000f4f854723c */ /* 0x088ff00000001854 */
[C---:B------:R-:W-:Y:S04]  /*6c10*/  HMMA.16816.F32 R88, R24.reuse, R244, R88 ;  /* 0x000000f41858723c */ /* 0x040fe80000001858 */
[C---:B------:R-:W-:Y:S02]  /*6c20*/  VIADD R244, R2.reuse, 0x12000 ;  /* 0x0001200002f47836 */ /* 0x040fe40000000000 */
[----:B------:R-:W-:Y:S02]  /*6c30*/  VIADD R2, R2, 0x12040 ;  /* 0x0001204002027836 */ /* 0x000fe40000000000 */
[-C--:B------:R-:W-:Y:S01]  /*6c40*/  HMMA.16816.F32 R92, R24, R246.reuse, R92 ;  /* 0x000000f6185c723c */ /* 0x080fe2000000185c */
[----:B------:R-:W-:Y:S02]  /*6c50*/  LDSM.16.MT88.4 R24, [R0+0xd000] ;  /* 0x00d000000018783b */ /* 0x000fe40000004200 */
[----:B------:R-:W-:Y:S05]  /*6c60*/  @P1 VIADD R2, R244, 0xffffffc0 ;  /* 0xffffffc0f4021836 */ /* 0x000fea0000000000 */
[----:B------:R-:W-:Y:S01]  /*6c70*/  HMMA.16816.F32 R96, R248, R246, R96 ;  /* 0x000000f6f860723c */ /* 0x000fe20000001860 */
[----:B------:R-:W3:Y:S04]  /*6c80*/  LDSM.16.M88.4 R32, [R2] ;  /* 0x000000000220783b */ /* 0x000ee80000000200 */
[----:B------:R1:W3:Y:S04]  /*6c90*/  LDSM.16.M88.4 R36, [R2+0x1000] ;  /* 0x001000000224783b */ /* 0x0002e80000000200 */
[----:B------:R-:W3:Y:S04]  /*6ca0*/  LDSM.16.MT88.4 R244, [R0+0xf000] ;  /* 0x00f0000000f4783b */ /* 0x000ee80000004200 */
[----:B------:R-:W3:Y:S01]  /*6cb0*/  LDSM.16.MT88.4 R248, [R0+0x11000] ;  /* 0x0110000000f8783b */ /* 0x000ee20000004200 */
[----:B-1----:R-:W-:Y:S01]  /*6cc0*/  IMAD.IADD R2, R49, 0x1, R2 ;  /* 0x0000000131027824 */ /* 0x002fe200078e0202 */
[-C--:B---3--:R-:W-:Y:S08]  /*6cd0*/  HMMA.16816.F32 R4, R32, R24.reuse, R4 ;  /* 0x000000182004723c */ /* 0x088ff00000001804 */
[C---:B------:R-:W-:Y:S08]  /*6ce0*/  HMMA.16816.F32 R8, R36.reuse, R24, R8 ;  /* 0x000000182408723c */ /* 0x040ff00000001808 */
[-C--:B------:R-:W-:Y:S08]  /*6cf0*/  HMMA.16816.F32 R12, R36, R26.reuse, R12 ;  /* 0x0000001a240c723c */ /* 0x080ff0000000180c */
[C---:B------:R-:W-:Y:S01]  /*6d00*/  HMMA.16816.F32 R16, R32.reuse, R26, R16 ;  /* 0x0000001a2010723c */ /* 0x040fe20000001810 */
[----:B------:R-:W-:Y:S07]  /*6d10*/  LDSM.16.M88.4 R24, [R2+0x1000] ;  /* 0x001000000218783b */ /* 0x000fee0000000200 */
[-C--:B------:R-:W-:Y:S08]  /*6d20*/  HMMA.16816.F32 R68, R32, R244.reuse, R68 ;  /* 0x000000f42044723c */ /* 0x080ff00000001844 */
[C---:B------:R-:W-:Y:S08]  /*6d30*/  HMMA.16816.F32 R72, R36.reuse, R244, R72 ;  /* 0x000000f42448723c */ /* 0x040ff00000001848 */
[-C--:B------:R-:W-:Y:S08]  /*6d40*/  HMMA.16816.F32 R76, R36, R246.reuse, R76 ;  /* 0x000000f6244c723c */ /* 0x080ff0000000184c */
[C---:B------:R-:W-:Y:S01]  /*6d50*/  HMMA.16816.F32 R80, R32.reuse, R246, R80 ;  /* 0x000000f62050723c */ /* 0x040fe20000001850 */
[----:B------:R1:W3:Y:S07]  /*6d60*/  LDSM.16.M88.4 R244, [R2] ;  /* 0x0000000002f4783b */ /* 0x0002ee0000000200 */
[-C--:B------:R-:W-:Y:S08]  /*6d70*/  HMMA.16816.F32 R84, R32, R248.reuse, R84 ;  /* 0x000000f82054723c */ /* 0x080ff00000001854 */
[C---:B------:R-:W-:Y:S08]  /*6d80*/  HMMA.16816.F32 R88, R36.reuse, R248, R88 ;  /* 0x000000f82458723c */ /* 0x040ff00000001858 */
[-C--:B------:R-:W-:Y:S01]  /*6d90*/  HMMA.16816.F32 R92, R36, R250.reuse, R92 ;  /* 0x000000fa245c723c */ /* 0x080fe2000000185c */
[----:B-1----:R-:W1:Y:S01]  /*6da0*/  LDC R2, c[0x0][0x44c] ;  /* 0x00011300ff027b82 */ /* 0x002e620000000800 */
[----:B------:R-:W-:Y:S06]  /*6db0*/  LDSM.16.MT88.4 R36, [R0+0x11800] ;  /* 0x011800000024783b */ /* 0x000fec0000004200 */
[----:B------:R-:W-:Y:S01]  /*6dc0*/  HMMA.16816.F32 R96, R32, R250, R96 ;  /* 0x000000fa2060723c */ /* 0x000fe20000001860 */
[----:B------:R-:W1:Y:S07]  /*6dd0*/  LDSM.16.MT88.4 R248, [R0+0xf800] ;  /* 0x00f8000000f8783b */ /* 0x000e6e0000004200 */
[-C--:B---3--:R-:W-:Y:S08]  /*6de0*/  HMMA.16816.F32 R4, R244, R28.reuse, R4 ;  /* 0x0000001cf404723c */ /* 0x088ff00000001804 */
[C---:B------:R-:W-:Y:S04]  /*6df0*/  HMMA.16816.F32 R8, R24.reuse, R28, R8 ;  /* 0x0000001c1808723c */ /* 0x040fe80000001808 */
[----:B-1----:R-:W-:Y:S04]  /*6e00*/  IMAD R2, R2, UR9, RZ ;  /* 0x0000000902027c24 */ /* 0x002fe8000f8e02ff */
[-C--:B------:R-:W-:Y:S03]  /*6e10*/  HMMA.16816.F32 R12, R24, R30.reuse, R12 ;  /* 0x0000001e180c723c */ /* 0x080fe6000000180c */
[C---:B------:R-:W-:Y:S05]  /*6e20*/  IMAD.U32 R21, R2.reuse, -0x40, RZ ;  /* 0xffffffc002157824 */ /* 0x040fea00078e00ff */
        /* <DEDUP_REMOVED lines=9> */
[----:B------:R-:W-:Y:S02]  /*6ec0*/  @P2 LOP3.LUT R245, R45, 0x30, RZ, 0xc0, !PT ;  /* 0x000000302df52812 */ /* 0x000fe400078ec0ff */
[C---:B--2---:R-:W-:Y:S01]  /*6ed0*/  LEA R20, P0, R21.reuse, R22, 0x2 ;  /* 0x0000001615147211 */ /* 0x044fe200078010ff */
[----:B------:R-:W-:Y:S03]  /*6ee0*/  IMAD.SHL.U32 R22, R2, 0x8, RZ ;  /* 0x0000000802167824 */ /* 0x000fe600078e00ff */
[----:B------:R-:W-:Y:S02]  /*6ef0*/  LEA.HI.X.SX32 R21, R21, R23, 0x2, P0 ;  /* 0x0000001715157211 */ /* 0x000fe400000f16ff */
[C---:B------:R-:W-:Y:S02]  /*6f00*/  LEA R34, P0, R22.reuse, R20, 0x2 ;  /* 0x0000001416227211 */ /* 0x040fe400078010ff */
[----:B----4-:R-:W-:Y:S01]  /*6f10*/  @P2 LOP3.LUT R47, R245, 0x7, R46, 0xf8, !PT ;  /* 0x00000007f52f2812 */ /* 0x010fe200078ef82e */
[----:B------:R-:W-:Y:S01]  /*6f20*/  STL.64 [R1+0x20], R20 ;  /* 0x0000201401007387 */ /* 0x000fe20000100a00 */
[----:B------:R-:W-:Y:S01]  /*6f30*/  LEA.HI.X.SX32 R35, R22, R21, 0x2, P0 ;  /* 0x0000001516237211 */ /* 0x000fe200000f16ff */
[----:B------:R-:W-:Y:S01]  /*6f40*/  IMAD.MOV.U32 R22, RZ, RZ, 0x4 ;  /* 0x00000004ff167424 */ /* 0x000fe200078e00ff */
[C---:B------:R-:W-:Y:S01]  /*6f50*/  LEA R32, P0, R2.reuse, R34, 0x5 ;  /* 0x0000002202207211 */ /* 0x040fe200078028ff */
[----:B------:R1:W2:Y:S02]  /*6f60*/  LDL R49, [R1+0x38] ;  /* 0x0000380001317983 */ /* 0x0002a40000100800 */
[----:B------:R-:W-:Y:S01]  /*6f70*/  @P2 IMAD.WIDE.U32 R36, R47, R22, UR18 ;  /* 0x000000122f242e25 */ /* 0x000fe2000f8e0016 */
[C---:B------:R-:W-:Y:S01]  /*6f80*/  LEA.HI.X.SX32 R33, R2.reuse, R35, 0x5, P0 ;  /* 0x0000002302217211 */ /* 0x040fe200000f2eff */
[----:B------:R1:W3:Y:S01]  /*6f90*/  LDL R48, [R1+0x3c] ;  /* 0x00003c0001307983 */ /* 0x0002e20000100800 */
[C---:B------:R-:W-:Y:S01]  /*6fa0*/  LEA R30, P0, R2.reuse, R32, 0x5 ;  /* 0x00000020021e7211 */ /* 0x040fe200078028ff */
[----:B------:R-:W-:Y:S01]  /*6fb0*/  @UP0 UMOV UR18, UR61 ;  /* 0x0000003d00120c82 */ /* 0x000fe20008000000 */
[----:B------:R-:W-:Y:S01]  /*6fc0*/  @UP0 UMOV UR19, UR31 ;  /* 0x0000001f00130c82 */ /* 0x000fe20008000000 */
[----:B------:R-:W-:Y:S01]  /*6fd0*/  @P2 STL [R1+0x34], R47 ;  /* 0x0000342f01002387 */ /* 0x000fe20000100800 */
        /* <DEDUP_REMOVED lines=15> */
[C---:B------:R-:W-:Y:S01]  /*70d0*/  LEA.HI.X.SX32 R23, R2.reuse, R245, 0x5, P0 ;  /* 0x000000f502177211 */ /* 0x040fe200000f2eff */
[----:B--2---:R-:W2:Y:S04]  /*70e0*/  @P2 LDG.E R49, desc[UR34][R36.64+-0xe0] ;  /* 0xffff202224312981 */ /* 0x004ea8000c1e1900 */
[----:B---3--:R-:W3:Y:S04]  /*70f0*/  @P2 LDG.E R48, desc[UR34][R36.64+-0x100] ;  /* 0xffff002224302981 */ /* 0x008ee8000c1e1900 */
[----:B------:R-:W-:Y:S04]  /*7100*/  REDG.E.ADD.F32.FTZ.RN.STRONG.GPU desc[UR34][R20.64], R4 ;  /* 0x00000004140079a6 */ /* 0x000fe8000c12f322 */
        /* <DEDUP_REMOVED lines=12> */
[----:B--2---:R-:W-:Y:S04]  /*71d0*/  @P2 STL [R1+0x38], R49 ;  /* 0x0000383101002387 */ /* 0x004fe80000100800 */
[----:B---3--:R2:W-:Y:S02]  /*71e0*/  @P2 STL [R1+0x3c], R48 ;  /* 0x00003c3001002387 */ /* 0x0085e40000100800 */
[C---:B--2---:R-:W-:Y:S04]  /*71f0*/  LEA R48, P0, R2.reuse, R22, 0x5 ;  /* 0x0000001602307211 */ /* 0x044fe800078028ff */
[C---:B------:R-:W-:Y:S02]  /*7200*/  LEA.HI.X.SX32 R49, R2.reuse, R23, 0x5, P0 ;  /* 0x0000001702317211 */ /* 0x040fe400000f2eff */
[C---:B------:R-:W-:Y:S03]  /*7210*/  LEA R46, P0, R2.reuse, R48, 0x5 ;  /* 0x00000030022e7211 */ /* 0x040fe600078028ff */
[----:B------:R2:W-:Y:S01]  /*7220*/  REDG.E.ADD.F32.FTZ.RN.STRONG.GPU desc[UR34][R48.64+0x80], R13 ;  /* 0x0000800d300079a6 */ /* 0x0005e2000c12f322 */
[C---:B------:R-:W-:Y:S02]  /*7230*/  LEA.HI.X.SX32 R47, R2.reuse, R49, 0x5, P0 ;  /* 0x00000031022f7211 */ /* 0x040fe400000f2eff */
[C---:B------:R-:W-:Y:S03]  /*7240*/  LEA R44, P0, R2.reuse, R46, 0x5 ;  /* 0x0000002e022c7211 */ /* 0x040fe600078028ff */
[----:B------:R3:W-:Y:S01]  /*7250*/  REDG.E.ADD.F32.FTZ.RN.STRONG.GPU desc[UR34][R46.64+0x80], R14 ;  /* 0x0000800e2e0079a6 */ /* 0x0007e2000c12f322 */
        /* <DEDUP_REMOVED lines=11> */
[----:B--2---:R2:W5:Y:S03]  /*7310*/  LDL.LU.64 R48, [R1+0xb8] ;  /* 0x0000b80001307983 */ /* 0x0045660000300a00 */
[C---:B------:R-:W-:Y:S01]  /*7320*/  LEA.HI.X.SX32 R39, R2.reuse, R41, 0x5, P0 ;  /* 0x0000002902277211 */ /* 0x040fe200000f2eff */
[----:B------:R2:W-:Y:S01]  /*7330*/  REDG.E.ADD.F32.FTZ.RN.STRONG.GPU desc[UR34][R40.64+0x100], R71 ;  /* 0x00010047280079a6 */ /* 0x0005e2000c12f322 */
        /* <DEDUP_REMOVED lines=8> */
[----:B------:R-:W-:Y:S01]  /*73c0*/  REDG.E.ADD.F32.FTZ.RN.STRONG.GPU desc[UR34][R34.64+0x100], R74 ;  /* 0x0001004a220079a6 */ /* 0x000fe2000c12f322 */
        /* <DEDUP_REMOVED lines=19> */
[----:B-1----:R3:W5:Y:S03]  /*7500*/  LDL.LU.64 R42, [R1+0xa0] ;  /* 0x0000a000012a7983 */ /* 0x0027660000300a00 */
[C---:B------:R-:W-:Y:S01]  /*7510*/  LEA.HI.X.SX32 R5, R2.reuse, R249, 0x5, P0 ;  /* 0x000000f902057211 */ /* 0x040fe200000f2eff */
[----:B------:R-:W-:Y:S01]  /*7520*/  REDG.E.ADD.F32.FTZ.RN.STRONG.GPU desc[UR34][R248.64+0x180], R77 ;  /* 0x0001804df80079a6 */ /* 0x000fe2000c12f322 */
[C---:B------:R-:W-:Y:S03]  /*7530*/  LEA R24, P0, R2.reuse, R4, 0x5 ;  /* 0x0000000402187211 */ /* 0x040fe600078028ff */
[----:B------:R1:W-:Y:S01]  /*7540*/  REDG.E.ADD.F32.FTZ.RN.STRONG.GPU desc[UR34][R4.64+0x180], R78 ;  /* 0x0001804e040079a6 */ /* 0x0003e2000c12f322 */
        /* <DEDUP_REMOVED lines=26> */
[C-C-:B------:R-:W-:Y:S03]  /*76f0*/  IMAD.WIDE R8, R2.reuse, -0xc0, R68.reuse ;  /* 0xffffff4002087825 */ /* 0x140fe600078e0244 */
[----:B------:R-:W-:Y:S01]  /*7700*/  REDG.E.ADD.F32.FTZ.RN.STRONG.GPU desc[UR34][R68.64+0x200], R91 ;  /* 0x0002005b440079a6 */ /* 0x000fe2000c12f322 */
[C---:B------:R-:W-:Y:S01]  /*7710*/  IMAD.WIDE R70, R2.reuse, -0xc0, R68 ;  /* 0xffffff4002467825 */ /* 0x040fe200078e0244 */
[C---:B------:R-:W-:Y:S02]  /*7720*/  LEA R12, P0, R2.reuse, R8, 0x5 ;  /* 0x00000008020c7211 */ /* 0x040fe400078028ff */
[----:B------:R-:W-:Y:S02]  /*7730*/  REDG.E.ADD.F32.FTZ.RN.STRONG.GPU desc[UR34][R20.64+0x280], R96 ;  /* 0x00028060140079a6 */ /* 0x000fe4000c12f322 */
        /* <DEDUP_REMOVED lines=12> */
[C---:B-1----:R-:W-:Y:S01]  /*7800*/  LEA R4, P0, R2.reuse, R6, 0x5 ;  /* 0x0000000602047211 */ /* 0x042fe200078028ff */
[----:B------:R-:W-:Y:S03]  /*7810*/  LDSM.16.MT88.4 R8, [R0] ;  /* 0x000000000008783b */ /* 0x000fe60000004200 */
[C---:B------:R-:W-:Y:S01]  /*7820*/  LEA.HI.X.SX32 R5, R2.reuse, R7, 0x5, P0 ;  /* 0x0000000702057211 */ /* 0x040fe200000f2eff */
[----:B------:R-:W-:Y:S01]  /*7830*/  REDG.E.ADD.F32.FTZ.RN.STRONG.GPU desc[UR34][R6.64+0x280], R93 ;  /* 0x0002805d060079a6 */ /* 0x000fe2000c12f322 */
[C---:B--2---:R-:W-:Y:S03]  /*7840*/  LEA R14, P0, R2.reuse, R4, 0x5 ;  /* 0x00000004020e7211 */ /* 0x044fe600078028ff */
[----:B------:R-:W-:Y:S01]  /*7850*/  REDG.E.ADD.F32.FTZ.RN.STRONG.GPU desc[UR34][R4.64+0x280], R94 ;  /* 0x0002805e040079a6 */ /* 0x000fe2000c12f322 */
[----:B------:R-:W-:Y:S03]  /*7860*/  LEA.HI.X.SX32 R15, R2, R5, 0x5, P0 ;  /* 0x00000005020f7211 */ /* 0x000fe600000f2eff */
[----:B------:R-:W1:Y:S04]  /*7870*/  LDSM.16.MT88.4 R4, [R3+0x12000] ;  /* 0x012000000304783b */ /* 0x000e680000004200 */
[----:B------:R-:W-:Y:S04]  /*7880*/  REDG.E.ADD.F32.FTZ.RN.STRONG.GPU desc[UR34][R14.64+0x280], R95 ;  /* 0x0002805f0e0079a6 */ /* 0x000fe8000c12f322 */
[----:B------:R-:W-:Y:S01]  /*7890*/  LDSM.16.MT88.4 R88, [R0+0x1800] ;  /* 0x001800000058783b */ /* 0x000fe20000004200 */
[C---:B----4-:R-:W-:Y:S03]  /*78a0*/  VIADD R92, R3.reuse, 0x40 ;  /* 0x00000040035c7836 */ /* 0x050fe60000000000 */
[----:B------:R-:W-:Y:S01]  /*78b0*/  LDSM.16.MT88.4 R96, [R0+0x5800] ;  /* 0x005800000060783b */ /* 0x000fe20000004200 */
[----:B------:R-:W-:Y:S03]  /*78c0*/  @P1 VIADD R92, R3, 0xffffffc0 ;  /* 0xffffffc0035c1836 */ /* 0x000fe60000000000 */
[----:B------:R3:W5:Y:S04]  /*78d0*/  LDL.LU.64 R38, [R1+0x90] ;  /* 0x0000900001267983 */ /* 0x0007680000300a00 */
[----:B------:R-:W2:Y:S04]  /*78e0*/  LDSM.16.MT88.4 R12, [R92+0x12000] ;  /* 0x012000005c0c783b */ /* 0x000ea80000004200 */
[----:B------:R-:W4:Y:S04]  /*78f0*/  LDSM.16.MT88.4 R80, [R92+0x12800] ;  /* 0x012800005c50783b */ /* 0x000f280000004200 */
[----:B------:R3:W5:Y:S04]  /*7900*/  LDL.LU.64 R36, [R1+0x88] ;  /* 0x0000880001247983 */ /* 0x0007680000300a00 */
[----:B------:R3:W5:Y:S04]  /*7910*/  LDL.LU.64 R34, [R1+0x80] ;  /* 0x0000800001227983 */ /* 0x0007680000300a00 */
[----:B------:R3:W5:Y:S01]  /*7920*/  LDL.LU.64 R32, [R1+0x78] ;  /* 0x0000780001207983 */ /* 0x0007620000300a00 */
[-C--:B-1----:R-:W-:Y:S03]  /*7930*/  HMMA.16816.F32 R100, R4, R8.reuse, R100 ;  /* 0x000000080464723c */ /* 0x082fe60000001864 */
[----:B------:R3:W5:Y:S04]  /*7940*/  LDL.LU.64 R30, [R1+0x70] ;  /* 0x00007000011e7983 */ /* 0x0007680000300a00 */
[----:B------:R3:W5:Y:S04]  /*7950*/  LDL.LU.64 R28, [R1+0x68] ;  /* 0x00006800011c7983 */ /* 0x0007680000300a00 */
[----:B------:R3:W5:Y:S04]  /*7960*/  LDL.LU.64 R26, [R1+0x60] ;  /* 0x00006000011a7983 */ /* 0x0007680000300a00 */
[----:B------:R3:W5:Y:S04]  /*7970*/  LDL.LU.64 R24, [R1+0x58] ;  /* 0x0000580001187983 */ /* 0x0007680000300a00 */
[----:B------:R3:W5:Y:S01]  /*7980*/  LDL.LU.64 R22, [R1+0x50] ;  /* 0x0000500001167983 */ /* 0x0007620000300a00 */
[C---:B--2---:R-:W-:Y:S03]  /*7990*/  HMMA.16816.F32 R104, R12.reuse, R8, R104 ;  /* 0x000000080c68723c */ /* 0x044fe60000001868 */
[----:B------:R3:W5:Y:S01]  /*79a0*/  LDL.LU.64 R20, [R1+0x48] ;  /* 0x0000480001147983 */ /* 0x0007620000300a00 */
[----:B------:R-:W1:Y:S04]  /*79b0*/  S2R R249, SR_TID.X ;  /* 0x0000000000f97919 */ /* 0x000e680000002100 */
[-C--:B------:R-:W-:Y:S08]  /*79c0*/  HMMA.16816.F32 R108, R12, R10.reuse, R108 ;  /* 0x0000000a0c6c723c */ /* 0x080ff0000000186c */
[C---:B------:R-:W-:Y:S01]  /*79d0*/  HMMA.16816.F32 R112, R4.reuse, R10, R112 ;  /* 0x0000000a0470723c */ /* 0x040fe20000001870 */
[----:B------:R-:W2:Y:S07]  /*79e0*/  LDSM.16.MT88.4 R8, [R0+0x4800] ;  /* 0x004800000008783b */ /* 0x000eae0000004200 */
[-C--:B------:R-:W-:Y:S08]  /*79f0*/  HMMA.16816.F32 R116, R4, R16.reuse, R116 ;  /* 0x000000100474723c */ /* 0x080ff00000001874 */
[C---:B------:R-:W-:Y:S04]  /*7a00*/  HMMA.16816.F32 R120, R12.reuse, R16, R120 ;  /* 0x000000100c78723c */ /* 0x040fe80000001878 */
[----:B-1----:R-:W-:Y:S04]  /*7a10*/  IMAD.SHL.U32 R250, R249, 0x8, RZ ;  /* 0x00000008f9fa7824 */ /* 0x002fe800078e00ff */
        /* <DEDUP_REMOVED lines=11> */
[----:B------:R-:W3:Y:S03]  /*7ad0*/  LDSM.16.MT88.4 R68, [R0+0x3000] ;  /* 0x003000000044783b */ /* 0x000ee60000004200 */
        /* <DEDUP_REMOVED lines=11> */
[C---:B------:R-:W-:Y:S08]  /*7b90*/  HMMA.16816.F32 R136, R80.reuse, R8, R136 ;  /* 0x000000085088723c */ /* 0x040ff00000001888 */
[-C--:B------:R-:W-:Y:S01]  /*7ba0*/  HMMA.16816.F32 R140, R80, R10.reuse, R140 ;  /* 0x0000000a508c723c */ /* 0x080fe2000000188c */
[----:B------:R-:W2:Y:S07]  /*7bb0*/  LDSM.16.MT88.4 R80, [R0+0x3800] ;  /* 0x003800000050783b */ /* 0x000eae0000004200 */
[----:B------:R-:W-:Y:S08]  /*7bc0*/  HMMA.16816.F32 R144, R72, R10, R144 ;  /* 0x0000000a4890723c */ /* 0x000ff00000001890 */
[-C--:B-1----:R-:W-:Y:S08]  /*7bd0*/  HMMA.16816.F32 R100, R4, R12.reuse, R100 ;  /* 0x0000000c0464723c */ /* 0x082ff00000001864 */
[C---:B------:R-:W-:Y:S08]  /*7be0*/  HMMA.16816.F32 R104, R16.reuse, R12, R104 ;  /* 0x0000000c1068723c */ /* 0x040ff00000001868 */
[-C--:B------:R-:W-:Y:S08]  /*7bf0*/  HMMA.16816.F32 R108, R16, R14.reuse, R108 ;  /* 0x0000000e106c723c */ /* 0x080ff0000000186c */
[C---:B------:R-:W-:Y:S08]  /*7c00*/  HMMA.16816.F32 R112, R4.reuse, R14, R112 ;  /* 0x0000000e0470723c */ /* 0x040ff00000001870 */
[-C--:B---3--:R-:W-:Y:S08]  /*7c10*/  HMMA.16816.F32 R116, R4, R68.reuse, R116 ;  /* 0x000000440474723c */ /* 0x088ff00000001874 */
        /* <DEDUP_REMOVED lines=24> */
[C---:B------:R-:W-:Y:S02]  /*7da0*/  ISETP.GE.AND P3, PT, R251.reuse, UR8, PT ;  /* 0x00000008fb007c0c */ /* 0x040fe4000bf66270 */
[----:B------:R-:W3:Y:S05]  /*7db0*/  LDL.LU R244, [R1+0x28] ;  /* 0x0000280001f47983 */ /* 0x000eea0000300800 */
[----:B------:R-:W-:Y:S01]  /*7dc0*/  BAR.SYNC.DEFER_BLOCKING 0x0 ;  /* 0x0000000000007b1d */ /* 0x000fe20000010000 */
[----:B------:R-:W-:Y:S02]  /*7dd0*/  IADD3 R2, P0, PT, RZ, -UR33, RZ ;  /* 0x80000021ff027c10 */ /* 0x000fe4000ff1e0ff */
[----:B------:R-:W-:Y:S02]  /*7de0*/  LOP3.LUT R5, R250, 0x1f8, RZ, 0xc0, !PT ;  /* 0x000001f8fa057812 */ /* 0x000fe400078ec0ff */
[----:B------:R-:W-:Y:S02]  /*7df0*/  LOP3.LUT R4, R251, 0x40, RZ, 0xfc, !PT ;  /* 0x00000040fb047812 */ /* 0x000fe400078efcff */
[----:B------:R-:W-:Y:S02]  /*7e00*/  ISETP.GE.AND P1, PT, R68, UR8, PT ;  /* 0x0000000844007c0c */ /* 0x000fe4000bf26270 */
[----:B------:R-:W-:Y:S01]  /*7e10*/  ISETP.GE.AND P2, PT, R4, UR8, PT ;  /* 0x0000000804007c0c */ /* 0x000fe2000bf46270 */
[----:B------:R-:W4:Y:S01]  /*7e20*/  LDC R11, c[0x0][0x3b4] ;  /* 0x0000ed00ff0b7b82 */ /* 0x000f220000000800 */
[----:B-1----:R-:W-:Y:S04]  /*7e30*/  IMAD.SHL.U32 R0, R10, 0x40, RZ ;  /* 0x000000400a007824 */ /* 0x002fe800078e00ff */
[----:B------:R-:W-:Y:S05]  /*7e40*/  IMAD.X R0, RZ, RZ, ~R0, P0 ;  /* 0x000000ffff007224 */ /* 0x000fea00000e0e00 */
[----:B------:R-:W-:Y:S02]  /*7e50*/  SHF.R.S64 R3, R2, 0x1f, R0 ;  /* 0x0000001f02037819 */ /* 0x000fe40000001000 */
[----:B------:R-:W-:Y:S02]  /*7e60*/  LOP3.LUT R2, R5, 0x38, R249, 0x78, !PT ;  /* 0x0000003805027812 */ /* 0x000fe400078e78f9 */
[----:B---3--:R-:W-:Y:S02]  /*7e70*/  IADD3 R244, P4, PT, R3, R244, RZ ;  /* 0x000000f403f47210 */ /* 0x008fe40007f9e0ff */
[----:B------:R-:W-:Y:S02]  /*7e80*/  LOP3.LUT R3, R2, 0x1e00, R250, 0xf8, !PT ;  /* 0x00001e0002037812 */ /* 0x000fe400078ef8fa */
[----:B--2---:R-:W-:Y:S01]  /*7e90*/  LEA.HI.X.SX32 R245, R0, R245, 0x1, P4 ;  /* 0x000000f500f57211 */ /* 0x004fe200020f0eff */
[----:B------:R1:W-:Y:S01]  /*7ea0*/  STL [R1+0x28], R244 ;  /* 0x000028f401007387 */ /* 0x0003e20000100800 */
[----:B------:R-:W-:Y:S01]  /*7eb0*/  LEA R0, R3, UR4, 0x1 ;  /* 0x0000000403007c11 */ /* 0x000fe2000f8e08ff */
[--C-:B------:R-:W-:Y:S01]  /*7ec0*/  @!P3 IMAD.MOV.U32 R4, RZ, RZ, R244.reuse ;  /* 0x000000ffff04b224 */ /* 0x100fe200078e00f4 */
[----:B------:R-:W-:Y:S01]  /*7ed0*/  LEA R2, P0, R10, RZ, 0x6 ;  /* 0x000000ff0a027211 */ /* 0x000fe200078030ff */
[----:B------:R1:W-:Y:S01]  /*7ee0*/  STL [R1+0x1c], R245 ;  /* 0x00001cf501007387 */ /* 0x0003e20000100800 */
[--C-:B------:R-:W-:Y:S02]  /*7ef0*/  @!P3 IMAD.MOV.U32 R5, RZ, RZ, R245.reuse ;  /* 0x000000ffff05b224 */ /* 0x100fe400078e00f5 */
[--C-:B------:R-:W-:Y:S01]  /*7f00*/  @!P2 IMAD.MOV.U32 R8, RZ, RZ, R244.reuse ;  /* 0x000000ffff08a224 */ /* 0x100fe200078e00f4 */
[----:B------:R-:W-:Y:S01]  /*7f10*/  @!P3 IADD3 R6, P5, PT, R244, R2, RZ ;  /* 0x00000002f406b210 */ /* 0x000fe20007fbe0ff */
[----:B------:R-:W-:Y:S01]  /*7f20*/  @!P2 IMAD.MOV.U32 R9, RZ, RZ, R245 ;  /* 0x000000ffff09a224 */ /* 0x000fe200078e00f5 */
[----:B------:R-:W-:Y:S01]  /*7f30*/  @!PT LDS RZ, [RZ] ;  /* 0x00000000fffff984 */ /* 0x000fe20000000800 */
[----:B------:R-:W-:Y:S01]  /*7f40*/  @!PT LDS RZ, [RZ] ;  /* 0x00000000fffff984 */ /* 0x000fe20000000800 */
[----:B------:R-:W-:Y:S01]  /*7f50*/  @!PT LDS RZ, [RZ] ;  /* 0x00000000fffff984 */ /* 0x000fe20000000800 */
[----:B------:R4:W-:Y:S01]  /*7f60*/  @!P3 LDGSTS.E.BYPASS.LTC128B.128 [R0], desc[UR34][R4.64] ;  /* 0x000000000400bfae */ /* 0x0009e2000b981a22 */
[C---:B------:R-:W-:Y:S02]  /*7f70*/  LEA.HI.X R3, R10.reuse, RZ, RZ, 0x6, P0 ;  /* 0x000000ff0a037211 */ /* 0x040fe400000f34ff */
[CC--:B------:R-:W-:Y:S01]  /*7f80*/  @!P1 LEA R2, P0, R10.reuse, R244.reuse, 0x6 ;  /* 0x000000f40a029211 */ /* 0x0c0fe200078030ff */
        /* <DEDUP_REMOVED lines=34> */
.L_x_894:
[----:B------:R-:W-:Y:S02]  /*81b0*/  UISETP.GT.AND UP0, UPT, UR48, UR45, UPT ;  /* 0x0000002d3000728c */ /* 0x000fe4000bf04270 */
[----:B------:R-:W-:Y:S07]  /*81c0*/  UIADD3 UR48, UPT, UPT, UR48, -0x1, URZ ;  /* 0xffffffff30307890 */ /* 0x000fee000fffe0ff */
[----:B------:R-:W-:Y:S05]  /*81d0*/  BRA.U UP0, `(.L_x_895) ;  /* 0xffffffb900847547 */ /* 0x000fea000b83ffff */
[----:B------:R-:W1:Y:S01]  /*81e0*/  LDCU UR9, c[0x0][0x4fc] ;  /* 0x00009f80ff0977ac */ /* 0x000e620008000800 */
[----:B------:R-:W2:Y:S01]  /*81f0*/  S2R R80, SR_TID.X ;  /* 0x0000000000507919 */ /* 0x000ea20000002100 */
[----:B------:R-:W-:Y:S01]  /*8200*/  LOP3.LUT P0, RZ, R249, 0x10, RZ, 0xc0, !PT ;  /* 0x00000010f9ff7812 */ /* 0x000fe2000780c0ff */
[----:B------:R-:W3:Y:S01]  /*8210*/  LDCU UR8, c[0x0][0x500] ;  /* 0x0000a000ff0877ac */ /* 0x000ee20008000800 */
[----:B------:R-:W-:Y:S01]  /*8220*/  UISETP.NE.AND UP0, UPT, UR41, -0x1, UPT ;  /* 0xffffffff2900788c */ /* 0x000fe2000bf05270 */
[----:B------:R-:W-:Y:S01]  /*8230*/  UMOV UR25, UR7 ;  /* 0x0000000700197c82 */ /* 0x000fe20008000000 */
[----:B------:R-:W-:Y:S01]  /*8240*/  UISETP.NE.AND UP1, UPT, UR41, -0x1, UPT ;  /* 0xffffffff2900788c */ /* 0x000fe2000bf25270 */
        /* <DEDUP_REMOVED lines=8> */
[----:B------:R-:W-:Y:S01]  /*82d0*/  F2FP.F16.F32.PACK_AB R18, R18, R0 ;  /* 0x000000001212723e */ /* 0x000fe200000000ff */
[----:B------:R-:W-:Y:S01]  /*82e0*/  FMUL.FTZ R3, R42, UR9 ;  /* 0x000000092a037c20 */ /* 0x000fe20008410000 */
[----:B------:R-:W-:Y:S01]  /*82f0*/  LOP3.LUT R45, R45, 0x400, RZ, 0xc0, !PT ;  /* 0x000004002d2d7812 */ /* 0x000fe200078ec0ff */
[----:B------:R-:W-:Y:S01]  /*8300*/  FMUL.FTZ R15, R43, UR9 ;  /* 0x000000092b0f7c20 */ /* 0x000fe20008410000 */
[----:B------:R-:W-:Y:S01]  /*8310*/  F2FP.F16.F32.PACK_AB R16, R16, R2 ;  /* 0x000000021010723e */ /* 0x000fe200000000ff */
[----:B------:R-:W-:Y:S01]  /*8320*/  FMUL.FTZ R69, R38, UR9 ;  /* 0x0000000926457c20 */ /* 0x000fe20008410000 */
[----:B------:R-:W-:Y:S01]  /*8330*/  FMUL.FTZ R17, R39, UR9 ;  /* 0x0000000927117c20 */ /* 0x000fe20008410000 */
[----:B--2---:R-:W-:Y:S01]  /*8340*/  SHF.L.U32 R81, R80, 0x4, RZ ;  /* 0x0000000450517819 */ /* 0x004fe200000006ff */
[----:B---3--:R-:W-:Y:S01]  /*8350*/  FMUL.FTZ R100, R100, UR8 ;  /* 0x0000000864647c20 */ /* 0x008fe20008410000 */
[----:B------:R-:W-:Y:S01]  /*8360*/  SHF.L.U32 R80, R80, 0x1, RZ ;  /* 0x0000000150507819 */ /* 0x000fe200000006ff */
[----:B------:R-:W-:Y:S01]  /*8370*/  FMUL.FTZ R43, R101, UR8 ;  /* 0x00000008652b7c20 */ /* 0x000fe20008410000 */
[----:B------:R-:W-:Y:S01]  /*8380*/  LOP3.LUT R81, R81, 0x1c0, RZ, 0xc0, !PT ;  /* 0x000001c051517812 */ /* 0x000fe200078ec0ff */
[----:B------:R-:W-:Y:S01]  /*8390*/  FMUL.FTZ R102, R102, UR8 ;  /* 0x0000000866667c20 */ /* 0x000fe20008410000 */
[--C-:B------:R-:W-:Y:S01]  /*83a0*/  LOP3.LUT R2, R45, 0x6, R80.reuse, 0xf8, !PT ;  /* 0x000000062d027812 */ /* 0x100fe200078ef850 */
        /* <DEDUP_REMOVED lines=146> */
[----:B------:R-:W-:Y:S01]  /*8cd0*/  F2FP.F16.F32.PACK_AB R12, R12, R44 ;  /* 0x0000002c0c0c723e */ /* 0x000fe200000000ff */
[----:B------:R1:W-:Y:S01]  /*8ce0*/  STS [R2+0x4000], R144 ;  /* 0x0040009002007388 */ /* 0x0003e20000000800 */
[----:B------:R-:W-:Y:S01]  /*8cf0*/  F2FP.F16.F32.PACK_AB R11, R11, R46 ;  /* 0x0000002e0b0b723e */ /* 0x000fe200000000ff */
[----:B------:R-:W2:Y:S01]  /*8d00*/  @UP0 LDCU.64 UR10, c[0x0][0x5c0] ;  /* 0x0000b800ff0a07ac */ /* 0x000ea20008000a00 */
[----:B------:R-:W-:Y:S01]  /*8d10*/  F2FP.F16.F32.PACK_AB R10, R10, R52 ;  /* 0x000000340a0a723e */ /* 0x000fe200000000ff */
[----:B------:R1:W-:Y:S01]  /*8d20*/  STS [R2+0x4400], R146 ;  /* 0x0044009202007388 */ /* 0x0003e20000000800 */
[----:B------:R-:W-:Y:S01]  /*8d30*/  F2FP.F16.F32.PACK_AB R9, R9, R54 ;  /* 0x000000360909723e */ /* 0x000fe200000000ff */
[----:B------:R-:W-:Y:S01]  /*8d40*/  @UP0 UIADD3 UR18, UPT, UPT, UR40, UR41, URZ ;  /* 0x0000002928120290 */ /* 0x000fe2000fffe0ff */
        /* <DEDUP_REMOVED lines=8> */
[----:B------:R-:W-:-:S03]  /*8dd0*/  F2FP.F16.F32.PACK_AB R3, R63, R62 ;  /* 0x0000003e3f03723e */ /* 0x000fc600000000ff */
[----:B------:R1:W-:Y:S01]  /*8de0*/  STS [R2+0x5400], R142 ;  /* 0x0054008e02007388 */ /* 0x0003e20000000800 */
[----:B--2---:R-:W-:Y:S02]  /*8df0*/  @UP0 UIMAD.WIDE.U32 UR30, UR18, UR10, URZ ;  /* 0x0000000a121e02a5 */ /* 0x004fe4000f8e00ff */
[----:B------:R-:W-:Y:S01]  /*8e00*/  @UP0 UIMAD UR18, UR18, UR11, URZ ;  /* 0x0000000b121202a4 */ /* 0x000fe2000f8e02ff */
[----:B------:R1:W-:Y:S03]  /*8e10*/  STS [R0+0x12000], R26 ;  /* 0x0120001a00007388 */ /* 0x0003e60000000800 */
[----:B------:R-:W-:Y:S01]  /*8e20*/  @UP0 UIADD3 UR18, UPT, UPT, UR31, UR18, URZ ;  /* 0x000000121f120290 */ /* 0x000fe2000fffe0ff */
        /* <DEDUP_REMOVED lines=33> */
[----:B------:R-:W-:-:S12]  /*9040*/  UIMAD UR18, UR25, UR9, UR31 ;  /* 0x00000009191272a4 */ /* 0x000fd8000f8e021f */
.L_x_896:
        /* <DEDUP_REMOVED lines=12> */
[----:B------:R-:W-:Y:S06]  /*9110*/  BRA `(.L_x_898) ;  /* 0x0000000000187947 */ /* 0x000fec0003800000 */
.L_x_897:
[----:B------:R-:W2:Y:S01]  /*9120*/  LDCU.64 UR8, c[0x0][0x5c8] ;  /* 0x0000b900ff0877ac */ /* 0x000ea20008000a00 */
[----:B------:R-:W-:-:S04]  /*9130*/  UIADD3 UR14, UPT, UPT, UR40, UR41, URZ ;  /* 0x00000029280e7290 */ /* 0x000fc8000fffe0ff */
[----:B--2---:R-:W-:Y:S02]  /*9140*/  UIMAD.WIDE.U32 UR40, UR14, UR8, URZ ;  /* 0x000000080e2872a5 */ /* 0x004fe4000f8e00ff */
[----:B------:R-:W-:-:S04]  /*9150*/  UIMAD UR14, UR14, UR9, URZ ;  /* 0x000000090e0e72a4 */ /* 0x000fc8000f8e02ff */
[----:B------:R-:W-:-:S06]  /*9160*/  UIADD3 UR14, UPT, UPT, UR41, UR14, URZ ;  /* 0x0000000e290e7290 */ /* 0x000fcc000fffe0ff */
[----:B-1----:R-:W-:-:S07]  /*9170*/  MOV R23, UR14 ;  /* 0x0000000e00177c02 */ /* 0x002fce0008000f00 */
.L_x_898:
        /* <DEDUP_REMOVED lines=17> */
[----:B------:R-:W-:Y:S01]  /*9290*/  ISETP.GE.AND P3, PT, R61, UR36, PT ;  /* 0x000000243d007c0c */ /* 0x000fe2000bf66270 */
[----:B------:R-:W-:Y:S01]  /*92a0*/  IMAD.U32 R3, RZ, RZ, UR43 ;  /* 0x0000002bff037e24 */ /* 0x000fe2000f8e00ff */
[----:B------:R-:W-:Y:S01]  /*92b0*/  LOP3.LUT R4, R2, 0x38, R250, 0xf8, !PT ;  /* 0x0000003802047812 */ /* 0x000fe200078ef8fa */
[----:B------:R-:W-:Y:S01]  /*92c0*/  IMAD.U32 R56, RZ, RZ, UR8 ;  /* 0x00000008ff387e24 */ /* 0x000fe2000f8e00ff */
[----:B------:R-:W-:-:S02]  /*92d0*/  ISETP.GE.AND P5, PT, R5, UR36, PT ;  /* 0x0000002405007c0c */ /* 0x000fc4000bfa6270 */
[----:B------:R-:W-:Y:S01]  /*92e0*/  IADD3 R2, P0, PT, R4, UR30, RZ ;  /* 0x0000001e04027c10 */ /* 0x000fe2000ff1e0ff */
[----:B------:R3:W4:Y:S01]  /*92f0*/  LDS.128 R28, [R0+0xd000] ;  /* 0x00d00000001c7984 */ /* 0x0007220000000c00 */
[----:B------:R-:W-:Y:S01]  /*9300*/  IMAD.U32 R4, RZ, RZ, UR15 ;  /* 0x0000000fff047e24 */ /* 0x000fe2000f8e00ff */
[----:B------:R-:W-:Y:S02]  /*9310*/  LOP3.LUT R57, R251, 0x40, RZ, 0xfc, !PT ;  /* 0x00000040fb397812 */ /* 0x000fe400078efcff */
[----:B------:R3:W2:Y:S02]  /*9320*/  LDS.128 R24, [R0+0xf000] ;  /* 0x00f0000000187984 */ /* 0x0006a40000000c00 */
[----:B------:R-:W-:Y:S02]  /*9330*/  IADD3.X R3, PT, PT, R3, UR18, R4, P0, !PT ;  /* 0x0000001203037c10 */ /* 0x000fe400087fe404 */
[----:B------:R3:W2:Y:S01]  /*9340*/  LDS.128 R40, [R0+0x12000] ;  /* 0x0120000000287984 */ /* 0x0006a20000000c00 */
[----:B------:R-:W-:Y:S01]  /*9350*/  IADD3 R21, P0, PT, R61, 0x20, RZ ;  /* 0x000000203d157810 */ /* 0x000fe20007f1e0ff */
[----:B-1----:R-:W-:-:S02]  /*9360*/  IMAD.WIDE.U32 R4, R6, UR21, R2 ;  /* 0x0000001506047c25 */ /* 0x002fc4000f8e0002 */
[----:B------:R3:W1:Y:S02]  /*9370*/  LDS.128 R52, [R0+0x13000] ;  /* 0x0130000000347984 */ /* 0x0006640000000c00 */
[----:B------:R-:W-:Y:S02]  /*9380*/  IMAD R20, R7, UR21, R5 ;  /* 0x0000001507147c24 */ /* 0x000fe4000f8e0205 */
[----:B------:R3:W1:Y:S01]  /*9390*/  LDS.128 R36, [R0+0x14000] ;  /* 0x0140000000247984 */ /* 0x0006620000000c00 */
[----:B------:R-:W-:-:S03]  /*93a0*/  IMAD.X R22, RZ, RZ, RZ, P0 ;  /* 0x000000ffff167224 */ /* 0x000fc600000e06ff */
        /* <DEDUP_REMOVED lines=21> */
.L_x_900:
[----:B------:R-:W-:Y:S05]  /*9500*/  BSYNC.RECONVERGENT B0 ;  /* 0x0000000000007941 */ /* 0x000fea0003800200 */
.L_x_899:
        /* <DEDUP_REMOVED lines=19> */
.L_x_902:
[----:B------:R-:W-:Y:S05]  /*9640*/  BSYNC.RECONVERGENT B0 ;  /* 0x0000000000007941 */ /* 0x000fea0003800200 */
.L_x_901:
        /* <DEDUP_REMOVED lines=25> */
.L_x_904:
[----:B------:R-:W-:Y:S05]  /*97e0*/  BSYNC.RECONVERGENT B0 ;  /* 0x0000000000007941 */ /* 0x000fea0003800200 */
.L_x_903:
        /* <DEDUP_REMOVED lines=17> */
.L_x_862:
[----:B------:R-:W-:Y:S05]  /*9900*/  BSYNC.RECONVERGENT B1 ;  /* 0x0000000000017941 */ /* 0x000fea0003800200 */
.L_x_840:
        /* <DEDUP_REMOVED lines=11> */
.L_x_906:
        /* <DEDUP_REMOVED lines=12> */
.L_x_2167:


//--------------------- .text._ZN5flash44flash_bwd_dq_dk_dv_loop_seqk_parallel_kernelI23Flash_bwd_kernel_traitsILi192ELi64ELi64ELi8ELi4ELi2ELi2ELb1ELb1EN7cutlass6half_tE19Flash_kernel_traitsILi192ELi64ELi64ELi8ES3_EELb0ELb0ELb1ELb0ELb0ELb0ELb1EEEvNS_16Flash_bwd_paramsE --------------------------
	.section	.text._ZN5flash44flash_bwd_dq_dk_dv_loop_seqk_parallel_kernelI23Flash_bwd_kernel_traitsILi192ELi64ELi64ELi8ELi4ELi2ELi2ELb1ELb1EN7cutlass6half_tE19Flash_kernel_traitsILi192ELi64ELi64ELi8ES3_EELb0ELb0ELb1ELb0ELb0ELb0ELb1EEEvNS_16Flash_bwd_paramsE,"ax",@progbits
	.align	128
        .global         _ZN5flash44flash_bwd_dq_dk_dv_loop_seqk_parallel_kernelI23Flash_bwd_kernel_traitsILi192ELi64ELi64ELi8ELi4ELi2ELi2ELb1ELb1EN7cutlass6half_tE19Flash_kernel_traitsILi192ELi64ELi64ELi8ES3_EELb0ELb0ELb1ELb0ELb0ELb0ELb1EEEvNS_16Flash_bwd_paramsE
        .type           _ZN5flash44flash_bwd_dq_dk_dv_loop_seqk_parallel_kernelI23Flash_bwd_kernel_traitsILi192ELi64ELi64ELi8ELi4ELi2ELi2ELb1ELb1EN7cutlass6half_tE19Flash_kernel_traitsILi192ELi64ELi64ELi8ES3_EELb0ELb0ELb1ELb0ELb0ELb0ELb1EEEvNS_16Flash_bwd_paramsE,@function
        .size           _ZN5flash44flash_bwd_dq_dk_dv_loop_seqk_parallel_kernelI23Flash_bwd_kernel_traitsILi192ELi64ELi64ELi8ELi4ELi2ELi2ELb1ELb1EN7cutlass6half_tE19Flash_kernel_traitsILi192ELi64ELi64ELi8ES3_EELb0ELb0ELb1ELb0ELb0ELb0ELb1EEEvNS_16Flash_bwd_paramsE,(.L_x_2168 - _ZN5flash44flash_bwd_dq_dk_dv_loop_seqk_parallel_kernelI23Flash_bwd_kernel_traitsILi192ELi64ELi64ELi8ELi4ELi2ELi2ELb1ELb1EN7cutlass6half_tE19Flash_kernel_traitsILi192ELi64ELi64ELi8ES3_EELb0ELb0ELb1ELb0ELb0ELb0ELb1EEEvNS_16Flash_bwd_paramsE)
        .other          _ZN5flash44flash_bwd_dq_dk_dv_loop_seqk_parallel_kernelI23Flash_bwd_kernel_traitsILi192ELi64ELi64ELi8ELi4ELi2ELi2ELb1ELb1EN7cutlass6half_tE19Flash_kernel_traitsILi192ELi64ELi64ELi8ES3_EELb0ELb0ELb1ELb0ELb0ELb0ELb1EEEvNS_16Flash_bwd_paramsE,@"STO_CUDA_ENTRY STV_DEFAULT"
_ZN5flash44flash_bwd_dq_dk_dv_loop_seqk_parallel_kernelI23Flash_bwd_kernel_traitsILi192ELi64ELi64ELi8ELi4ELi2ELi2ELb1ELb1EN7cutlass6half_tE19Flash_kernel_traitsILi192ELi64ELi64ELi8ES3_EELb0ELb0ELb1ELb0ELb0ELb0ELb1EEEvNS_16Flash_bwd_paramsE:
.text._ZN5flash44flash_bwd_dq_dk_dv_loop_seqk_parallel_kernelI23Flash_bwd_kernel_traitsILi192ELi64ELi64ELi8ELi4ELi2ELi2ELb1ELb1EN7cutlass6half_tE19Flash_kernel_traitsILi192ELi64ELi64ELi8ES3_EELb0ELb0ELb1ELb0ELb0ELb0ELb1EEEvNS_16Flash_bwd_paramsE:
        /* <DEDUP_REMOVED lines=49> */
.L_x_973:
        /* <DEDUP_REMOVED lines=52> */
.L_x_907:
        /* <DEDUP_REMOVED lines=43> */
.L_x_909:
[----:B------:R-:W1:Y:S01]  /*0900*/  LDCU.64 UR16, c[0x0][0x3b8] ;  /* 0x00007700ff1077ac */ /* 0x000e620008000a00 */
[----:B------:R-:W-:-:S04]  /*0910*/  UIADD3 UR8, UPT, UPT, UR37, UR41, URZ ;  /* 0x0000002925087290 */ /* 0x000fc8000fffe0ff */
[----:B-1----:R-:W-:Y:S02]  /*0920*/  UIMAD.WIDE.U32 UR10, UR8, UR16, URZ ;  /* 0x00000010080a72a5 */ /* 0x002fe4000f8e00ff */
[----:B------:R-:W-:-:S04]  /*0930*/  UIMAD UR8, UR8, UR17, URZ ;  /* 0x00000011080872a4 */ /* 0x000fc8000f8e02ff */
[----:B------:R-:W-:Y:S01]  /*0940*/  UIADD3 UR8, UPT, UPT, UR11, UR8, URZ ;  /* 0x000000080b087290 */ /* 0x000fe2000fffe0ff */
[----:B------:R-:W-:-:S05]  /*0950*/  UMOV UR44, UR10 ;  /* 0x0000000a002c7c82 */ /* 0x000fca0008000000 */
[----:B------:R-:W-:Y:S02]  /*0960*/  MOV R20, UR8 ;  /* 0x0000000800147c02 */ /* 0x000fe40008000f00 */
.L_x_910:
[----:B------:R-:W1:Y:S01]  /*0970*/  LDC R5, c[0x0][0x3e8] ;  /* 0x0000fa00ff057b82 */ /* 0x000e620000000800 */
[----:B------:R-:W2:Y:S01]  /*0980*/  S2R R6, SR_CTAID.Z ;  /* 0x0000000000067919 */ /* 0x000ea20000002700 */
[----:B------:R-:W-:Y:S01]  /*0990*/  USHF.R.S32.HI UR27, URZ, 0x1f, UR30 ;  /* 0x0000001fff1b7899 */ /* 0x000fe2000801141e */
[----:B-1----:R-:W-:-:S04]  /*09a0*/  IABS R4, R5 ;  /* 0x0000000500047213 */ /* 0x002fc80000000000 */
[----:B------:R-:W1:Y:S01]  /*09b0*/  I2F.RP R2, R4 ;  /* 0x0000000400027306 */ /* 0x000e620000209400 */
[----:B--2---:R-:W-:-:S07]  /*09c0*/  IABS R6, R6 ;  /* 0x0000000600067213 */ /* 0x004fce0000000000 */
[----:B-1----:R-:W1:Y:S02]  /*09d0*/  MUFU.RCP R2, R2 ;  /* 0x0000000200027308 */ /* 0x002e640000001000 */
[----:B-1----:R-:W-:-:S06]  /*09e0*/  VIADD R2, R2, 0xffffffe ;  /* 0x0ffffffe02027836 */ /* 0x002fcc0000000000 */
[----:B------:R-:W1:Y:S02]  /*09f0*/  F2I.FTZ.U32.TRUNC.NTZ R3, R2 ;  /* 0x0000000200037305 */ /* 0x000e64000021f000 */
[----:B-1----:R-:W-:Y:S01]  /*0a00*/  IMAD.MOV R0, RZ, RZ, -R3 ;  /* 0x000000ffff007224 */ /* 0x002fe200078e0a03 */
[----:B------:R-:W-:-:S03]  /*0a10*/  MOV R2, RZ ;  /* 0x000000ff00027202 */ /* 0x000fc60000000f00 */
[----:B------:R-:W-:-:S04]  /*0a20*/  IMAD R0, R0, R4, RZ ;  /* 0x0000000400007224 */ /* 0x000fc800078e02ff */
[----:B------:R-:W-:-:S04]  /*0a30*/  IMAD.HI.U32 R0, R3, R0, R2 ;  /* 0x0000000003007227 */ /* 0x000fc800078e0002 */
[----:B------:R-:W-:-:S04]  /*0a40*/  IMAD.MOV.U32 R3, RZ, RZ, R6 ;  /* 0x000000ffff037224 */ /* 0x000fc800078e0006 */
[----:B------:R-:W-:-:S04]  /*0a50*/  IMAD.HI.U32 R0, R0, R3, RZ ;  /* 0x0000000300007227 */ /* 0x000fc800078e00ff */
[----:B------:R-:W-:-:S04]  /*0a60*/  IMAD.MOV R2, RZ, RZ, -R0 ;  /* 0x000000ffff027224 */ /* 0x000fc800078e0a00 */
[----:B------:R-:W-:-:S05]  /*0a70*/  IMAD R2, R4, R2, R3 ;  /* 0x0000000204027224 */ /* 0x000fca00078e0203 */
[----:B------:R-:W-:-:S13]  /*0a80*/  ISETP.GT.U32.AND P1, PT, R4, R2, PT ;  /* 0x000000020400720c */ /* 0x000fda0003f24070 */
[-C--:B------:R-:W-:Y:S01]  /*0a90*/  @!P1 IADD3 R2, PT, PT, R2, -R4.reuse, RZ ;  /* 0x8000000402029210 */ /* 0x080fe20007ffe0ff */
        /* <DEDUP_REMOVED lines=24> */
.L_x_911:
[----:B------:R-:W1:Y:S01]  /*0c20*/  LDCU.64 UR14, c[0x0][0x3c0] ;  /* 0x00007800ff0e77ac */ /* 0x000e620008000a00 */
[----:B------:R-:W-:-:S04]  /*0c30*/  UIADD3 UR8, UPT, UPT, UR37, UR41, URZ ;  /* 0x0000002925087290 */ /* 0x000fc8000fffe0ff */
[----:B-1----:R-:W-:Y:S02]  /*0c40*/  UIMAD.WIDE.U32 UR10, UR8, UR14, URZ ;  /* 0x0000000e080a72a5 */ /* 0x002fe4000f8e00ff */
[----:B------:R-:W-:-:S04]  /*0c50*/  UIMAD UR8, UR8, UR15, URZ ;  /* 0x0000000f080872a4 */ /* 0x000fc8000f8e02ff */
[----:B------:R-:W-:Y:S01]  /*0c60*/  UIADD3 UR8, UPT, UPT, UR11, UR8, URZ ;  /* 0x000000080b087290 */ /* 0x000fe2000fffe0ff */
[----:B------:R-:W-:-:S05]  /*0c70*/  UMOV UR50, UR10 ;  /* 0x0000000a00327c82 */ /* 0x000fca0008000000 */
[----:B------:R-:W-:-:S07]  /*0c80*/  MOV R18, UR8 ;  /* 0x0000000800127c02 */ /* 0x000fce0008000f00 */
.L_x_912:
        /* <DEDUP_REMOVED lines=28> */
.L_x_913:
[----:B------:R-:W-:Y:S02]  /*0e50*/  UIMAD.WIDE.U32 UR10, UR56, UR43, URZ ;  /* 0x0000002b380a72a5 */ /* 0x000fe4000f8e00ff */
[----:B------:R-:W-:-:S04]  /*0e60*/  UIMAD UR8, UR57, UR43, URZ ;  /* 0x0000002b390872a4 */ /* 0x000fc8000f8e02ff */
[----:B------:R-:W-:-:S12]  /*0e70*/  UIADD3 UR8, UPT, UPT, UR11, UR8, URZ ;  /* 0x000000080b087290 */ /* 0x000fd8000fffe0ff */
.L_x_914:
        /* <DEDUP_REMOVED lines=20> */
.L_x_915:
[----:B------:R-:W1:Y:S01]  /*0fc0*/  LDCU UR57, c[0x0][0x434] ;  /* 0x00008680ff3977ac */ /* 0x000e620008000800 */
[----:B------:R-:W-:-:S04]  /*0fd0*/  UIMAD UR9, UR40, UR19, UR24 ;  /* 0x00000013280972a4 */ /* 0x000fc8000f8e0218 */
[----:B-1----:R-:W-:Y:S02]  /*0fe0*/  UIMAD UR57, UR9, UR57, URZ ;  /* 0x00000039093972a4 */ /* 0x002fe4000f8e02ff */
.L_x_916:
        /* <DEDUP_REMOVED lines=11> */
.L_x_917:
[----:B------:R-:W1:Y:S01]  /*10a0*/  LDCU UR56, c[0x0][0x444] ;  /* 0x00008880ff3877ac */ /* 0x000e620008000800 */
[----:B------:R-:W-:-:S04]  /*10b0*/  UIMAD UR9, UR40, UR19, UR24 ;  /* 0x00000013280972a4 */ /* 0x000fc8000f8e0218 */
[----:B-1----:R-:W-:-:S12]  /*10c0*/  UIMAD UR56, UR9, UR56, URZ ;  /* 0x00000038093872a4 */ /* 0x002fd8000f8e02ff */
.L_x_918:
        /* <DEDUP_REMOVED lines=105> */
.L_x_920:
[----:B------:R-:W1:Y:S01]  /*1760*/  LDCU.64 UR14, c[0x0][0x5c0] ;  /* 0x0000b800ff0e77ac */ /* 0x000e620008000a00 */
[----:B------:R-:W-:-:S04]  /*1770*/  UIADD3 UR8, UPT, UPT, UR37, UR41, URZ ;  /* 0x0000002925087290 */ /* 0x000fc8000fffe0ff */
[----:B-1----:R-:W-:Y:S02]  /*1780*/  UIMAD.WIDE.U32 UR18, UR8, UR14, URZ ;  /* 0x0000000e081272a5 */ /* 0x002fe4000f8e00ff */
[----:B------:R-:W-:-:S04]  /*1790*/  UIMAD UR8, UR8, UR15, URZ ;  /* 0x0000000f080872a4 */ /* 0x000fc8000f8e02ff */
[----:B------:R-:W-:-:S06]  /*17a0*/  UIADD3 UR8, UPT, UPT, UR19, UR8, URZ ;  /* 0x0000000813087290 */ /* 0x000fcc000fffe0ff */
[----:B------:R-:W-:Y:S02]  /*17b0*/  MOV R0, UR8 ;  /* 0x0000000800007c02 */ /* 0x000fe40008000f00 */
.L_x_921:
        /* <DEDUP_REMOVED lines=13> */
.L_x_922:
[----:B------:R-:W1:Y:S01]  /*1890*/  LDCU.64 UR10, c[0x0][0x5c8] ;  /* 0x0000b900ff0a77ac */ /* 0x000e620008000a00 */
[----:B------:R-:W-:-:S04]  /*18a0*/  UIADD3 UR37, UPT, UPT, UR37, UR41, URZ ;  /* 0x0000002925257290 */ /* 0x000fc8000fffe0ff */
[----:B-1----:R-:W-:Y:S02]  /*18b0*/  UIMAD.WIDE.U32 UR16, UR37, UR10, URZ ;  /* 0x0000000a251072a5 */ /* 0x002fe4000f8e00ff */
[----:B------:R-:W-:-:S04]  /*18c0*/  UIMAD UR37, UR37, UR11, URZ ;  /* 0x0000000b252572a4 */ /* 0x000fc8000f8e02ff */
[----:B------:R-:W-:-:S06]  /*18d0*/  UIADD3 UR37, UPT, UPT, UR17, UR37, URZ ;  /* 0x0000002511257290 */ /* 0x000fcc000fffe0ff */
[----:B------:R-:W-:-:S07]  /*18e0*/  MOV R10, UR37 ;  /* 0x00000025000a7c02 */ /* 0x000fce0008000f00 */
.L_x_923:
        /* <DEDUP_REMOVED lines=30> */
.L_x_925:
[----:B------:R-:W-:Y:S05]  /*1ad0*/  BSYNC.RECONVERGENT B0 ;  /* 0x0000000000007941 */ /* 0x000fea0003800200 */
.L_x_924:
        /* <DEDUP_REMOVED lines=17> */
.L_x_927:
[----:B------:R-:W-:Y:S05]  /*1bf0*/  BSYNC.RECONVERGENT B0 ;  /* 0x0000000000007941 */ /* 0x000fea0003800200 */
.L_x_926:
        /* <DEDUP_REMOVED lines=27> */
.L_x_929:
[----:B------:R-:W-:Y:S05]  /*1db0*/  BSYNC.RECONVERGENT B0 ;  /* 0x0000000000007941 */ /* 0x000fea0003800200 */
.L_x_928:
        /* <DEDUP_REMOVED lines=18> */
.L_x_919:
        /* <DEDUP_REMOVED lines=47> */
.L_x_933:
[----:B------:R2:W-:Y:S01]  /*21d0*/  STS.128 [R0+0x16000], RZ ;  /* 0x016000ff00007388 */ /* 0x0005e20000000c00 */
[----:B------:R-:W-:Y:S05]  /*21e0*/  BRA `(.L_x_934) ;  /* 0x00000000000c7947 */ /* 0x000fea0003800000 */
.L_x_932:
[----:B------:R1:W-:Y:S04]  /*21f0*/  STS.128 [R0+0x12000], RZ ;  /* 0x012000ff00007388 */ /* 0x0003e80000000c00 */
[----:B------:R1:W-:Y:S04]  /*2200*/  STS.128 [R0+0x14000], RZ ;  /* 0x014000ff00007388 */ /* 0x0003e80000000c00 */
[----:B------:R1:W-:Y:S02]  /*2210*/  STS.128 [R0+0x16000], RZ ;  /* 0x016000ff00007388 */ /* 0x0003e40000000c00 */
.L_x_934:
[----:B------:R-:W-:Y:S05]  /*2220*/  BSYNC.RECONVERGENT B0 ;  /* 0x0000000000007941 */ /* 0x000fea0003800200 */
.L_x_931:
        /* <DEDUP_REMOVED lines=34> */
.L_x_937:
[----:B------:R3:W-:Y:S02]  /*2450*/  STS.128 [R0+0x17000], RZ ;  /* 0x017000ff00007388 */ /* 0x0007e40000000c00 */
.L_x_936:
[----:B------:R-:W-:Y:S05]  /*2460*/  BSYNC.RECONVERGENT B0 ;  /* 0x0000000000007941 */ /* 0x000fea0003800200 */
.L_x_935:
        /* <DEDUP_REMOVED lines=31> */
.L_x_940:
[----:B------:R3:W-:Y:S01]  /*2660*/  STS.128 [R0+0xa000], RZ ;  /* 0x00a000ff00007388 */ /* 0x0007e20000000c00 */
[----:B------:R-:W-:Y:S05]  /*2670*/  BRA `(.L_x_941) ;  /* 0x00000000000c7947 */ /* 0x000fea0003800000 */
.L_x_939:
[----:B------:R1:W-:Y:S04]  /*2680*/  STS.128 [R0+0x6000], RZ ;  /* 0x006000ff00007388 */ /* 0x0003e80000000c00 */
[----:B------:R1:W-:Y:S04]  /*2690*/  STS.128 [R0+0x8000], RZ ;  /* 0x008000ff00007388 */ /* 0x0003e80000000c00 */
[----:B------:R1:W-:Y:S02]  /*26a0*/  STS.128 [R0+0xa000], RZ ;  /* 0x00a000ff00007388 */ /* 0x0003e40000000c00 */
.L_x_941:
[----:B------:R-:W-:Y:S05]  /*26b0*/  BSYNC.RECONVERGENT B0 ;  /* 0x0000000000007941 */ /* 0x000fea0003800200 */
.L_x_938:
        /* <DEDUP_REMOVED lines=31> */
.L_x_944:
[----:B------:R3:W-:Y:S02]  /*28b0*/  STS.128 [R0+0xb000], RZ ;  /* 0x00b000ff00007388 */ /* 0x0007e40000000c00 */
.L_x_943:
[----:B------:R-:W-:Y:S05]  /*28c0*/  BSYNC.RECONVERGENT B0 ;  /* 0x0000000000007941 */ /* 0x000fea0003800200 */
.L_x_942:
        /* <DEDUP_REMOVED lines=28> */
.L_x_947:
[----:B------:R3:W-:Y:S01]  /*2a90*/  STS.128 [R0+0x4000], RZ ;  /* 0x004000ff00007388 */ /* 0x0007e20000000c00 */
[----:B------:R-:W-:Y:S05]  /*2aa0*/  BRA `(.L_x_948) ;  /* 0x00000000000c7947 */ /* 0x000fea0003800000 */
.L_x_946:
[----:B------:R1:W-:Y:S04]  /*2ab0*/  STS.128 [R0], RZ ;  /* 0x000000ff00007388 */ /* 0x0003e80000000c00 */
[----:B------:R1:W-:Y:S04]  /*2ac0*/  STS.128 [R0+0x2000], RZ ;  /* 0x002000ff00007388 */ /* 0x0003e80000000c00 */
[----:B------:R1:W-:Y:S02]  /*2ad0*/  STS.128 [R0+0x4000], RZ ;  /* 0x004000ff00007388 */ /* 0x0003e40000000c00 */
.L_x_948:
[----:B------:R-:W-:Y:S05]  /*2ae0*/  BSYNC.RECONVERGENT B0 ;  /* 0x0000000000007941 */ /* 0x000fea0003800200 */
.L_x_945:
        /* <DEDUP_REMOVED lines=27> */
.L_x_951:
[----:B------:R3:W-:Y:S02]  /*2ca0*/  STS.128 [R0+0x5000], RZ ;  /* 0x005000ff00007388 */ /* 0x0007e40000000c00 */
.L_x_950:
[----:B------:R-:W-:Y:S05]  /*2cb0*/  BSYNC.RECONVERGENT B0 ;  /* 0x0000000000007941 */ /* 0x000fea0003800200 */
.L_x_949:
        /* <DEDUP_REMOVED lines=56> */
.L_x_954:
[----:B------:R3:W-:Y:S01]  /*3040*/  STS.128 [R0+0x10000], RZ ;  /* 0x010000ff00007388 */ /* 0x0007e20000000c00 */
[----:B------:R-:W-:Y:S05]  /*3050*/  BRA `(.L_x_955) ;  /* 0x00000000000c7947 */ /* 0x000fea0003800000 */
.L_x_953:
[----:B------:R1:W-:Y:S04]  /*3060*/  STS.128 [R0+0xc000], RZ ;  /* 0x00c000ff00007388 */ /* 0x0003e80000000c00 */
[----:B------:R1:W-:Y:S04]  /*3070*/  STS.128 [R0+0xe000], RZ ;  /* 0x00e000ff00007388 */ /* 0x0003e80000000c00 */
[----:B------:R1:W-:Y:S02]  /*3080*/  STS.128 [R0+0x10000], RZ ;  /* 0x010000ff00007388 */ /* 0x0003e40000000c00 */
.L_x_955:
[----:B------:R-:W-:Y:S05]  /*3090*/  BSYNC.RECONVERGENT B0 ;  /* 0x0000000000007941 */ /* 0x000fea0003800200 */
.L_x_952:
        /* <DEDUP_REMOVED lines=33> */
.L_x_958:
[----:B------:R2:W-:Y:S02]  /*32b0*/  STS.128 [R0+0x11000], RZ ;  /* 0x011000ff00007388 */ /* 0x0005e40000000c00 */
.L_x_957:
[----:B------:R-:W-:Y:S05]  /*32c0*/  BSYNC.RECONVERGENT B0 ;  /* 0x0000000000007941 */ /* 0x000fea0003800200 */
.L_x_956:
        /* <DEDUP_REMOVED lines=42> */
[C---:B------:R-:W-:Y:S01]  /*3570*/  IMAD.IADD R240, R0.reuse, 0x1, R232 ;  /* 0x0000000100f07824 */ /* 0x040fe200078e02e8 */
[----:B------:R-:W-:Y:S01]  /*3580*/  CS2R R122, SRZ ;  /* 0x00000000007a7805 */ /* 0x000fe2000001ff00 */
[----:B------:R-:W-:Y:S01]  /*3590*/  IMAD.IADD R7, R0, 0x1, R6 ;  /* 0x0000000100077824 */ /* 0x000fe200078e0206 */
[----:B------:R-:W-:Y:S01]  /*35a0*/  CS2R R120, SRZ ;  /* 0x0000000000787805 */ /* 0x000fe2000001ff00 */
[----:B------:R-:W-:Y:S01]  /*35b0*/  IMAD.IADD R4, R6, 0x1, R2 ;  /* 0x0000000106047824 */ /* 0x000fe200078e0202 */
[----:B------:R-:W-:Y:S01]  /*35c0*/  CS2R R118, SRZ ;  /* 0x0000000000767805 */ /* 0x000fe2000001ff00 */
[----:B------:R-:W-:Y:S01]  /*35d0*/  IMAD.IADD R3, R2, 0x1, R5 ;  /* 0x0000000102037824 */ /* 0x000fe200078e0205 */
[----:B------:R-:W1:Y:S01]  /*35e0*/  LDSM.16.M88.4 R164, [R232] ;  /* 0x00000000e8a4783b */ /* 0x000e620000000200 */
[----:B------:R-:W-:Y:S01]  /*35f0*/  IMAD.IADD R2, R0, 0x1, R4 ;  /* 0x0000000100027824 */ /* 0x000fe200078e0204 */
[----:B------:R-:W-:-:S02]  /*3600*/  CS2R R116, SRZ ;  /* 0x0000000000747805 */ /* 0x000fc4000001ff00 */
[----:B------:R-:W-:Y:S01]  /*3610*/  CS2R R110, SRZ ;  /* 0x00000000006e7805 */ /* 0x000fe2000001ff00 */
[----:B------:R-:W2:Y:S01]  /*3620*/  LDSM.16.M88.4 R168, [R232+0x800] ;  /* 0x00080000e8a8783b */ /* 0x000ea20000000200 */
[----:B------:R-:W-:Y:S02]  /*3630*/  CS2R R108, SRZ ;  /* 0x00000000006c7805 */ /* 0x000fe4000001ff00 */
[----:B------:R-:W-:Y:S02]  /*3640*/  CS2R R114, SRZ ;  /* 0x0000000000727805 */ /* 0x000fe4000001ff00 */
[----:B------:R-:W-:Y:S01]  /*3650*/  CS2R R112, SRZ ;  /* 0x0000000000707805 */ /* 0x000fe2000001ff00 */
[----:B------:R-:W3:Y:S01]  /*3660*/  LDSM.16.M88.4 R196, [R232+0x2000] ;  /* 0x00200000e8c4783b */ /* 0x000ee20000000200 */
        /* <DEDUP_REMOVED lines=11> */
[----:B------:R-:W1:Y:S01]  /*3720*/  LDSM.16.M88.4 R172, [R240] ;  /* 0x00000000f0ac783b */ /* 0x000e620000000200 */
        /* <DEDUP_REMOVED lines=14> */
[----:B----4-:R-:W-:Y:S01]  /*3810*/  CS2R R30, SRZ ;  /* 0x00000000001e7805 */ /* 0x010fe2000001ff00 */
[----:B------:R-:W4:Y:S01]  /*3820*/  LDSM.16.M88.4 R236, [R240+0x4000] ;  /* 0x00400000f0ec783b */ /* 0x000f220000000200 */
        /* <DEDUP_REMOVED lines=8> */
[----:B------:R-:W-:Y:S01]  /*38b0*/  CS2R R20, SRZ ;  /* 0x0000000000147805 */ /* 0x000fe2000001ff00 */
[----:B------:R-:W1:Y:S02]  /*38c0*/  LDCU UR8, c[0x0][0x440] ;  /* 0x00008800ff0877ac */ /* 0x000e640008000800 */
        /* <DEDUP_REMOVED lines=15> */
[----:B------:R-:W1:Y:S04]  /*39c0*/  LDSM.16.M88.4 R220, [R7+0x16000] ;  /* 0x0160000007dc783b */ /* 0x000e680000000200 */
[----:B------:R-:W1:Y:S04]  /*39d0*/  LDSM.16.M88.4 R224, [R7+0x16800] ;  /* 0x0168000007e0783b */ /* 0x000e680000000200 */
[----:B------:R-:W1:Y:S04]  /*39e0*/  LDSM.16.M88.4 R232, [R232+0x4800] ;  /* 0x00480000e8e8783b */ /* 0x000e680000000200 */
[----:B------:R-:W1:Y:S04]  /*39f0*/  LDSM.16.M88.4 R240, [R240+0x4800] ;  /* 0x00480000f0f0783b */ /* 0x000e680000000200 */
[----:B------:R-:W-:Y:S04]  /*3a00*/  STL [R1+0x10], R7 ;  /* 0x0000100701007387 */ /* 0x000fe80000100800 */
[----:B------:R5:W-:Y:S04]  /*3a10*/  STL [R1+0x8], R5 ;  /* 0x0000080501007387 */ /* 0x000be80000100800 */
[----:B------:R1:W-:Y:S01]  /*3a20*/  STL [R1+0x14], R4 ;  /* 0x0000140401007387 */ /* 0x0003e20000100800 */
[----:B-----5:R-:W-:-:S02]  /*3a30*/  IMAD.IADD R5, R0, 0x1, R5 ;  /* 0x0000000100057824 */ /* 0x020fc400078e0205 */
[----:B------:R-:W-:-:S03]  /*3a40*/  IMAD.IADD R0, R0, 0x1, R3 ;  /* 0x0000000100007824 */ /* 0x000fc600078e0203 */
[----:B------:R1:W-:Y:S04]  /*3a50*/  STL [R1+0x20], R5 ;  /* 0x0000200501007387 */ /* 0x0003e80000100800 */
[----:B------:R1:W-:Y:S04]  /*3a60*/  STL [R1+0x1c], R3 ;  /* 0x00001c0301007387 */ /* 0x0003e80000100800 */
[----:B------:R1:W-:Y:S04]  /*3a70*/  STL [R1+0x18], R2 ;  /* 0x0000180201007387 */ /* 0x0003e80000100800 */
[----:B--234-:R1:W-:Y:S02]  /*3a80*/  STL [R1+0x24], R0 ;  /* 0x0000240001007387 */ /* 0x01c3e40000100800 */
.L_x_963:
[----:B------:R-:W2:Y:S01]  /*3a90*/  LDL R93, [R1+0x44] ;  /* 0x00004400015d7983 */ /* 0x000ea20000100800 */
[----:B-1----:R-:W-:Y:S01]  /*3aa0*/  MOV R2, UR10 ;  /* 0x0000000a00027c02 */ /* 0x002fe20008000f00 */
[----:B------:R-:W-:Y:S01]  /*3ab0*/  USHF.L.U32 UR30, UR47, 0x6, URZ ;  /* 0x000000062f1e7899 */ /* 0x000fe200080006ff */
[----:B------:R-:W-:Y:S01]  /*3ac0*/  MOV R3, UR11 ;  /* 0x0000000b00037c02 */ /* 0x000fe20008000f00 */
[----:B------:R-:W3:Y:S02]  /*3ad0*/  LDL.LU R244, [R1+0x8] ;  /* 0x0000080001f47983 */ /* 0x000ee40000300800 */
        /* <DEDUP_REMOVED lines=11> */
[C---:B--2---:R-:W-:Y:S05]  /*3b90*/  LEA R2, P0, R93.reuse, R2, 0x2 ;  /* 0x000000025d027211 */ /* 0x044fea00078010ff */
[----:B---3--:R-:W-:Y:S01]  /*3ba0*/  LDSM.16.M88.4 R16, [R244] ;  /* 0x00000000f410783b */ /* 0x008fe20000000200 */
[----:B------:R-:W-:Y:S03]  /*3bb0*/  LEA.HI.X R3, R93, R3, RZ, 0x2, P0 ;  /* 0x000000035d037211 */ /* 0x000fe600000f14ff */
[----:B----4-:R-:W1:Y:S04]  /*3bc0*/  LDSM.16.M88.4 R8, [R99+0xc000] ;  /* 0x00c000006308783b */ /* 0x010e680000000200 */
[----:B------:R-:W2:Y:S04]  /*3bd0*/  LDSM.16.M88.4 R68, [R99+0xc800] ;  /* 0x00c800006344783b */ /* 0x000ea80000000200 */
[----:B------:R-:W-:Y:S04]  /*3be0*/  LDSM.16.M88.4 R72, [R98] ;  /* 0x000000006248783b */ /* 0x000fe80000000200 */
[----:B------:R-:W3:Y:S04]  /*3bf0*/  LDSM.16.M88.4 R76, [R97+0xc000] ;  /* 0x00c00000614c783b */ /* 0x000ee80000000200 */
[----:B------:R-:W4:Y:S04]  /*3c00*/  LDSM.16.M88.4 R80, [R97+0xc800] ;  /* 0x00c800006150783b */ /* 0x000f280000000200 */
[----:B------:R-:W-:Y:S04]  /*3c10*/  LDSM.16.M88.4 R84, [R96] ;  /* 0x000000006054783b */ /* 0x000fe80000000200 */
[----:B------:R-:W4:Y:S04]  /*3c20*/  LDSM.16.M88.4 R88, [R95+0xc000] ;  /* 0x00c000005f58783b */ /* 0x000f280000000200 */
[----:B-----5:R2:W5:Y:S04]  /*3c30*/  LDG.E R94, desc[UR34][R2.64] ;  /* 0x00000022025e7981 */ /* 0x020568000c1e1900 */
[----:B------:R3:W5:Y:S01]  /*3c40*/  LDG.E R93, desc[UR34][R2.64+0x20] ;  /* 0x00002022025d7981 */ /* 0x000762000c1e1900 */
[C---:B-1----:R-:W-:Y:S08]  /*3c50*/  HMMA.16816.F32 R4, R16.reuse, R8, RZ ;  /* 0x000000081004723c */ /* 0x042ff000000018ff */
        /* <DEDUP_REMOVED lines=24> */
[----:B------:R-:W-:Y:S03]  /*3de0*/  LDSM.16.M88.4 R80, [R96+0x2000] ;  /* 0x002000006050783b */ /* 0x000fe60000000200 */
[C---:B-1----:R-:W-:Y:S08]  /*3df0*/  HMMA.16816.F32 R4, R68.reuse, R84, R4 ;  /* 0x000000544404723c */ /* 0x042ff00000001804 */
[C---:B------:R-:W-:Y:S01]  /*3e00*/  HMMA.16816.F32 R8, R68.reuse, R86, R8 ;  /* 0x000000564408723c */ /* 0x040fe20000001808 */
[----:B------:R-:W-:Y:S07]  /*3e10*/  LDSM.16.M88.4 R84, [R95+0xe000] ;  /* 0x00e000005f54783b */ /* 0x000fee0000000200 */
[C---:B------:R-:W-:Y:S08]  /*3e20*/  HMMA.16816.F32 R12, R68.reuse, R88, R12 ;  /* 0x00000058440c723c */ /* 0x040ff0000000180c */
[----:B------:R-:W-:Y:S01]  /*3e30*/  HMMA.16816.F32 R16, R68, R90, R16 ;  /* 0x0000005a4410723c */ /* 0x000fe20000001810 */
[----:B------:R-:W1:Y:S04]  /*3e40*/  LDSM.16.M88.4 R68, [R97+0xe800] ;  /* 0x00e800006144783b */ /* 0x000e680000000200 */
[----:B------:R-:W-:Y:S03]  /*3e50*/  LDSM.16.M88.4 R88, [R99+0x10800] ;  /* 0x010800006358783b */ /* 0x000fe60000000200 */
[C---:B--2---:R-:W-:Y:S08]  /*3e60*/  HMMA.16816.F32 R4, R72.reuse, R76, R4 ;  /* 0x0000004c4804723c */ /* 0x044ff00000001804 */
[C---:B------:R-:W-:Y:S01]  /*3e70*/  HMMA.16816.F32 R8, R72.reuse, R78, R8 ;  /* 0x0000004e4808723c */ /* 0x040fe20000001808 */
[----:B------:R-:W2:Y:S07]  /*3e80*/  LDSM.16.M88.4 R76, [R95+0xe800] ;  /* 0x00e800005f4c783b */ /* 0x000eae0000000200 */
[C---:B-1----:R-:W-:Y:S08]  /*3e90*/  HMMA.16816.F32 R12, R72.reuse, R68, R12 ;  /* 0x00000044480c723c */ /* 0x042ff0000000180c */
[----:B------:R-:W-:Y:S01]  /*3ea0*/  HMMA.16816.F32 R16, R72, R70, R16 ;  /* 0x000000464810723c */ /* 0x000fe20000001810 */
[----:B------:R-:W-:Y:S04]  /*3eb0*/  LDSM.16.M88.4 R68, [R92+0x2000] ;  /* 0x002000005c44783b */ /* 0x000fe80000000200 */
[----:B------:R-:W1:Y:S03]  /*3ec0*/  LDSM.16.M88.4 R72, [R0+0xe000] ;  /* 0x00e000000048783b */ /* 0x000e660000000200 */
[C---:B------:R-:W-:Y:S08]  /*3ed0*/  HMMA.16816.F32 R4, R80.reuse, R84, R4 ;  /* 0x000000545004723c */ /* 0x040ff00000001804 */
[C---:B------:R-:W-:Y:S01]  /*3ee0*/  HMMA.16816.F32 R8, R80.reuse, R86, R8 ;  /* 0x000000565008723c */ /* 0x040fe20000001808 */
[----:B------:R-:W3:Y:S07]  /*3ef0*/  LDSM.16.M88.4 R84, [R0+0xe800] ;  /* 0x00e800000054783b */ /* 0x000eee0000000200 */
[C---:B--2---:R-:W-:Y:S08]  /*3f00*/  HMMA.16816.F32 R12, R80.reuse, R76, R12 ;  /* 0x0000004c500c723c */ /* 0x044ff0000000180c */
[----:B------:R-:W-:Y:S01]  /*3f10*/  HMMA.16816.F32 R16, R80, R78, R16 ;  /* 0x0000004e5010723c */ /* 0x000fe20000001810 */
[----:B------:R-:W-:Y:S04]  /*3f20*/  LDSM.16.M88.4 R76, [R244+0x4000] ;  /* 0x00400000f44c783b */ /* 0x000fe80000000200 */
[----:B------:R-:W2:Y:S03]  /*3f30*/  LDSM.16.M88.4 R80, [R99+0x10000] ;  /* 0x010000006350783b */ /* 0x000ea60000000200 */
[C---:B-1----:R-:W-:Y:S08]  /*3f40*/  HMMA.16816.F32 R4, R68.reuse, R72, R4 ;  /* 0x000000484404723c */ /* 0x042ff00000001804 */
[C---:B------:R-:W-:Y:S01]  /*3f50*/  HMMA.16816.F32 R8, R68.reuse, R74, R8 ;  /* 0x0000004a4408723c */ /* 0x040fe20000001808 */
[----:B------:R-:W-:Y:S07]  /*3f60*/  LDSM.16.M88.4 R72, [R97+0x10000] ;  /* 0x010000006148783b */ /* 0x000fee0000000200 */
[C---:B---3--:R-:W-:Y:S08]  /*3f70*/  HMMA.16816.F32 R12, R68.reuse, R84, R12 ;  /* 0x00000054440c723c */ /* 0x048ff0000000180c */
[----:B------:R-:W-:Y:S01]  /*3f80*/  HMMA.16816.F32 R16, R68, R86, R16 ;  /* 0x000000564410723c */ /* 0x000fe20000001810 */
[----:B------:R-:W1:Y:S04]  /*3f90*/  LDSM.16.M88.4 R68, [R98+0x4000] ;  /* 0x004000006244783b */ /* 0x000e680000000200 */
[----:B------:R-:W3:Y:S03]  /*3fa0*/  LDSM.16.M88.4 R84, [R97+0x10800] ;  /* 0x010800006154783b */ /* 0x000ee60000000200 */
[C---:B--2---:R-:W-:Y:S08]  /*3fb0*/  HMMA.16816.F32 R4, R76.reuse, R80, R4 ;  /* 0x000000504c04723c */ /* 0x044ff00000001804 */
[C---:B------:R-:W-:Y:S01]  /*3fc0*/  HMMA.16816.F32 R8, R76.reuse, R82, R8 ;  /* 0x000000524c08723c */ /* 0x040fe20000001808 */
[----:B------:R-:W-:Y:S07]  /*3fd0*/  LDSM.16.M88.4 R80, [R95+0x10000] ;  /* 0x010000005f50783b */ /* 0x000fee0000000200 */
[C---:B------:R-:W-:Y:S08]  /*3fe0*/  HMMA.16816.F32 R12, R76.reuse, R88, R12 ;  /* 0x000000584c0c723c */ /* 0x040ff0000000180c */
[----:B------:R-:W-:Y:S01]  /*3ff0*/  HMMA.16816.F32 R16, R76, R90, R16 ;  /* 0x0000005a4c10723c */ /* 0x000fe20000001810 */
[----:B------:R-:W2:Y:S07]  /*4000*/  LDSM.16.M88.4 R76, [R96+0x4000] ;  /* 0x00400000604c783b */ /* 0x000eae0000000200 */
        /* <DEDUP_REMOVED lines=8> */
[C---:B------:R-:W-:Y:S08]  /*4090*/  HMMA.16816.F32 R8, R76.reuse, R82, R8 ;  /* 0x000000524c08723c */ /* 0x040ff00000001808 */
[C---:B-1----:R-:W-:Y:S08]  /*40a0*/  HMMA.16816.F32 R12, R76.reuse, R68, R12 ;  /* 0x000000444c0c723c */ /* 0x042ff0000000180c */
[----:B------:R-:W-:Y:S01]  /*40b0*/  HMMA.16816.F32 R16, R76, R70, R16 ;  /* 0x000000464c10723c */ /* 0x000fe20000001810 */
[----:B------:R-:W1:Y:S07]  /*40c0*/  LDSM.16.M88.4 R68, [R0+0x10800] ;  /* 0x010800000044783b */ /* 0x000e6e0000000200 */
[C---:B---3--:R-:W-:Y:S08]  /*40d0*/  HMMA.16816.F32 R4, R72.reuse, R84, R4 ;  /* 0x000000544804723c */ /* 0x048ff00000001804 */
[C---:B------:R-:W-:Y:S11]  /*40e0*/  HMMA.16816.F32 R8, R72.reuse, R86, R8 ;  /* 0x000000564808723c */ /* 0x040ff60000001808 */
[----:B------:R-:W-:Y:S01]  /*40f0*/  FMUL.FTZ R4, R4, UR17 ;  /* 0x0000001104047c20 */ /* 0x000fe20008410000 */
[----:B------:R-:W-:Y:S01]  /*4100*/  FMUL.FTZ R5, R5, UR17 ;  /* 0x0000001105057c20 */ /* 0x000fe20008410000 */
[----:B------:R-:W-:Y:S01]  /*4110*/  FMUL.FTZ R6, R6, UR17 ;  /* 0x0000001106067c20 */ /* 0x000fe20008410000 */
[----:B------:R-:W-:Y:S01]  /*4120*/  FMUL.FTZ R7, R7, UR17 ;  /* 0x0000001107077c20 */ /* 0x000fe20008410000 */
[----:B------:R2:W3:Y:S04]  /*4130*/  MUFU.TANH R96, R4 ;  /* 0x0000000400607308 */ /* 0x0004e80000002400 */
[----:B------:R-:W-:Y:S01]  /*4140*/  FMUL.FTZ R8, R8, UR17 ;  /* 0x0000001108087c20 */ /* 0x000fe20008410000 */
[----:B------:R-:W-:Y:S01]  /*4150*/  FMUL.FTZ R9, R9, UR17 ;  /* 0x0000001109097c20 */ /* 0x000fe20008410000 */
[----:B------:R-:W-:Y:S01]  /*4160*/  FMUL.FTZ R10, R10, UR17 ;  /* 0x000000110a0a7c20 */ /* 0x000fe20008410000 */
[----:B------:R-:W-:Y:S03]  /*4170*/  FMUL.FTZ R11, R11, UR17 ;  /* 0x000000110b0b7c20 */ /* 0x000fe60008410000 */
[----:B------:R2:W4:Y:S01]  /*4180*/  MUFU.TANH R95, R5 ;  /* 0x00000005005f7308 */ /* 0x0005220000002400 */
[C---:B-1----:R-:W-:Y:S09]  /*4190*/  HMMA.16816.F32 R12, R72.reuse, R68, R12 ;  /* 0x00000044480c723c */ /* 0x042ff2000000180c */
[----:B------:R2:W1:Y:S01]  /*41a0*/  MUFU.TANH R91, R6 ;  /* 0x00000006005b7308 */ /* 0x0004620000002400 */
[----:B------:R-:W-:Y:S09]  /*41b0*/  HMMA.16816.F32 R16, R72, R70, R16 ;  /* 0x000000464810723c */ /* 0x000ff20000001810 */
[----:B------:R2:W1:Y:S01]  /*41c0*/  MUFU.TANH R90, R7 ;  /* 0x00000007005a7308 */ /* 0x0004620000002400 */
[----:B------:R-:W-:Y:S01]  /*41d0*/  FMUL.FTZ R12, R12, UR17 ;  /* 0x000000110c0c7c20 */ /* 0x000fe20008410000 */
[----:B------:R-:W-:Y:S01]  /*41e0*/  FMUL.FTZ R13, R13, UR17 ;  /* 0x000000110d0d7c20 */ /* 0x000fe20008410000 */
[----:B------:R-:W-:Y:S07]  /*41f0*/  FMUL.FTZ R14, R14, UR17 ;  /* 0x000000110e0e7c20 */ /* 0x000fee0008410000 */
[----:B------:R2:W1:Y:S01]  /*4200*/  MUFU.TANH R244, R8 ;  /* 0x0000000800f47308 */ /* 0x0004620000002400 */
[----:B------:R-:W-:Y:S01]  /*4210*/  FMUL.FTZ R15, R15, UR17 ;  /* 0x000000110f0f7c20 */ /* 0x000fe20008410000 */
[----:B------:R-:W-:Y:S01]  /*4220*/  FMUL.FTZ R16, R16, UR17 ;  /* 0x0000001110107c20 */ /* 0x000fe20008410000 */
[----:B------:R-:W-:Y:S01]  /*4230*/  FMUL.FTZ R17, R17, UR17 ;  /* 0x0000001111117c20 */ /* 0x000fe20008410000 */
[----:B------:R-:W-:Y:S06]  /*4240*/  FMUL.FTZ R18, R18, UR17 ;  /* 0x0000001112127c20 */ /* 0x000fec0008410000 */
[----:B------:R2:W1:Y:S01]  /*4250*/  MUFU.TANH R99, R9 ;  /* 0x0000000900637308 */ /* 0x0004620000002400 */
[----:B------:R-:W-:Y:S09]  /*4260*/  FMUL.FTZ R19, R19, UR17 ;  /* 0x0000001113137c20 */ /* 0x000ff20008410000 */
[----:B------:R2:W1:Y:S10]  /*4270*/  MUFU.TANH R98, R10 ;  /* 0x0000000a00627308 */ /* 0x0004740000002400 */
        /* <DEDUP_REMOVED lines=8> */
[----:B------:R2:W1:Y:S01]  /*4300*/  MUFU.TANH R86, R19 ;  /* 0x0000001300567308 */ /* 0x0004620000002400 */
[----:B---34-:R-:W-:Y:S05]  /*4310*/  BRA.U !UP0, `(.L_x_959) ;  /* 0x00000001086c7547 */ /* 0x018fea000b800000 */
[----:B-12---:R-:W-:Y:S01]  /*4320*/  MOV R12, R86 ;  /* 0x00000056000c7202 */ /* 0x006fe20000000f00 */
[----:B------:R-:W-:Y:S01]  /*4330*/  USHF.L.U32 UR27, UR36, 0x6, URZ ;  /* 0x00000006241b7899 */ /* 0x000fe200080006ff */
[----:B------:R-:W-:Y:S01]  /*4340*/  MOV R9, R88 ;  /* 0x0000005800097202 */ /* 0x000fe20000000f00 */
[----:B------:R-:W-:Y:S01]  /*4350*/  IMAD.MOV.U32 R11, RZ, RZ, R87 ;  /* 0x000000ffff0b7224 */ /* 0x000fe200078e0057 */
[----:B------:R-:W-:Y:S01]  /*4360*/  MOV R7, R82 ;  /* 0x0000005200077202 */ /* 0x000fe20000000f00 */
[----:B------:R-:W-:Y:S01]  /*4370*/  IMAD.MOV.U32 R17, RZ, RZ, R89 ;  /* 0x000000ffff117224 */ /* 0x000fe200078e0059 */
[----:B------:R-:W-:Y:S01]  /*4380*/  MOV R10, R84 ;  /* 0x00000054000a7202 */ /* 0x000fe20000000f00 */
[----:B------:R-:W-:Y:S01]  /*4390*/  IMAD.MOV.U32 R6, RZ, RZ, R83 ;  /* 0x000000ffff067224 */ /* 0x000fe200078e0053 */
[----:B------:R-:W-:Y:S01]  /*43a0*/  MOV R5, R97 ;  /* 0x0000006100057202 */ /* 0x000fe20000000f00 */
[----:B------:R-:W-:Y:S01]  /*43b0*/  IMAD.MOV.U32 R16, RZ, RZ, R85 ;  /* 0x000000ffff107224 */ /* 0x000fe200078e0055 */
[----:B------:R-:W-:Y:S01]  /*43c0*/  UIADD3 UR27, UPT, UPT, UR27, 0x40, URZ ;  /* 0x000000401b1b7890 */ /* 0x000fe2000fffe0ff */
[----:B------:R-:W-:Y:S01]  /*43d0*/  MOV R15, R99 ;  /* 0x00000063000f7202 */ /* 0x000fe20000000f00 */
[----:B------:R-:W-:Y:S01]  /*43e0*/  IMAD.MOV.U32 R4, RZ, RZ, R98 ;  /* 0x000000ffff047224 */ /* 0x000fe200078e0062 */
[----:B------:R-:W-:Y:S01]  /*43f0*/  UIADD3 UR30, UPT, UPT, UR30, 0x40, URZ ;  /* 0x000000401e1e7890 */ /* 0x000fe2000fffe0ff */
[----:B------:R-:W-:Y:S01]  /*4400*/  MOV R3, R90 ;  /* 0x0000005a00037202 */ /* 0x000fe20000000f00 */
[----:B------:R-:W-:Y:S01]  /*4410*/  IMAD.MOV.U32 R14, RZ, RZ, R244 ;  /* 0x000000ffff0e7224 */ /* 0x000fe200078e00f4 */
[----:B------:R-:W-:Y:S01]  /*4420*/  MOV R13, R95 ;  /* 0x0000005f000d7202 */ /* 0x000fe20000000f00 */
[----:B------:R-:W-:Y:S01]  /*4430*/  IMAD.U32 R0, RZ, RZ, UR27 ;  /* 0x0000001bff007e24 */ /* 0x000fe2000f8e00ff */
[----:B------:R-:W-:Y:S01]  /*4440*/  UIADD3 UR27, UPT, UPT, -UR33, UR42, UR27 ;  /* 0x0000002a211b7290 */ /* 0x000fe2000fffe11b */
[----:B------:R-:W-:Y:S03]  /*4450*/  IMAD.MOV.U32 R8, RZ, RZ, R91 ;  /* 0x000000ffff087224 */ /* 0x000fe600078e005b */
[----:B------:R-:W-:Y:S01]  /*4460*/  UIADD3 UR27, UPT, UPT, UR27, -0x40, UR15 ;  /* 0xffffffc01b1b7890 */ /* 0x000fe2000fffe00f */
[----:B------:R-:W-:Y:S01]  /*4470*/  ISETP.LT.AND P0, PT, R0, UR33, PT ;  /* 0x0000002100007c0c */ /* 0x000fe2000bf01270 */
[----:B------:R-:W-:Y:S02]  /*4480*/  IMAD.MOV.U32 R0, RZ, RZ, R96 ;  /* 0x000000ffff007224 */ /* 0x000fe400078e0060 */
[----:B------:R-:W-:Y:S06]  /*4490*/  UISETP.GE.AND UP0, UPT, UR30, UR27, UPT ;  /* 0x0000001b1e00728c */ /* 0x000fec000bf06270 */
[----:B------:R-:W-:Y:S11]  /*44a0*/  PLOP3.LUT P1, PT, PT, PT, UP0, 0x80, 0x8 ;  /* 0x000000000008781c */ /* 0x000ff60003f2f008 */
[----:B------:R-:W-:Y:S02]  /*44b0*/  @!UPT UIADD3 URZ, UPT, UPT, URZ, URZ, URZ ;  /* 0x000000fffffff290 */ /* 0x000fe4000fffe0ff */
[----:B------:R-:W-:Y:S05]  /*44c0*/  @!P1 BRA P0, `(.L_x_960) ;  /* 0x0000000400d49947 */ /* 0x000fea0000000000 */
.L_x_959:
[----:B--2---:R-:W2:Y:S01]  /*44d0*/  S2R R4, SR_TID.X ;  /* 0x0000000000047919 */ /* 0x004ea20000002100 */
[----:B------:R-:W-:Y:S01]  /*44e0*/  UIADD3 UR27, UPT, UPT, UR33, UR14, -UR42 ;  /* 0x0000000e211b7290 */ /* 0x000fe2000fffe82a */
[----:B------:R-:W-:Y:S01]  /*44f0*/  IMAD.U32 R3, RZ, RZ, UR47 ;  /* 0x0000002fff037e24 */ /* 0x000fe2000f8e00ff */
[----:B------:R-:W-:Y:S01]  /*4500*/  UIADD3 UR30, UPT, UPT, UR33, -UR15, -UR42 ;  /* 0x8000000f211e7290 */ /* 0x000fe2000fffe82a */
[----:B------:R-:W-:Y:S01]  /*4510*/  IMAD.MOV.U32 R6, RZ, RZ, 0x9 ;  /* 0x00000009ff067424 */ /* 0x000fe200078e00ff */
[--C-:B--2---:R-:W-:Y:S01]  /*4520*/  SHF.R.U32.HI R0, RZ, 0x1, R4.reuse ;  /* 0x00000001ff007819 */ /* 0x104fe20000011604 */
[----:B------:R-:W-:Y:S01]  /*4530*/  IMAD.SHL.U32 R2, R4, 0x2, RZ ;  /* 0x0000000204027824 */ /* 0x000fe200078e00ff */
[----:B------:R-:W-:Y:S02]  /*4540*/  SHF.R.U32.HI R4, RZ, 0x2, R4 ;  /* 0x00000002ff047819 */ /* 0x000fe40000011604 */
[----:B------:R-:W-:Y:S02]  /*4550*/  LOP3.LUT R0, R0, 0x30, RZ, 0xc0, !PT ;  /* 0x0000003000007812 */ /* 0x000fe400078ec0ff */
[----:B------:R-:W-:Y:S02]  /*4560*/  LOP3.LUT R2, R2, 0x6, RZ, 0xc0, !PT ;  /* 0x0000000602027812 */ /* 0x000fe400078ec0ff */
[--C-:B------:R-:W-:Y:S01]  /*4570*/  LOP3.LUT R5, R0, 0x7, R4.reuse, 0xf8, !PT ;  /* 0x0000000700057812 */ /* 0x100fe200078ef804 */
[----:B------:R-:W-:Y:S01]  /*4580*/  IMAD.U32 R0, RZ, RZ, UR36 ;  /* 0x00000024ff007e24 */ /* 0x000fe2000f8e00ff */
[----:B------:R-:W-:Y:S03]  /*4590*/  LOP3.LUT R4, R2, 0xe0, R4, 0xf8, !PT ;  /* 0x000000e002047812 */ /* 0x000fe600078ef804 */
[----:B------:R2:W-:Y:S01]  /*45a0*/  STL [R1+0x44], R5 ;  /* 0x0000440501007387 */ /* 0x0005e20000100800 */
[----:B------:R-:W-:Y:S02]  /*45b0*/  IMAD R3, R3, 0x40, R5 ;  /* 0x0000004003037824 */ /* 0x000fe400078e0205 */
[----:B------:R-:W-:Y:S01]  /*45c0*/  IMAD R0, R0, 0x40, R4 ;  /* 0x0000004000007824 */ /* 0x000fe200078e0204 */
[----:B------:R-:W3:Y:S01]  /*45d0*/  LDL.LU R75, [R1+0x28] ;  /* 0x00002800014b7983 */ /* 0x000ee20000300800 */
[C---:B------:R-:W-:Y:S02]  /*45e0*/  VIADD R2, R3.reuse, UR27 ;  /* 0x0000001b03027c36 */ /* 0x040fe40008000000 */
[C---:B------:R-:W-:Y:S02]  /*45f0*/  VIADD R9, R0.reuse, 0x10 ;  /* 0x0000001000097836 */ /* 0x040fe40000000000 */
[C---:B------:R-:W-:Y:S02]  /*4600*/  VIADD R7, R0.reuse, 0x18 ;  /* 0x0000001800077836 */ /* 0x040fe40000000000 */
[----:B------:R-:W-:Y:S02]  /*4610*/  VIADD R3, R3, UR30 ;  /* 0x0000001e03037c36 */ /* 0x000fe40008000000 */
[C---:B------:R-:W-:Y:S02]  /*4620*/  VIADD R10, R0.reuse, 0x9 ;  /* 0x00000009000a7836 */ /* 0x040fe40000000000 */
[C---:B------:R-:W-:Y:S02]  /*4630*/  VIADD R12, R0.reuse, 0x1 ;  /* 0x00000001000c7836 */ /* 0x040fe40000000000 */
[C---:B------:R-:W-:Y:S02]  /*4640*/  VIADD R11, R0.reuse, 0x8 ;  /* 0x00000008000b7836 */ /* 0x040fe40000000000 */
[----:B------:R-:W-:Y:S02]  /*4650*/  VIADD R8, R0, 0x11 ;  /* 0x0000001100087836 */ /* 0x000fe40000000000 */
[----:B--2---:R-:W-:Y:S05]  /*4660*/  IMAD.MOV.U32 R5, RZ, RZ, 0x1 ;  /* 0x00000001ff057424 */ /* 0x004fea00078e00ff */
[C---:B------:R-:W-:Y:S02]  /*4670*/  VIADDMNMX R4, R2.reuse, R5, UR33, PT ;  /* 0x0000002102047e46 */ /* 0x040fe4000b800105 */
[----:B------:R-:W-:Y:S02]  /*4680*/  VIMNMX R5, PT, PT, RZ, R3, !PT ;  /* 0x00000003ff057248 */ /* 0x000fe40007fe0100 */
[----:B------:R-:W-:Y:S01]  /*4690*/  VIADDMNMX R2, R2, R6, UR33, PT ;  /* 0x0000002102027e46 */ /* 0x000fe2000b800106 */
[C---:B------:R-:W-:Y:S01]  /*46a0*/  VIADD R6, R0.reuse, 0x19 ;  /* 0x0000001900067836 */ /* 0x040fe20000000000 */
[-C--:B------:R-:W-:Y:S02]  /*46b0*/  ISETP.GE.AND P6, PT, R7, R5.reuse, PT ;  /* 0x000000050700720c */ /* 0x080fe40003fc6270 */
[CC--:B------:R-:W-:Y:S02]  /*46c0*/  ISETP.GE.AND P5, PT, R0.reuse, R5.reuse, PT ;  /* 0x000000050000720c */ /* 0x0c0fe40003fa6270 */
[----:B-1----:R-:W-:Y:S02]  /*46d0*/  FSEL R18, R89, -INF , P6 ;  /* 0xff80000059127808 */ /* 0x002fe40003000000 */
[-C--:B------:R-:W-:Y:S02]  /*46e0*/  ISETP.GE.AND P6, PT, R0, R4.reuse, PT ;  /* 0x000000040000720c */ /* 0x080fe40003fc6270 */
[----:B------:R-:W-:Y:S02]  /*46f0*/  FSEL R14, R96, -INF , P5 ;  /* 0xff800000600e7808 */ /* 0x000fe40002800000 */
[-C--:B------:R-:W-:Y:S02]  /*4700*/  ISETP.GE.AND P5, PT, R6, R5.reuse, PT ;  /* 0x000000050600720c */ /* 0x080fe40003fa6270 */
[----:B------:R-:W-:Y:S02]  /*4710*/  ISETP.GE.AND P4, PT, R12, R5, PT ;  /* 0x000000050c00720c */ /* 0x000fe40003f86270 */
[----:B------:R-:W-:Y:S02]  /*4720*/  VIADDMNMX R3, R3, 0x8, RZ, !PT ;  /* 0x0000000803037846 */ /* 0x000fe400078001ff */
[----:B------:R-:W-:Y:S02]  /*4730*/  FSEL R19, R88, -INF , P5 ;  /* 0xff80000058137808 */ /* 0x000fe40002800000 */
[-C--:B------:R-:W-:Y:S02]  /*4740*/  ISETP.GE.AND P5, PT, R12, R4.reuse, PT ;  /* 0x000000040c00720c */ /* 0x080fe40003fa6270 */
[----:B------:R-:W-:Y:S02]  /*4750*/  FSEL R13, R95, -INF , P4 ;  /* 0xff8000005f0d7808 */ /* 0x000fe40002000000 */
[----:B------:R-:W-:Y:S02]  /*4760*/  ISETP.GE.AND P4, PT, R0, R3, PT ;  /* 0x000000030000720c */ /* 0x000fe40003f86270 */
[-C--:B------:R-:W-:Y:S02]  /*4770*/  ISETP.GE.AND P3, PT, R11, R5.reuse, PT ;  /* 0x000000050b00720c */ /* 0x080fe40003f66270 */
[----:B------:R-:W-:Y:S02]  /*4780*/  FSEL R68, R91, -INF , P4 ;  /* 0xff8000005b447808 */ /* 0x000fe40002000000 */
[-C--:B------:R-:W-:Y:S02]  /*4790*/  ISETP.GE.AND P4, PT, R11, R4.reuse, PT ;  /* 0x000000040b00720c */ /* 0x080fe40003f86270 */
[-C--:B------:R-:W-:Y:S02]  /*47a0*/  ISETP.GE.AND P2, PT, R10, R5.reuse, PT ;  /* 0x000000050a00720c */ /* 0x080fe40003f46270 */
[-C--:B------:R-:W-:Y:S02]  /*47b0*/  ISETP.GE.AND P1, PT, R9, R5.reuse, PT ;  /* 0x000000050900720c */ /* 0x080fe40003f26270 */
[----:B------:R-:W-:Y:S02]  /*47c0*/  ISETP.GE.AND P0, PT, R8, R5, PT ;  /* 0x000000050800720c */ /* 0x000fe40003f06270 */
[----:B------:R-:W-:Y:S02]  /*47d0*/  FSEL R5, R244, -INF , P3 ;  /* 0xff800000f4057808 */ /* 0x000fe40001800000 */
[-C--:B------:R-:W-:Y:S02]  /*47e0*/  ISETP.GE.AND P3, PT, R12, R3.reuse, PT ;  /* 0x000000030c00720c */ /* 0x080fe40003f66270 */
[----:B------:R-:W-:Y:S02]  /*47f0*/  FSEL R15, R99, -INF , P2 ;  /* 0xff800000630f7808 */ /* 0x000fe40001000000 */
[----:B------:R-:W-:Y:S02]  /*4800*/  FSEL R69, R90, -INF , P3 ;  /* 0xff8000005a457808 */ /* 0x000fe40001800000 */
[----:B------:R-:W-:Y:S02]  /*4810*/  ISETP.GE.AND P3, PT, R10, R4, PT ;  /* 0x000000040a00720c */ /* 0x000fe40003f66270 */
[-C--:B------:R-:W-:Y:S02]  /*4820*/  ISETP.GE.AND P2, PT, R11, R3.reuse, PT ;  /* 0x000000030b00720c */ /* 0x080fe40003f46270 */
[----:B------:R-:W-:Y:S02]  /*4830*/  FSEL R17, R84, -INF , P0 ;  /* 0xff80000054117808 */ /* 0x000fe40000000000 */
[-C--:B------:R-:W-:Y:S02]  /*4840*/  ISETP.GE.AND P0, PT, R9, R3.reuse, PT ;  /* 0x000000030900720c */ /* 0x080fe40003f06270 */
[----:B------:R-:W-:Y:S02]  /*4850*/  FSEL R70, R98, -INF , P2 ;  /* 0xff80000062467808 */ /* 0x000fe40001000000 */
[-C--:B------:R-:W-:Y:S02]  /*4860*/  ISETP.GE.AND P2, PT, R0, R2.reuse, PT ;  /* 0x000000020000720c */ /* 0x080fe40003f46270 */
[----:B------:R-:W-:Y:S02]  /*4870*/  FSEL R73, R83, -INF , P0 ;  /* 0xff80000053497808 */ /* 0x000fe40000000000 */
[-C--:B------:R-:W-:Y:S02]  /*4880*/  ISETP.GE.AND P0, PT, R8, R3.reuse, PT ;  /* 0x000000030800720c */ /* 0x080fe40003f06270 */
[----:B------:R-:W-:Y:S02]  /*4890*/  FSEL R16, R85, -INF , P1 ;  /* 0xff80000055107808 */ /* 0x000fe40000800000 */
[----:B------:R-:W-:Y:S02]  /*48a0*/  FSEL R72, R82, -INF , P0 ;  /* 0xff80000052487808 */ /* 0x000fe40000000000 */
[-C--:B------:R-:W-:Y:S02]  /*48b0*/  ISETP.GE.AND P0, PT, R7, R3.reuse, PT ;  /* 0x000000030700720c */ /* 0x080fe40003f06270 */
[-C--:B------:R-:W-:Y:S02]  /*48c0*/  ISETP.GE.AND P1, PT, R10, R3.reuse, PT ;  /* 0x000000030a00720c */ /* 0x080fe40003f26270 */
[----:B------:R-:W-:Y:S02]  /*48d0*/  FSEL R71, R87, -INF , P0 ;  /* 0xff80000057477808 */ /* 0x000fe40000000000 */
[----:B------:R-:W-:Y:S02]  /*48e0*/  ISETP.GE.AND P0, PT, R6, R3, PT ;  /* 0x000000030600720c */ /* 0x000fe40003f06270 */
[----:B------:R-:W-:Y:S02]  /*48f0*/  FSEL R74, R97, -INF , P1 ;  /* 0xff800000614a7808 */ /* 0x000fe40000800000 */
[----:B------:R-:W-:Y:S02]  /*4900*/  ISETP.GE.AND P1, PT, R12, R2, PT ;  /* 0x000000020c00720c */ /* 0x000fe40003f26270 */
[----:B------:R-:W-:Y:S02]  /*4910*/  FSEL R12, R86, -INF , P0 ;  /* 0xff800000560c7808 */ /* 0x000fe40000000000 */
[----:B------:R-:W-:Y:S02]  /*4920*/  FSEL R3, R69, -INF , !P1 ;  /* 0xff80000045037808 */ /* 0x000fe40004800000 */
[----:B---3--:R-:W-:Y:S04]  /*4930*/  LOP3.LUT R75, R75, 0xfffffff7, RZ, 0xc0, !PT ;  /* 0xfffffff74b4b7812 */ /* 0x008fe800078ec0ff */
[----:B------:R-:W-:Y:S02]  /*4940*/  @P6 LOP3.LUT R75, R75, 0x8, RZ, 0xfc, !PT ;  /* 0x000000084b4b6812 */ /* 0x000fe400078efcff */
[-C--:B------:R-:W-:Y:S02]  /*4950*/  ISETP.GE.AND P6, PT, R9, R4.reuse, PT ;  /* 0x000000040900720c */ /* 0x080fe40003fc6270 */
[----:B------:R-:W-:Y:S04]  /*4960*/  LOP3.LUT R75, R75, 0xfffffffb, RZ, 0xc0, !PT ;  /* 0xfffffffb4b4b7812 */ /* 0x000fe800078ec0ff */
[----:B------:R-:W-:Y:S02]  /*4970*/  @P5 LOP3.LUT R75, R75, 0x4, RZ, 0xfc, !PT ;  /* 0x000000044b4b5812 */ /* 0x000fe400078efcff */
[-C--:B------:R-:W-:Y:S02]  /*4980*/  ISETP.GE.AND P5, PT, R8, R4.reuse, PT ;  /* 0x000000040800720c */ /* 0x080fe40003fa6270 */
[----:B------:R-:W-:Y:S04]  /*4990*/  LOP3.LUT R75, R75, 0xfffffffd, RZ, 0xc0, !PT ;  /* 0xfffffffd4b4b7812 */ /* 0x000fe800078ec0ff */
[----:B------:R-:W-:Y:S02]  /*49a0*/  @P4 LOP3.LUT R75, R75, 0x2, RZ, 0xfc, !PT ;  /* 0x000000024b4b4812 */ /* 0x000fe400078efcff */
[-C--:B------:R-:W-:Y:S02]  /*49b0*/  ISETP.GE.AND P4, PT, R7, R4.reuse, PT ;  /* 0x000000040700720c */ /* 0x080fe40003f86270 */
[----:B------:R-:W-:Y:S04]  /*49c0*/  LOP3.LUT R75, R75, 0xfffffffe, RZ, 0xc0, !PT ;  /* 0xfffffffe4b4b7812 */ /* 0x000fe800078ec0ff */
[----:B------:R-:W-:Y:S02]  /*49d0*/  @P3 LOP3.LUT R75, R75, 0x1, RZ, 0xfc, !PT ;  /* 0x000000014b4b3812 */ /* 0x000fe400078efcff */
[----:B------:R-:W-:Y:S02]  /*49e0*/  ISETP.GE.AND P3, PT, R6, R4, PT ;  /* 0x000000040600720c */ /* 0x000fe40003f66270 */
[----:B------:R-:W-:Y:S04]  /*49f0*/  LOP3.LUT R75, R75, 0xffffffef, RZ, 0xc0, !PT ;  /* 0xffffffef4b4b7812 */ /* 0x000fe800078ec0ff */
[----:B------:R-:W-:Y:S04]  /*4a00*/  @P6 LOP3.LUT R75, R75, 0x10, RZ, 0xfc, !PT ;  /* 0x000000104b4b6812 */ /* 0x000fe800078efcff */
[C---:B------:R-:W-:Y:S02]  /*4a10*/  LOP3.LUT P6, RZ, R75.reuse, 0x2, RZ, 0xc0, !PT ;  /* 0x000000024bff7812 */ /* 0x040fe400078cc0ff */
[----:B------:R-:W-:Y:S11]  /*4a20*/  LOP3.LUT R75, R75, 0xffffffdf, RZ, 0xc0, !PT ;  /* 0xffffffdf4b4b7812 */ /* 0x000ff600078ec0ff */
[----:B------:R-:W-:Y:S04]  /*4a30*/  @P6 LOP3.LUT R75, R75, 0x20, RZ, 0xfc, !PT ;  /* 0x000000204b4b6812 */ /* 0x000fe800078efcff */
[C---:B------:R-:W-:Y:S02]  /*4a40*/  LOP3.LUT P6, RZ, R75.reuse, 0x4, RZ, 0xc0, !PT ;  /* 0x000000044bff7812 */ /* 0x040fe400078cc0ff */
[----:B------:R-:W-:Y:S11]  /*4a50*/  LOP3.LUT R75, R75, 0xffffffbf, RZ, 0xc0, !PT ;  /* 0xffffffbf4b4b7812 */ /* 0x000ff600078ec0ff */
[----:B------:R-:W-:Y:S04]  /*4a60*/  @P6 LOP3.LUT R75, R75, 0x40, RZ, 0xfc, !PT ;  /* 0x000000404b4b6812 */ /* 0x000fe800078efcff */
[C---:B------:R-:W-:Y:S01]  /*4a70*/  LOP3.LUT P6, RZ, R75.reuse, 0x8, RZ, 0xc0, !PT ;  /* 0x000000084bff7812 */ /* 0x040fe200078cc0ff */
[----:B------:R1:W-:Y:S01]  /*4a80*/  STL [R1+0x28], R75 ;  /* 0x0000284b01007387 */ /* 0x0003e20000100800 */
[C---:B------:R-:W-:Y:S02]  /*4a90*/  LOP3.LUT P0, RZ, R75.reuse, 0x1, RZ, 0xc0, !PT ;  /* 0x000000014bff7812 */ /* 0x040fe4000780c0ff */
[----:B------:R-:W-:Y:S02]  /*4aa0*/  FSEL R0, R14, -INF , !P6 ;  /* 0xff8000000e007808 */ /* 0x000fe40007000000 */
[----:B------:R-:W-:Y:S02]  /*4ab0*/  LOP3.LUT P6, RZ, R75, 0x40, RZ, 0xc0, !PT ;  /* 0x000000404bff7812 */ /* 0x000fe400078cc0ff */
[----:B------:R-:W-:Y:S02]  /*4ac0*/  FSEL R15, R15, -INF , !P0 ;  /* 0xff8000000f0f7808 */ /* 0x000fe40004000000 */
[----:B------:R-:W-:Y:S02]  /*4ad0*/  FSEL R13, R13, -INF , !P6 ;  /* 0xff8000000d0d7808 */ /* 0x000fe40007000000 */
[----:B------:R-:W-:Y:S02]  /*4ae0*/  LOP3.LUT P6, RZ, R75, 0x20, RZ, 0xc0, !PT ;  /* 0x000000204bff7812 */ /* 0x000fe400078cc0ff */
[-C--:B------:R-:W-:Y:S02]  /*4af0*/  ISETP.GE.AND P0, PT, R11, R2.reuse, PT ;  /* 0x000000020b00720c */ /* 0x080fe40003f06270 */
[----:B------:R-:W-:Y:S02]  /*4b00*/  FSEL R14, R5, -INF , !P6 ;  /* 0xff800000050e7808 */ /* 0x000fe40007000000 */
[----:B------:R-:W-:Y:S02]  /*4b10*/  LOP3.LUT P6, RZ, R75, 0x10, RZ, 0xc0, !PT ;  /* 0x000000104bff7812 */ /* 0x000fe400078cc0ff */
[----:B------:R-:W-:Y:S02]  /*4b20*/  FSEL R4, R70, -INF , !P0 ;  /* 0xff80000046047808 */ /* 0x000fe40004000000 */
[----:B------:R-:W-:Y:S02]  /*4b30*/  FSEL R16, R16, -INF , !P6 ;  /* 0xff80000010107808 */ /* 0x000fe40007000000 */
[-C--:B------:R-:W-:Y:S02]  /*4b40*/  ISETP.GE.AND P6, PT, R10, R2.reuse, PT ;  /* 0x000000020a00720c */ /* 0x080fe40003fc6270 */
[----:B------:R-:W-:Y:S02]  /*4b50*/  FSEL R10, R17, -INF , !P5 ;  /* 0xff800000110a7808 */ /* 0x000fe40006800000 */
[----:B------:R-:W-:Y:S02]  /*4b60*/  FSEL R17, R18, -INF , !P4 ;  /* 0xff80000012117808 */ /* 0x000fe40006000000 */
[-C--:B------:R-:W-:Y:S02]  /*4b70*/  ISETP.GE.AND P5, PT, R9, R2.reuse, PT ;  /* 0x000000020900720c */ /* 0x080fe40003fa6270 */
[-C--:B------:R-:W-:Y:S02]  /*4b80*/  ISETP.GE.AND P4, PT, R8, R2.reuse, PT ;  /* 0x000000020800720c */ /* 0x080fe40003f86270 */
[----:B------:R-:W-:Y:S02]  /*4b90*/  FSEL R9, R19, -INF , !P3 ;  /* 0xff80000013097808 */ /* 0x000fe40005800000 */
[----:B------:R-:W-:Y:S02]  /*4ba0*/  FSEL R8, R68, -INF , !P2 ;  /* 0xff80000044087808 */ /* 0x000fe40005000000 */
[-C--:B------:R-:W-:Y:S02]  /*4bb0*/  ISETP.GE.AND P3, PT, R7, R2.reuse, PT ;  /* 0x000000020700720c */ /* 0x080fe40003f66270 */
[----:B------:R-:W-:Y:S02]  /*4bc0*/  ISETP.GE.AND P2, PT, R6, R2, PT ;  /* 0x000000020600720c */ /* 0x000fe40003f46270 */
[----:B------:R-:W-:Y:S02]  /*4bd0*/  FSEL R5, R74, -INF , !P6 ;  /* 0xff8000004a057808 */ /* 0x000fe40007000000 */
[----:B------:R-:W-:Y:S02]  /*4be0*/  FSEL R6, R73, -INF , !P5 ;  /* 0xff80000049067808 */ /* 0x000fe40006800000 */
[----:B------:R-:W-:Y:S02]  /*4bf0*/  FSEL R7, R72, -INF , !P4 ;  /* 0xff80000048077808 */ /* 0x000fe40006000000 */
[----:B------:R-:W-:Y:S02]  /*4c00*/  FSEL R11, R71, -INF , !P3 ;  /* 0xff800000470b7808 */ /* 0x000fe40005800000 */
[----:B-1----:R-:W-:Y:S07]  /*4c10*/  FSEL R12, R12, -INF , !P2 ;  /* 0xff8000000c0c7808 */ /* 0x002fee0005000000 */
.L_x_960:
[----:B------:R-:W2:Y:S01]  /*4c20*/  LDL R18, [R1+0x4c] ;  /* 0x00004c0001127983 */ /* 0x000ea20000100800 */
[----:B------:R-:W-:Y:S01]  /*4c30*/  MOV R245, 0x10 ;  /* 0x0000001000f57802 */ /* 0x000fe20000000f00 */
[----:B------:R-:W-:Y:S01]  /*4c40*/  UISETP.GT.AND UP0, UPT, UR47, UR43, UPT ;  /* 0x0000002b2f00728c */ /* 0x000fe2000bf04270 */
[----:B------:R-:W-:Y:S01]  /*4c50*/  MOV R77, 0x40 ;  /* 0x00000040004d7802 */ /* 0x000fe20000000f00 */
[----:B------:R-:W3:Y:S04]  /*4c60*/  LDL R19, [R1+0x48] ;  /* 0x0000480001137983 */ /* 0x000ee80000100800 */
[----:B------:R1:W-:Y:S04]  /*4c70*/  STL [R1+0x80], R111 ;  /* 0x0000806f01007387 */ /* 0x0003e80000100800 */
[----:B------:R4:W-:Y:S01]  /*4c80*/  STL [R1+0x7c], R110 ;  /* 0x00007c6e01007387 */ /* 0x0009e20000100800 */
[----:B------:R-:W-:Y:S03]  /*4c90*/  @UP0 UIADD3 UR30, UP1, UPT, UR18, -0x100, URZ ;  /* 0xffffff00121e0890 */ /* 0x000fe6000ff3e0ff */
[----:B------:R4:W-:Y:S01]  /*4ca0*/  STL [R1+0x78], R109 ;  /* 0x0000786d01007387 */ /* 0x0009e20000100800 */
[----:B------:R-:W-:Y:S02]  /*4cb0*/  @UP0 UIADD3.X UR27, UPT, UPT, UR19, -0x1, URZ, UP1, !UPT ;  /* 0xffffffff131b0890 */ /* 0x000fe40008ffe4ff */
[----:B------:R-:W-:Y:S01]  /*4cc0*/  @UP0 UIADD3 UR10, UP1, UPT, UR10, -0x100, URZ ;  /* 0xffffff000a0a0890 */ /* 0x000fe2000ff3e0ff */
[----:B------:R4:W-:Y:S03]  /*4cd0*/  STL [R1+0x74], R108 ;  /* 0x0000746c01007387 */ /* 0x0009e60000100800 */
[----:B------:R-:W-:Y:S01]  /*4ce0*/  @UP0 UIADD3.X UR11, UPT, UPT, UR11, -0x1, URZ, UP1, !UPT ;  /* 0xffffffff0b0b0890 */ /* 0x000fe20008ffe4ff */
[----:B------:R4:W-:Y:S04]  /*4cf0*/  STL [R1+0x70], R107 ;  /* 0x0000706b01007387 */ /* 0x0009e80000100800 */
[----:B------:R4:W-:Y:S04]  /*4d00*/  STL [R1+0x6c], R106 ;  /* 0x00006c6a01007387 */ /* 0x0009e80000100800 */
[----:B------:R4:W-:Y:S04]  /*4d10*/  STL [R1+0x68], R105 ;  /* 0x0000686901007387 */ /* 0x0009e80000100800 */
[----:B------:R4:W-:Y:S04]  /*4d20*/  STL [R1+0x64], R104 ;  /* 0x0000646801007387 */ /* 0x0009e80000100800 */
[----:B------:R4:W-:Y:S04]  /*4d30*/  STL [R1+0x60], R103 ;  /* 0x0000606701007387 */ /* 0x0009e80000100800 */
[----:B------:R4:W-:Y:S01]  /*4d40*/  STL [R1+0x5c], R102 ;  /* 0x00005c6601007387 */ /* 0x0009e20000100800 */
[----:B------:R-:W1:Y:S03]  /*4d50*/  S2R R68, SR_TID.X ;  /* 0x0000000000447919 */ /* 0x000e660000002100 */
[----:B------:R4:W-:Y:S04]  /*4d60*/  STL [R1+0x58], R101 ;  /* 0x0000586501007387 */ /* 0x0009e80000100800 */
[----:B------:R4:W-:Y:S01]  /*4d70*/  STL [R1+0x50], R100 ;  /* 0x0000506401007387 */ /* 0x0009e20000100800 */
[C---:B-1----:R-:W-:Y:S02]  /*4d80*/  SHF.L.U32 R250, R68.reuse, 0x5, RZ ;  /* 0x0000000544fa7819 */ /* 0x042fe400000006ff */
[C---:B------:R-:W-:Y:S02]  /*4d90*/  SHF.L.U32 R70, R68.reuse, 0x1, RZ ;  /* 0x0000000144467819 */ /* 0x040fe400000006ff */
[----:B------:R-:W-:Y:S02]  /*4da0*/  SHF.R.U32.HI R69, RZ, 0x2, R68 ;  /* 0x00000002ff457819 */ /* 0x000fe40000011644 */
[C---:B------:R-:W-:Y:S02]  /*4db0*/  SHF.L.U32 R78, R68.reuse, 0x6, RZ ;  /* 0x00000006444e7819 */ /* 0x040fe400000006ff */
[----:B------:R-:W-:Y:S02]  /*4dc0*/  SHF.L.U32 R92, R68, 0x3, RZ ;  /* 0x00000003445c7819 */ /* 0x000fe400000006ff */
[C---:B------:R-:W-:Y:S02]  /*4dd0*/  LOP3.LUT R251, R78.reuse, 0x200, RZ, 0xc0, !PT ;  /* 0x000002004efb7812 */ /* 0x040fe400078ec0ff */
[----:B------:R-:W-:Y:S04]  /*4de0*/  LOP3.LUT R76, R78, 0x1c0, RZ, 0xc0, !PT ;  /* 0x000001c04e4c7812 */ /* 0x000fe800078ec0ff */
[----:B------:R-:W-:Y:S01]  /*4df0*/  LOP3.LUT R76, R76, 0x38, R92, 0xf8, !PT ;  /* 0x000000384c4c7812 */ /* 0x000fe200078ef85c */
[C---:B--2---:R-:W-:Y:S01]  /*4e00*/  FMUL.FTZ R2, R18.reuse, 1.4426950216293334961 ;  /* 0x3fb8aa3b12027820 */ /* 0x044fe20000410000 */
[----:B------:R-:W-:Y:S01]  /*4e10*/  FSETP.NEU.FTZ.AND P0, PT, R18, -INF , PT ;  /* 0xff8000001200780b */ /* 0x000fe20003f1d000 */
[C---:B---3--:R-:W-:Y:S03]  /*4e20*/  FMUL.FTZ R18, R19.reuse, 1.4426950216293334961 ;  /* 0x3fb8aa3b13127820 */ /* 0x048fe60000410000 */
[----:B------:R-:W-:Y:S02]  /*4e30*/  FSEL R2, R2, RZ, P0 ;  /* 0x000000ff02027208 */ /* 0x000fe40000000000 */
[----:B------:R-:W-:Y:S03]  /*4e40*/  FSETP.NEU.FTZ.AND P0, PT, R19, -INF , PT ;  /* 0xff8000001300780b */ /* 0x000fe60003f1d000 */
[--C-:B------:R-:W-:Y:S01]  /*4e50*/  FFMA.FTZ R0, R0, UR16, -R2.reuse ;  /* 0x0000001000007c23 */ /* 0x100fe20008010802 */
[----:B------:R-:W-:Y:S03]  /*4e60*/  FFMA.FTZ R13, R13, UR16, -R2 ;  /* 0x000000100d0d7c23 */ /* 0x000fe60008010802 */
[----:B------:R1:W-:Y:S10]  /*4e70*/  MUFU.EX2 R247, R0 ;  /* 0x0000000000f77308 */ /* 0x0003f40000000800 */
[----:B------:R-:W-:Y:S01]  /*4e80*/  MUFU.EX2 R111, R13 ;  /* 0x0000000d006f7308 */ /* 0x000fe20000000800 */
[----:B-1----:R-:W-:Y:S02]  /*4e90*/  FSEL R0, R18, RZ, P0 ;  /* 0x000000ff12007208 */ /* 0x002fe40000000000 */
[----:B------:R-:W-:Y:S03]  /*4ea0*/  LOP3.LUT P0, RZ, R68, 0x8, RZ, 0xc0, !PT ;  /* 0x0000000844ff7812 */ /* 0x000fe6000780c0ff */
[--C-:B------:R-:W-:Y:S01]  /*4eb0*/  FFMA.FTZ R3, R3, UR16, -R0.reuse ;  /* 0x0000001003037c23 */ /* 0x100fe20008010800 */
[----:B------:R-:W-:Y:S03]  /*4ec0*/  FFMA.FTZ R8, R8, UR16, -R0 ;  /* 0x0000001008087c23 */ /* 0x000fe60008010800 */
[----:B------:R1:W-:Y:S10]  /*4ed0*/  MUFU.EX2 R246, R3 ;  /* 0x0000000300f67308 */ /* 0x0003f40000000800 */
[----:B------:R-:W2:Y:S01]  /*4ee0*/  MUFU.EX2 R252, R8 ;  /* 0x0000000800fc7308 */ /* 0x000ea20000000800 */
[--C-:B-1----:R-:W-:Y:S09]  /*4ef0*/  FFMA.FTZ R3, R14, UR16, -R2.reuse ;  /* 0x000000100e037c23 */ /* 0x102ff20008010802 */
[----:B----4-:R1:W-:Y:S02]  /*4f00*/  MUFU.EX2 R110, R3 ;  /* 0x00000003006e7308 */ /* 0x0103e40000000800 */
[----:B-1----:R-:W-:Y:S08]  /*4f10*/  FFMA.FTZ R3, R15, UR16, -R2 ;  /* 0x000000100f037c23 */ /* 0x002ff00008010802 */
[----:B------:R1:W3:Y:S02]  /*4f20*/  MUFU.EX2 R109, R3 ;  /* 0x00000003006d7308 */ /* 0x0002e40000000800 */
[--C-:B-1----:R-:W-:Y:S01]  /*4f30*/  FFMA.FTZ R3, R4, UR16, -R0.reuse ;  /* 0x0000001004037c23 */ /* 0x102fe20008010800 */
[----:B------:R-:W-:Y:S07]  /*4f40*/  LOP3.LUT R4, R250, 0xc00, RZ, 0xc0, !PT ;  /* 0x00000c00fa047812 */ /* 0x000fee00078ec0ff */
[----:B------:R1:W-:Y:S02]  /*4f50*/  MUFU.EX2 R108, R3 ;  /* 0x00000003006c7308 */ /* 0x0003e40000000800 */
[----:B-1----:R-:W-:Y:S01]  /*4f60*/  FFMA.FTZ R3, R5, UR16, -R0 ;  /* 0x0000001005037c23 */ /* 0x002fe20008010800 */
[----:B------:R-:W-:Y:S07]  /*4f70*/  LOP3.LUT R5, R70, 0x38, RZ, 0xc0, !PT ;  /* 0x0000003846057812 */ /* 0x000fee00078ec0ff */
[----:B------:R1:W-:Y:S02]  /*4f80*/  MUFU.EX2 R107, R3 ;  /* 0x00000003006b7308 */ /* 0x0003e40000000800 */
[--C-:B-1----:R-:W-:Y:S08]  /*4f90*/  FFMA.FTZ R3, R16, UR16, -R2.reuse ;  /* 0x0000001010037c23 */ /* 0x102ff00008010802 */
[----:B------:R1:W-:Y:S02]  /*4fa0*/  MUFU.EX2 R106, R3 ;  /* 0x00000003006a7308 */ /* 0x0003e40000000800 */
[----:B-1----:R-:W-:Y:S08]  /*4fb0*/  FFMA.FTZ R3, R10, UR16, -R2 ;  /* 0x000000100a037c23 */ /* 0x002ff00008010802 */
[----:B------:R1:W-:Y:S02]  /*4fc0*/  MUFU.EX2 R105, R3 ;  /* 0x0000000300697308 */ /* 0x0003e40000000800 */
[----:B-1----:R-:W-:Y:S01]  /*4fd0*/  FFMA.FTZ R3, R6, UR16, -R0 ;  /* 0x0000001006037c23 */ /* 0x002fe20008010800 */
[----:B------:R-:W-:Y:S07]  /*4fe0*/  SHF.L.U32 R6, R68, 0x4, RZ ;  /* 0x0000000444067819 */ /* 0x000fee00000006ff */
[----:B------:R1:W-:Y:S01]  /*4ff0*/  MUFU.EX2 R104, R3 ;  /* 0x0000000300687308 */ /* 0x0003e20000000800 */
[----:B------:R-:W-:Y:S02]  /*5000*/  LOP3.LUT R19, R6, 0x1c0, RZ, 0xc0, !PT ;  /* 0x000001c006137812 */ /* 0x000fe400078ec0ff */
[----:B------:R-:W-:Y:S04]  /*5010*/  SHF.R.U32.HI R6, RZ, 0x1, R68 ;  /* 0x00000001ff067819 */ /* 0x000fe80000011644 */
[----:B------:R-:W-:Y:S02]  /*5020*/  LOP3.LUT R248, R76, 0x8, R6, 0x78, !PT ;  /* 0x000000084cf87812 */ /* 0x000fe400078e7806 */
[----:B------:R-:W-:Y:S01]  /*5030*/  MOV R6, 0x20 ;  /* 0x0000002000067802 */ /* 0x000fe20000000f00 */
[----:B-1----:R-:W-:Y:S04]  /*5040*/  FFMA.FTZ R3, R7, UR16, -R0 ;  /* 0x0000001007037c23 */ /* 0x002fe80008010800 */
[----:B------:R1:W-:Y:S02]  /*5050*/  MUFU.EX2 R103, R3 ;  /* 0x0000000300677308 */ /* 0x0003e40000000800 */
[--C-:B-1----:R-:W-:Y:S01]  /*5060*/  FFMA.FTZ R3, R17, UR16, -R2.reuse ;  /* 0x0000001011037c23 */ /* 0x102fe20008010802 */
[----:B------:R-:W-:Y:S07]  /*5070*/  FFMA.FTZ R2, R9, UR16, -R2 ;  /* 0x0000001009027c23 */ /* 0x000fee0008010802 */
[----:B------:R1:W-:Y:S10]  /*5080*/  MUFU.EX2 R102, R3 ;  /* 0x0000000300667308 */ /* 0x0003f40000000800 */
[----:B------:R2:W-:Y:S01]  /*5090*/  MUFU.EX2 R101, R2 ;  /* 0x0000000200657308 */ /* 0x0005e20000000800 */
[----:B-1----:R-:W-:Y:S02]  /*50a0*/  LOP3.LUT R3, R4, 0x6, R70, 0xf8, !PT ;  /* 0x0000000604037812 */ /* 0x002fe400078ef846 */
[----:B------:R-:W-:Y:S01]  /*50b0*/  LOP3.LUT R4, R5, 0x20, R69, 0x78, !PT ;  /* 0x0000002005047812 */ /* 0x000fe200078e7845 */
[--C-:B------:R-:W-:Y:S01]  /*50c0*/  FFMA.FTZ R5, R11, UR16, -R0.reuse ;  /* 0x000000100b057c23 */ /* 0x100fe20008010800 */
[----:B------:R-:W-:Y:S02]  /*50d0*/  FFMA.FTZ R0, R12, UR16, -R0 ;  /* 0x000000100c007c23 */ /* 0x000fe40008010800 */
[----:B------:R-:W-:Y:S03]  /*50e0*/  LOP3.LUT R4, R3, R4, R19, 0xfe, !PT ;  /* 0x0000000403047212 */ /* 0x000fe600078efe13 */
[----:B------:R1:W-:Y:S01]  /*50f0*/  MUFU.EX2 R100, R5 ;  /* 0x0000000500647308 */ /* 0x0003e20000000800 */
[----:B--2---:R-:W-:Y:S02]  /*5100*/  F2FP.F16.F32.PACK_AB R2, R246, R252 ;  /* 0x000000fcf602723e */ /* 0x004fe400000000ff */
[----:B------:R-:W-:Y:S02]  /*5110*/  LEA R81, R4, UR4, 0x1 ;  /* 0x0000000404517c11 */ /* 0x000fe4000f8e08ff */
[----:B------:R-:W-:Y:S03]  /*5120*/  F2FP.F16.F32.PACK_AB R3, R111, R247 ;  /* 0x000000f76f03723e */ /* 0x000fe600000000ff */
[----:B------:R2:W-:Y:S02]  /*5130*/  STS [R81+0x14400], R2 ;  /* 0x0144000251007388 */ /* 0x0005e40000000800 */
[----:B------:R-:W4:Y:S02]  /*5140*/  MUFU.EX2 R0, R0 ;  /* 0x0000000000007308 */ /* 0x000f240000000800 */
[----:B------:R3:W-:Y:S01]  /*5150*/  STS [R81+0x14000], R3 ;  /* 0x0140000351007388 */ /* 0x0007e20000000800 */
[----:B-1----:R-:W-:Y:S04]  /*5160*/  LOP3.LUT R5, R251, 0xc00, R250, 0xf8, !PT ;  /* 0x00000c00fb057812 */ /* 0x002fe800078ef8fa */
[----:B------:R-:W-:Y:S04]  /*5170*/  LOP3.LUT R5, R5, R248, RZ, 0xfc, !PT ;  /* 0x000000f805057212 */ /* 0x000fe800078efcff */
[----:B------:R-:W-:Y:S02]  /*5180*/  LEA R78, R5, UR4, 0x1 ;  /* 0x00000004054e7c11 */ /* 0x000fe4000f8e08ff */
[----:B--2---:R-:W-:Y:S04]  /*5190*/  LOP3.LUT P1, R2, R68, 0x4, RZ, 0xc0, !PT ;  /* 0x0000000444027812 */ /* 0x004fe8000782c0ff */
[----:B------:R-:W-:Y:S01]  /*51a0*/  SEL R245, R245, 0xfffffff0, !P1 ;  /* 0xfffffff0f5f57807 */ /* 0x000fe20004800000 */
[----:B------:R1:W-:Y:S01]  /*51b0*/  STL [R1+0x4], R2 ;  /* 0x0000040201007387 */ /* 0x0003e20000100800 */
[----:B---3--:R-:W-:Y:S02]  /*51c0*/  F2FP.F16.F32.PACK_AB R3, R109, R110 ;  /* 0x0000006e6d03723e */ /* 0x008fe400000000ff */
[----:B------:R-:W-:Y:S01]  /*51d0*/  SEL R77, R77, 0xffffffc0, !P1 ;  /* 0xffffffc04d4d7807 */ /* 0x000fe20004800000 */
[----:B----4-:R2:W-:Y:S04]  /*51e0*/  STL [R1], R0 ;  /* 0x0000000001007387 */ /* 0x0105e80000100800 */
[----:B------:R-:W3:Y:S04]  /*51f0*/  LDL.LU R251, [R1] ;  /* 0x0000000001fb7983 */ /* 0x000ee80000300800 */
[----:B------:R-:W-:Y:S01]  /*5200*/  STL [R1+0x8], R78 ;  /* 0x0000084e01007387 */ /* 0x000fe20000100800 */
[----:B-1----:R-:W-:Y:S02]  /*5210*/  LEA R2, R4, UR5, 0x1 ;  /* 0x0000000504027c11 */ /* 0x002fe4000f8e08ff */
[----:B------:R-:W-:Y:S02]  /*5220*/  F2FP.F16.F32.PACK_AB R4, R105, R106 ;  /* 0x0000006a6904723e */ /* 0x000fe400000000ff */
[C---:B------:R-:W-:Y:S02]  /*5230*/  IADD3 R80, PT, PT, R2.reuse, R245, RZ ;  /* 0x000000f502507210 */ /* 0x040fe40007ffe0ff */
[----:B--2---:R-:W-:Y:S02]  /*5240*/  F2FP.F16.F32.PACK_AB R0, R107, R108 ;  /* 0x0000006c6b00723e */ /* 0x004fe400000000ff */
[C---:B------:R-:W-:Y:S01]  /*5250*/  IADD3 R79, PT, PT, R2.reuse, 0x20, RZ ;  /* 0x00000020024f7810 */ /* 0x040fe20007ffe0ff */
[----:B------:R1:W-:Y:S01]  /*5260*/  STS [R80], R3 ;  /* 0x0000000350007388 */ /* 0x0003e20000000800 */
[----:B------:R-:W-:Y:S02]  /*5270*/  @P0 IADD3 R79, PT, PT, R2, -0x20, RZ ;  /* 0xffffffe0024f0810 */ /* 0x000fe40007ffe0ff */
[----:B------:R-:W-:Y:S01]  /*5280*/  F2FP.F16.F32.PACK_AB R2, R101, R102 ;  /* 0x000000666502723e */ /* 0x000fe200000000ff */
[----:B------:R-:W-:Y:S01]  /*5290*/  STS [R80+0x400], R0 ;  /* 0x0004000050007388 */ /* 0x000fe20000000800 */
[----:B------:R-:W-:Y:S02]  /*52a0*/  IADD3 R245, PT, PT, R245, R79, RZ ;  /* 0x0000004ff5f57210 */ /* 0x000fe40007ffe0ff */
[----:B------:R-:W-:Y:S01]  /*52b0*/  LOP3.LUT P0, R249, R68, 0x2, RZ, 0xc0, !PT ;  /* 0x0000000244f97812 */ /* 0x000fe2000780c0ff */
[----:B------:R-:W-:Y:S01]  /*52c0*/  STS [R79], R4 ;  /* 0x000000044f007388 */ /* 0x000fe20000000800 */
[----:B-1----:R-:W-:Y:S05]  /*52d0*/  F2FP.F16.F32.PACK_AB R3, R103, R104 ;  /* 0x000000686703723e */ /* 0x002fea00000000ff */
[----:B------:R-:W-:Y:S04]  /*52e0*/  STS [R79+0x400], R3 ;  /* 0x000400034f007388 */ /* 0x000fe80000000800 */
[----:B------:R1:W-:Y:S02]  /*52f0*/  STS [R245], R2 ;  /* 0x00000002f5007388 */ /* 0x0003e40000000800 */
[----:B-1----:R-:W-:Y:S02]  /*5300*/  IADD3 R2, PT, PT, R78, R77, RZ ;  /* 0x0000004d4e027210 */ /* 0x002fe40007ffe0ff */
[----:B---3--:R-:W-:Y:S05]  /*5310*/  F2FP.F16.F32.PACK_AB R0, R251, R100 ;  /* 0x00000064fb00723e */ /* 0x008fea00000000ff */
[----:B------:R1:W-:Y:S04]  /*5320*/  STS [R245+0x400], R0 ;  /* 0x00040000f5007388 */ /* 0x0003e80000000800 */
[----:B------:R-:W2:Y:S08]  /*5330*/  LDSM.16.M88.4 R16, [R78+0x6000] ;  /* 0x006000004e10783b */ /* 0x000eb00000000200 */
[----:B------:R-:W-:Y:S01]  /*5340*/  LDSM.16.M88.4 R72, [R2+0x6000] ;  /* 0x006000000248783b */ /* 0x000fe20000000200 */
[----:B-1----:R-:W-:Y:S04]  /*5350*/  SEL R0, R6, 0xffffffe0, !P0 ;  /* 0xffffffe006007807 */ /* 0x002fe80004000000 */
[-C--:B------:R-:W-:Y:S02]  /*5360*/  IADD3 R3, PT, PT, R78, R0.reuse, RZ ;  /* 0x000000004e037210 */ /* 0x080fe40007ffe0ff */
[----:B------:R-:W-:Y:S03]  /*5370*/  IADD3 R0, PT, PT, R2, R0, RZ ;  /* 0x0000000002007210 */ /* 0x000fe60007ffe0ff */
        /* <DEDUP_REMOVED lines=35> */
[C---:B-1----:R-:W-:Y:S08]  /*55b0*/  HMMA.16816.F32 R4, R68.reuse, R204, R4 ;  /* 0x000000cc4404723c */ /* 0x042ff00000001804 */
[C---:B------:R-:W-:Y:S01]  /*55c0*/  HMMA.16816.F32 R8, R68.reuse, R206, R8 ;  /* 0x000000ce4408723c */ /* 0x040fe20000001808 */
[----:B--2---:R-:W1:Y:S07]  /*55d0*/  S2R R78, SR_TID.X ;  /* 0x00000000004e7919 */ /* 0x004e6e0000002100 */
[C---:B------:R-:W-:Y:S08]  /*55e0*/  HMMA.16816.F32 R12, R68.reuse, R208, R12 ;  /* 0x000000d0440c723c */ /* 0x040ff0000000180c */
[----:B------:R-:W-:Y:S01]  /*55f0*/  HMMA.16816.F32 R16, R68, R210, R16 ;  /* 0x000000d24410723c */ /* 0x000fe20000001810 */
[----:B------:R2:W4:Y:S07]  /*5600*/  LDSM.16.M88.4 R68, [R3+0xa000] ;  /* 0x00a000000344783b */ /* 0x00052e0000000200 */
[C---:B---3--:R-:W-:Y:S08]  /*5610*/  HMMA.16816.F32 R4, R72.reuse, R212, R4 ;  /* 0x000000d44804723c */ /* 0x048ff00000001804 */
[C---:B------:R-:W-:Y:S03]  /*5620*/  HMMA.16816.F32 R8, R72.reuse, R214, R8 ;  /* 0x000000d64808723c */ /* 0x040fe60000001808 */
[----:B-1----:R-:W-:Y:S05]  /*5630*/  SHF.L.U32 R78, R78, 0x6, RZ ;  /* 0x000000064e4e7819 */ /* 0x002fea00000006ff */
[C---:B------:R-:W-:Y:S01]  /*5640*/  HMMA.16816.F32 R12, R72.reuse, R216, R12 ;  /* 0x000000d8480c723c */ /* 0x040fe2000000180c */
[----:B--2---:R-:W1:Y:S07]  /*5650*/  S2R R3, SR_TID.X ;  /* 0x0000000000037919 */ /* 0x004e6e0000002100 */
[----:B------:R-:W-:Y:S01]  /*5660*/  HMMA.16816.F32 R16, R72, R218, R16 ;  /* 0x000000da4810723c */ /* 0x000fe20000001810 */
[----:B------:R1:W2:Y:S07]  /*5670*/  LDSM.16.M88.4 R72, [R2+0xa000] ;  /* 0x00a000000248783b */ /* 0x0002ae0000000200 */
[C---:B----4-:R-:W-:Y:S08]  /*5680*/  HMMA.16816.F32 R4, R68.reuse, R220, R4 ;  /* 0x000000dc4404723c */ /* 0x050ff00000001804 */
[C---:B------:R-:W-:Y:S08]  /*5690*/  HMMA.16816.F32 R8, R68.reuse, R222, R8 ;  /* 0x000000de4408723c */ /* 0x040ff00000001808 */
[C---:B------:R-:W-:Y:S03]  /*56a0*/  HMMA.16816.F32 R12, R68.reuse, R224, R12 ;  /* 0x000000e0440c723c */ /* 0x040fe6000000180c */
[----:B-1----:R-:W-:Y:S04]  /*56b0*/  SHF.L.U32 R2, R3, 0x1, RZ ;  /* 0x0000000103027819 */ /* 0x002fe800000006ff */
[----:B------:R-:W-:Y:S01]  /*56c0*/  LOP3.LUT R2, R2, 0x20, RZ, 0xc0, !PT ;  /* 0x0000002002027812 */ /* 0x000fe200078ec0ff */
[----:B------:R-:W-:Y:S01]  /*56d0*/  HMMA.16816.F32 R16, R68, R226, R16 ;  /* 0x000000e24410723c */ /* 0x000fe20000001810 */
[----:B------:R1:W3:Y:S07]  /*56e0*/  LDSM.16.M88.4 R68, [R0+0xa000] ;  /* 0x00a000000044783b */ /* 0x0002ee0000000200 */
[C---:B--2---:R-:W-:Y:S08]  /*56f0*/  HMMA.16816.F32 R4, R72.reuse, R228, R4 ;  /* 0x000000e44804723c */ /* 0x044ff00000001804 */
[C---:B------:R-:W-:Y:S08]  /*5700*/  HMMA.16816.F32 R8, R72.reuse, R230, R8 ;  /* 0x000000e64808723c */ /* 0x040ff00000001808 */
[C---:B------:R-:W-:Y:S03]  /*5710*/  HMMA.16816.F32 R12, R72.reuse, R232, R12 ;  /* 0x000000e8480c723c */ /* 0x040fe6000000180c */
[----:B-1----:R-:W-:Y:S04]  /*5720*/  SHF.R.U32.HI R0, RZ, 0x1, R3 ;  /* 0x00000001ff007819 */ /* 0x002fe80000011603 */
[----:B------:R-:W-:Y:S01]  /*5730*/  LOP3.LUT R0, R0, 0x10, RZ, 0xc0, !PT ;  /* 0x0000001000007812 */ /* 0x000fe200078ec0ff */
[----:B------:R-:W-:Y:S01]  /*5740*/  HMMA.16816.F32 R16, R72, R234, R16 ;  /* 0x000000ea4810723c */ /* 0x000fe20000001810 */
[----:B------:R-:W1:Y:S07]  /*5750*/  S2R R75, SR_TID.X ;  /* 0x00000000004b7919 */ /* 0x000e6e0000002100 */
[C---:B---3--:R-:W-:Y:S08]  /*5760*/  HMMA.16816.F32 R4, R68.reuse, R236, R4 ;  /* 0x000000ec4404723c */ /* 0x048ff00000001804 */
[C---:B------:R-:W-:Y:S08]  /*5770*/  HMMA.16816.F32 R8, R68.reuse, R238, R8 ;  /* 0x000000ee4408723c */ /* 0x040ff00000001808 */
[C---:B------:R-:W-:Y:S03]  /*5780*/  HMMA.16816.F32 R12, R68.reuse, R240, R12 ;  /* 0x000000f0440c723c */ /* 0x040fe6000000180c */
[C---:B-----5:R-:W-:Y:S01]  /*5790*/  FADD.FTZ R5, -R94.reuse, R5 ;  /* 0x000000055e057221 */ /* 0x060fe20000010100 */
[C---:B------:R-:W-:Y:S01]  /*57a0*/  FADD.FTZ R6, -R93.reuse, R6 ;  /* 0x000000065d067221 */ /* 0x040fe20000010100 */
[----:B------:R-:W-:Y:S01]  /*57b0*/  FADD.FTZ R4, -R94, R4 ;  /* 0x000000045e047221 */ /* 0x000fe20000010100 */
[----:B------:R-:W-:Y:S01]  /*57c0*/  FADD.FTZ R7, -R93, R7 ;  /* 0x000000075d077221 */ /* 0x000fe20000010100 */
[----:B------:R-:W-:Y:S01]  /*57d0*/  FMUL.FTZ R74, R111, R5 ;  /* 0x000000056f4a7220 */ /* 0x000fe20000410000 */
[----:B------:R-:W-:Y:S01]  /*57e0*/  HMMA.16816.F32 R16, R68, R242, R16 ;  /* 0x000000f24410723c */ /* 0x000fe20000001810 */
[----:B------:R2:W5:Y:S02]  /*57f0*/  LDL.LU R111, [R1+0x80] ;  /* 0x00008000016f7983 */ /* 0x0005640000300800 */
[--C-:B-1----:R-:W-:Y:S01]  /*5800*/  SHF.R.U32.HI R3, RZ, 0x3, R75.reuse ;  /* 0x00000003ff037819 */ /* 0x102fe2000001164b */
[----:B------:R-:W-:Y:S01]  /*5810*/  FMUL.FTZ R73, R252, R6 ;  /* 0x00000006fc497220 */ /* 0x000fe20000410000 */
[----:B------:R-:W-:Y:S01]  /*5820*/  LOP3.LUT R0, R0, 0x8, R75, 0xf8, !PT ;  /* 0x0000000800007812 */ /* 0x000fe200078ef84b */
[----:B------:R-:W-:Y:S01]  /*5830*/  FMUL.FTZ R75, R247, R4 ;  /* 0x00000004f74b7220 */ /* 0x000fe20000410000 */
[----:B------:R-:W-:Y:S01]  /*5840*/  FFMA.FTZ R6, -R96, R96, 1 ;  /* 0x3f80000060067423 */ /* 0x000fe20000010160 */
[----:B------:R-:W-:Y:S01]  /*5850*/  FFMA.FTZ R5, -R95, R95, 1 ;  /* 0x3f8000005f057423 */ /* 0x000fe2000001015f */
[----:B------:R-:W-:Y:S01]  /*5860*/  LOP3.LUT R2, R2, 0x18, R3, 0xf8, !PT ;  /* 0x0000001802027812 */ /* 0x000fe200078ef803 */
[----:B------:R-:W-:Y:S01]  /*5870*/  FFMA.FTZ R4, -R91, R91, 1 ;  /* 0x3f8000005b047423 */ /* 0x000fe2000001015b */
[----:B------:R-:W-:Y:S01]  /*5880*/  FFMA.FTZ R3, -R90, R90, 1 ;  /* 0x3f8000005a037423 */ /* 0x000fe2000001015a */
[----:B------:R-:W-:Y:S01]  /*5890*/  FMUL.FTZ R72, R246, R7 ;  /* 0x00000007f6487220 */ /* 0x000fe20000410000 */
[----:B------:R-:W-:Y:S01]  /*58a0*/  FMUL.FTZ R68, R6, UR17 ;  /* 0x0000001106447c20 */ /* 0x000fe20008410000 */
[----:B------:R-:W-:Y:S01]  /*58b0*/  FMUL.FTZ R7, R5, UR17 ;  /* 0x0000001105077c20 */ /* 0x000fe20008410000 */
[----:B------:R-:W-:Y:S01]  /*58c0*/  FMUL.FTZ R6, R4, UR17 ;  /* 0x0000001104067c20 */ /* 0x000fe20008410000 */
[----:B------:R-:W-:Y:S01]  /*58d0*/  FMUL.FTZ R5, R3, UR17 ;  /* 0x0000001103057c20 */ /* 0x000fe20008410000 */
        /* <DEDUP_REMOVED lines=9> */
[----:B------:R-:W-:Y:S01]  /*5970*/  FMUL.FTZ R69, R110, R8 ;  /* 0x000000086e457220 */ /* 0x000fe20000410000 */
[----:B------:R-:W-:Y:S01]  /*5980*/  FADD.FTZ R11, -R93, R11 ;  /* 0x0000000b5d0b7221 */ /* 0x000fe20000010100 */
[----:B------:R1:W-:Y:S01]  /*5990*/  STS [R81+0x12000], R4 ;  /* 0x0120000451007388 */ /* 0x0003e20000000800 */
[----:B------:R-:W-:Y:S01]  /*59a0*/  FFMA.FTZ R8, -R244, R244, 1 ;  /* 0x3f800000f4087423 */ /* 0x000fe200000101f4 */
[----:B------:R-:W-:Y:S01]  /*59b0*/  FFMA.FTZ R7, -R99, R99, 1 ;  /* 0x3f80000063077423 */ /* 0x000fe20000010163 */
[----:B------:R-:W-:Y:S01]  /*59c0*/  FFMA.FTZ R6, -R98, R98, 1 ;  /* 0x3f80000062067423 */ /* 0x000fe20000010162 */
[----:B------:R3:W-:Y:S01]  /*59d0*/  STS [R81+0x12400], R3 ;  /* 0x0124000351007388 */ /* 0x0007e20000000800 */
[----:B------:R-:W-:Y:S01]  /*59e0*/  FFMA.FTZ R5, -R97, R97, 1 ;  /* 0x3f80000061057423 */ /* 0x000fe20000010161 */
[----:B------:R-:W-:Y:S01]  /*59f0*/  FMUL.FTZ R68, R109, R9 ;  /* 0x000000096d447220 */ /* 0x000fe20000410000 */
[----:B------:R-:W-:Y:S01]  /*5a00*/  FADD.FTZ R13, -R94, R13 ;  /* 0x0000000d5e0d7221 */ /* 0x000fe20000010100 */
[----:B------:R-:W-:Y:S01]  /*5a10*/  FMUL.FTZ R10, R108, R10 ;  /* 0x0000000a6c0a7220 */ /* 0x000fe20000410000 */
[----:B------:R-:W-:Y:S01]  /*5a20*/  FMUL.FTZ R9, R107, R11 ;  /* 0x0000000b6b097220 */ /* 0x000fe20000410000 */
[C---:B------:R-:W-:Y:S01]  /*5a30*/  FADD.FTZ R14, -R93.reuse, R14 ;  /* 0x0000000e5d0e7221 */ /* 0x040fe20000010100 */
[----:B------:R-:W-:Y:S01]  /*5a40*/  FADD.FTZ R15, -R93, R15 ;  /* 0x0000000f5d0f7221 */ /* 0x000fe20000010100 */
        /* <DEDUP_REMOVED lines=8> */
[----:B------:R-:W-:Y:S01]  /*5ad0*/  FMUL.FTZ R7, R68, R7 ;  /* 0x0000000744077220 */ /* 0x000fe20000410000 */
[----:B------:R-:W-:Y:S01]  /*5ae0*/  FMUL.FTZ R10, R10, R6 ;  /* 0x000000060a0a7220 */ /* 0x000fe20000410000 */
[----:B------:R-:W-:Y:S01]  /*5af0*/  FMUL.FTZ R9, R9, R5 ;  /* 0x0000000509097220 */ /* 0x000fe20000410000 */
[----:B------:R-:W-:Y:S01]  /*5b00*/  FADD.FTZ R12, -R94, R12 ;  /* 0x0000000c5e0c7221 */ /* 0x000fe20000010100 */
[----:B------:R-:W-:Y:S01]  /*5b10*/  FFMA.FTZ R6, -R85, R85, 1 ;  /* 0x3f80000055067423 */ /* 0x000fe20000010155 */
[----:B-1----:R-:W-:Y:S01]  /*5b20*/  FFMA.FTZ R4, -R83, R83, 1 ;  /* 0x3f80000053047423 */ /* 0x002fe20000010153 */
[----:B------:R-:W-:Y:S01]  /*5b30*/  FFMA.FTZ R5, -R84, R84, 1 ;  /* 0x3f80000054057423 */ /* 0x000fe20000010154 */
[----:B------:R-:W-:Y:S01]  /*5b40*/  FMUL.FTZ R12, R106, R12 ;  /* 0x0000000c6a0c7220 */ /* 0x000fe20000410000 */
[----:B------:R-:W-:Y:S01]  /*5b50*/  FMUL.FTZ R6, R6, UR17 ;  /* 0x0000001106067c20 */ /* 0x000fe20008410000 */
[----:B---3--:R-:W-:Y:S01]  /*5b60*/  FFMA.FTZ R3, -R82, R82, 1 ;  /* 0x3f80000052037423 */ /* 0x008fe20000010152 */
[----:B------:R-:W-:Y:S01]  /*5b70*/  FMUL.FTZ R4, R4, UR17 ;  /* 0x0000001104047c20 */ /* 0x000fe20008410000 */
[----:B------:R-:W-:Y:S01]  /*5b80*/  FMUL.FTZ R5, R5, UR17 ;  /* 0x0000001105057c20 */ /* 0x000fe20008410000 */
[----:B------:R-:W-:Y:S01]  /*5b90*/  FMUL.FTZ R12, R12, R6 ;  /* 0x000000060c0c7220 */ /* 0x000fe20000410000 */
[----:B------:R-:W-:Y:S01]  /*5ba0*/  FMUL.FTZ R3, R3, UR17 ;  /* 0x0000001103037c20 */ /* 0x000fe20008410000 */
[----:B------:R-:W-:Y:S01]  /*5bb0*/  FMUL.FTZ R14, R14, R4 ;  /* 0x000000040e0e7220 */ /* 0x000fe20000410000 */
[----:B------:R-:W-:Y:S01]  /*5bc0*/  F2FP.F16.F32.PACK_AB R4, R7, R8 ;  /* 0x000000080704723e */ /* 0x000fe200000000ff */
[----:B------:R-:W-:Y:S01]  /*5bd0*/  FMUL.FTZ R11, R11, R5 ;  /* 0x000000050b0b7220 */ /* 0x000fe20000410000 */
[----:B------:R-:W-:Y:S01]  /*5be0*/  FMUL.FTZ R13, R13, R3 ;  /* 0x000000030d0d7220 */ /* 0x000fe20000410000 */
[----:B------:R-:W-:Y:S01]  /*5bf0*/  F2FP.F16.F32.PACK_AB R3, R9, R10 ;  /* 0x0000000a0903723e */ /* 0x000fe200000000ff */
[C---:B------:R-:W-:Y:S01]  /*5c00*/  FADD.FTZ R16, -R94.reuse, R16 ;  /* 0x000000105e107221 */ /* 0x040fe20000010100 */
[----:B------:R1:W-:Y:S01]  /*5c10*/  STS [R80+-0x2000], R4 ;  /* 0xffe0000450007388 */ /* 0x0003e20000000800 */
[----:B------:R-:W-:Y:S01]  /*5c20*/  FADD.FTZ R17, -R94, R17 ;  /* 0x000000115e117221 */ /* 0x000fe20000010100 */
[C---:B------:R-:W-:Y:S01]  /*5c30*/  FADD.FTZ R18, -R93.reuse, R18 ;  /* 0x000000125d127221 */ /* 0x040fe20000010100 */
[----:B------:R-:W-:Y:S01]  /*5c40*/  FADD.FTZ R19, -R93, R19 ;  /* 0x000000135d137221 */ /* 0x000fe20000010100 */
[----:B------:R3:W-:Y:S01]  /*5c50*/  STS [R80+-0x1c00], R3 ;  /* 0xffe4000350007388 */ /* 0x0007e20000000800 */
[----:B------:R-:W-:Y:S01]  /*5c60*/  FFMA.FTZ R8, -R89, R89, 1 ;  /* 0x3f80000059087423 */ /* 0x000fe20000010159 */
[----:B------:R-:W-:Y:S01]  /*5c70*/  FFMA.FTZ R7, -R88, R88, 1 ;  /* 0x3f80000058077423 */ /* 0x000fe20000010158 */
[----:B------:R-:W-:Y:S01]  /*5c80*/  FFMA.FTZ R6, -R87, R87, 1 ;  /* 0x3f80000057067423 */ /* 0x000fe20000010157 */
[----:B------:R-:W-:Y:S01]  /*5c90*/  FFMA.FTZ R5, -R86, R86, 1 ;  /* 0x3f80000056057423 */ /* 0x000fe20000010156 */
[----:B------:R-:W-:Y:S01]  /*5ca0*/  FMUL.FTZ R16, R102, R16 ;  /* 0x0000001066107220 */ /* 0x000fe20000410000 */
[----:B------:R-:W-:Y:S01]  /*5cb0*/  FMUL.FTZ R17, R101, R17 ;  /* 0x0000001165117220 */ /* 0x000fe20000410000 */
[----:B------:R-:W-:Y:S01]  /*5cc0*/  FMUL.FTZ R18, R100, R18 ;  /* 0x0000001264127220 */ /* 0x000fe20000410000 */
        /* <DEDUP_REMOVED lines=9> */
[----:B------:R-:W-:Y:S01]  /*5d60*/  F2FP.F16.F32.PACK_AB R6, R11, R12 ;  /* 0x0000000c0b06723e */ /* 0x000fe200000000ff */
[----:B------:R2:W5:Y:S01]  /*5d70*/  LDL.LU R110, [R1+0x7c] ;  /* 0x00007c00016e7983 */ /* 0x0005620000300800 */
[----:B------:R-:W-:Y:S02]  /*5d80*/  F2FP.F16.F32.PACK_AB R5, R13, R14 ;  /* 0x0000000e0d05723e */ /* 0x000fe400000000ff */
[----:B-1----:R-:W-:Y:S01]  /*5d90*/  F2FP.F16.F32.PACK_AB R4, R7, R8 ;  /* 0x000000080704723e */ /* 0x002fe200000000ff */
[----:B------:R-:W-:Y:S01]  /*5da0*/  STS [R79+-0x2000], R6 ;  /* 0xffe000064f007388 */ /* 0x000fe20000000800 */
[----:B------:R-:W-:Y:S02]  /*5db0*/  LOP3.LUT R2, R2, 0x1c0, R78, 0xf8, !PT ;  /* 0x000001c002027812 */ /* 0x000fe400078ef84e */
[----:B---3--:R-:W-:Y:S01]  /*5dc0*/  F2FP.F16.F32.PACK_AB R3, R9, R10 ;  /* 0x0000000a0903723e */ /* 0x008fe200000000ff */
[----:B------:R-:W-:Y:S01]  /*5dd0*/  STS [R79+-0x1c00], R5 ;  /* 0xffe400054f007388 */ /* 0x000fe20000000800 */
[----:B------:R-:W-:Y:S02]  /*5de0*/  LOP3.LUT R0, R0, R76, RZ, 0x3c, !PT ;  /* 0x0000004c00007212 */ /* 0x000fe400078e3cff */
[----:B------:R-:W-:Y:S01]  /*5df0*/  LOP3.LUT R2, R2, 0x38, R92, 0x78, !PT ;  /* 0x0000003802027812 */ /* 0x000fe200078e785c */
[----:B------:R-:W-:Y:S01]  /*5e00*/  STS [R245+-0x2000], R4 ;  /* 0xffe00004f5007388 */ /* 0x000fe20000000800 */
[----:B------:R-:W-:Y:S02]  /*5e10*/  LOP3.LUT R0, R0, 0x200, R250, 0xf8, !PT ;  /* 0x0000020000007812 */ /* 0x000fe400078ef8fa */
[----:B------:R-:W-:Y:S01]  /*5e20*/  LOP3.LUT R2, R2, 0x200, R78, 0xf8, !PT ;  /* 0x0000020002027812 */ /* 0x000fe200078ef84e */
[----:B------:R-:W-:Y:S01]  /*5e30*/  STS [R245+-0x1c00], R3 ;  /* 0xffe40003f5007388 */ /* 0x000fe20000000800 */
[C---:B------:R-:W-:Y:S02]  /*5e40*/  LEA R252, R0.reuse, UR4, 0x1 ;  /* 0x0000000400fc7c11 */ /* 0x040fe4000f8e08ff */
[----:B------:R-:W-:Y:S01]  /*5e50*/  LEA R92, R0, UR5, 0x1 ;  /* 0x00000005005c7c11 */ /* 0x000fe2000f8e08ff */
[----:B------:R-:W-:Y:S01]  /*5e60*/  BAR.SYNC.DEFER_BLOCKING 0x0 ;  /* 0x0000000000007b1d */ /* 0x000fe20000010000 */
[----:B------:R-:W-:Y:S02]  /*5e70*/  LEA R0, R2, UR4, 0x1 ;  /* 0x0000000402007c11 */ /* 0x000fe4000f8e08ff */
[----:B------:R-:W-:Y:S03]  /*5e80*/  IADD3 R92, PT, PT, R77, R92, RZ ;  /* 0x0000005c4d5c7210 */ /* 0x000fe60007ffe0ff */
[----:B------:R-:W-:Y:S08]  /*5e90*/  LDSM.16.MT88.4 R4, [R252+0x14000] ;  /* 0x01400000fc04783b */ /* 0x000ff00000004200 */
[----:B------:R-:W1:Y:S08]  /*5ea0*/  LDSM.16.MT88.4 R8, [R0+0x6000] ;  /* 0x006000000008783b */ /* 0x000e700000004200 */
[----:B------:R-:W3:Y:S08]  /*5eb0*/  LDSM.16.MT88.4 R12, [R92] ;  /* 0x000000005c0c783b */ /* 0x000ef00000004200 */
[----:B------:R-:W4:Y:S08]  /*5ec0*/  LDSM.16.MT88.4 R16, [R0+0x8000] ;  /* 0x008000000010783b */ /* 0x000f300000004200 */
[----:B------:R-:W2:Y:S08]  /*5ed0*/  LDSM.16.MT88.4 R68, [R0+0xa000] ;  /* 0x00a000000044783b */ /* 0x000eb00000004200 */
[----:B------:R-:W-:Y:S01]  /*5ee0*/  LDSM.16.MT88.4 R72, [R252+0x14800] ;  /* 0x01480000fc48783b */ /* 0x000fe20000004200 */
[-C--:B-1----:R-:W-:Y:S07]  /*5ef0*/  HMMA.16816.F32 R20, R4, R8.reuse, R20 ;  /* 0x000000080414723c */ /* 0x082fee0000001814 */
[----:B------:R-:W1:Y:S01]  /*5f00*/  LDSM.16.MT88.4 R76, [R0+0x6800] ;  /* 0x00680000004c783b */ /* 0x000e620000004200 */
        /* <DEDUP_REMOVED lines=13> */
[----:B------:R4:W5:Y:S04]  /*5fe0*/  LDL.LU R109, [R1+0x78] ;  /* 0x00007800016d7983 */ /* 0x0009680000300800 */
[----:B------:R-:W-:Y:S01]  /*5ff0*/  LDSM.16.MT88.4 R16, [R92+0x1000] ;  /* 0x001000005c10783b */ /* 0x000fe20000004200 */
[-C--:B--2---:R-:W-:Y:S07]  /*6000*/  HMMA.16816.F32 R52, R4, R68.reuse, R52 ;  /* 0x000000440434723c */ /* 0x084fee0000001834 */
[----:B------:R4:W5:Y:S01]  /*6010*/  LDL.LU R108, [R1+0x74] ;  /* 0x00007400016c7983 */ /* 0x0009620000300800 */
[C---:B------:R-:W-:Y:S03]  /*6020*/  HMMA.16816.F32 R56, R12.reuse, R68, R56 ;  /* 0x000000440c38723c */ /* 0x040fe60000001838 */
[----:B------:R4:W5:Y:S04]  /*6030*/  LDL.LU R107, [R1+0x70] ;  /* 0x00007000016b7983 */ /* 0x0009680000300800 */
[----:B------:R4:W5:Y:S01]  /*6040*/  LDL.LU R106, [R1+0x6c] ;  /* 0x00006c00016a7983 */ /* 0x0009620000300800 */
[-C--:B------:R-:W-:Y:S03]  /*6050*/  HMMA.16816.F32 R60, R12, R70.reuse, R60 ;  /* 0x000000460c3c723c */ /* 0x080fe6000000183c */
[----:B------:R4:W5:Y:S04]  /*6060*/  LDL.LU R105, [R1+0x68] ;  /* 0x0000680001697983 */ /* 0x0009680000300800 */
[----:B------:R4:W5:Y:S01]  /*6070*/  LDL.LU R104, [R1+0x64] ;  /* 0x0000640001687983 */ /* 0x0009620000300800 */
[----:B------:R-:W-:Y:S03]  /*6080*/  HMMA.16816.F32 R64, R4, R70, R64 ;  /* 0x000000460440723c */ /* 0x000fe60000001840 */
[----:B------:R4:W5:Y:S04]  /*6090*/  LDL.LU R103, [R1+0x60] ;  /* 0x0000600001677983 */ /* 0x0009680000300800 */
[----:B------:R4:W5:Y:S01]  /*60a0*/  LDL.LU R102, [R1+0x5c] ;  /* 0x00005c0001667983 */ /* 0x0009620000300800 */
[-C--:B-1----:R-:W-:Y:S03]  /*60b0*/  HMMA.16816.F32 R20, R72, R76.reuse, R20 ;  /* 0x0000004c4814723c */ /* 0x082fe60000001814 */
[----:B------:R4:W5:Y:S04]  /*60c0*/  LDL.LU R101, [R1+0x58] ;  /* 0x0000580001657983 */ /* 0x0009680000300800 */
[----:B------:R4:W5:Y:S01]  /*60d0*/  LDL.LU R100, [R1+0x50] ;  /* 0x0000500001647983 */ /* 0x0009620000300800 */
[C---:B---3--:R-:W-:Y:S03]  /*60e0*/  HMMA.16816.F32 R24, R80.reuse, R76, R24 ;  /* 0x0000004c5018723c */ /* 0x048fe60000001818 */
[----:B------:R-:W-:Y:S05]  /*60f0*/  LDSM.16.MT88.4 R4, [R252+0x15000] ;  /* 0x01500000fc04783b */ /* 0x000fea0000004200 */
[-C--:B------:R-:W-:Y:S03]  /*6100*/  HMMA.16816.F32 R28, R80, R78.reuse, R28 ;  /* 0x0000004e501c723c */ /* 0x080fe6000000181c */
[----:B------:R-:W1:Y:S05]  /*6110*/  LDSM.16.MT88.4 R12, [R0+0x7000] ;  /* 0x00700000000c783b */ /* 0x000e6a0000004200 */
[C---:B------:R-:W-:Y:S03]  /*6120*/  HMMA.16816.F32 R32, R72.reuse, R78, R32 ;  /* 0x0000004e4820723c */ /* 0x040fe60000001820 */
[----:B------:R-:W2:Y:S05]  /*6130*/  LDSM.16.MT88.4 R68, [R0+0x9000] ;  /* 0x009000000044783b */ /* 0x000eaa0000004200 */
[-C--:B------:R-:W-:Y:S03]  /*6140*/  HMMA.16816.F32 R36, R72, R84.reuse, R36 ;  /* 0x000000544824723c */ /* 0x080fe60000001824 */
[----:B------:R-:W3:Y:S05]  /*6150*/  LDSM.16.MT88.4 R76, [R0+0xb000] ;  /* 0x00b00000004c783b */ /* 0x000eea0000004200 */
[C---:B------:R-:W-:Y:S03]  /*6160*/  HMMA.16816.F32 R40, R80.reuse, R84, R40 ;  /* 0x000000545028723c */ /* 0x040fe60000001828 */
[----:B------:R-:W-:Y:S05]  /*6170*/  LDSM.16.MT88.4 R92, [R92+0x1800] ;  /* 0x001800005c5c783b */ /* 0x000fea0000004200 */
[-C--:B------:R-:W-:Y:S01]  /*6180*/  HMMA.16816.F32 R44, R80, R86.reuse, R44 ;  /* 0x00000056502c723c */ /* 0x080fe2000000182c */
[----:B------:R-:W4:Y:S07]  /*6190*/  S2R R251, SR_TID.X ;  /* 0x0000000000fb7919 */ /* 0x000f2e0000002100 */
[C---:B------:R-:W-:Y:S01]  /*61a0*/  HMMA.16816.F32 R48, R72.reuse, R86, R48 ;  /* 0x000000564830723c */ /* 0x040fe20000001830 */
[----:B------:R-:W3:Y:S07]  /*61b0*/  LDSM.16.MT88.4 R84, [R252+0x15800] ;  /* 0x01580000fc54783b */ /* 0x000eee0000004200 */
[-C--:B------:R-:W-:Y:S01]  /*61c0*/  HMMA.16816.F32 R52, R72, R8.reuse, R52 ;  /* 0x000000084834723c */ /* 0x080fe20000001834 */
[----:B------:R-:W-:Y:S07]  /*61d0*/  BAR.SYNC.DEFER_BLOCKING 0x0 ;  /* 0x0000000000007b1d */ /* 0x000fee0000010000 */
[C---:B------:R-:W-:Y:S08]  /*61e0*/  HMMA.16816.F32 R56, R80.reuse, R8, R56 ;  /* 0x000000085038723c */ /* 0x040ff00000001838 */
[-C--:B------:R-:W-:Y:S03]  /*61f0*/  HMMA.16816.F32 R60, R80, R10.reuse, R60 ;  /* 0x0000000a503c723c */ /* 0x080fe6000000183c */
[----:B----4-:R-:W-:Y:S04]  /*6200*/  SHF.L.U32 R251, R251, 0x6, RZ ;  /* 0x00000006fbfb7819 */ /* 0x010fe800000006ff */
[----:B------:R-:W-:Y:S01]  /*6210*/  LOP3.LUT R251, R251, 0x200, RZ, 0xc0, !PT ;  /* 0x00000200fbfb7812 */ /* 0x000fe200078ec0ff */
[----:B------:R-:W-:Y:S04]  /*6220*/  HMMA.16816.F32 R64, R72, R10, R64 ;  /* 0x0000000a4840723c */ /* 0x000fe80000001840 */
[----:B------:R-:W-:Y:S04]  /*6230*/  LOP3.LUT R2, R251, 0x400, R250, 0xf8, !PT ;  /* 0x00000400fb027812 */ /* 0x000fe800078ef8fa */
[-C--:B-1----:R-:W-:Y:S05]  /*6240*/  HMMA.16816.F32 R20, R4, R12.reuse, R20 ;  /* 0x0000000c0414723c */ /* 0x082fea0000001814 */
[----:B------:R-:W-:Y:S03]  /*6250*/  LOP3.LUT R2, R2, R248, RZ, 0xfc, !PT ;  /* 0x000000f802027212 */ /* 0x000fe600078efcff */
[C---:B------:R-:W-:Y:S04]  /*6260*/  HMMA.16816.F32 R24, R16.reuse, R12, R24 ;  /* 0x0000000c1018723c */ /* 0x040fe80000001818 */
[----:B------:R-:W-:Y:S04]  /*6270*/  LEA R2, R2, UR4, 0x1 ;  /* 0x0000000402027c11 */ /* 0x000fe8000f8e08ff */
        /* <DEDUP_REMOVED lines=9> */
[----:B------:R-:W-:Y:S08]  /*6310*/  HMMA.16816.F32 R64, R4, R78, R64 ;  /* 0x0000004e0440723c */ /* 0x000ff00000001840 */
        /* <DEDUP_REMOVED lines=9> */
[-C--:B------:R-:W-:Y:S03]  /*63b0*/  HMMA.16816.F32 R52, R84, R244.reuse, R52 ;  /* 0x000000f45434723c */ /* 0x080fe60000001834 */
[----:B-1----:R-:W-:Y:S04]  /*63c0*/  SHF.L.U32 R81, R80, 0x3, RZ ;  /* 0x0000000350517819 */ /* 0x002fe800000006ff */
[----:B------:R-:W-:Y:S01]  /*63d0*/  LOP3.LUT R9, R81, 0x38, RZ, 0xc0, !PT ;  /* 0x0000003851097812 */ /* 0x000fe200078ec0ff */
        /* <DEDUP_REMOVED lines=75> */
.L_x_961:
[----:B------:R-:W-:Y:S01]  /*6890*/  LDSM.16.M88.4 R96, [R2+0x12000] ;  /* 0x012000000260783b */ /* 0x000fe20000000200 */
[----:B-1----:R-:W-:Y:S01]  /*68a0*/  IMAD.MOV.U32 R3, RZ, RZ, 0x20 ;  /* 0x00000020ff037424 */ /* 0x002fe200078e00ff */
[----:B------:R-:W-:Y:S02]  /*68b0*/  ISETP.NE.AND P0, PT, R249, RZ, PT ;  /* 0x000000fff900720c */ /* 0x000fe40003f05270 */
[----:B------:R-:W1:Y:S01]  /*68c0*/  LDSM.16.MT88.4 R16, [R0+0xc000] ;  /* 0x00c000000010783b */ /* 0x000e620000004200 */
[----:B------:R-:W-:Y:S03]  /*68d0*/  PLOP3.LUT P1, PT, PT, PT, UP0, 0x80, 0x8 ;  /* 0x000000000008781c */ /* 0x000fe60003f2f008 */
[----:B------:R-:W2:Y:S04]  /*68e0*/  LDSM.16.M88.4 R92, [R2+0x13000] ;  /* 0x01300000025c783b */ /* 0x000ea80000000200 */
[----:B------:R3:W-:Y:S04]  /*68f0*/  STL.64 [R1+0xc0], R46 ;  /* 0x0000c02e01007387 */ /* 0x0007e80000100a00 */
[----:B------:R-:W4:Y:S04]  /*6900*/  LDSM.16.MT88.4 R80, [R0+0xe000] ;  /* 0x00e000000050783b */ /* 0x000f280000004200 */
[----:B------:R-:W4:Y:S04]  /*6910*/  LDSM.16.MT88.4 R244, [R0+0x10000] ;  /* 0x0100000000f4783b */ /* 0x000f280000004200 */
[----:B---3--:R-:W3:Y:S01]  /*6920*/  LDL.LU R46, [R1+0x4] ;  /* 0x00000400012e7983 */ /* 0x008ee20000300800 */
[----:B------:R-:W-:Y:S03]  /*6930*/  SEL R47, R3, 0xffffffe0, !P0 ;  /* 0xffffffe0032f7807 */ /* 0x000fe60004000000 */
[----:B------:R4:W-:Y:S01]  /*6940*/  STL.64 [R1+0xb8], R44 ;  /* 0x0000b82c01007387 */ /* 0x0009e20000100a00 */
[-C--:B-1----:R-:W-:Y:S03]  /*6950*/  HMMA.16816.F32 R4, R96, R16.reuse, RZ ;  /* 0x000000106004723c */ /* 0x082fe600000018ff */
[----:B------:R-:W-:Y:S01]  /*6960*/  STL.64 [R1+0xb0], R42 ;  /* 0x0000b02a01007387 */ /* 0x000fe20000100a00 */
[----:B------:R-:W-:Y:S03]  /*6970*/  IMAD.IADD R3, R47, 0x1, R2 ;  /* 0x000000012f037824 */ /* 0x000fe600078e0202 */
[----:B------:R-:W-:Y:S01]  /*6980*/  STL.64 [R1+0xa8], R40 ;  /* 0x0000a82801007387 */ /* 0x000fe20000100a00 */
[C---:B--2---:R-:W-:Y:S03]  /*6990*/  HMMA.16816.F32 R8, R92.reuse, R16, RZ ;  /* 0x000000105c08723c */ /* 0x044fe600000018ff */
[----:B------:R-:W-:Y:S04]  /*69a0*/  LDSM.16.M88.4 R248, [R3+0x12000] ;  /* 0x0120000003f8783b */ /* 0x000fe80000000200 */
[----:B------:R-:W-:Y:S01]  /*69b0*/  LDSM.16.MT88.4 R40, [R0+0x11800] ;  /* 0x011800000028783b */ /* 0x000fe20000004200 */
[-C--:B------:R-:W-:Y:S03]  /*69c0*/  HMMA.16816.F32 R12, R92, R18.reuse, RZ ;  /* 0x000000125c0c723c */ /* 0x080fe600000018ff */
[----:B------:R-:W-:Y:S04]  /*69d0*/  STL.64 [R1+0xa0], R38 ;  /* 0x0000a02601007387 */ /* 0x000fe80000100a00 */
[----:B------:R-:W-:Y:S01]  /*69e0*/  STL.64 [R1+0x98], R36 ;  /* 0x0000982401007387 */ /* 0x000fe20000100a00 */
[C---:B------:R-:W-:Y:S03]  /*69f0*/  HMMA.16816.F32 R16, R96.reuse, R18, RZ ;  /* 0x000000126010723c */ /* 0x040fe600000018ff */
[----:B------:R-:W-:Y:S04]  /*6a00*/  STL.64 [R1+0x90], R34 ;  /* 0x0000902201007387 */ /* 0x000fe80000100a00 */
[----:B------:R-:W-:Y:S01]  /*6a10*/  STL.64 [R1+0x88], R32 ;  /* 0x0000882001007387 */ /* 0x000fe20000100a00 */
[-C--:B----4-:R-:W-:Y:S03]  /*6a20*/  HMMA.16816.F32 R68, R96, R80.reuse, RZ ;  /* 0x000000506044723c */ /* 0x090fe600000018ff */
[----:B------:R-:W-:Y:S04]  /*6a30*/  LDSM.16.MT88.4 R32, [R0+0x11000] ;  /* 0x011000000020783b */ /* 0x000fe80000004200 */
[----:B------:R-:W-:Y:S01]  /*6a40*/  STL.64 [R1+0x80], R30 ;  /* 0x0000801e01007387 */ /* 0x000fe20000100a00 */
[C---:B------:R-:W-:Y:S03]  /*6a50*/  HMMA.16816.F32 R72, R92.reuse, R80, RZ ;  /* 0x000000505c48723c */ /* 0x040fe600000018ff */
[----:B------:R-:W-:Y:S04]  /*6a60*/  STL.64 [R1+0x78], R28 ;  /* 0x0000781c01007387 */ /* 0x000fe80000100a00 */
[----:B------:R-:W-:Y:S01]  /*6a70*/  LDSM.16.MT88.4 R28, [R0+0x10800] ;  /* 0x01080000001c783b */ /* 0x000fe20000004200 */
[-C--:B------:R-:W-:Y:S03]  /*6a80*/  HMMA.16816.F32 R76, R92, R82.reuse, RZ ;  /* 0x000000525c4c723c */ /* 0x080fe600000018ff */
[----:B------:R-:W-:Y:S04]  /*6a90*/  STL.64 [R1+0x70], R26 ;  /* 0x0000701a01007387 */ /* 0x000fe80000100a00 */
[----:B------:R-:W-:Y:S01]  /*6aa0*/  STL.64 [R1+0x68], R24 ;  /* 0x0000681801007387 */ /* 0x000fe20000100a00 */
[C---:B------:R-:W-:Y:S03]  /*6ab0*/  HMMA.16816.F32 R80, R96.reuse, R82, RZ ;  /* 0x000000526050723c */ /* 0x040fe600000018ff */
[----:B------:R-:W1:Y:S04]  /*6ac0*/  LDSM.16.MT88.4 R24, [R0+0xc800] ;  /* 0x00c800000018783b */ /* 0x000e680000004200 */
[----:B------:R-:W-:Y:S01]  /*6ad0*/  STL.64 [R1+0x60], R22 ;  /* 0x0000601601007387 */ /* 0x000fe20000100a00 */
[-C--:B------:R-:W-:Y:S03]  /*6ae0*/  HMMA.16816.F32 R84, R96, R244.reuse, RZ ;  /* 0x000000f46054723c */ /* 0x080fe600000018ff */
[----:B------:R-:W-:Y:S04]  /*6af0*/  STL.64 [R1+0x58], R20 ;  /* 0x0000581401007387 */ /* 0x000fe80000100a00 */
[----:B------:R2:W4:Y:S01]  /*6b00*/  LDSM.16.M88.4 R20, [R3+0x13000] ;  /* 0x013000000314783b */ /* 0x0005220000000200 */
[C---:B------:R-:W-:Y:S01]  /*6b10*/  HMMA.16816.F32 R88, R92.reuse, R244, RZ ;  /* 0x000000f45c58723c */ /* 0x040fe200000018ff */
[----:B------:R-:W3:Y:S07]  /*6b20*/  S2R R44, SR_TID.X ;  /* 0x00000000002c7919 */ /* 0x000eee0000002100 */
[-C--:B------:R-:W-:Y:S08]  /*6b30*/  HMMA.16816.F32 R92, R92, R246.reuse, RZ ;  /* 0x000000f65c5c723c */ /* 0x080ff000000018ff */
[----:B------:R-:W-:Y:S01]  /*6b40*/  HMMA.16816.F32 R96, R96, R246, RZ ;  /* 0x000000f66060723c */ /* 0x000fe200000018ff */
[----:B------:R-:W4:Y:S01]  /*6b50*/  LDSM.16.MT88.4 R244, [R0+0xe800] ;  /* 0x00e8000000f4783b */ /* 0x000f220000004200 */
[C---:B--2---:R-:W-:Y:S02]  /*6b60*/  VIADD R3, R2.reuse, 0x12000 ;  /* 0x0001200002037836 */ /* 0x044fe40000000000 */
[----:B------:R-:W-:Y:S04]  /*6b70*/  VIADD R2, R2, 0x12040 ;  /* 0x0001204002027836 */ /* 0x000fe80000000000 */
        /* <DEDUP_REMOVED lines=8> */
[C---:B------:R-:W-:Y:S08]  /*6c00*/  HMMA.16816.F32 R80, R248.reuse, R246, R80 ;  /* 0x000000f6f850723c */ /* 0x040ff00000001850 */
[-C--:B------:R-:W-:Y:S08]  /*6c10*/  HMMA.16816.F32 R84, R248, R28.reuse, R84 ;  /* 0x0000001cf854723c */ /* 0x080ff00000001854 */
[C---:B------:R-:W-:Y:S08]  /*6c20*/  HMMA.16816.F32 R88, R20.reuse, R28, R88 ;  /* 0x0000001c1458723c */ /* 0x040ff00000001858 */
[-C--:B------:R-:W-:Y:S01]  /*6c30*/  HMMA.16816.F32 R92, R20, R30.reuse, R92 ;  /* 0x0000001e145c723c */ /* 0x080fe2000000185c */
[----:B------:R-:W2:Y:S04]  /*6c40*/  LDL.LU.64 R22, [R1+0x30] ;  /* 0x0000300001167983 */ /* 0x000ea80000300a00 */
[----:B------:R1:W4:Y:S03]  /*6c50*/  LDL R45, [R1+0x44] ;  /* 0x00004400012d7983 */ /* 0x0003260000100800 */
[----:B------:R-:W-:Y:S01]  /*6c60*/  HMMA.16816.F32 R96, R248, R30, R96 ;  /* 0x0000001ef860723c */ /* 0x000fe20000001860 */
[----:B------:R-:W-:Y:S04]  /*6c70*/  LDSM.16.MT88.4 R248, [R0+0xf000] ;  /* 0x00f0000000f8783b */ /* 0x000fe80000004200 */
[----:B------:R-:W-:Y:S01]  /*6c80*/  LDSM.16.MT88.4 R28, [R0+0xd800] ;  /* 0x00d80000001c783b */ /* 0x000fe20000004200 */
[----:B---3--:R-:W-:Y:S11]  /*6c90*/  ISETP.NE.AND P0, PT, R46, RZ, PT ;  /* 0x000000ff2e00720c */ /* 0x008ff60003f05270 */
[----:B------:R-:W-:Y:S02]  /*6ca0*/  @!UPT UIADD3 URZ, UPT, UPT, URZ, URZ, URZ ;  /* 0x000000fffffff290 */ /* 0x000fe4000fffe0ff */
[----:B------:R-:W-:Y:S05]  /*6cb0*/  @P0 VIADD R2, R3, 0xffffffc0 ;  /* 0xffffffc003020836 */ /* 0x000fea0000000000 */
[----:B------:R-:W3:Y:S04]  /*6cc0*/  LDSM.16.M88.4 R244, [R2] ;  /* 0x0000000002f4783b */ /* 0x000ee80000000200 */
[----:B------:R1:W3:Y:S02]  /*6cd0*/  LDSM.16.M88.4 R36, [R2+0x1000] ;  /* 0x001000000224783b */ /* 0x0002e40000000200 */
        /* <DEDUP_REMOVED lines=14> */
[----:B-1----:R-:W1:Y:S07]  /*6dc0*/  LDC R2, c[0x0][0x44c] ;  /* 0x00011300ff027b82 */ /* 0x002e6e0000000800 */
[----:B------:R-:W-:Y:S01]  /*6dd0*/  HMMA.16816.F32 R96, R244, R34, R96 ;  /* 0x00000022f460723c */ /* 0x000fe20000001860 */
[----:B------:R-:W2:Y:S07]  /*6de0*/  LDSM.16.MT88.4 R244, [R0+0xf800] ;  /* 0x00f8000000f4783b */ /* 0x000eae0000004200 */
[-C--:B---3--:R-:W-:Y:S08]  /*6df0*/  HMMA.16816.F32 R4, R248, R28.reuse, R4 ;  /* 0x0000001cf804723c */ /* 0x088ff00000001804 */
[C---:B------:R-:W-:Y:S04]  /*6e00*/  HMMA.16816.F32 R8, R24.reuse, R28, R8 ;  /* 0x0000001c1808723c */ /* 0x040fe80000001808 */
[----:B-1----:R-:W-:Y:S04]  /*6e10*/  IMAD R20, R2, UR9, RZ ;  /* 0x0000000902147c24 */ /* 0x002fe8000f8e02ff */
[-C--:B------:R-:W-:Y:S03]  /*6e20*/  HMMA.16816.F32 R12, R24, R30.reuse, R12 ;  /* 0x0000001e180c723c */ /* 0x080fe6000000180c */
[C---:B------:R-:W-:Y:S02]  /*6e30*/  IMAD.U32 R2, R20.reuse, -0x40, RZ ;  /* 0xffffffc014027824 */ /* 0x040fe400078e00ff */
[----:B------:R-:W-:Y:S03]  /*6e40*/  IMAD.SHL.U32 R21, R20, 0x8, RZ ;  /* 0x0000000814157824 */ /* 0x000fe600078e00ff */
[C---:B------:R-:W-:Y:S08]  /*6e50*/  HMMA.16816.F32 R16, R248.reuse, R30, R16 ;  /* 0x0000001ef810723c */ /* 0x040ff00000001810 */
[-C--:B--2---:R-:W-:Y:S03]  /*6e60*/  HMMA.16816.F32 R68, R248, R244.reuse, R68 ;  /* 0x000000f4f844723c */ /* 0x084fe60000001844 */
[C---:B------:R-:W-:Y:S04]  /*6e70*/  LEA R3, P0, R2.reuse, R22, 0x2 ;  /* 0x0000001602037211 */ /* 0x040fe800078010ff */
[----:B------:R-:W-:Y:S01]  /*6e80*/  LEA.HI.X.SX32 R2, R2, R23, 0x2, P0 ;  /* 0x0000001702027211 */ /* 0x000fe200000f16ff */
[C---:B------:R-:W-:Y:S04]  /*6e90*/  HMMA.16816.F32 R72, R24.reuse, R244, R72 ;  /* 0x000000f41848723c */ /* 0x040fe80000001848 */
[----:B------:R-:W-:Y:S02]  /*6ea0*/  IMAD.MOV.U32 R22, RZ, RZ, R3 ;  /* 0x000000ffff167224 */ /* 0x000fe400078e0003 */
[----:B------:R-:W-:Y:S02]  /*6eb0*/  IMAD.MOV.U32 R23, RZ, RZ, R2 ;  /* 0x000000ffff177224 */ /* 0x000fe400078e0002 */
[-C--:B------:R-:W-:Y:S03]  /*6ec0*/  HMMA.16816.F32 R76, R24, R246.reuse, R76 ;  /* 0x000000f6184c723c */ /* 0x080fe6000000184c */
[----:B------:R-:W-:Y:S01]  /*6ed0*/  STL.64 [R1+0x30], R22 ;  /* 0x0000301601007387 */ /* 0x000fe20000100a00 */
[C---:B------:R-:W-:Y:S03]  /*6ee0*/  LEA R36, P0, R21.reuse, R22, 0x2 ;  /* 0x0000001615247211 */ /* 0x040fe600078010ff */
[----:B------:R1:W2:Y:S01]  /*6ef0*/  LDL R47, [R1+0x48] ;  /* 0x00004800012f7983 */ /* 0x0002a20000100800 */
[C---:B------:R-:W-:Y:S03]  /*6f00*/  HMMA.16816.F32 R80, R248.reuse, R246, R80 ;  /* 0x000000f6f850723c */ /* 0x040fe60000001850 */
[----:B------:R1:W3:Y:S01]  /*6f10*/  LDL R46, [R1+0x4c] ;  /* 0x00004c00012e7983 */ /* 0x0002e20000100800 */
[----:B------:R-:W-:Y:S02]  /*6f20*/  LEA.HI.X.SX32 R37, R21, R23, 0x2, P0 ;  /* 0x0000001715257211 */ /* 0x000fe400000f16ff */
[C---:B------:R-:W-:Y:S02]  /*6f30*/  LEA R34, P0, R20.reuse, R36, 0x5 ;  /* 0x0000002414227211 */ /* 0x040fe400078028ff */
[-C--:B------:R-:W-:Y:S03]  /*6f40*/  HMMA.16816.F32 R84, R248, R40.reuse, R84 ;  /* 0x00000028f854723c */ /* 0x080fe60000001854 */
        /* <DEDUP_REMOVED lines=8> */
[----:B------:R-:W-:Y:S01]  /*6fd0*/  HMMA.16816.F32 R96, R248, R42, R96 ;  /* 0x0000002af860723c */ /* 0x000fe20000001860 */
[----:B------:R-:W-:Y:S03]  /*6fe0*/  IMAD.MOV.U32 R250, RZ, RZ, 0x4 ;  /* 0x00000004fffa7424 */ /* 0x000fe600078e00ff */
[--C-:B------:R-:W-:Y:S02]  /*6ff0*/  SHF.R.U32.HI R43, RZ, 0x1, R44.reuse ;  /* 0x00000001ff2b7819 */ /* 0x100fe4000001162c */
[----:B------:R-:W-:Y:S02]  /*7000*/  SHF.R.U32.HI R44, RZ, 0x2, R44 ;  /* 0x00000002ff2c7819 */ /* 0x000fe4000001162c */
[----:B------:R-:W-:Y:S02]  /*7010*/  @P1 LOP3.LUT R3, R43, 0x30, RZ, 0xc0, !PT ;  /* 0x000000302b031812 */ /* 0x000fe400078ec0ff */
[C---:B------:R-:W-:Y:S02]  /*7020*/  LEA.HI.X.SX32 R29, R20.reuse, R31, 0x5, P0 ;  /* 0x0000001f141d7211 */ /* 0x040fe400000f2eff */
[----:B----4-:R-:W-:Y:S02]  /*7030*/  @P1 LOP3.LUT R45, R3, 0x7, R44, 0xf8, !PT ;  /* 0x00000007032d1812 */ /* 0x010fe400078ef82c */
[C---:B------:R-:W-:Y:S03]  /*7040*/  LEA R246, P0, R20.reuse, R28, 0x5 ;  /* 0x0000001c14f67211 */ /* 0x040fe600078028ff */
[----:B------:R-:W-:Y:S01]  /*7050*/  @P1 IMAD.WIDE.U32 R250, R45, R250, UR18 ;  /* 0x000000122dfa1e25 */ /* 0x000fe2000f8e00fa */
[----:B------:R-:W-:Y:S01]  /*7060*/  @P1 STL [R1+0x44], R45 ;  /* 0x0000442d01001387 */ /* 0x000fe20000100800 */
[----:B------:R-:W-:Y:S01]  /*7070*/  @UP0 UMOV UR18, UR30 ;  /* 0x0000001e00120c82 */ /* 0x000fe20008000000 */
[C---:B------:R-:W-:Y:S01]  /*7080*/  LEA.HI.X.SX32 R247, R20.reuse, R29, 0x5, P0 ;  /* 0x0000001d14f77211 */ /* 0x040fe200000f2eff */
[----:B------:R-:W-:Y:S01]  /*7090*/  @UP0 UMOV UR19, UR27 ;  /* 0x0000001b00130c82 */ /* 0x000fe20008000000 */
        /* <DEDUP_REMOVED lines=32> */
[----:B------:R-:W-:Y:S01]  /*72a0*/  REDG.E.ADD.F32.FTZ.RN.STRONG.GPU desc[UR34][R4.64+0x80], R14 ;  /* 0x0000800e040079a6 */ /* 0x000fe2000c12f322 */
[C---:B------:R-:W-:Y:S03]  /*72b0*/  LEA.HI.X.SX32 R45, R20.reuse, R5, 0x5, P0 ;  /* 0x00000005142d7211 */ /* 0x040fe600000f2eff */
[C---:B------:R-:W-:Y:S02]  /*72c0*/  IMAD.WIDE R42, R20.reuse, -0xc0, R44 ;  /* 0xffffff40142a7825 */ /* 0x040fe400078e022c */
[----:B------:R3:W-:Y:S01]  /*72d0*/  REDG.E.ADD.F32.FTZ.RN.STRONG.GPU desc[UR34][R44.64+0x80], R15 ;  /* 0x0000800f2c0079a6 */ /* 0x0007e2000c12f322 */
[C---:B------:R-:W-:Y:S03]  /*72e0*/  LEA R6, P0, R20.reuse, R42, 0x5 ;  /* 0x0000002a14067211 */ /* 0x040fe600078028ff */
[----:B------:R-:W-:Y:S01]  /*72f0*/  REDG.E.ADD.F32.FTZ.RN.STRONG.GPU desc[UR34][R22.64+0x100], R68 ;  /* 0x00010044160079a6 */ /* 0x000fe2000c12f322 */
[C---:B------:R-:W-:Y:S03]  /*7300*/  LEA.HI.X.SX32 R7, R20.reuse, R43, 0x5, P0 ;  /* 0x0000002b14077211 */ /* 0x040fe600000f2eff */
[----:B------:R-:W-:Y:S01]  /*7310*/  REDG.E.ADD.F32.FTZ.RN.STRONG.GPU desc[UR34][R42.64+0x100], R69 ;  /* 0x000100452a0079a6 */ /* 0x000fe2000c12f322 */
[C---:B------:R-:W-:Y:S03]  /*7320*/  LEA R40, P0, R20.reuse, R6, 0x5 ;  /* 0x0000000614287211 */ /* 0x040fe600078028ff */
[----:B------:R4:W-:Y:S01]  /*7330*/  REDG.E.ADD.F32.FTZ.RN.STRONG.GPU desc[UR34][R6.64+0x100], R70 ;  /* 0x00010046060079a6 */ /* 0x0009e2000c12f322 */
[C---:B------:R-:W-:Y:S02]  /*7340*/  LEA.HI.X.SX32 R41, R20.reuse, R7, 0x5, P0 ;  /* 0x0000000714297211 */ /* 0x040fe400000f2eff */
[C---:B------:R-:W-:Y:S01]  /*7350*/  LEA R38, P0, R20.reuse, R40, 0x5 ;  /* 0x0000002814267211 */ /* 0x040fe200078028ff */
[----:B--2---:R1:W5:Y:S03]  /*7360*/  LDL.LU.64 R46, [R1+0xc0] ;  /* 0x0000c000012e7983 */ /* 0x0043660000300a00 */
[C---:B------:R-:W-:Y:S01]  /*7370*/  LEA.HI.X.SX32 R39, R20.reuse, R41, 0x5, P0 ;  /* 0x0000002914277211 */ /* 0x040fe200000f2eff */
[----:B------:R2:W-:Y:S01]  /*7380*/  REDG.E.ADD.F32.FTZ.RN.STRONG.GPU desc[UR34][R40.64+0x100], R71 ;  /* 0x00010047280079a6 */ /* 0x0005e2000c12f322 */
        /* <DEDUP_REMOVED lines=8> */
[----:B------:R-:W-:Y:S01]  /*7410*/  REDG.E.ADD.F32.FTZ.RN.STRONG.GPU desc[UR34][R34.64+0x100], R74 ;  /* 0x0001004a220079a6 */ /* 0x000fe2000c12f322 */
[C---:B------:R-:W-:Y:S01]  /*7420*/  LEA.HI.X.SX32 R33, R20.reuse, R35, 0x5, P0 ;  /* 0x0000002314217211 */ /* 0x040fe200000f2eff */
[----:B----4-:R-:W4:Y:S02]  /*7430*/  LDC R70, c[0x0][0x44c] ;  /* 0x00011300ff467b82 */ /* 0x010f240000000800 */
        /* <DEDUP_REMOVED lines=14> */
[----:B------:R-:W-:Y:S01]  /*7520*/  LEA R246, P0, R20, R248, 0x5 ;  /* 0x000000f814f67211 */ /* 0x000fe200078028ff */
[----:B----4-:R-:W-:Y:S02]  /*7530*/  IMAD R70, R70, UR9, RZ ;  /* 0x0000000946467c24 */ /* 0x010fe4000f8e02ff */
[----:B------:R4:W-:Y:S01]  /*7540*/  REDG.E.ADD.F32.FTZ.RN.STRONG.GPU desc[UR34][R248.64+0x180], R76 ;  /* 0x0001804cf80079a6 */ /* 0x0009e2000c12f322 */
[C---:B------:R-:W-:Y:S02]  /*7550*/  LEA.HI.X.SX32 R247, R20.reuse, R249, 0x5, P0 ;  /* 0x000000f914f77211 */ /* 0x040fe400000f2eff */
[C---:B------:R-:W-:Y:S01]  /*7560*/  LEA R2, P0, R20.reuse, R246, 0x5 ;  /* 0x000000f614027211 */ /* 0x040fe200078028ff */
[----:B--2---:R3:W5:Y:S03]  /*7570*/  LDL.LU.64 R40, [R1+0xa8] ;  /* 0x0000a80001287983 */ /* 0x0047660000300a00 */
[C---:B------:R-:W-:Y:S01]  /*7580*/  LEA.HI.X.SX32 R3, R20.reuse, R247, 0x5, P0 ;  /* 0x000000f714037211 */ /* 0x040fe200000f2eff */
[----:B------:R-:W-:Y:S01]  /*7590*/  REDG.E.ADD.F32.FTZ.RN.STRONG.GPU desc[UR34][R246.64+0x180], R77 ;  /* 0x0001804df60079a6 */ /* 0x000fe2000c12f322 */
[C---:B------:R-:W-:Y:S03]  /*75a0*/  LEA R26, P0, R20.reuse, R2, 0x5 ;  /* 0x00000002141a7211 */ /* 0x040fe600078028ff */
[----:B------:R2:W-:Y:S01]  /*75b0*/  REDG.E.ADD.F32.FTZ.RN.STRONG.GPU desc[UR34][R2.64+0x180], R78 ;  /* 0x0001804e020079a6 */ /* 0x0005e2000c12f322 */
[C---:B------:R-:W-:Y:S03]  /*75c0*/  LEA.HI.X.SX32 R27, R20.reuse, R3, 0x5, P0 ;  /* 0x00000003141b7211 */ /* 0x040fe600000f2eff */
[----:B-1----:R3:W5:Y:S01]  /*75d0*/  LDL.LU.64 R38, [R1+0xa0] ;  /* 0x0000a00001267983 */ /* 0x0027620000300a00 */
        /* <DEDUP_REMOVED lines=10> */
[----:B----4-:R-:W1:Y:S03]  /*7680*/  S2R R249, SR_TID.X ;  /* 0x0000000000f97919 */ /* 0x010e660000002100 */
        /* <DEDUP_REMOVED lines=15> */
[C---:B------:R-:W-:Y:S03]  /*7780*/  LEA R10, P0, R70.reuse, R20, 0x5 ;  /* 0x00000014460a7211 */ /* 0x040fe600078028ff */
[----:B------:R-:W-:Y:S01]  /*7790*/  REDG.E.ADD.F32.FTZ.RN.STRONG.GPU desc[UR34][R22.64+0x280], R96 ;  /* 0x00028060160079a6 */ /* 0x000fe2000c12f322 */
[C---:B-1----:R-:W-:Y:S01]  /*77a0*/  IMAD.SHL.U32 R250, R249.reuse, 0x8, RZ ;  /* 0x00000008f9fa7824 */ /* 0x042fe200078e00ff */
        /* <DEDUP_REMOVED lines=17> */
[C---:B----4-:R-:W-:Y:S03]  /*78c0*/  LEA R12, P0, R70.reuse, R2, 0x5 ;  /* 0x00000002460c7211 */ /* 0x050fe600078028ff */
[----:B------:R-:W2:Y:S01]  /*78d0*/  LDSM.16.MT88.4 R4, [R252+0x12000] ;  /* 0x01200000fc04783b */ /* 0x000ea20000004200 */
        /* <DEDUP_REMOVED lines=12> */
[----:B------:R3:W5:Y:S02]  /*79a0*/  LDL.LU.64 R34, [R1+0x90] ;  /* 0x0000900001227983 */ /* 0x0007640000300a00 */
[-C--:B--2--5:R-:W-:Y:S02]  /*79b0*/  HMMA.16816.F32 R100, R4, R8.reuse, R100 ;  /* 0x000000080464723c */ /* 0x0a4fe40000001864 */
[----:B------:R3:W5:Y:S04]  /*79c0*/  LDL.LU.64 R32, [R1+0x88] ;  /* 0x0000880001207983 */ /* 0x0007680000300a00 */
[----:B------:R3:W5:Y:S04]  /*79d0*/  LDL.LU.64 R30, [R1+0x80] ;  /* 0x00008000011e7983 */ /* 0x0007680000300a00 */
[----:B------:R3:W5:Y:S04]  /*79e0*/  LDL.LU.64 R28, [R1+0x78] ;  /* 0x00007800011c7983 */ /* 0x0007680000300a00 */
[----:B------:R3:W5:Y:S04]  /*79f0*/  LDL.LU.64 R26, [R1+0x70] ;  /* 0x00007000011a7983 */ /* 0x0007680000300a00 */
[----:B------:R3:W5:Y:S04]  /*7a00*/  LDL.LU.64 R24, [R1+0x68] ;  /* 0x0000680001187983 */ /* 0x0007680000300a00 */
[----:B------:R3:W5:Y:S01]  /*7a10*/  LDL.LU.64 R22, [R1+0x60] ;  /* 0x0000600001167983 */ /* 0x0007620000300a00 */
[C---:B-1----:R-:W-:Y:S03]  /*7a20*/  HMMA.16816.F32 R104, R12.reuse, R8, R104 ;  /* 0x000000080c68723c */ /* 0x042fe60000001868 */
[----:B------:R3:W5:Y:S05]  /*7a30*/  LDL.LU.64 R20, [R1+0x58] ;  /* 0x0000580001147983 */ /* 0x00076a0000300a00 */
[-C--:B------:R-:W-:Y:S08]  /*7a40*/  HMMA.16816.F32 R108, R12, R10.reuse, R108 ;  /* 0x0000000a0c6c723c */ /* 0x080ff0000000186c */
[C---:B------:R-:W-:Y:S01]  /*7a50*/  HMMA.16816.F32 R112, R4.reuse, R10, R112 ;  /* 0x0000000a0470723c */ /* 0x040fe20000001870 */
[----:B------:R-:W1:Y:S07]  /*7a60*/  LDSM.16.MT88.4 R8, [R0+0x4800] ;  /* 0x004800000008783b */ /* 0x000e6e0000004200 */
        /* <DEDUP_REMOVED lines=23> */
[-C--:B-1----:R-:W-:Y:S08]  /*7be0*/  HMMA.16816.F32 R132, R72, R8.reuse, R132 ;  /* 0x000000084884723c */ /* 0x082ff00000001884 */
[C---:B------:R-:W-:Y:S08]  /*7bf0*/  HMMA.16816.F32 R136, R80.reuse, R8, R136 ;  /* 0x000000085088723c */ /* 0x040ff00000001888 */
[-C--:B------:R-:W-:Y:S01]  /*7c00*/  HMMA.16816.F32 R140, R80, R10.reuse, R140 ;  /* 0x0000000a508c723c */ /* 0x080fe2000000188c */
[----:B------:R-:W1:Y:S07]  /*7c10*/  LDSM.16.MT88.4 R80, [R0+0x3800] ;  /* 0x003800000050783b */ /* 0x000e6e0000004200 */
[----:B------:R-:W-:Y:S08]  /*7c20*/  HMMA.16816.F32 R144, R72, R10, R144 ;  /* 0x0000000a4890723c */ /* 0x000ff00000001890 */
[-C--:B--2---:R-:W-:Y:S08]  /*7c30*/  HMMA.16816.F32 R100, R4, R12.reuse, R100 ;  /* 0x0000000c0464723c */ /* 0x084ff00000001864 */
[C---:B------:R-:W-:Y:S08]  /*7c40*/  HMMA.16816.F32 R104, R16.reuse, R12, R104 ;  /* 0x0000000c1068723c */ /* 0x040ff00000001868 */
[-C--:B------:R-:W-:Y:S08]  /*7c50*/  HMMA.16816.F32 R108, R16, R14.reuse, R108 ;  /* 0x0000000e106c723c */ /* 0x080ff0000000186c */
[C---:B------:R-:W-:Y:S08]  /*7c60*/  HMMA.16816.F32 R112, R4.reuse, R14, R112 ;  /* 0x0000000e0470723c */ /* 0x040ff00000001870 */
[-C--:B---3--:R-:W-:Y:S08]  /*7c70*/  HMMA.16816.F32 R116, R4, R68.reuse, R116 ;  /* 0x000000440474723c */ /* 0x088ff00000001874 */
        /* <DEDUP_REMOVED lines=8> */
[----:B------:R-:W-:Y:S04]  /*7d00*/  HMMA.16816.F32 R144, R4, R78, R144 ;  /* 0x0000004e0490723c */ /* 0x000fe80000001890 */
[----:B------:R-:W-:Y:S04]  /*7d10*/  LOP3.LUT R4, R250, 0x1f8, RZ, 0xc0, !PT ;  /* 0x000001f8fa047812 */ /* 0x000fe800078ec0ff */
[-C--:B------:R-:W-:Y:S05]  /*7d20*/  HMMA.16816.F32 R100, R84, R88.reuse, R100 ;  /* 0x000000585464723c */ /* 0x080fea0000001864 */
[----:B------:R-:W-:Y:S03]  /*7d30*/  LOP3.LUT R4, R4, 0x38, R249, 0x78, !PT ;  /* 0x0000003804047812 */ /* 0x000fe600078e78f9 */
[C---:B------:R-:W-:Y:S04]  /*7d40*/  HMMA.16816.F32 R104, R92.reuse, R88, R104 ;  /* 0x000000585c68723c */ /* 0x040fe80000001868 */
[----:B------:R-:W-:Y:S04]  /*7d50*/  LOP3.LUT R4, R4, 0x1e00, R250, 0xf8, !PT ;  /* 0x00001e0004047812 */ /* 0x000fe800078ef8fa */
[-C--:B------:R-:W-:Y:S03]  /*7d60*/  HMMA.16816.F32 R108, R92, R90.reuse, R108 ;  /* 0x0000005a5c6c723c */ /* 0x080fe6000000186c */
[----:B------:R-:W-:Y:S05]  /*7d70*/  LEA R4, R4, UR4, 0x1 ;  /* 0x0000000404047c11 */ /* 0x000fea000f8e08ff */
[C---:B------:R-:W-:Y:S08]  /*7d80*/  HMMA.16816.F32 R112, R84.reuse, R90, R112 ;  /* 0x0000005a5470723c */ /* 0x040ff00000001870 */
[-C--:B-1----:R-:W-:Y:S08]  /*7d90*/  HMMA.16816.F32 R116, R84, R80.reuse, R116 ;  /* 0x000000505474723c */ /* 0x082ff00000001874 */
        /* <DEDUP_REMOVED lines=71> */
.L_x_962:
        /* <DEDUP_REMOVED lines=10> */
[----:B------:R-:W-:Y:S01]  /*82b0*/  F2FP.F16.F32.PACK_AB R72, R23, R22 ;  /* 0x000000161748723e */ /* 0x000fe200000000ff */
        /* <DEDUP_REMOVED lines=22> */
[----:B------:R-:W-:Y:S02]  /*8420*/  IMAD.SHL.U32 R0, R249, 0x20, RZ ;  /* 0x00000020f9007824 */ /* 0x000fe400078e00ff */
[----:B------:R-:W-:Y:S01]  /*8430*/  FMUL.FTZ R21, R109, UR8 ;  /* 0x000000086d157c20 */ /* 0x000fe20008410000 */
[----:B------:R-:W-:Y:S01]  /*8440*/  FMUL.FTZ R110, R110, UR8 ;  /* 0x000000086e6e7c20 */ /* 0x000fe20008410000 */
[----:B------:R-:W-:Y:S01]  /*8450*/  LOP3.LUT R2, R2, 0x1c0, RZ, 0xc0, !PT ;  /* 0x000001c002027812 */ /* 0x000fe200078ec0ff */
        /* <DEDUP_REMOVED lines=21> */
[----:B------:R-:W-:-:S02]  /*85b0*/  VIADD R3, R0, 0xc000 ;  /* 0x0000c00000037836 */ /* 0x000fc40000000000 */
[----:B------:R-:W-:Y:S01]  /*85c0*/  FMUL.FTZ R16, R123, UR8 ;  /* 0x000000087b107c20 */ /* 0x000fe20008410000 */
[----:B------:R-:W-:Y:S01]  /*85d0*/  VIADD R2, R0, 0xc040 ;  /* 0x0000c04000027836 */ /* 0x000fe20000000000 */
        /* <DEDUP_REMOVED lines=125> */
.L_x_964:
[----:B------:R-:W-:Y:S05]  /*8db0*/  BRA.U UP1, `(.L_x_965) ;  /* 0x00000001012c7547 */ /* 0x000fea000b800000 */
[----:B------:R-:W1:Y:S01]  /*8dc0*/  LDCU.64 UR8, c[0x0][0x5c8] ;  /* 0x0000b900ff0877ac */ /* 0x000e620008000a00 */
[----:B------:R-:W3:Y:S01]  /*8dd0*/  LDCU.64 UR14, c[0x0][0x5b0] ;  /* 0x0000b600ff0e77ac */ /* 0x000ee20008000a00 */
[----:B------:R-:W-:-:S04]  /*8de0*/  USHF.R.S32.HI UR16, URZ, 0x1f, UR37 ;  /* 0x0000001fff107899 */ /* 0x000fc80008011425 */
[----:B-1----:R-:W-:Y:S02]  /*8df0*/  UIMAD UR16, UR16, UR8, URZ ;  /* 0x00000008101072a4 */ /* 0x002fe4000f8e02ff */
[----:B------:R-:W-:Y:S02]  /*8e00*/  UIMAD.WIDE.U32 UR42, UR37, UR8, URZ ;  /* 0x00000008252a72a5 */ /* 0x000fe4000f8e00ff */
[----:B------:R-:W-:-:S04]  /*8e10*/  UIMAD UR16, UR37, UR9, UR16 ;  /* 0x00000009251072a4 */ /* 0x000fc8000f8e0210 */
[----:B------:R-:W-:-:S04]  /*8e20*/  UIADD3 UR43, UPT, UPT, UR43, UR16, URZ ;  /* 0x000000102b2b7290 */ /* 0x000fc8000fffe0ff */
[----:B---3--:R-:W-:-:S04]  /*8e30*/  UIMAD.WIDE.U32 UR42, UR40, UR14, UR42 ;  /* 0x0000000e282a72a5 */ /* 0x008fc8000f8e002a */
[----:B------:R-:W-:-:S06]  /*8e40*/  UIMAD UR15, UR40, UR15, UR43 ;  /* 0x0000000f280f72a4 */ /* 0x000fcc000f8e022b */
[----:B--2---:R-:W-:Y:S01]  /*8e50*/  MOV R25, UR15 ;  /* 0x0000000f00197c02 */ /* 0x004fe20008000f00 */
[----:B------:R-:W-:Y:S06]  /*8e60*/  BRA `(.L_x_966) ;  /* 0x0000000000187947 */ /* 0x000fec0003800000 */
.L_x_965:
[----:B------:R-:W1:Y:S01]  /*8e70*/  LDCU.64 UR8, c[0x0][0x5c8] ;  /* 0x0000b900ff0877ac */ /* 0x000e620008000a00 */
[----:B------:R-:W-:-:S04]  /*8e80*/  UIADD3 UR14, UPT, UPT, UR37, UR41, URZ ;  /* 0x00000029250e7290 */ /* 0x000fc8000fffe0ff */
[----:B-1----:R-:W-:Y:S02]  /*8e90*/  UIMAD.WIDE.U32 UR42, UR14, UR8, URZ ;  /* 0x000000080e2a72a5 */ /* 0x002fe4000f8e00ff */
[----:B------:R-:W-:-:S04]  /*8ea0*/  UIMAD UR14, UR14, UR9, URZ ;  /* 0x000000090e0e72a4 */ /* 0x000fc8000f8e02ff */
[----:B------:R-:W-:-:S06]  /*8eb0*/  UIADD3 UR14, UPT, UPT, UR43, UR14, URZ ;  /* 0x0000000e2b0e7290 */ /* 0x000fcc000fffe0ff */
[----:B--2---:R-:W-:-:S07]  /*8ec0*/  MOV R25, UR14 ;  /* 0x0000000e00197c02 */ /* 0x004fce0008000f00 */
.L_x_966:
        /* <DEDUP_REMOVED lines=51> */
.L_x_968:
[----:B------:R-:W-:Y:S05]  /*9200*/  BSYNC.RECONVERGENT B0 ;  /* 0x0000000000007941 */ /* 0x000fea0003800200 */
.L_x_967:
[----:B------:R2:W1:Y:S01]  /*9210*/  LDS.128 R8, [R4+0x11000] ;  /* 0x0110000004087984 */ /* 0x0004620000000c00 */
[----:B------:R-:W-:Y:S04]  /*9220*/  BSSY.RECONVERGENT B0, `(.L_x_969) ;  /* 0x0000012000007945 */ /* 0x000fe80003800200 */
[----:B------:R-:W-:Y:S05]  /*9230*/  @P5 BRA `(.L_x_970) ;  /* 0x0000000000405947 */ /* 0x000fea0003800000 */
[----:B------:R-:W5:Y:S01]  /*9240*/  LDCU UR18, c[0x0][0x440] ;  /* 0x00008800ff1277ac */ /* 0x000f620008000800 */
[----:B----4-:R-:W-:Y:S01]  /*9250*/  MOV R3, R5 ;  /* 0x0000000500037202 */ /* 0x010fe20000000f00 */
[----:B------:R-:W-:Y:S01]  /*9260*/  IMAD R0, R26, UR10, RZ ;  /* 0x0000000a1a007c24 */ /* 0x000fe2000f8e02ff */
[----:B------:R-:W4:Y:S01]  /*9270*/  LDCU.64 UR14, c[0x0][0x560] ;  /* 0x0000ac00ff0e77ac */ /* 0x000f220008000a00 */
[----:B------:R-:W-:Y:S02]  /*9280*/  IMAD.MOV.U32 R2, RZ, RZ, R6 ;  /* 0x000000ffff027224 */ /* 0x000fe400078e0006 */
[C---:B------:R-:W-:Y:S02]  /*9290*/  IMAD R0, R24.reuse, UR11, R0 ;  /* 0x0000000b18007c24 */ /* 0x040fe4000f8e0200 */
[----:B--23--:R-:W-:-:S04]  /*92a0*/  IMAD.WIDE.U32 R4, R24, UR10, R2 ;  /* 0x0000000a18047c25 */ /* 0x00cfc8000f8e0002 */
[----:B------:R-:W-:Y:S01]  /*92b0*/  IMAD.IADD R0, R0, 0x1, R5 ;  /* 0x0000000100007824 */ /* 0x000fe200078e0205 */
[----:B-----5:R-:W-:Y:S02]  /*92c0*/  ISETP.GE.AND P2, PT, R251, UR18, PT ;  /* 0x00000012fb007c0c */ /* 0x020fe4000bf46270 */
[----:B------:R-:W-:Y:S02]  /*92d0*/  ISETP.GE.AND P1, PT, R68, UR18, PT ;  /* 0x0000001244007c0c */ /* 0x000fe4000bf26270 */
[----:B------:R-:W-:Y:S02]  /*92e0*/  ISETP.GE.AND P0, PT, R69, UR18, PT ;  /* 0x0000001245007c0c */ /* 0x000fe4000bf06270 */
[----:B----4-:R-:W-:-:S04]  /*92f0*/  LEA R2, P4, R4, UR14, 0x1 ;  /* 0x0000000e04027c11 */ /* 0x010fc8000f8808ff */
[----:B------:R-:W-:-:S05]  /*9300*/  LEA.HI.X R3, R4, UR15, R0, 0x1, P4 ;  /* 0x0000000f04037c11 */ /* 0x000fca000a0f0c00 */
[----:B------:R2:W-:Y:S04]  /*9310*/  @!P2 STG.E.128 desc[UR34][R2.64], R32 ;  /* 0x000000200200a986 */ /* 0x0005e8000c101d22 */
[----:B------:R2:W-:Y:S04]  /*9320*/  @!P1 STG.E.128 desc[UR34][R2.64+0x80], R28 ;  /* 0x0000801c02009986 */ /* 0x0005e8000c101d22 */
[----:B-1----:R2:W-:Y:S02]  /*9330*/  @!P0 STG.E.128 desc[UR34][R2.64+0x100], R8 ;  /* 0x0001000802008986 */ /* 0x0025e4000c101d22 */
.L_x_970:
[----:B------:R-:W-:Y:S05]  /*9340*/  BSYNC.RECONVERGENT B0 ;  /* 0x0000000000007941 */ /* 0x000fea0003800200 */
.L_x_969:
        /* <DEDUP_REMOVED lines=8> */
[----:B---3--:R-:W-:-:S04]  /*93d0*/  IMAD.WIDE.U32 R4, R60, UR21, R2 ;  /* 0x000000153c047c25 */ /* 0x008fc8000f8e0002 */
[----:B------:R-:W-:Y:S01]  /*93e0*/  IMAD R0, R61, UR21, R5 ;  /* 0x000000153d007c24 */ /* 0x000fe2000f8e0205 */
        /* <DEDUP_REMOVED lines=15> */
.L_x_972:
[----:B------:R-:W-:Y:S05]  /*94e0*/  BSYNC.RECONVERGENT B0 ;  /* 0x0000000000007941 */ /* 0x000fea0003800200 */
.L_x_971:
        /* <DEDUP_REMOVED lines=17> */
.L_x_930:
[----:B------:R-:W-:Y:S05]  /*9600*/  BSYNC.RECONVERGENT B1 ;  /* 0x0000000000017941 */ /* 0x000fea0003800200 */
.L_x_908:
        /* <DEDUP_REMOVED lines=11> */
.L_x_974:
        /* <DEDUP_REMOVED lines=12> */
.L_x_2168:


//--------------------- .text._ZN5flash44flash_bwd_dq_dk_dv_loop_seqk_parallel_kernelI23Flash_bwd_kernel_traitsILi192ELi64ELi64ELi8ELi4ELi2ELi2ELb1ELb1EN7cutlass6half_tE19Flash_kernel_traitsILi192ELi64ELi64ELi8ES3_EELb1ELb0ELb0ELb0ELb0ELb1ELb0EEEvNS_16Flash_bwd_paramsE --------------------------
	.section	.text._ZN5flash44flash_bwd_dq_dk_dv_loop_seqk_parallel_kernelI23Flash_bwd_kernel_traitsILi192ELi64ELi64ELi8ELi4ELi2ELi2ELb1ELb1EN7cutlass6half_tE19Flash_kernel_traitsILi192ELi64ELi64ELi8ES3_EELb1ELb0ELb0ELb0ELb0ELb1ELb0EEEvNS_16Flash_bwd_paramsE,"ax",@progbits
	.align	128
        .global         _ZN5flash44flash_bwd_dq_dk_dv_loop_seqk_parallel_kernelI23Flash_bwd_kernel_traitsILi192ELi64ELi64ELi8ELi4ELi2ELi2ELb1ELb1EN7cutlass6half_tE19Flash_kernel_traitsILi192ELi64ELi64ELi8ES3_EELb1ELb0ELb0ELb0ELb0ELb1ELb0EEEvNS_16Flash_bwd_paramsE
        .type           _ZN5flash44flash_bwd_dq_dk_dv_loop_seqk_parallel_kernelI23Flash_bwd_kernel_traitsILi192ELi64ELi64ELi8ELi4ELi2ELi2ELb1ELb1EN7cutlass6half_tE19Flash_kernel_traitsILi192ELi64ELi64ELi8ES3_EELb1ELb0ELb0ELb0ELb0ELb1ELb0EEEvNS_16Flash_bwd_paramsE,@function
        .size           _ZN5flash44flash_bwd_dq_dk_dv_loop_seqk_parallel_kernelI23Flash_bwd_kernel_traitsILi192ELi64ELi64ELi8ELi4ELi2ELi2ELb1ELb1EN7cutlass6half_tE19Flash_kernel_traitsILi192ELi64ELi64ELi8ES3_EELb1ELb0ELb0ELb0ELb0ELb1ELb0EEEvNS_16Flash_bwd_paramsE,(.L_x_2169 - _ZN5flash44flash_bwd_dq_dk_dv_loop_seqk_parallel_kernelI23Flash_bwd_kernel_traitsILi192ELi64ELi64ELi8ELi4ELi2ELi2ELb1ELb1EN7cutlass6half_tE19Flash_kernel_traitsILi192ELi64ELi64ELi8ES3_EELb1ELb0ELb0ELb0ELb0ELb1ELb0EEEvNS_16Flash_bwd_paramsE)
        .other          _ZN5flash44flash_bwd_dq_dk_dv_loop_seqk_parallel_kernelI23Flash_bwd_kernel_traitsILi192ELi64ELi64ELi8ELi4ELi2ELi2ELb1ELb1EN7cutlass6half_tE19Flash_kernel_traitsILi192ELi64ELi64ELi8ES3_EELb1ELb0ELb0ELb0ELb0ELb1ELb0EEEvNS_16Flash_bwd_paramsE,@"STO_CUDA_ENTRY STV_DEFAULT"
_ZN5flash44flash_bwd_dq_dk_dv_loop_seqk_parallel_kernelI23Flash_bwd_kernel_traitsILi192ELi64ELi64ELi8ELi4ELi2ELi2ELb1ELb1EN7cutlass6half_tE19Flash_kernel_traitsILi192ELi64ELi64ELi8ES3_EELb1ELb0ELb0ELb0ELb0ELb1ELb0EEEvNS_16Flash_bwd_paramsE:
.text._ZN5flash44flash_bwd_dq_dk_dv_loop_seqk_parallel_kernelI23Flash_bwd_kernel_traitsILi192ELi64ELi64ELi8ELi4ELi2ELi2ELb1ELb1EN7cutlass6half_tE19Flash_kernel_traitsILi192ELi64ELi64ELi8ES3_EELb1ELb0ELb0ELb0ELb0ELb1ELb0EEEvNS_16Flash_bwd_paramsE:
        /* <DEDUP_REMOVED lines=49> */
.L_x_1012:
        /* <DEDUP_REMOVED lines=52> */
.L_x_975:
        /* <DEDUP_REMOVED lines=13> */
[----:B------:R-:W-:Y:S02]  /*0720*/  ULEA UR49, UR42, 0xffffffc0, 0x6 ;  /* 0xffffffc02a317891 */ /* 0x000fe4000f8e30ff */
[----:B-1----:R-:W-:Y:S02]  /*0730*/  @!UP1 UIMAD.WIDE.U32 UR50, UR25, UR10, URZ ;  /* 0x0000000a193292a5 */ /* 0x002fe4000f8e00ff */
[----:B--2---:R-:W-:Y:S02]  /*0740*/  @UP1 UIMAD.WIDE.U32 UR16, UR18, UR8, URZ ;  /* 0x00000008121012a5 */ /* 0x004fe4000f8e00ff */
[----:B------:R-:W-:Y:S02]  /*0750*/  @!UP1 UIMAD UR47, UR25, UR11, UR51 ;  /* 0x0000000b192f92a4 */ /* 0x000fe4000f8e0233 */
        /* <DEDUP_REMOVED lines=16> */
.L_x_977:
[----:B------:R-:W1:Y:S01]  /*0860*/  LDCU.64 UR16, c[0x0][0x3b8] ;  /* 0x00007700ff1077ac */ /* 0x000e620008000a00 */
[----:B------:R-:W-:-:S04]  /*0870*/  UIADD3 UR8, UPT, UPT, UR35, UR40, URZ ;  /* 0x0000002823087290 */ /* 0x000fc8000fffe0ff */
[----:B-1----:R-:W-:Y:S02]  /*0880*/  UIMAD.WIDE.U32 UR44, UR8, UR16, URZ ;  /* 0x00000010082c72a5 */ /* 0x002fe4000f8e00ff */
[----:B------:R-:W-:-:S04]  /*0890*/  UIMAD UR8, UR8, UR17, URZ ;  /* 0x00000011080872a4 */ /* 0x000fc8000f8e02ff */
[----:B------:R-:W-:-:S06]  /*08a0*/  UIADD3 UR8, UPT, UPT, UR45, UR8, URZ ;  /* 0x000000082d087290 */ /* 0x000fcc000fffe0ff */
[----:B------:R-:W-:Y:S02]  /*08b0*/  MOV R21, UR8 ;  /* 0x0000000800157c02 */ /* 0x000fe40008000f00 */
.L_x_978:
        /* <DEDUP_REMOVED lines=44> */
.L_x_979:
[----:B------:R-:W1:Y:S01]  /*0b80*/  LDCU.64 UR14, c[0x0][0x3c0] ;  /* 0x00007800ff0e77ac */ /* 0x000e620008000a00 */
[----:B------:R-:W-:-:S04]  /*0b90*/  UIADD3 UR8, UPT, UPT, UR35, UR40, URZ ;  /* 0x0000002823087290 */ /* 0x000fc8000fffe0ff */
[----:B-1----:R-:W-:Y:S02]  /*0ba0*/  UIMAD.WIDE.U32 UR10, UR8, UR14, URZ ;  /* 0x0000000e080a72a5 */ /* 0x002fe4000f8e00ff */
[----:B------:R-:W-:-:S04]  /*0bb0*/  UIMAD UR8, UR8, UR15, URZ ;  /* 0x0000000f080872a4 */ /* 0x000fc8000f8e02ff */
[----:B------:R-:W-:Y:S01]  /*0bc0*/  UIADD3 UR8, UPT, UPT, UR11, UR8, URZ ;  /* 0x000000080b087290 */ /* 0x000fe2000fffe0ff */
[----:B------:R-:W-:-:S05]  /*0bd0*/  UMOV UR46, UR10 ;  /* 0x0000000a002e7c82 */ /* 0x000fca0008000000 */
[----:B------:R-:W-:-:S07]  /*0be0*/  MOV R19, UR8 ;  /* 0x0000000800137c02 */ /* 0x000fce0008000f00 */
.L_x_980:
        /* <DEDUP_REMOVED lines=28> */
.L_x_981:
[----:B------:R-:W-:Y:S02]  /*0db0*/  UIMAD.WIDE.U32 UR10, UR62, UR18, URZ ;  /* 0x000000123e0a72a5 */ /* 0x000fe4000f8e00ff */
[----:B------:R-:W-:-:S04]  /*0dc0*/  UIMAD UR8, UR63, UR18, URZ ;  /* 0x000000123f0872a4 */ /* 0x000fc8000f8e02ff */
[----:B------:R-:W-:-:S12]  /*0dd0*/  UIADD3 UR8, UPT, UPT, UR11, UR8, URZ ;  /* 0x000000080b087290 */ /* 0x000fd8000fffe0ff */
.L_x_982:
        /* <DEDUP_REMOVED lines=20> */
.L_x_983:
[----:B------:R-:W1:Y:S01]  /*0f20*/  LDCU UR55, c[0x0][0x434] ;  /* 0x00008680ff3777ac */ /* 0x000e620008000800 */
[----:B------:R-:W-:-:S04]  /*0f30*/  UIMAD UR9, UR25, UR45, UR24 ;  /* 0x0000002d190972a4 */ /* 0x000fc8000f8e0218 */
[----:B-1----:R-:W-:Y:S02]  /*0f40*/  UIMAD UR55, UR9, UR55, URZ ;  /* 0x00000037093772a4 */ /* 0x002fe4000f8e02ff */
.L_x_984:
        /* <DEDUP_REMOVED lines=11> */
.L_x_985:
[----:B------:R-:W1:Y:S01]  /*1000*/  LDCU UR54, c[0x0][0x444] ;  /* 0x00008880ff3677ac */ /* 0x000e620008000800 */
[----:B------:R-:W-:-:S04]  /*1010*/  UIMAD UR9, UR25, UR45, UR24 ;  /* 0x0000002d190972a4 */ /* 0x000fc8000f8e0218 */
[----:B-1----:R-:W-:-:S12]  /*1020*/  UIMAD UR54, UR9, UR54, URZ ;  /* 0x00000036093672a4 */ /* 0x002fd8000f8e02ff */
.L_x_986:
        /* <DEDUP_REMOVED lines=9> */
[----:B------:R-:W-:Y:S01]  /*10c0*/  UISETP.GT.AND UP0, UPT, UR43, URZ, UPT ;  /* 0x000000ff2b00728c */ /* 0x000fe2000bf04270 */
[----:B------:R-:W3:Y:S01]  /*10d0*/  LDC.64 R16, c[0x0][0x5f8] ;  /* 0x00017e00ff107b82 */ /* 0x000ee20000000a00 */
[----:B------:R-:W-:Y:S01]  /*10e0*/  ULEA UR54, UR48, UR54, 0x6 ;  /* 0x0000003630367291 */ /* 0x000fe2000f8e30ff */
[----:B------:R-:W4:Y:S01]  /*10f0*/  LDCU.128 UR8, c[0x0][0x590] ;  /* 0x0000b200ff0877ac */ /* 0x000f220008000c00 */
[----:B------:R-:W-:Y:S01]  /*1100*/  ULEA UR55, UR48, UR55, 0x6 ;  /* 0x0000003730377291 */ /* 0x000fe2000f8e30ff */
[----:B--2---:R-:W-:Y:S01]  /*1110*/  IMAD R6, R12, UR51, RZ ;  /* 0x000000330c067c24 */ /* 0x004fe2000f8e02ff */
[----:B----4-:R-:W-:Y:S01]  /*1120*/  UIMAD UR18, UR51, UR8, URZ ;  /* 0x00000008331272a4 */ /* 0x010fe2000f8e02ff */
[C---:B-1----:R-:W-:Y:S01]  /*1130*/  IMAD.SHL.U32 R26, R25.reuse, 0x8, RZ ;  /* 0x00000008191a7824 */ /* 0x042fe200078e00ff */
[----:B------:R-:W-:Y:S01]  /*1140*/  SHF.R.U32.HI R24, RZ, 0x3, R25 ;  /* 0x00000003ff187819 */ /* 0x000fe20000011619 */
[----:B------:R-:W-:Y:S01]  /*1150*/  IMAD.U32 R0, RZ, RZ, UR8 ;  /* 0x00000008ff007e24 */ /* 0x000fe2000f8e00ff */
[----:B------:R-:W-:Y:S01]  /*1160*/  UIMAD UR18, UR49, UR9, UR18 ;  /* 0x00000009311272a4 */ /* 0x000fe2000f8e0212 */
[----:B------:R-:W-:-:S02]  /*1170*/  LOP3.LUT R29, R25, 0x1f, RZ, 0xc0, !PT ;  /* 0x0000001f191d7812 */ /* 0x000fc400078ec0ff */
[----:B------:R-:W-:Y:S02]  /*1180*/  LOP3.LUT R8, R26, 0x38, RZ, 0xc0, !PT ;  /* 0x000000381a087812 */ /* 0x000fe400078ec0ff */
[----:B------:R-:W-:Y:S02]  /*1190*/  SHF.R.U32.HI R28, RZ, 0x5, R25 ;  /* 0x00000005ff1c7819 */ /* 0x000fe40000011619 */
[----:B------:R-:W-:Y:S01]  /*11a0*/  IADD3 R2, P0, PT, R8, UR58, RZ ;  /* 0x0000003a08027c10 */ /* 0x000fe2000ff1e0ff */
[----:B------:R-:W-:Y:S01]  /*11b0*/  IMAD.WIDE.U32 R4, R12, UR49, R8 ;  /* 0x000000310c047c25 */ /* 0x000fe2000f8e0008 */
[----:B------:R-:W1:Y:S03]  /*11c0*/  LDCU.64 UR58, c[0x0][0x420] ;  /* 0x00008400ff3a77ac */ /* 0x000e660008000a00 */
[----:B------:R-:W-:Y:S02]  /*11d0*/  IMAD.X R3, RZ, RZ, UR19, P0 ;  /* 0x00000013ff037e24 */ /* 0x000fe400080e06ff */
[----:B------:R-:W-:-:S04]  /*11e0*/  IMAD.WIDE.U32 R2, R0, UR49, R2 ;  /* 0x0000003100027c25 */ /* 0x000fc8000f8e0002 */
[----:B------:R-:W-:Y:S01]  /*11f0*/  IMAD.U32 R0, RZ, RZ, UR10 ;  /* 0x0000000aff007e24 */ /* 0x000fe2000f8e00ff */
[----:B------:R-:W-:Y:S01]  /*1200*/  IADD3 R3, PT, PT, R3, UR18, RZ ;  /* 0x0000001203037c10 */ /* 0x000fe2000fffe0ff */
[----:B------:R-:W2:Y:S02]  /*1210*/  LDCU.64 UR18, c[0x0][0x3c8] ;  /* 0x00007900ff1277ac */ /* 0x000ea40008000a00 */
[----:B------:R-:W-:-:S04]  /*1220*/  IMAD.WIDE.U32 R2, R0, UR24, R2 ;  /* 0x0000001800027c25 */ /* 0x000fc8000f8e0002 */
[----:B------:R-:W-:Y:S01]  /*1230*/  IMAD.U32 R0, RZ, RZ, UR11 ;  /* 0x0000000bff007e24 */ /* 0x000fe2000f8e00ff */
[----:B------:R-:W4:Y:S03]  /*1240*/  LDCU.64 UR10, c[0x0][0x550] ;  /* 0x0000aa00ff0a77ac */ /* 0x000f260008000a00 */
[----:B------:R-:W-:Y:S02]  /*1250*/  IMAD R3, R0, UR24, R3 ;  /* 0x0000001800037c24 */ /* 0x000fe4000f8e0203 */
[----:B------:R-:W-:Y:S01]  /*1260*/  IMAD R0, R13, UR49, R6 ;  /* 0x000000310d007c24 */ /* 0x000fe2000f8e0206 */
[----:B------:R-:W-:Y:S01]  /*1270*/  IADD3 R6, P0, PT, R4, UR50, RZ ;  /* 0x0000003204067c10 */ /* 0x000fe2000ff1e0ff */
[C---:B------:R-:W-:Y:S01]  /*1280*/  IMAD.WIDE.U32 R2, R24.reuse, UR8, R2 ;  /* 0x0000000818027c25 */ /* 0x040fe2000f8e0002 */
[----:B------:R-:W-:Y:S02]  /*1290*/  USHF.L.U32 UR49, UR8, 0x5, URZ ;  /* 0x0000000508317899 */ /* 0x000fe400080006ff */
[----:B------:R-:W-:Y:S01]  /*12a0*/  IADD3.X R7, PT, PT, R5, UR47, R0, P0, !PT ;  /* 0x0000002f05077c10 */ /* 0x000fe200087fe400 */
[----:B--2---:R-:W-:Y:S01]  /*12b0*/  IMAD.U32 R0, RZ, RZ, UR18 ;  /* 0x00000012ff007e24 */ /* 0x004fe2000f8e00ff */
[----:B------:R-:W-:Y:S01]  /*12c0*/  USHF.L.U64.HI UR47, UR8, 0x5, UR9 ;  /* 0x00000005082f7899 */ /* 0x000fe20008010209 */
[----:B------:R-:W-:Y:S01]  /*12d0*/  IMAD R15, R24, UR9, R3 ;  /* 0x00000009180f7c24 */ /* 0x000fe2000f8e0203 */
[----:B------:R-:W2:Y:S01]  /*12e0*/  LDCU.64 UR8, c[0x0][0x380] ;  /* 0x00007000ff0877ac */ /* 0x000ea20008000a00 */
[----:B---3--:R-:W-:Y:S01]  /*12f0*/  IMAD.WIDE.U32 R4, R16, UR22, RZ ;  /* 0x0000001610047c25 */ /* 0x008fe2000f8e00ff */
[----:B----4-:R-:W-:-:S03]  /*1300*/  LEA R34, P2, R2, UR10, 0x1 ;  /* 0x0000000a02227c11 */ /* 0x010fc6000f8408ff */
[----:B------:R-:W-:Y:S01]  /*1310*/  IMAD.U32 R3, RZ, RZ, UR19 ;  /* 0x00000013ff037e24 */ /* 0x000fe2000f8e00ff */
[----:B------:R-:W3:Y:S01]  /*1320*/  LDCU.64 UR18, c[0x0][0x570] ;  /* 0x0000ae00ff1277ac */ /* 0x000ee20008000a00 */
[----:B------:R-:W-:Y:S01]  /*1330*/  IMAD.WIDE.U32 R6, R0, UR24, R6 ;  /* 0x0000001800067c25 */ /* 0x000fe2000f8e0006 */
[----:B------:R-:W-:Y:S02]  /*1340*/  SEL R4, R4, RZ, P3 ;  /* 0x000000ff04047207 */ /* 0x000fe40001800000 */
[----:B------:R-:W-:Y:S01]  /*1350*/  LEA.HI.X R35, R2, UR11, R15, 0x1, P2 ;  /* 0x0000000b02237c11 */ /* 0x000fe200090f0c0f */
[----:B------:R-:W-:Y:S01]  /*1360*/  IMAD R0, R28, UR56, R29 ;  /* 0x000000381c007c24 */ /* 0x000fe2000f8e021d */
[----:B------:R-:W-:Y:S01]  /*1370*/  USHF.L.U32 UR56, UR56, 0x6, URZ ;  /* 0x0000000638387899 */ /* 0x000fe200080006ff */
[----:B------:R-:W-:Y:S01]  /*1380*/  IMAD R10, R17, UR22, R5 ;  /* 0x00000016110a7c24 */ /* 0x000fe2000f8e0205 */
[----:B------:R-:W-:Y:S01]  /*1390*/  MOV R2, R6 ;  /* 0x0000000600027202 */ /* 0x000fe20000000f00 */
[----:B------:R-:W-:Y:S01]  /*13a0*/  IMAD R3, R3, UR24, R7 ;  /* 0x0000001803037c24 */ /* 0x000fe2000f8e0207 */
[----:B------:R-:W-:Y:S01]  /*13b0*/  IADD3 R14, P1, P0, R0, UR53, R4 ;  /* 0x00000035000e7c10 */ /* 0x000fe2000f83e004 */
[----:B------:R-:W4:Y:S01]  /*13c0*/  LDCU.64 UR50, c[0x0][0x5e8] ;  /* 0x0000bd00ff3277ac */ /* 0x000f220008000a00 */
[----:B------:R-:W-:Y:S01]  /*13d0*/  SHF.R.S32.HI R5, RZ, 0x1f, R0 ;  /* 0x0000001fff057819 */ /* 0x000fe20000011400 */
[----:B------:R-:W-:Y:S01]  /*13e0*/  IMAD.WIDE.U32 R2, R24, R12, R2 ;  /* 0x0000000c18027225 */ /* 0x000fe200078e0002 */
[----:B------:R-:W-:Y:S01]  /*13f0*/  SEL R0, R10, RZ, P3 ;  /* 0x000000ff0a007207 */ /* 0x000fe20001800000 */
[----:B------:R1:W-:Y:S01]  /*1400*/  STL.64 [R1+0x40], R34 ;  /* 0x0000402201007387 */ /* 0x0003e20000100a00 */
[C---:B------:R-:W-:Y:S01]  /*1410*/  IADD3 R6, PT, PT, R24.reuse, 0x20, RZ ;  /* 0x0000002018067810 */ /* 0x040fe20007ffe0ff */
[----:B------:R-:W-:Y:S01]  /*1420*/  IMAD.U32 R4, RZ, RZ, UR56 ;  /* 0x00000038ff047e24 */ /* 0x000fe2000f8e00ff */
[----:B------:R-:W-:Y:S01]  /*1430*/  IADD3.X R5, PT, PT, R5, UR52, R0, P1, P0 ;  /* 0x0000003405057c10 */ /* 0x000fe20008fe0400 */
[----:B------:R-:W-:Y:S01]  /*1440*/  IMAD R3, R24, R13, R3 ;  /* 0x0000000d18037224 */ /* 0x000fe200078e0203 */
[----:B------:R-:W-:Y:S01]  /*1450*/  IADD3 R0, P0, PT, R14, UR56, RZ ;  /* 0x000000380e007c10 */ /* 0x000fe2000ff1e0ff */
[----:B------:R-:W-:Y:S01]  /*1460*/  IMAD.SHL.U32 R7, R12, 0x20, RZ ;  /* 0x000000200c077824 */ /* 0x000fe200078e00ff */
[----:B--2---:R-:W-:-:S02]  /*1470*/  LEA R32, P1, R2, UR8, 0x1 ;  /* 0x0000000802207c11 */ /* 0x004fc4000f8208ff */
[----:B------:R-:W-:Y:S02]  /*1480*/  LEA.HI.X.SX32 R4, R4, R5, 0x1, P0 ;  /* 0x0000000504047211 */ /* 0x000fe400000f0eff */
[----:B---3--:R-:W-:Y:S02]  /*1490*/  LEA R22, P0, R0, UR18, 0x2 ;  /* 0x0000001200167c11 */ /* 0x008fe4000f8010ff */
[----:B------:R-:W-:Y:S01]  /*14a0*/  LEA.HI.X R33, R2, UR9, R3, 0x1, P1 ;  /* 0x0000000902217c11 */ /* 0x000fe200088f0c03 */
[----:B----4-:R-:W-:Y:S01]  /*14b0*/  UIMAD.WIDE UR10, UR54, 0x4, UR50 ;  /* 0x00000004360a78a5 */ /* 0x010fe2000f8e0232 */
[----:B------:R-:W-:Y:S01]  /*14c0*/  LEA.HI.X R23, R0, UR19, R4, 0x2, P0 ;  /* 0x0000001300177c11 */ /* 0x000fe200080f1404 */
[----:B-1----:R-:W-:Y:S01]  /*14d0*/  UIMAD.WIDE UR50, UR55, 0x4, UR58 ;  /* 0x00000004373278a5 */ /* 0x002fe2000f8e023a */
[----:B------:R-:W-:Y:S01]  /*14e0*/  IADD3 R17, P0, PT, R24, 0x20, RZ ;  /* 0x0000002018117810 */ /* 0x000fe20007f1e0ff */
[----:B------:R1:W-:Y:S01]  /*14f0*/  STL.64 [R1+0x38], R32 ;  /* 0x0000382001007387 */ /* 0x0003e20000100a00 */
[----:B------:R-:W-:-:S02]  /*1500*/  SHF.L.U64.HI R13, R12, 0x5, R13 ;  /* 0x000000050c0d7819 */ /* 0x000fc4000001020d */
[----:B------:R-:W-:Y:S01]  /*1510*/  UMOV UR18, UR10 ;  /* 0x0000000a00127c82 */ /* 0x000fe20008000000 */
[----:B------:R1:W-:Y:S01]  /*1520*/  STL.64 [R1+0x28], R22 ;  /* 0x0000281601007387 */ /* 0x0003e20000100a00 */
[----:B------:R-:W-:Y:S01]  /*1530*/  IMAD.X R18, RZ, RZ, RZ, P0 ;  /* 0x000000ffff127224 */ /* 0x000fe200000e06ff */
[----:B------:R-:W-:Y:S01]  /*1540*/  UMOV UR19, UR11 ;  /* 0x0000000b00137c82 */ /* 0x000fe20008000000 */
[----:B------:R-:W-:Y:S05]  /*1550*/  BRA.U UP0, `(.L_x_987) ;  /* 0x0000000500d07547 */ /* 0x000fea000b800000 */
        /* <DEDUP_REMOVED lines=11> */
[----:B------:R-:W-:Y:S01]  /*1610*/  MOV R0, UR9 ;  /* 0x0000000900007c02 */ /* 0x000fe20008000f00 */
[----:B------:R-:W-:Y:S05]  /*1620*/  BRA `(.L_x_989) ;  /* 0x0000000000187947 */ /* 0x000fea0003800000 */
.L_x_988:
[----:B------:R-:W2:Y:S01]  /*1630*/  LDCU.64 UR14, c[0x0][0x5c0] ;  /* 0x0000b800ff0e77ac */ /* 0x000ea20008000a00 */
[----:B------:R-:W-:-:S04]  /*1640*/  UIADD3 UR8, UPT, UPT, UR35, UR40, URZ ;  /* 0x0000002823087290 */ /* 0x000fc8000fffe0ff */
[----:B--2---:R-:W-:Y:S02]  /*1650*/  UIMAD.WIDE.U32 UR18, UR8, UR14, URZ ;  /* 0x0000000e081272a5 */ /* 0x004fe4000f8e00ff */
[----:B------:R-:W-:-:S04]  /*1660*/  UIMAD UR8, UR8, UR15, URZ ;  /* 0x0000000f080872a4 */ /* 0x000fc8000f8e02ff */
[----:B------:R-:W-:-:S06]  /*1670*/  UIADD3 UR8, UPT, UPT, UR19, UR8, URZ ;  /* 0x0000000813087290 */ /* 0x000fcc000fffe0ff */
[----:B------:R-:W-:Y:S02]  /*1680*/  MOV R0, UR8 ;  /* 0x0000000800007c02 */ /* 0x000fe40008000f00 */
.L_x_989:
        /* <DEDUP_REMOVED lines=12> */
[----:B------:R-:W-:Y:S06]  /*1750*/  BRA `(.L_x_991) ;  /* 0x0000000000187947 */ /* 0x000fec0003800000 */
.L_x_990:
[----:B------:R-:W2:Y:S01]  /*1760*/  LDCU.64 UR10, c[0x0][0x5c8] ;  /* 0x0000b900ff0a77ac */ /* 0x000ea20008000a00 */
[----:B------:R-:W-:-:S04]  /*1770*/  UIADD3 UR35, UPT, UPT, UR35, UR40, URZ ;  /* 0x0000002823237290 */ /* 0x000fc8000fffe0ff */
[----:B--2---:R-:W-:Y:S02]  /*1780*/  UIMAD.WIDE.U32 UR16, UR35, UR10, URZ ;  /* 0x0000000a231072a5 */ /* 0x004fe4000f8e00ff */
[----:B------:R-:W-:-:S04]  /*1790*/  UIMAD UR35, UR35, UR11, URZ ;  /* 0x0000000b232372a4 */ /* 0x000fc8000f8e02ff */
[----:B------:R-:W-:-:S06]  /*17a0*/  UIADD3 UR35, UPT, UPT, UR17, UR35, URZ ;  /* 0x0000002311237290 */ /* 0x000fcc000fffe0ff */
[----:B------:R-:W-:-:S07]  /*17b0*/  MOV R10, UR35 ;  /* 0x00000023000a7c02 */ /* 0x000fce0008000f00 */
.L_x_991:
[----:B------:R-:W2:Y:S01]  /*17c0*/  LDCU.64 UR8, c[0x0][0x5d8] ;  /* 0x0000bb00ff0877ac */ /* 0x000ea20008000a00 */
        /* <DEDUP_REMOVED lines=10> */
[----:B--2---:R-:W-:Y:S01]  /*1870*/  IMAD.U32 R0, RZ, RZ, UR9 ;  /* 0x00000009ff007e24 */ /* 0x004fe2000f8e00ff */
[----:B------:R-:W-:-:S05]  /*1880*/  MOV R4, UR8 ;  /* 0x0000000800047c02 */ /* 0x000fca0008000f00 */
        /* <DEDUP_REMOVED lines=13> */
.L_x_993:
[----:B------:R-:W-:Y:S05]  /*1960*/  BSYNC.RECONVERGENT B0 ;  /* 0x0000000000007941 */ /* 0x000fea0003800200 */
.L_x_992:
[----:B------:R-:W-:Y:S04]  /*1970*/  BSSY.RECONVERGENT B0, `(.L_x_994) ;  /* 0x000000d000007945 */ /* 0x000fe80003800200 */
[----:B------:R-:W-:Y:S05]  /*1980*/  @P1 BRA `(.L_x_995) ;  /* 0x00000000002c1947 */ /* 0x000fea0003800000 */
[----:B------:R-:W3:Y:S01]  /*1990*/  LDCU.64 UR8, c[0x0][0x560] ;  /* 0x0000ac00ff0877ac */ /* 0x000ee20008000a00 */
[----:B------:R-:W-:Y:S01]  /*19a0*/  MOV R5, R0 ;  /* 0x0000000000057202 */ /* 0x000fe20000000f00 */
[----:B--2---:R-:W-:Y:S02]  /*19b0*/  IMAD R2, R18, UR14, RZ ;  /* 0x0000000e12027c24 */ /* 0x004fe4000f8e02ff */
[----:B------:R-:W-:-:S04]  /*19c0*/  IMAD.WIDE.U32 R4, R17, UR14, R4 ;  /* 0x0000000e11047c25 */ /* 0x000fc8000f8e0004 */
[----:B------:R-:W-:-:S05]  /*19d0*/  IMAD R0, R17, UR15, R2 ;  /* 0x0000000f11007c24 */ /* 0x000fca000f8e0202 */
[----:B------:R-:W-:Y:S02]  /*19e0*/  IADD3 R0, PT, PT, R5, R0, RZ ;  /* 0x0000000005007210 */ /* 0x000fe40007ffe0ff */
[----:B---3--:R-:W-:-:S04]  /*19f0*/  LEA R2, P0, R4, UR8, 0x1 ;  /* 0x0000000804027c11 */ /* 0x008fc8000f8008ff */
[----:B------:R-:W-:-:S05]  /*1a00*/  LEA.HI.X R3, R4, UR9, R0, 0x1, P0 ;  /* 0x0000000904037c11 */ /* 0x000fca00080f0c00 */
[----:B------:R3:W-:Y:S04]  /*1a10*/  STG.E.128 desc[UR32][R2.64], RZ ;  /* 0x000000ff02007986 */ /* 0x0007e8000c101d20 */
[----:B------:R3:W-:Y:S04]  /*1a20*/  STG.E.128 desc[UR32][R2.64+0x80], RZ ;  /* 0x000080ff02007986 */ /* 0x0007e8000c101d20 */
[----:B------:R3:W-:Y:S02]  /*1a30*/  STG.E.128 desc[UR32][R2.64+0x100], RZ ;  /* 0x000100ff02007986 */ /* 0x0007e4000c101d20 */
.L_x_995:
[----:B------:R-:W-:Y:S05]  /*1a40*/  BSYNC.RECONVERGENT B0 ;  /* 0x0000000000007941 */ /* 0x000fea0003800200 */
.L_x_994:
[----:B------:R-:W4:Y:S01]  /*1a50*/  LDCU.64 UR8, c[0x0][0x5e0] ;  /* 0x0000bc00ff0877ac */ /* 0x000f220008000a00 */
[----:B--23--:R-:W-:Y:S01]  /*1a60*/  MOV R2, UR10 ;  /* 0x0000000a00027c02 */ /* 0x00cfe20008000f00 */
        /* <DEDUP_REMOVED lines=21> */
.L_x_997:
[----:B------:R-:W-:Y:S05]  /*1bc0*/  BSYNC.RECONVERGENT B0 ;  /* 0x0000000000007941 */ /* 0x000fea0003800200 */
.L_x_996:
        /* <DEDUP_REMOVED lines=11> */
[----:B------:R2:W-:Y:S01]  /*1c80*/  STG.E.128 desc[UR32][R2.64+0x100], RZ ;  /* 0x000100ff02007986 */ /* 0x0005e2000c101d20 */
[----:B------:R-:W-:Y:S05]  /*1c90*/  BRA `(.L_x_998) ;  /* 0x0000006800107947 */ /* 0x000fea0003800000 */
.L_x_987:
[----:B------:R-:W-:Y:S01]  /*1ca0*/  UIADD3 UR52, UPT, UPT, -UR37, UR34, URZ ;  /* 0x0000002225347290 */ /* 0x000fe2000fffe1ff */
[----:B------:R-:W-:Y:S01]  /*1cb0*/  IMAD.U32 R2, RZ, RZ, UR14 ;  /* 0x0000000eff027e24 */ /* 0x000fe2000f8e00ff */
[----:B------:R-:W2:Y:S01]  /*1cc0*/  LDCU.64 UR10, c[0x0][0x3d8] ;  /* 0x00007b00ff0a77ac */ /* 0x000ea20008000a00 */
[----:B------:R-:W-:Y:S01]  /*1cd0*/  IMAD.U32 R4, RZ, RZ, UR16 ;  /* 0x00000010ff047e24 */ /* 0x000fe2000f8e00ff */
[----:B------:R-:W-:Y:S01]  /*1ce0*/  SHF.R.U32.HI R27, RZ, 0x1, R25 ;  /* 0x00000001ff1b7819 */ /* 0x000fe20000011619 */
[--C-:B------:R-:W-:Y:S01]  /*1cf0*/  IMAD.WIDE.U32 R2, R2, UR37, R8.reuse ;  /* 0x0000002502027c25 */ /* 0x100fe2000f8e0008 */
[----:B------:R-:W-:Y:S01]  /*1d00*/  ISETP.GE.AND P5, PT, R24, UR52, PT ;  /* 0x0000003418007c0c */ /* 0x000fe2000bfa6270 */
[----:B------:R-:W-:Y:S01]  /*1d10*/  UIMAD UR43, UR48, -0x40, UR43 ;  /* 0xffffffc0302b78a4 */ /* 0x000fe2000f8e022b */
[----:B------:R-:W-:Y:S01]  /*1d20*/  LOP3.LUT R0, R27, 0x30, RZ, 0xc0, !PT ;  /* 0x000000301b007812 */ /* 0x000fe200078ec0ff */
[----:B------:R-:W-:Y:S01]  /*1d30*/  IMAD.WIDE.U32 R4, R4, UR37, R8 ;  /* 0x0000002504047c25 */ /* 0x000fe2000f8e0008 */
[----:B------:R-:W-:Y:S01]  /*1d40*/  SHF.R.U32.HI R8, RZ, 0x2, R25 ;  /* 0x00000002ff087819 */ /* 0x000fe20000011619 */
[----:B------:R-:W-:Y:S01]  /*1d50*/  UIMAD UR53, UR41, UR14, URZ ;  /* 0x0000000e293572a4 */ /* 0x000fe2000f8e02ff */
[C---:B------:R-:W-:Y:S01]  /*1d60*/  ISETP.GE.AND P4, PT, R6.reuse, UR52, PT ;  /* 0x0000003406007c0c */ /* 0x040fe2000bf86270 */
[----:B------:R-:W-:Y:S01]  /*1d70*/  UIMAD UR41, UR41, UR16, URZ ;  /* 0x00000010292972a4 */ /* 0x000fe2000f8e02ff */
[----:B------:R-:W-:Y:S01]  /*1d80*/  ISETP.GE.AND P2, PT, R6, UR43, PT ;  /* 0x0000002b06007c0c */ /* 0x000fe2000bf46270 */
[----:B------:R-:W-:Y:S01]  /*1d90*/  UIMAD UR53, UR37, UR15, UR53 ;  /* 0x0000000f253572a4 */ /* 0x000fe2000f8e0235 */
[----:B------:R-:W-:Y:S01]  /*1da0*/  LOP3.LUT R30, R0, 0x7, R8, 0xf8, !PT ;  /* 0x00000007001e7812 */ /* 0x000fe200078ef808 */
[----:B------:R-:W3:Y:S01]  /*1db0*/  LDCU.64 UR8, c[0x0][0x3d0] ;  /* 0x00007a00ff0877ac */ /* 0x000ee20008000a00 */
[----:B------:R-:W-:Y:S01]  /*1dc0*/  IADD3 R2, P1, PT, R2, UR46, RZ ;  /* 0x0000002e02027c10 */ /* 0x000fe2000ff3e0ff */
[----:B------:R-:W4:Y:S01]  /*1dd0*/  @!P5 LDC.64 R8, c[0x0][0x390] ;  /* 0x0000e400ff08db82 */ /* 0x000f220000000a00 */
[----:B------:R-:W-:Y:S01]  /*1de0*/  IADD3 R4, P0, PT, R4, UR44, RZ ;  /* 0x0000002c04047c10 */ /* 0x000fe2000ff1e0ff */
[----:B------:R-:W-:Y:S01]  /*1df0*/  UIMAD UR41, UR37, UR17, UR41 ;  /* 0x00000011252972a4 */ /* 0x000fe2000f8e0229 */
[----:B------:R-:W-:Y:S01]  /*1e00*/  IMAD.U32 R14, RZ, RZ, UR49 ;  /* 0x00000031ff0e7e24 */ /* 0x000fe2000f8e00ff */
[----:B------:R-:W-:Y:S01]  /*1e10*/  IADD3.X R3, PT, PT, R19, UR53, R3, P1, !PT ;  /* 0x0000003513037c10 */ /* 0x000fe20008ffe403 */
[----:B--2---:R-:W-:-:S03]  /*1e20*/  IMAD R0, R20, UR10, RZ ;  /* 0x0000000a14007c24 */ /* 0x004fc6000f8e02ff */
[----:B------:R-:W-:Y:S01]  /*1e30*/  @P3 BAR.SYNC.DEFER_BLOCKING 0x0 ;  /* 0x0000000000003b1d */ /* 0x000fe20000010000 */
[----:B------:R-:W-:Y:S01]  /*1e40*/  IMAD.U32 R12, RZ, RZ, UR49 ;  /* 0x00000031ff0c7e24 */ /* 0x000fe2000f8e00ff */
[----:B------:R-:W-:Y:S01]  /*1e50*/  IADD3.X R5, PT, PT, R21, UR41, R5, P0, !PT ;  /* 0x0000002915057c10 */ /* 0x000fe200087fe405 */
[----:B------:R-:W-:Y:S01]  /*1e60*/  IMAD.U32 R10, RZ, RZ, UR47 ;  /* 0x0000002fff0a7e24 */ /* 0x000fe2000f8e00ff */
[----:B------:R-:W-:Y:S01]  /*1e70*/  @!P2 LEA R14, P0, R14, R34, 0x1 ;  /* 0x000000220e0ea211 */ /* 0x000fe200078008ff */
[----:B------:R-:W-:-:S03]  /*1e80*/  IMAD R6, R11, UR11, R0 ;  /* 0x0000000b0b067c24 */ /* 0x000fc6000f8e0200 */
[----:B-1----:R-:W1:Y:S01]  /*1e90*/  @!P4 LDC.64 R22, c[0x0][0x390] ;  /* 0x0000e400ff16cb82 */ /* 0x002e620000000a00 */
[----:B------:R-:W-:Y:S01]  /*1ea0*/  IMAD.WIDE.U32 R2, R11, UR10, R2 ;  /* 0x0000000a0b027c25 */ /* 0x000fe2000f8e0002 */
[----:B------:R-:W-:Y:S01]  /*1eb0*/  @!P2 LEA.HI.X R15, R12, R35, R10, 0x1, P0 ;  /* 0x000000230c0fa211 */ /* 0x000fe200000f0c0a */
[----:B------:R-:W-:Y:S01]  /*1ec0*/  STL [R1+0x30], R30 ;  /* 0x0000301e01007387 */ /* 0x000fe20000100800 */
[----:B------:R-:W-:Y:S01]  /*1ed0*/  @!P2 LEA R12, P0, R7, R32, 0x1 ;  /* 0x00000020070ca211 */ /* 0x000fe200078008ff */
[----:B------:R-:W-:Y:S01]  /*1ee0*/  IMAD.IADD R3, R3, 0x1, R6 ;  /* 0x0000000103037824 */ /* 0x000fe200078e0206 */
[----:B------:R-:W-:Y:S01]  /*1ef0*/  LOP3.LUT R16, R26, 0x1f8, RZ, 0xc0, !PT ;  /* 0x000001f81a107812 */ /* 0x000fe200078ec0ff */
[--C-:B------:R-:W-:Y:S01]  /*1f00*/  @!P4 IMAD.MOV.U32 R6, RZ, RZ, R2.reuse ;  /* 0x000000ffff06c224 */ /* 0x100fe200078e0002 */
[----:B------:R-:W-:Y:S01]  /*1f10*/  @!P2 LEA.HI.X R13, R7, R33, R13, 0x1, P0 ;  /* 0x00000021070da211 */ /* 0x000fe200000f0c0d */
[----:B------:R-:W-:Y:S01]  /*1f20*/  @!P4 IMAD.MOV.U32 R7, RZ, RZ, R3 ;  /* 0x000000ffff07c224 */ /* 0x000fe200078e0003 */
[----:B------:R-:W-:Y:S01]  /*1f30*/  LOP3.LUT R16, R16, 0x38, R25, 0x78, !PT ;  /* 0x0000003810107812 */ /* 0x000fe200078e7819 */
[----:B---3--:R-:W-:Y:S01]  /*1f40*/  IMAD R0, R20, UR8, RZ ;  /* 0x0000000814007c24 */ /* 0x008fe2000f8e02ff */
[C---:B------:R-:W-:Y:S01]  /*1f50*/  ISETP.GE.AND P3, PT, R24.reuse, UR43, PT ;  /* 0x0000002b18007c0c */ /* 0x040fe2000bf66270 */
[----:B------:R-:W-:Y:S01]  /*1f60*/  @!P5 IMAD.WIDE.U32 R2, R24, UR14, R2 ;  /* 0x0000000e1802dc25 */ /* 0x000fe2000f8e0002 */
[----:B------:R-:W2:Y:S01]  /*1f70*/  @!P4 LDC.64 R20, c[0x0][0x388] ;  /* 0x0000e200ff14cb82 */ /* 0x000ea20000000a00 */
[----:B------:R-:W-:-:S02]  /*1f80*/  UIADD3 UR37, UPT, UPT, UR37, 0x40, URZ ;  /* 0x0000004025257890 */ /* 0x000fc4000fffe0ff */
[C---:B------:R-:W-:Y:S01]  /*1f90*/  IMAD R0, R11.reuse, UR9, R0 ;  /* 0x000000090b007c24 */ /* 0x040fe2000f8e0200 */
[----:B----4-:R-:W-:Y:S01]  /*1fa0*/  @!P5 LEA R8, P0, R2, R8, 0x1 ;  /* 0x000000080208d211 */ /* 0x010fe200078008ff */
[----:B------:R-:W-:Y:S01]  /*1fb0*/  IMAD.WIDE.U32 R4, R11, UR8, R4 ;  /* 0x000000080b047c25 */ /* 0x000fe2000f8e0004 */
[----:B------:R-:W-:Y:S02]  /*1fc0*/  CS2R R142, SRZ ;  /* 0x00000000008e7805 */ /* 0x000fe4000001ff00 */
[----:B------:R-:W-:Y:S02]  /*1fd0*/  CS2R R140, SRZ ;  /* 0x00000000008c7805 */ /* 0x000fe4000001ff00 */
[----:B------:R-:W-:Y:S01]  /*1fe0*/  CS2R R146, SRZ ;  /* 0x0000000000927805 */ /* 0x000fe2000001ff00 */
[----:B------:R-:W-:Y:S01]  /*1ff0*/  @!P5 IMAD R3, R24, UR15, R3 ;  /* 0x0000000f1803dc24 */ /* 0x000fe2000f8e0203 */
[----:B------:R-:W-:Y:S01]  /*2000*/  CS2R R144, SRZ ;  /* 0x0000000000907805 */ /* 0x000fe2000001ff00 */
[----:B------:R-:W-:Y:S01]  /*2010*/  IMAD.IADD R5, R5, 0x1, R0 ;  /* 0x0000000105057824 */ /* 0x000fe200078e0200 */
[----:B------:R-:W-:Y:S01]  /*2020*/  CS2R R138, SRZ ;  /* 0x00000000008a7805 */ /* 0x000fe2000001ff00 */
[----:B------:R-:W-:Y:S01]  /*2030*/  @!P4 IMAD R0, R18, UR14, RZ ;  /* 0x0000000e1200cc24 */ /* 0x000fe2000f8e02ff */
[----:B------:R-:W-:Y:S01]  /*2040*/  @!P5 LEA.HI.X R9, R2, R9, R3, 0x1, P0 ;  /* 0x000000090209d211 */ /* 0x000fe200000f0c03 */
[----:B------:R-:W-:Y:S01]  /*2050*/  @!P4 IMAD.WIDE.U32 R6, R17, UR14, R6 ;  /* 0x0000000e1106cc25 */ /* 0x000fe2000f8e0006 */
[----:B------:R-:W-:Y:S01]  /*2060*/  LOP3.LUT R3, R16, 0x1e00, R26, 0xf8, !PT ;  /* 0x00001e0010037812 */ /* 0x000fe200078ef81a */
[----:B------:R-:W-:-:S02]  /*2070*/  UIMAD UR9, UR25, UR45, UR24 ;  /* 0x0000002d190972a4 */ /* 0x000fc4000f8e0218 */
[----:B------:R-:W-:Y:S01]  /*2080*/  @!P4 IMAD R16, R18, UR16, RZ ;  /* 0x000000101210cc24 */ /* 0x000fe2000f8e02ff */
[C---:B-1----:R-:W-:Y:S01]  /*2090*/  @!P4 LEA R2, P0, R6.reuse, R22, 0x1 ;  /* 0x000000160602c211 */ /* 0x042fe200078008ff */
[----:B------:R-:W1:Y:S01]  /*20a0*/  @!P5 LDC.64 R18, c[0x0][0x388] ;  /* 0x0000e200ff12db82 */ /* 0x000e620000000a00 */
[----:B------:R-:W-:Y:S01]  /*20b0*/  @!P4 IMAD R0, R17, UR15, R0 ;  /* 0x0000000f1100cc24 */ /* 0x000fe2000f8e0200 */
[----:B------:R-:W-:Y:S01]  /*20c0*/  CS2R R136, SRZ ;  /* 0x0000000000887805 */ /* 0x000fe2000001ff00 */
[----:B------:R-:W-:Y:S01]  /*20d0*/  @!P4 IMAD.MOV.U32 R10, RZ, RZ, R4 ;  /* 0x000000ffff0ac224 */ /* 0x000fe200078e0004 */
[----:B------:R-:W-:Y:S01]  /*20e0*/  CS2R R134, SRZ ;  /* 0x0000000000867805 */ /* 0x000fe2000001ff00 */
[----:B------:R-:W-:Y:S01]  /*20f0*/  @!P4 IMAD.IADD R7, R7, 0x1, R0 ;  /* 0x000000010707c824 */ /* 0x000fe200078e0200 */
[----:B------:R-:W-:Y:S01]  /*2100*/  LEA R0, R3, UR6, 0x1 ;  /* 0x0000000603007c11 */ /* 0x000fe2000f8e08ff */
[----:B------:R-:W-:Y:S01]  /*2110*/  @!P4 IMAD.MOV.U32 R11, RZ, RZ, R5 ;  /* 0x000000ffff0bc224 */ /* 0x000fe200078e0005 */
[----:B------:R-:W-:Y:S01]  /*2120*/  CS2R R132, SRZ ;  /* 0x0000000000847805 */ /* 0x000fe2000001ff00 */
[----:B------:R-:W-:Y:S01]  /*2130*/  @!P4 IMAD R16, R17, UR17, R16 ;  /* 0x000000111110cc24 */ /* 0x000fe2000f8e0210 */
[----:B------:R-:W-:Y:S01]  /*2140*/  @!P4 LEA.HI.X R3, R6, R23, R7, 0x1, P0 ;  /* 0x000000170603c211 */ /* 0x000fe200000f0c07 */
[----:B------:R-:W-:Y:S01]  /*2150*/  @!PT LDS RZ, [RZ] ;  /* 0x00000000fffff984 */ /* 0x000fe20000000800 */
[----:B------:R-:W-:Y:S01]  /*2160*/  @!PT LDS RZ, [RZ] ;  /* 0x00000000fffff984 */ /* 0x000fe20000000800 */
[----:B------:R-:W-:Y:S01]  /*2170*/  @!PT LDS RZ, [RZ] ;  /* 0x00000000fffff984 */ /* 0x000fe20000000800 */
[----:B------:R-:W-:Y:S01]  /*2180*/  @!P5 LDGSTS.E.BYPASS.LTC128B.128 [R0+0x12000], desc[UR32][R8.64] ;  /* 0x120000000800dfae */ /* 0x000fe2000b981a20 */
[----:B------:R-:W-:Y:S01]  /*2190*/  @!P5 IMAD.WIDE.U32 R6, R24, UR16, R4 ;  /* 0x000000101806dc25 */ /* 0x000fe2000f8e0004 */
[----:B------:R-:W-:-:S02]  /*21a0*/  CS2R R126, SRZ ;  /* 0x00000000007e7805 */ /* 0x000fc4000001ff00 */
[----:B------:R-:W-:Y:S01]  /*21b0*/  CS2R R124, SRZ ;  /* 0x00000000007c7805 */ /* 0x000fe2000001ff00 */
[----:B------:R-:W-:Y:S01]  /*21c0*/  @!P5 LDGSTS.E.BYPASS.LTC128B.128 [R0+0x14000], desc[UR32][R8.64+0x80] ;  /* 0x140000800800dfae */ /* 0x000fe2000b981a20 */
[----:B------:R-:W-:Y:S01]  /*21d0*/  @!P4 IMAD.WIDE.U32 R10, R17, UR16, R10 ;  /* 0x00000010110acc25 */ /* 0x000fe2000f8e000a */
[----:B------:R-:W-:Y:S02]  /*21e0*/  CS2R R130, SRZ ;  /* 0x0000000000827805 */ /* 0x000fe4000001ff00 */
[----:B------:R-:W-:Y:S01]  /*21f0*/  CS2R R128, SRZ ;  /* 0x0000000000807805 */ /* 0x000fe2000001ff00 */
[----:B------:R3:W-:Y:S01]  /*2200*/  @!P5 LDGSTS.E.BYPASS.LTC128B.128 [R0+0x16000], desc[UR32][R8.64+0x100] ;  /* 0x160001000800dfae */ /* 0x0007e2000b981a20 */
[----:B------:R-:W-:Y:S02]  /*2210*/  CS2R R122, SRZ ;  /* 0x00000000007a7805 */ /* 0x000fe4000001ff00 */
[----:B------:R-:W-:Y:S02]  /*2220*/  CS2R R120, SRZ ;  /* 0x0000000000787805 */ /* 0x000fe4000001ff00 */
[----:B------:R-:W-:Y:S01]  /*2230*/  CS2R R118, SRZ ;  /* 0x0000000000767805 */ /* 0x000fe2000001ff00 */
[----:B------:R-:W-:Y:S01]  /*2240*/  @P5 STS.128 [R0+0x12000], RZ ;  /* 0x012000ff00005388 */ /* 0x000fe20000000c00 */
[----:B-1----:R-:W-:-:S02]  /*2250*/  @!P5 LEA R4, P1, R6, R18, 0x1 ;  /* 0x000000120604d211 */ /* 0x002fc400078208ff */
        /* <DEDUP_REMOVED lines=20> */
[----:B------:R-:W-:Y:S01]  /*23a0*/  CS2R R54, SRZ ;  /* 0x0000000000367805 */ /* 0x000fe2000001ff00 */
[----:B---3--:R-:W1:Y:S01]  /*23b0*/  LDC.64 R8, c[0x0][0x528] ;  /* 0x00014a00ff087b82 */ /* 0x008e620000000a00 */
[----:B------:R-:W-:Y:S01]  /*23c0*/  @!PT LDS RZ, [RZ] ;  /* 0x00000000fffff984 */ /* 0x000fe20000000800 */
[----:B------:R-:W-:Y:S01]  /*23d0*/  @!PT LDS RZ, [RZ] ;  /* 0x00000000fffff984 */ /* 0x000fe20000000800 */
[----:B------:R-:W-:Y:S01]  /*23e0*/  @!PT LDS RZ, [RZ] ;  /* 0x00000000fffff984 */ /* 0x000fe20000000800 */
[----:B------:R-:W-:Y:S01]  /*23f0*/  @!P4 LDGSTS.E.BYPASS.LTC128B.128 [R0+0x13000], desc[UR32][R2.64] ;  /* 0x130000000200cfae */ /* 0x000fe2000b981a20 */
[----:B------:R-:W-:Y:S02]  /*2400*/  CS2R R52, SRZ ;  /* 0x0000000000347805 */ /* 0x000fe4000001ff00 */
[----:B------:R-:W-:-:S02]  /*2410*/  CS2R R46, SRZ ;  /* 0x00000000002e7805 */ /* 0x000fc4000001ff00 */
[----:B------:R-:W-:Y:S01]  /*2420*/  CS2R R44, SRZ ;  /* 0x00000000002c7805 */ /* 0x000fe2000001ff00 */
[----:B------:R-:W-:Y:S01]  /*2430*/  @!P4 LDGSTS.E.BYPASS.LTC128B.128 [R0+0x15000], desc[UR32][R2.64+0x80] ;  /* 0x150000800200cfae */ /* 0x000fe2000b981a20 */
[----:B------:R-:W-:Y:S02]  /*2440*/  CS2R R50, SRZ ;  /* 0x0000000000327805 */ /* 0x000fe4000001ff00 */
[----:B------:R-:W-:Y:S02]  /*2450*/  CS2R R48, SRZ ;  /* 0x0000000000307805 */ /* 0x000fe4000001ff00 */
[----:B------:R-:W-:Y:S01]  /*2460*/  CS2R R42, SRZ ;  /* 0x00000000002a7805 */ /* 0x000fe2000001ff00 */
[----:B------:R3:W-:Y:S01]  /*2470*/  @!P4 LDGSTS.E.BYPASS.LTC128B.128 [R0+0x17000], desc[UR32][R2.64+0x100] ;  /* 0x170001000200cfae */ /* 0x0007e2000b981a20 */
[----:B------:R-:W-:Y:S02]  /*2480*/  CS2R R40, SRZ ;  /* 0x0000000000287805 */ /* 0x000fe4000001ff00 */
[----:B------:R-:W-:-:S02]  /*2490*/  CS2R R38, SRZ ;  /* 0x0000000000267805 */ /* 0x000fc4000001ff00 */
[----:B------:R-:W-:Y:S01]  /*24a0*/  CS2R R36, SRZ ;  /* 0x0000000000247805 */ /* 0x000fe2000001ff00 */
[----:B------:R-:W0:Y:S01]  /*24b0*/  LDGDEPBAR ;  /* 0x00000000000079af */ /* 0x000e220000000000 */
[----:B------:R-:W-:Y:S01]  /*24c0*/  UISETP.GE.AND UP1, UPT, UR37, UR34, UPT ;  /* 0x000000222500728c */ /* 0x000fe2000bf26270 */
[----:B------:R-:W4:Y:S02]  /*24d0*/  LDCU UR8, c[0x0][0x3e0] ;  /* 0x00007c00ff0877ac */ /* 0x000f240008000800 */
[----:B------:R-:W-:Y:S01]  /*24e0*/  @!P3 LDGSTS.E.BYPASS.LTC128B.128 [R0+0x6000], desc[UR32][R34.64] ;  /* 0x060000002200bfae */ /* 0x000fe2000b981a20 */
[----:B------:R-:W1:Y:S03]  /*24f0*/  LDCU UR10, c[0x0][0x45c] ;  /* 0x00008b80ff0a77ac */ /* 0x000e660008000800 */
[----:B------:R-:W-:Y:S04]  /*2500*/  @!P3 LDGSTS.E.BYPASS.LTC128B.128 [R0+0x8000], desc[UR32][R34.64+0x80] ;  /* 0x080000802200bfae */ /* 0x000fe8000b981a20 */
[----:B------:R-:W-:Y:S04]  /*2510*/  @!P3 LDGSTS.E.BYPASS.LTC128B.128 [R0+0xa000], desc[UR32][R34.64+0x100] ;  /* 0x0a0001002200bfae */ /* 0x000fe8000b981a20 */
[----:B------:R-:W-:Y:S04]  /*2520*/  @P3 STS.128 [R0+0x6000], RZ ;  /* 0x006000ff00003388 */ /* 0x000fe80000000c00 */
[----:B------:R-:W-:Y:S01]  /*2530*/  @P3 STS.128 [R0+0x8000], RZ ;  /* 0x008000ff00003388 */ /* 0x000fe20000000c00 */
[----:B---3--:R-:W-:-:S03]  /*2540*/  @!P5 IMAD R3, R24, UR17, R7 ;  /* 0x000000111803dc24 */ /* 0x008fc6000f8e0207 */
[----:B------:R-:W-:Y:S01]  /*2550*/  @P3 STS.128 [R0+0xa000], RZ ;  /* 0x00a000ff00003388 */ /* 0x000fe20000000c00 */
[----:B------:R-:W-:Y:S01]  /*2560*/  @!P4 IMAD.IADD R7, R11, 0x1, R16 ;  /* 0x000000010b07c824 */ /* 0x000fe200078e0210 */
[----:B--2---:R-:W-:Y:S02]  /*2570*/  @!P4 LEA R2, P0, R10, R20, 0x1 ;  /* 0x000000140a02c211 */ /* 0x004fe400078008ff */
[----:B------:R-:W-:Y:S01]  /*2580*/  @P2 STS.128 [R0+0x7000], RZ ;  /* 0x007000ff00002388 */ /* 0x000fe20000000c00 */
[----:B------:R-:W-:Y:S01]  /*2590*/  @!P5 LEA.HI.X R5, R6, R19, R3, 0x1, P1 ;  /* 0x000000130605d211 */ /* 0x000fe200008f0c03 */
[----:B------:R-:W-:Y:S01]  /*25a0*/  IMAD.MOV.U32 R6, RZ, RZ, 0x7f800000 ;  /* 0x7f800000ff067424 */ /* 0x000fe200078e00ff */
[----:B------:R-:W-:Y:S01]  /*25b0*/  @!P4 LEA.HI.X R3, R10, R21, R7, 0x1, P0 ;  /* 0x000000150a03c211 */ /* 0x000fe200000f0c07 */
[----:B------:R-:W-:Y:S01]  /*25c0*/  @P2 STS.128 [R0+0x9000], RZ ;  /* 0x009000ff00002388 */ /* 0x000fe20000000c00 */
[----:B------:R-:W-:-:S03]  /*25d0*/  ISETP.GE.AND P1, PT, R30, UR43, PT ;  /* 0x0000002b1e007c0c */ /* 0x000fc6000bf26270 */
[----:B------:R-:W-:Y:S04]  /*25e0*/  @P2 STS.128 [R0+0xb000], RZ ;  /* 0x00b000ff00002388 */ /* 0x000fe80000000c00 */
        /* <DEDUP_REMOVED lines=23> */
[----:B------:R-:W-:Y:S04]  /*2760*/  @!P5 LDGSTS.E.BYPASS.LTC128B.128 [R0+0x10000], desc[UR32][R4.64+0x100] ;  /* 0x100001000400dfae */ /* 0x000fe8000b981a20 */
[----:B------:R-:W-:Y:S04]  /*2770*/  @P5 STS.128 [R0+0xc000], RZ ;  /* 0x00c000ff00005388 */ /* 0x000fe80000000c00 */
[----:B------:R-:W-:Y:S04]  /*2780*/  @P5 STS.128 [R0+0xe000], RZ ;  /* 0x00e000ff00005388 */ /* 0x000fe80000000c00 */
[----:B------:R-:W-:Y:S04]  /*2790*/  @P5 STS.128 [R0+0x10000], RZ ;  /* 0x010000ff00005388 */ /* 0x000fe80000000c00 */
[----:B------:R-:W-:Y:S04]  /*27a0*/  @P4 STS.128 [R0+0xd000], RZ ;  /* 0x00d000ff00004388 */ /* 0x000fe80000000c00 */
[----:B------:R-:W-:Y:S04]  /*27b0*/  @P4 STS.128 [R0+0xf000], RZ ;  /* 0x00f000ff00004388 */ /* 0x000fe80000000c00 */
[----:B------:R2:W-:Y:S04]  /*27c0*/  @P4 STS.128 [R0+0x11000], RZ ;  /* 0x011000ff00004388 */ /* 0x0005e80000000c00 */
[----:B------:R-:W-:Y:S01]  /*27d0*/  @!PT LDS RZ, [RZ] ;  /* 0x00000000fffff984 */ /* 0x000fe20000000800 */
[----:B------:R-:W-:Y:S01]  /*27e0*/  @!PT LDS RZ, [RZ] ;  /* 0x00000000fffff984 */ /* 0x000fe20000000800 */
[----:B------:R-:W-:Y:S01]  /*27f0*/  @!PT LDS RZ, [RZ] ;  /* 0x00000000fffff984 */ /* 0x000fe20000000800 */
[----:B------:R-:W-:Y:S04]  /*2800*/  @!P4 LDGSTS.E.BYPASS.LTC128B.128 [R0+0xd000], desc[UR32][R2.64] ;  /* 0x0d0000000200cfae */ /* 0x000fe8000b981a20 */
[----:B------:R-:W-:Y:S04]  /*2810*/  @!P4 LDGSTS.E.BYPASS.LTC128B.128 [R0+0xf000], desc[UR32][R2.64+0x80] ;  /* 0x0f0000800200cfae */ /* 0x000fe8000b981a20 */
[----:B------:R3:W-:Y:S04]  /*2820*/  @!P4 LDGSTS.E.BYPASS.LTC128B.128 [R0+0x11000], desc[UR32][R2.64+0x100] ;  /* 0x110001000200cfae */ /* 0x0007e8000b981a20 */
[----:B------:R-:W0:Y:S01]  /*2830*/  LDGDEPBAR ;  /* 0x00000000000079af */ /* 0x000e220000000000 */
[----:B---3--:R-:W-:Y:S01]  /*2840*/  IMAD.MOV.U32 R2, RZ, RZ, 0x4 ;  /* 0x00000004ff027424 */ /* 0x008fe200078e00ff */
[----:B------:R-:W-:-:S04]  /*2850*/  DEPBAR.LE SB0, 0x1 ;  /* 0x000080400000791a */ /* 0x000fc80000000000 */
[----:B------:R-:W-:-:S04]  /*2860*/  IMAD.WIDE.U32 R2, R30, R2, UR50 ;  /* 0x000000321e027e25 */ /* 0x000fc8000f8e0002 */
[----:B--2---:R-:W-:Y:S01]  /*2870*/  VIADD R0, R30, 0x8 ;  /* 0x000000081e007836 */ /* 0x004fe20000000000 */
[----:B------:R-:W2:Y:S04]  /*2880*/  @!P1 LDG.E R6, desc[UR32][R2.64] ;  /* 0x0000002002069981 */ /* 0x000ea8000c1e1900 */
[----:B------:R-:W-:Y:S01]  /*2890*/  ISETP.GE.AND P0, PT, R0, UR43, PT ;  /* 0x0000002b00007c0c */ /* 0x000fe2000bf06270 */
[----:B------:R-:W-:-:S12]  /*28a0*/  IMAD.MOV.U32 R0, RZ, RZ, 0x7f800000 ;  /* 0x7f800000ff007424 */ /* 0x000fd800078e00ff */
[----:B------:R3:W5:Y:S01]  /*28b0*/  @!P0 LDG.E R0, desc[UR32][R2.64+0x20] ;  /* 0x0000202002008981 */ /* 0x000762000c1e1900 */
[----:B------:R-:W-:Y:S06]  /*28c0*/  BAR.SYNC.DEFER_BLOCKING 0x0 ;  /* 0x0000000000007b1d */ /* 0x000fec0000010000 */
[----:B------:R-:W4:Y:S01]  /*28d0*/  S2R R14, SR_TID.X ;  /* 0x00000000000e7919 */ /* 0x000f220000002100 */
[----:B--2---:R1:W-:Y:S04]  /*28e0*/  STL [R1+0x4c], R6 ;  /* 0x00004c0601007387 */ /* 0x0043e80000100800 */
[----:B-1----:R-:W2:Y:S04]  /*28f0*/  LDG.E.64 R6, desc[UR32][R8.64+0x8] ;  /* 0x0000082008067981 */ /* 0x002ea8000c1e1b00 */
[----:B------:R-:W2:Y:S01]  /*2900*/  LDG.E.64 R8, desc[UR32][R8.64] ;  /* 0x0000002008087981 */ /* 0x000ea2000c1e1b00 */
[----:B---3--:R-:W-:Y:S01]  /*2910*/  IMAD.SHL.U32 R2, R25, 0x40, RZ ;  /* 0x0000004019027824 */ /* 0x008fe200078e00ff */
[----:B------:R-:W-:-:S02]  /*2920*/  LOP3.LUT R3, R28, 0x3, RZ, 0xc0, !PT ;  /* 0x000000031c037812 */ /* 0x000fc400078ec0ff */
[----:B-----5:R1:W-:Y:S01]  /*2930*/  STL [R1+0x48], R0 ;  /* 0x0000480001007387 */ /* 0x0203e20000100800 */
[C---:B------:R-:W-:Y:S01]  /*2940*/  IMAD.SHL.U32 R5, R25.reuse, 0x20, RZ ;  /* 0x0000002019057824 */ /* 0x040fe200078e00ff */
[C---:B------:R-:W-:Y:S01]  /*2950*/  LOP3.LUT R4, R2.reuse, 0x1c0, RZ, 0xc0, !PT ;  /* 0x000001c002047812 */ /* 0x040fe200078ec0ff */
[----:B------:R-:W-:Y:S01]  /*2960*/  IMAD.SHL.U32 R11, R25, 0x10, RZ ;  /* 0x00000010190b7824 */ /* 0x000fe200078e00ff */
[----:B------:R-:W-:Y:S02]  /*2970*/  LOP3.LUT R2, R2, 0x200, RZ, 0xc0, !PT ;  /* 0x0000020002027812 */ /* 0x000fe400078ec0ff */
[----:B------:R-:W-:Y:S01]  /*2980*/  LOP3.LUT R10, R5, 0x200, RZ, 0xc0, !PT ;  /* 0x00000200050a7812 */ /* 0x000fe200078ec0ff */
[----:B----4-:R-:W-:Y:S01]  /*2990*/  IMAD.SHL.U32 R17, R14, 0x2, RZ ;  /* 0x000000020e117824 */ /* 0x010fe200078e00ff */
[----:B------:R-:W-:Y:S01]  /*29a0*/  LOP3.LUT R5, R2, 0xc00, R5, 0xf8, !PT ;  /* 0x00000c0002057812 */ /* 0x000fe200078ef805 */
[----:B------:R-:W-:Y:S01]  /*29b0*/  IMAD.SHL.U32 R13, R14, 0x20, RZ ;  /* 0x000000200e0d7824 */ /* 0x000fe200078e00ff */
[----:B------:R-:W-:Y:S01]  /*29c0*/  USHF.L.U32 UR9, UR9, 0x5, URZ ;  /* 0x0000000509097899 */ /* 0x000fe200080006ff */
[----:B-1----:R-:W-:-:S04]  /*29d0*/  IMAD.U32 R0, RZ, RZ, UR42 ;  /* 0x0000002aff007e24 */ /* 0x002fc8000f8e00ff */
[----:B------:R-:W-:Y:S01]  /*29e0*/  IMAD R3, R0, 0x4, R3 ;  /* 0x0000000400037824 */ /* 0x000fe200078e0203 */
[----:B------:R-:W-:Y:S02]  /*29f0*/  LOP3.LUT R0, R4, 0x38, R26, 0xf8, !PT ;  /* 0x0000003804007812 */ /* 0x000fe400078ef81a */
[----:B------:R-:W-:Y:S02]  /*2a00*/  LOP3.LUT R4, R10, 0x3800, R11, 0xf8, !PT ;  /* 0x000038000a047812 */ /* 0x000fe400078ef80b */
[----:B------:R1:W-:Y:S01]  /*2a10*/  STL [R1+0x50], R3 ;  /* 0x0000500301007387 */ /* 0x0003e20000100800 */
[----:B------:R-:W-:Y:S02]  /*2a20*/  LOP3.LUT R2, R0, 0x8, R27, 0x78, !PT ;  /* 0x0000000800027812 */ /* 0x000fe400078e781b */
[----:B------:R-:W-:Y:S02]  /*2a30*/  SHF.R.U32.HI R11, RZ, 0x3, R14 ;  /* 0x00000003ff0b7819 */ /* 0x000fe4000001160e */
[----:B------:R-:W-:-:S02]  /*2a40*/  LOP3.LUT R252, R5, R2, RZ, 0xfc, !PT ;  /* 0x0000000205fc7212 */ /* 0x000fc400078efcff */
[----:B------:R-:W-:Y:S02]  /*2a50*/  LOP3.LUT R10, R17, 0x20, RZ, 0xc0, !PT ;  /* 0x00000020110a7812 */ /* 0x000fe400078ec0ff */
[----:B------:R-:W-:Y:S02]  /*2a60*/  SHF.R.U32.HI R16, RZ, 0x2, R14 ;  /* 0x00000002ff107819 */ /* 0x000fe4000001160e */
[----:B------:R-:W-:Y:S01]  /*2a70*/  LOP3.LUT R2, R13, 0xc00, RZ, 0xc0, !PT ;  /* 0x00000c000d027812 */ /* 0x000fe200078ec0ff */
[----:B------:R-:W-:Y:S01]  /*2a80*/  USHF.R.S32.HI UR11, URZ, 0x1f, UR9 ;  /* 0x0000001fff0b7899 */ /* 0x000fe20008011409 */
[----:B------:R-:W-:Y:S02]  /*2a90*/  LOP3.LUT R10, R10, 0x18, R11, 0xf8, !PT ;  /* 0x000000180a0a7812 */ /* 0x000fe400078ef80b */
[----:B------:R-:W-:Y:S02]  /*2aa0*/  LOP3.LUT R2, R2, 0x6, R17, 0xf8, !PT ;  /* 0x0000000602027812 */ /* 0x000fe400078ef811 */
[----:B-1----:R-:W-:-:S04]  /*2ab0*/  LOP3.LUT R3, R0, 0x8, R25, 0x78, !PT ;  /* 0x0000000800037812 */ /* 0x002fc800078e7819 */
[----:B------:R-:W-:Y:S01]  /*2ac0*/  LOP3.LUT R0, R4, R3, RZ, 0xfc, !PT ;  /* 0x0000000304007212 */ /* 0x000fe200078efcff */
[----:B------:R-:W-:Y:S01]  /*2ad0*/  IMAD.SHL.U32 R4, R14, 0x10, RZ ;  /* 0x000000100e047824 */ /* 0x000fe200078e00ff */
[----:B------:R-:W-:Y:S02]  /*2ae0*/  LOP3.LUT R3, R17, 0x38, RZ, 0xc0, !PT ;  /* 0x0000003811037812 */ /* 0x000fe400078ec0ff */
[----:B------:R-:W-:Y:S02]  /*2af0*/  LEA R12, R0, UR6, 0x1 ;  /* 0x00000006000c7c11 */ /* 0x000fe4000f8e08ff */
[----:B------:R-:W-:Y:S02]  /*2b00*/  LOP3.LUT R15, R4, 0x1c0, RZ, 0xc0, !PT ;  /* 0x000001c0040f7812 */ /* 0x000fe400078ec0ff */
[----:B------:R-:W-:Y:S02]  /*2b10*/  LOP3.LUT R0, R3, 0x20, R16, 0x78, !PT ;  /* 0x0000002003007812 */ /* 0x000fe400078e7810 */
[----:B------:R-:W-:-:S02]  /*2b20*/  LOP3.LUT P3, RZ, R25, 0x2, RZ, 0xc0, !PT ;  /* 0x0000000219ff7812 */ /* 0x000fc4000786c0ff */
[----:B------:R-:W-:Y:S01]  /*2b30*/  LOP3.LUT P2, RZ, R25, 0x4, RZ, 0xc0, !PT ;  /* 0x0000000419ff7812 */ /* 0x000fe2000784c0ff */
[----:B------:R-:W-:Y:S01]  /*2b40*/  IMAD.MOV.U32 R5, RZ, RZ, 0x40 ;  /* 0x00000040ff057424 */ /* 0x000fe200078e00ff */
[----:B------:R-:W-:Y:S01]  /*2b50*/  LOP3.LUT R0, R2, R0, R15, 0xfe, !PT ;  /* 0x0000000002007212 */ /* 0x000fe200078efe0f */
[----:B------:R-:W-:Y:S01]  /*2b60*/  STL [R1+0xc], R12 ;  /* 0x00000c0c01007387 */ /* 0x000fe20000100800 */
[C---:B------:R-:W-:Y:S02]  /*2b70*/  IMAD.SHL.U32 R4, R14.reuse, 0x40, RZ ;  /* 0x000000400e047824 */ /* 0x040fe400078e00ff */
[----:B------:R-:W-:Y:S01]  /*2b80*/  IMAD.SHL.U32 R15, R14, 0x8, RZ ;  /* 0x000000080e0f7824 */ /* 0x000fe200078e00ff */
[----:B------:R-:W-:Y:S01]  /*2b90*/  LEA R252, R252, UR6, 0x1 ;  /* 0x00000006fcfc7c11 */ /* 0x000fe2000f8e08ff */
[----:B------:R-:W1:Y:S01]  /*2ba0*/  LDSM.16.M88.4 R148, [R12+0x12000] ;  /* 0x012000000c94783b */ /* 0x000e620000000200 */
[----:B------:R-:W-:-:S03]  /*2bb0*/  LOP3.LUT R2, R10, 0x1c0, R4, 0xf8, !PT ;  /* 0x000001c00a027812 */ /* 0x000fc600078ef804 */
[----:B------:R-:W3:Y:S01]  /*2bc0*/  LDSM.16.M88.4 R152, [R12+0x12800] ;  /* 0x012800000c98783b */ /* 0x000ee20000000200 */
[----:B------:R-:W-:-:S03]  /*2bd0*/  LOP3.LUT R2, R2, 0x38, R15, 0x78, !PT ;  /* 0x0000003802027812 */ /* 0x000fc600078e780f */
[----:B------:R-:W4:Y:S01]  /*2be0*/  LDSM.16.M88.4 R180, [R12+0x14000] ;  /* 0x014000000cb4783b */ /* 0x000f220000000200 */
[----:B------:R-:W-:Y:S01]  /*2bf0*/  LOP3.LUT R2, R2, 0x200, R4, 0xf8, !PT ;  /* 0x0000020002027812 */ /* 0x000fe200078ef804 */
[C---:B------:R-:W-:Y:S02]  /*2c00*/  VIADD R3, R12.reuse, 0x12000 ;  /* 0x000120000c037836 */ /* 0x040fe40000000000 */
[----:B------:R-:W-:Y:S01]  /*2c10*/  VIADD R232, R12, 0x12040 ;  /* 0x000120400ce87836 */ /* 0x000fe20000000000 */
[----:B------:R-:W1:Y:S01]  /*2c20*/  LDSM.16.M88.4 R184, [R12+0x14800] ;  /* 0x014800000cb8783b */ /* 0x000e620000000200 */
[----:B------:R-:W-:Y:S02]  /*2c30*/  @P2 VIADD R232, R3, 0xffffffc0 ;  /* 0xffffffc003e82836 */ /* 0x000fe40000000000 */
[----:B------:R-:W-:Y:S01]  /*2c40*/  IMAD.MOV.U32 R3, RZ, RZ, 0x40 ;  /* 0x00000040ff037424 */ /* 0x000fe200078e00ff */
[----:B------:R-:W1:Y:S04]  /*2c50*/  LDSM.16.M88.4 R212, [R12+0x16000] ;  /* 0x016000000cd4783b */ /* 0x000e680000000200 */
[----:B------:R-:W-:Y:S01]  /*2c60*/  SEL R3, R3, 0xffffffc0, !P2 ;  /* 0xffffffc003037807 */ /* 0x000fe20005000000 */
[----:B------:R-:W1:Y:S04]  /*2c70*/  LDSM.16.M88.4 R164, [R232] ;  /* 0x00000000e8a4783b */ /* 0x000e680000000200 */
[----:B------:R-:W1:Y:S04]  /*2c80*/  LDSM.16.M88.4 R168, [R232+0x800] ;  /* 0x00080000e8a8783b */ /* 0x000e680000000200 */
[----:B------:R-:W1:Y:S04]  /*2c90*/  LDSM.16.M88.4 R196, [R232+0x2000] ;  /* 0x00200000e8c4783b */ /* 0x000e680000000200 */
[----:B------:R-:W1:Y:S04]  /*2ca0*/  LDSM.16.M88.4 R200, [R232+0x2800] ;  /* 0x00280000e8c8783b */ /* 0x000e680000000200 */
[----:B------:R-:W1:Y:S04]  /*2cb0*/  LDSM.16.M88.4 R228, [R232+0x4000] ;  /* 0x00400000e8e4783b */ /* 0x000e680000000200 */
[----:B------:R-:W1:Y:S01]  /*2cc0*/  LDSM.16.M88.4 R216, [R12+0x16800] ;  /* 0x016800000cd8783b */ /* 0x000e620000000200 */
[----:B------:R-:W-:-:S02]  /*2cd0*/  CS2R R30, SRZ ;  /* 0x00000000001e7805 */ /* 0x000fc4000001ff00 */
[----:B------:R-:W-:Y:S02]  /*2ce0*/  CS2R R34, SRZ ;  /* 0x0000000000227805 */ /* 0x000fe4000001ff00 */
[----:B------:R-:W-:Y:S02]  /*2cf0*/  CS2R R32, SRZ ;  /* 0x0000000000207805 */ /* 0x000fe4000001ff00 */
[----:B------:R-:W-:Y:S02]  /*2d00*/  CS2R R26, SRZ ;  /* 0x00000000001a7805 */ /* 0x000fe4000001ff00 */
[----:B------:R-:W-:Y:S02]  /*2d10*/  CS2R R24, SRZ ;  /* 0x0000000000187805 */ /* 0x000fe4000001ff00 */
[----:B------:R-:W-:Y:S02]  /*2d20*/  CS2R R22, SRZ ;  /* 0x0000000000167805 */ /* 0x000fe4000001ff00 */
[----:B------:R-:W-:-:S02]  /*2d30*/  CS2R R20, SRZ ;  /* 0x0000000000147805 */ /* 0x000fc4000001ff00 */
[----:B------:R-:W-:Y:S02]  /*2d40*/  LOP3.LUT P2, RZ, R14, 0x8, RZ, 0xc0, !PT ;  /* 0x000000080eff7812 */ /* 0x000fe4000784c0ff */
[----:B--2---:R-:W-:Y:S01]  /*2d50*/  IADD3 R11, P1, P0, R6, UR9, R29 ;  /* 0x00000009060b7c10 */ /* 0x004fe2000f83e01d */
[----:B------:R-:W-:Y:S01]  /*2d60*/  IMAD.MOV.U32 R6, RZ, RZ, 0x20 ;  /* 0x00000020ff067424 */ /* 0x000fe200078e00ff */
[----:B------:R-:W2:Y:S02]  /*2d70*/  LDCU.U8 UR9, c[0x0][0x4f8] ;  /* 0x00009f00ff0977ac */ /* 0x000ea40008000000 */
[----:B------:R-:W-:Y:S02]  /*2d80*/  IADD3.X R0, PT, PT, R7, UR11, RZ, P1, P0 ;  /* 0x0000000b07007c10 */ /* 0x000fe40008fe04ff */
[----:B------:R-:W-:Y:S01]  /*2d90*/  LOP3.LUT R7, R4, 0x1c0, RZ, 0xc0, !PT ;  /* 0x000001c004077812 */ /* 0x000fe200078ec0ff */
[----:B------:R-:W5:Y:S02]  /*2da0*/  LDCU UR11, c[0x0][0x590] ;  /* 0x0000b200ff0b77ac */ /* 0x000f640008000800 */
[----:B------:R3:W-:Y:S01]  /*2db0*/  STL [R1+0x64], R0 ;  /* 0x0000640001007387 */ /* 0x0007e20000100800 */
[----:B------:R-:W-:-:S02]  /*2dc0*/  LOP3.LUT P0, RZ, R14, 0x2, RZ, 0xc0, !PT ;  /* 0x000000020eff7812 */ /* 0x000fc4000780c0ff */
[----:B------:R-:W-:Y:S01]  /*2dd0*/  LOP3.LUT P1, RZ, R14, 0x4, RZ, 0xc0, !PT ;  /* 0x000000040eff7812 */ /* 0x000fe2000782c0ff */
[----:B---3--:R-:W-:-:S05]  /*2de0*/  IMAD.MOV.U32 R0, RZ, RZ, 0x20 ;  /* 0x00000020ff007424 */ /* 0x008fca00078e00ff */
[----:B------:R-:W-:-:S05]  /*2df0*/  SEL R0, R0, 0xffffffe0, !P3 ;  /* 0xffffffe000007807 */ /* 0x000fca0005800000 */
[----:B------:R-:W-:Y:S01]  /*2e00*/  IMAD.IADD R10, R0, 0x1, R12 ;  /* 0x00000001000a7824 */ /* 0x000fe200078e020c */
[----:B------:R-:W-:-:S04]  /*2e10*/  R2UR UR54, R9 ;  /* 0x00000000093672ca */ /* 0x000fc800000e0000 */
[----:B------:R-:W-:Y:S04]  /*2e20*/  STL [R1+0x10], R10 ;  /* 0x0000100a01007387 */ /* 0x000fe80000100800 */
[----:B------:R-:W3:Y:S04]  /*2e30*/  LDSM.16.M88.4 R156, [R10+0x12000] ;  /* 0x012000000a9c783b */ /* 0x000ee80000000200 */
[----:B------:R-:W1:Y:S04]  /*2e40*/  LDSM.16.M88.4 R160, [R10+0x12800] ;  /* 0x012800000aa0783b */ /* 0x000e680000000200 */
[----:B------:R-:W1:Y:S04]  /*2e50*/  LDSM.16.M88.4 R188, [R10+0x14000] ;  /* 0x014000000abc783b */ /* 0x000e680000000200 */
[----:B------:R-:W1:Y:S04]  /*2e60*/  LDSM.16.M88.4 R192, [R10+0x14800] ;  /* 0x014800000ac0783b */ /* 0x000e680000000200 */
[----:B------:R-:W1:Y:S04]  /*2e70*/  LDSM.16.M88.4 R220, [R10+0x16000] ;  /* 0x016000000adc783b */ /* 0x000e680000000200 */
[----:B------:R4:W1:Y:S01]  /*2e80*/  LDSM.16.M88.4 R224, [R10+0x16800] ;  /* 0x016800000ae0783b */ /* 0x0008620000000200 */
[----:B------:R-:W-:-:S02]  /*2e90*/  SHF.R.U32.HI R9, RZ, 0x1, R14 ;  /* 0x00000001ff097819 */ /* 0x000fc4000001160e */
[----:B------:R-:W-:Y:S01]  /*2ea0*/  R2UR UR55, R8 ;  /* 0x00000000083772ca */ /* 0x000fe200000e0000 */
[----:B------:R-:W-:Y:S01]  /*2eb0*/  IMAD.MOV.U32 R8, RZ, RZ, 0x10 ;  /* 0x00000010ff087424 */ /* 0x000fe200078e00ff */
[----:B------:R2:W-:Y:S01]  /*2ec0*/  STL [R1+0x24], R2 ;  /* 0x0000240201007387 */ /* 0x0005e20000100800 */
[----:B------:R-:W-:Y:S02]  /*2ed0*/  SEL R5, R5, 0xffffffc0, !P1 ;  /* 0xffffffc005057807 */ /* 0x000fe40004800000 */
[----:B----4-:R-:W-:Y:S02]  /*2ee0*/  LOP3.LUT R10, R4, 0x200, RZ, 0xc0, !PT ;  /* 0x00000200040a7812 */ /* 0x010fe400078ec0ff */
[----:B------:R-:W-:-:S05]  /*2ef0*/  SEL R4, R6, 0xffffffe0, !P0 ;  /* 0xffffffe006047807 */ /* 0x000fca0004000000 */
[----:B------:R4:W-:Y:S01]  /*2f00*/  STL [R1+0x1c], R4 ;  /* 0x00001c0401007387 */ /* 0x0009e20000100800 */
[----:B--2---:R-:W-:Y:S02]  /*2f10*/  SEL R2, R8, 0xfffffff0, !P1 ;  /* 0xfffffff008027807 */ /* 0x004fe40004800000 */
[----:B------:R-:W-:Y:S02]  /*2f20*/  LOP3.LUT R2, R7, 0x38, R15, 0xf8, !PT ;  /* 0x0000003807027812 */ /* 0x000fe400078ef80f */
[----:B------:R-:W-:Y:S02]  /*2f30*/  LOP3.LUT R5, R10, 0xc00, R13, 0xf8, !PT ;  /* 0x00000c000a057812 */ /* 0x000fe400078ef80d */
[----:B------:R-:W-:Y:S01]  /*2f40*/  LOP3.LUT R6, R2, 0x8, R9, 0x78, !PT ;  /* 0x0000000802067812 */ /* 0x000fe200078e7809 */
[----:B------:R-:W-:Y:S02]  /*2f50*/  IMAD.IADD R240, R0, 0x1, R232 ;  /* 0x0000000100f07824 */ /* 0x000fe400078e02e8 */
[----:B------:R-:W2:Y:S04]  /*2f60*/  LDSM.16.M88.4 R232, [R232+0x4800] ;  /* 0x00480000e8e8783b */ /* 0x000ea80000000200 */
[----:B------:R-:W1:Y:S04]  /*2f70*/  LDSM.16.M88.4 R172, [R240] ;  /* 0x00000000f0ac783b */ /* 0x000e680000000200 */
[----:B------:R-:W1:Y:S04]  /*2f80*/  LDSM.16.M88.4 R176, [R240+0x800] ;  /* 0x00080000f0b0783b */ /* 0x000e680000000200 */
[----:B------:R-:W1:Y:S01]  /*2f90*/  LDSM.16.M88.4 R204, [R240+0x2000] ;  /* 0x00200000f0cc783b */ /* 0x000e620000000200 */
[----:B----4-:R-:W-:-:S03]  /*2fa0*/  LOP3.LUT R4, R9, 0x10, RZ, 0xc0, !PT ;  /* 0x0000001009047812 */ /* 0x010fc600078ec0ff */
[----:B------:R-:W4:Y:S01]  /*2fb0*/  LDSM.16.M88.4 R208, [R240+0x2800] ;  /* 0x00280000f0d0783b */ /* 0x000f220000000200 */
[----:B------:R-:W-:-:S03]  /*2fc0*/  LOP3.LUT R4, R4, 0x8, R14, 0xf8, !PT ;  /* 0x0000000804047812 */ /* 0x000fc600078ef80e */
[----:B------:R-:W1:Y:S01]  /*2fd0*/  LDSM.16.M88.4 R236, [R240+0x4000] ;  /* 0x00400000f0ec783b */ /* 0x000e620000000200 */
[----:B------:R-:W-:-:S03]  /*2fe0*/  LOP3.LUT R4, R4, R2, RZ, 0x3c, !PT ;  /* 0x0000000204047212 */ /* 0x000fc600078e3cff */
[----:B------:R-:W1:Y:S01]  /*2ff0*/  LDSM.16.M88.4 R240, [R240+0x4800] ;  /* 0x00480000f0f0783b */ /* 0x000e620000000200 */
[----:B------:R-:W-:Y:S02]  /*3000*/  LOP3.LUT R2, R5, R6, RZ, 0xfc, !PT ;  /* 0x0000000605027212 */ /* 0x000fe400078efcff */
[----:B------:R-:W-:Y:S01]  /*3010*/  LOP3.LUT R4, R4, 0x200, R13, 0xf8, !PT ;  /* 0x0000020004047812 */ /* 0x000fe200078ef80d */
[----:B------:R-:W-:-:S04]  /*3020*/  IMAD.IADD R5, R0, 0x1, R252 ;  /* 0x0000000100057824 */ /* 0x000fc800078e02fc */
[----:B------:R5:W-:Y:S04]  /*3030*/  STL [R1+0x20], R4 ;  /* 0x0000200401007387 */ /* 0x000be80000100800 */
[----:B------:R3:W-:Y:S01]  /*3040*/  STL [R1+0x60], R2 ;  /* 0x0000600201007387 */ /* 0x0007e20000100800 */
[----:B-----5:R-:W-:Y:S02]  /*3050*/  IMAD.IADD R4, R12, 0x1, R3 ;  /* 0x000000010c047824 */ /* 0x020fe400078e0203 */
[----:B---3--:R-:W-:Y:S02]  /*3060*/  IMAD.IADD R2, R3, 0x1, R252 ;  /* 0x0000000103027824 */ /* 0x008fe400078e02fc */
[C---:B------:R-:W-:Y:S01]  /*3070*/  IMAD.IADD R3, R0.reuse, 0x1, R4 ;  /* 0x0000000100037824 */ /* 0x040fe200078e0204 */
[----:B------:R-:W-:Y:S01]  /*3080*/  STL [R1+0x14], R4 ;  /* 0x0000140401007387 */ /* 0x000fe20000100800 */
[----:B------:R-:W-:-:S03]  /*3090*/  IMAD.IADD R0, R0, 0x1, R2 ;  /* 0x0000000100007824 */ /* 0x000fc600078e0202 */
[----:B------:R-:W-:Y:S04]  /*30a0*/  STL [R1], R2 ;  /* 0x0000000201007387 */ /* 0x000fe80000100800 */
[----:B------:R-:W-:Y:S04]  /*30b0*/  STL [R1+0x4], R5 ;  /* 0x0000040501007387 */ /* 0x000fe80000100800 */
[----:B------:R3:W-:Y:S02]  /*30c0*/  STL [R1+0x18], R3 ;  /* 0x0000180301007387 */ /* 0x0007e40000100800 */
[----:B---3--:R-:W-:-:S05]  /*30d0*/  IMAD.WIDE.U32 R2, R11, -0x2daee0ad, RZ ;  /* 0xd2511f530b027825 */ /* 0x008fca00078e00ff */
[----:B------:R3:W-:Y:S04]  /*30e0*/  STL.64 [R1+0x58], R2 ;  /* 0x0000580201007387 */ /* 0x0007e80000100a00 */
[----:B------:R3:W-:Y:S01]  /*30f0*/  STL [R1+0x8], R0 ;  /* 0x0000080001007387 */ /* 0x0007e20000100800 */
[----:B------:R-:W-:Y:S01]  /*3100*/  CS2R R28, SRZ ;  /* 0x00000000001c7805 */ /* 0x000fe2000001ff00 */
[----:B------:R-:W-:Y:S02]  /*3110*/  USHF.L.U32 UR11, UR11, 0x6, URZ ;  /* 0x000000060b0b7899 */ /* 0x000fe400080006ff */
[----:B------:R-:W-:Y:S02]  /*3120*/  UIADD3 UR53, UPT, UPT, UR55, -0x61c88647, URZ ;  /* 0x9e3779b937357890 */ /* 0x000fe4000fffe0ff */
[----:B------:R-:W-:-:S02]  /*3130*/  UIADD3 UR52, UPT, UPT, UR54, -0x4498517b, URZ ;  /* 0xbb67ae8536347890 */ /* 0x000fc4000fffe0ff */
[----:B------:R-:W-:Y:S02]  /*3140*/  UIADD3 UR46, UPT, UPT, UR55, 0x3c6ef372, URZ ;  /* 0x3c6ef372372e7890 */ /* 0x000fe4000fffe0ff */
[----:B------:R-:W-:Y:S02]  /*3150*/  UIADD3 UR45, UPT, UPT, UR54, 0x76cf5d0a, URZ ;  /* 0x76cf5d0a362d7890 */ /* 0x000fe4000fffe0ff */
[----:B------:R-:W-:Y:S02]  /*3160*/  UIADD3 UR44, UPT, UPT, UR55, -0x255992d5, URZ ;  /* 0xdaa66d2b372c7890 */ /* 0x000fe4000fffe0ff */
[----:B------:R-:W-:Y:S02]  /*3170*/  UIADD3 UR43, UPT, UPT, UR54, 0x32370b8f, URZ ;  /* 0x32370b8f362b7890 */ /* 0x000fe4000fffe0ff */
[----:B------:R-:W-:Y:S02]  /*3180*/  UIADD3 UR42, UPT, UPT, UR55, 0x78dde6e4, URZ ;  /* 0x78dde6e4372a7890 */ /* 0x000fe4000fffe0ff */
[----:B------:R-:W-:-:S02]  /*3190*/  UIADD3 UR41, UPT, UPT, UR54, -0x126145ec, URZ ;  /* 0xed9eba1436297890 */ /* 0x000fc4000fffe0ff */
[----:B------:R-:W-:Y:S02]  /*31a0*/  UIADD3 UR37, UPT, UPT, UR55, 0x1715609d, URZ ;  /* 0x1715609d37257890 */ /* 0x000fe4000fffe0ff */
[----:B------:R-:W-:Y:S02]  /*31b0*/  UIADD3 UR25, UPT, UPT, UR54, -0x56f99767, URZ ;  /* 0xa906689936197890 */ /* 0x000fe4000fffe0ff */
[----:B------:R-:W-:Y:S02]  /*31c0*/  UIADD3 UR17, UPT, UPT, UR55, -0x4ab325aa, URZ ;  /* 0xb54cda5637117890 */ /* 0x000fe4000fffe0ff */
[----:B-1234-:R-:W-:-:S12]  /*31d0*/  UIADD3 UR16, UPT, UPT, UR54, 0x646e171e, URZ ;  /* 0x646e171e36107890 */ /* 0x01efd8000fffe0ff */
.L_x_1001:
[----:B------:R-:W2:Y:S01]  /*31e0*/  LDL R248, [R1+0xc] ;  /* 0x00000c0001f87983 */ /* 0x000ea20000100800 */
[----:B------:R-:W-:Y:S01]  /*31f0*/  PLOP3.LUT P4, PT, PT, PT, UP1, 0x80, 0x8 ;  /* 0x000000000008781c */ /* 0x000fe20003f8f018 */
[----:B------:R-:W-:Y:S01]  /*3200*/  IMAD.U32 R244, RZ, RZ, UR18 ;  /* 0x00000012fff47e24 */ /* 0x000fe2000f8e00ff */
[----:B------:R-:W-:Y:S01]  /*3210*/  PLOP3.LUT P6, PT, PT, PT, UP1, 0x80, 0x8 ;  /* 0x000000000008781c */ /* 0x000fe20003fcf018 */
[----:B------:R-:W3:Y:S01]  /*3220*/  LDL.LU R247, [R1+0x4] ;  /* 0x0000040001f77983 */ /* 0x000ee20000300800 */
[----:B------:R-:W-:Y:S01]  /*3230*/  IMAD.U32 R245, RZ, RZ, UR19 ;  /* 0x00000013fff57e24 */ /* 0x000fe2000f8e00ff */
[----:B------:R-:W-:Y:S01]  /*3240*/  PLOP3.LUT P0, PT, PT, PT, UP1, 0x80, 0x8 ;  /* 0x000000000008781c */ /* 0x000fe20003f0f018 */
[----:B------:R-:W-:Y:S01]  /*3250*/  UISETP.NE.AND UP2, UPT, UR48, URZ, UPT ;  /* 0x000000ff3000728c */ /* 0x000fe2000bf45270 */
[----:B------:R-:W4:Y:S01]  /*3260*/  LDL R246, [R1+0x10] ;  /* 0x0000100001f67983 */ /* 0x000f220000100800 */
[----:B------:R-:W-:Y:S02]  /*3270*/  PLOP3.LUT P3, PT, PT, PT, UP1, 0x80, 0x8 ;  /* 0x000000000008781c */ /* 0x000fe40003f6f018 */
[----:B------:R-:W-:Y:S01]  /*3280*/  PLOP3.LUT P5, PT, PT, PT, UP1, 0x80, 0x8 ;  /* 0x000000000008781c */ /* 0x000fe20003faf018 */
[----:B-1---5:R-:W5:Y:S04]  /*3290*/  LDL.LU R3, [R1] ;  /* 0x0000000001037983 */ /* 0x022f680000300800 */
[----:B------:R-:W5:Y:S02]  /*32a0*/  LDL R2, [R1+0x14] ;  /* 0x0000140001027983 */ /* 0x000f640000100800 */
[----:B------:R-:W-:Y:S02]  /*32b0*/  @UP2 UIADD3 UR15, UP0, UPT, UR50, -0x100, URZ ;  /* 0xffffff00320f2890 */ /* 0x000fe4000ff1e0ff */
[----:B------:R-:W5:Y:S02]  /*32c0*/  LDL.LU R0, [R1+0x8] ;  /* 0x0000080001007983 */ /* 0x000f640000300800 */
[----:B------:R-:W-:Y:S02]  /*32d0*/  @UP2 UIADD3.X UR14, UPT, UPT, UR51, -0x1, URZ, UP0, !UPT ;  /* 0xffffffff330e2890 */ /* 0x000fe400087fe4ff */
[----:B------:R-:W5:Y:S01]  /*32e0*/  LDL R250, [R1+0x18] ;  /* 0x0000180001fa7983 */ /* 0x000f620000100800 */
[----:B------:R-:W-:Y:S03]  /*32f0*/  @UP2 UIADD3 UR18, UP0, UPT, UR18, -0x100, URZ ;  /* 0xffffff0012122890 */ /* 0x000fe6000ff1e0ff */
[----:B------:R-:W0:Y:S01]  /*3300*/  LDGDEPBAR ;  /* 0x00000000000079af */ /* 0x000e220000000000 */
[----:B------:R-:W-:Y:S01]  /*3310*/  @UP2 UIADD3.X UR19, UPT, UPT, UR19, -0x1, URZ, UP0, !UPT ;  /* 0xffffffff13132890 */ /* 0x000fe200087fe4ff */
[----:B------:R-:W-:Y:S04]  /*3320*/  DEPBAR.LE SB0, 0x0 ;  /* 0x000080000000791a */ /* 0x000fe80000000000 */
[----:B------:R-:W-:Y:S06]  /*3330*/  BAR.SYNC.DEFER_BLOCKING 0x0 ;  /* 0x0000000000007b1d */ /* 0x000fec0000010000 */
[----:B------:R-:W-:Y:S08]  /*3340*/  LDSM.16.M88.4 R16, [R252] ;  /* 0x00000000fc10783b */ /* 0x000ff00000000200 */
[----:B--2---:R-:W1:Y:S08]  /*3350*/  LDSM.16.M88.4 R8, [R248+0xc000] ;  /* 0x00c00000f808783b */ /* 0x004e700000000200 */
[----:B------:R-:W2:Y:S08]  /*3360*/  LDSM.16.M88.4 R68, [R248+0xc800] ;  /* 0x00c80000f844783b */ /* 0x000eb00000000200 */
[----:B---3--:R-:W-:Y:S08]  /*3370*/  LDSM.16.M88.4 R72, [R247] ;  /* 0x00000000f748783b */ /* 0x008ff00000000200 */
[----:B----4-:R-:W3:Y:S08]  /*3380*/  LDSM.16.M88.4 R76, [R246+0xc000] ;  /* 0x00c00000f64c783b */ /* 0x010ef00000000200 */
[----:B------:R-:W4:Y:S01]  /*3390*/  LDSM.16.M88.4 R80, [R246+0xc800] ;  /* 0x00c80000f650783b */ /* 0x000f220000000200 */
[C---:B-1----:R-:W-:Y:S07]  /*33a0*/  HMMA.16816.F32 R4, R16.reuse, R8, RZ ;  /* 0x000000081004723c */ /* 0x042fee00000018ff */
[----:B-----5:R-:W-:Y:S01]  /*33b0*/  LDSM.16.M88.4 R84, [R3] ;  /* 0x000000000354783b */ /* 0x020fe20000000200 */
[C---:B------:R-:W-:Y:S07]  /*33c0*/  HMMA.16816.F32 R8, R16.reuse, R10, RZ ;  /* 0x0000000a1008723c */ /* 0x040fee00000018ff */
[----:B------:R-:W1:Y:S01]  /*33d0*/  LDSM.16.M88.4 R88, [R2+0xc000] ;  /* 0x00c000000258783b */ /* 0x000e620000000200 */
[C---:B--2---:R-:W-:Y:S07]  /*33e0*/  HMMA.16816.F32 R12, R16.reuse, R68, RZ ;  /* 0x00000044100c723c */ /* 0x044fee00000018ff */
[----:B------:R-:W-:Y:S01]  /*33f0*/  LDSM.16.M88.4 R92, [R0] ;  /* 0x00000000005c783b */ /* 0x000fe20000000200 */
[----:B------:R-:W-:Y:S07]  /*3400*/  HMMA.16816.F32 R16, R16, R70, RZ ;  /* 0x000000461010723c */ /* 0x000fee00000018ff */
[----:B------:R-:W2:Y:S01]  /*3410*/  LDSM.16.M88.4 R68, [R2+0xc800] ;  /* 0x00c800000244783b */ /* 0x000ea20000000200 */
[C---:B---3--:R-:W-:Y:S07]  /*3420*/  HMMA.16816.F32 R4, R72.reuse, R76, R4 ;  /* 0x0000004c4804723c */ /* 0x048fee0000001804 */
[----:B------:R-:W3:Y:S01]  /*3430*/  LDSM.16.M88.4 R96, [R250+0xc000] ;  /* 0x00c00000fa60783b */ /* 0x000ee20000000200 */
[C---:B------:R-:W-:Y:S07]  /*3440*/  HMMA.16816.F32 R8, R72.reuse, R78, R8 ;  /* 0x0000004e4808723c */ /* 0x040fee0000001808 */
[----:B------:R-:W-:Y:S01]  /*3450*/  LDSM.16.M88.4 R76, [R252+0x2000] ;  /* 0x00200000fc4c783b */ /* 0x000fe20000000200 */
        /* <DEDUP_REMOVED lines=487> */
[-C--:B--2---:R-:W-:Y:S01]  /*52d0*/  HMMA.16816.F32 R36, R4, R16.reuse, R36 ;  /* 0x000000100424723c */ /* 0x084fe20000001824 */
[----:B------:R-:W2:Y:S07]  /*52e0*/  S2R R248, SR_TID.X ;  /* 0x0000000000f87919 */ /* 0x000eae0000002100 */
        /* <DEDUP_REMOVED lines=10> */
[----:B------:R-:W3:Y:S07]  /*5390*/  LDSM.16.MT88.4 R4, [R3+0x15000] ;  /* 0x015000000304783b */ /* 0x000eee0000004200 */
[-C--:B----4-:R-:W-:Y:S01]  /*53a0*/  HMMA.16816.F32 R20, R72, R76.reuse, R20 ;  /* 0x0000004c4814723c */ /* 0x090fe20000001814 */
[----:B------:R-:W4:Y:S07]  /*53b0*/  LDSM.16.MT88.4 R68, [R0+0x9000] ;  /* 0x009000000044783b */ /* 0x000f2e0000004200 */
[C---:B------:R-:W-:Y:S08]  /*53c0*/  HMMA.16816.F32 R24, R80.reuse, R76, R24 ;  /* 0x0000004c5018723c */ /* 0x040ff00000001818 */
[-C--:B------:R-:W-:Y:S08]  /*53d0*/  HMMA.16816.F32 R28, R80, R78.reuse, R28 ;  /* 0x0000004e501c723c */ /* 0x080ff0000000181c */
[C---:B------:R-:W-:Y:S01]  /*53e0*/  HMMA.16816.F32 R32, R72.reuse, R78, R32 ;  /* 0x0000004e4820723c */ /* 0x040fe20000001820 */
[----:B------:R-:W2:Y:S07]  /*53f0*/  LDSM.16.MT88.4 R76, [R0+0xb000] ;  /* 0x00b00000004c783b */ /* 0x000eae0000004200 */
        /* <DEDUP_REMOVED lines=66> */
.L_x_999:
        /* <DEDUP_REMOVED lines=95> */
[--C-:B------:R-:W-:Y:S02]  /*5e10*/  SHF.R.U32.HI R24, RZ, 0x1, R40.reuse ;  /* 0x00000001ff187819 */ /* 0x100fe40000011628 */
[----:B------:R-:W-:Y:S03]  /*5e20*/  SHF.R.U32.HI R40, RZ, 0x2, R40 ;  /* 0x00000002ff287819 */ /* 0x000fe60000011628 */
[----:B------:R-:W-:Y:S01]  /*5e30*/  HMMA.16816.F32 R96, R244, R38, R96 ;  /* 0x00000026f460723c */ /* 0x000fe20000001860 */
[----:B------:R-:W-:Y:S03]  /*5e40*/  IMAD.MOV.U32 R246, RZ, RZ, 0x4 ;  /* 0x00000004fff67424 */ /* 0x000fe600078e00ff */
        /* <DEDUP_REMOVED lines=231> */
[----:B------:R-:W-:Y:S02]  /*6cc0*/  IADD3 R2, P0, PT, RZ, -UR31, RZ ;  /* 0x8000001fff027c10 */ /* 0x000fe4000ff1e0ff */
[----:B------:R-:W-:Y:S04]  /*6cd0*/  LOP3.LUT R3, R251, 0x1f8, RZ, 0xc0, !PT ;  /* 0x000001f8fb037812 */ /* 0x000fe800078ec0ff */
[----:B------:R-:W-:Y:S04]  /*6ce0*/  LOP3.LUT R3, R3, 0x38, R250, 0x78, !PT ;  /* 0x0000003803037812 */ /* 0x000fe800078e78fa */
[----:B------:R-:W-:Y:S01]  /*6cf0*/  LOP3.LUT R3, R3, 0x1e00, R251, 0xf8, !PT ;  /* 0x00001e0003037812 */ /* 0x000fe200078ef8fb */
[----:B------:R-:W3:Y:S01]  /*6d00*/  LDC R7, c[0x0][0x3b4] ;  /* 0x0000ed00ff077b82 */ /* 0x000ee20000000800 */
[----:B-1----:R-:W-:Y:S04]  /*6d10*/  IMAD.SHL.U32 R0, R6, 0x40, RZ ;  /* 0x0000004006007824 */ /* 0x002fe800078e00ff */
[----:B------:R-:W-:Y:S05]  /*6d20*/  IMAD.X R0, RZ, RZ, ~R0, P0 ;  /* 0x000000ffff007224 */ /* 0x000fea00000e0e00 */
[----:B------:R-:W-:Y:S04]  /*6d30*/  SHF.R.S64 R2, R2, 0x1f, R0 ;  /* 0x0000001f02027819 */ /* 0x000fe80000001000 */
[----:B--2---:R-:W-:Y:S04]  /*6d40*/  IADD3 R5, P0, PT, R244, R2, RZ ;  /* 0x00000002f4057210 */ /* 0x004fe80007f1e0ff */
[----:B------:R-:W-:Y:S01]  /*6d50*/  LEA.HI.X.SX32 R4, R0, R245, 0x1, P0 ;  /* 0x000000f500047211 */ /* 0x000fe200000f0eff */
[----:B------:R-:W-:Y:S01]  /*6d60*/  IMAD.MOV.U32 R8, RZ, RZ, R5 ;  /* 0x000000ffff087224 */ /* 0x000fe200078e0005 */
[----:B------:R-:W-:Y:S02]  /*6d70*/  LEA R0, R3, UR4, 0x1 ;  /* 0x0000000403007c11 */ /* 0x000fe4000f8e08ff */
[C---:B------:R-:W-:Y:S01]  /*6d80*/  LEA R2, P0, R6.reuse, R5, 0x6 ;  /* 0x0000000506027211 */ /* 0x040fe200078030ff */
[----:B------:R-:W-:Y:S03]  /*6d90*/  IMAD.MOV.U32 R9, RZ, RZ, R4 ;  /* 0x000000ffff097224 */ /* 0x000fe600078e0004 */
[----:B---3--:R-:W-:Y:S02]  /*6da0*/  LEA.HI.X R3, R6, R4, R7, 0x6, P0 ;  /* 0x0000000406037211 */ /* 0x008fe400000f3407 */
        /* <DEDUP_REMOVED lines=11> */
.L_x_1000:
        /* <DEDUP_REMOVED lines=231> */
.L_x_1002:
[----:B------:R-:W2:Y:S01]  /*7cd0*/  LDCU.64 UR14, c[0x0][0x5c0] ;  /* 0x0000b800ff0e77ac */ /* 0x000ea20008000a00 */
[----:B------:R-:W-:-:S04]  /*7ce0*/  UIADD3 UR8, UPT, UPT, UR35, UR40, URZ ;  /* 0x0000002823087290 */ /* 0x000fc8000fffe0ff */
[----:B--2---:R-:W-:Y:S02]  /*7cf0*/  UIMAD.WIDE.U32 UR18, UR8, UR14, URZ ;  /* 0x0000000e081272a5 */ /* 0x004fe4000f8e00ff */
[----:B------:R-:W-:-:S04]  /*7d00*/  UIMAD UR8, UR8, UR15, URZ ;  /* 0x0000000f080872a4 */ /* 0x000fc8000f8e02ff */
[----:B------:R-:W-:-:S06]  /*7d10*/  UIADD3 UR8, UPT, UPT, UR19, UR8, URZ ;  /* 0x0000000813087290 */ /* 0x000fcc000fffe0ff */
[----:B-1----:R-:W-:Y:S02]  /*7d20*/  MOV R4, UR8 ;  /* 0x0000000800047c02 */ /* 0x002fe40008000f00 */
.L_x_1003:
        /* <DEDUP_REMOVED lines=12> */
.L_x_1004:
[----:B------:R-:W1:Y:S01]  /*7df0*/  LDCU.64 UR10, c[0x0][0x5c8] ;  /* 0x0000b900ff0a77ac */ /* 0x000e620008000a00 */
[----:B------:R-:W-:-:S04]  /*7e00*/  UIADD3 UR8, UPT, UPT, UR35, UR40, URZ ;  /* 0x0000002823087290 */ /* 0x000fc8000fffe0ff */
[----:B-1----:R-:W-:Y:S02]  /*7e10*/  UIMAD.WIDE.U32 UR40, UR8, UR10, URZ ;  /* 0x0000000a082872a5 */ /* 0x002fe4000f8e00ff */
[----:B------:R-:W-:-:S04]  /*7e20*/  UIMAD UR8, UR8, UR11, URZ ;  /* 0x0000000b080872a4 */ /* 0x000fc8000f8e02ff */
[----:B------:R-:W-:-:S06]  /*7e30*/  UIADD3 UR8, UPT, UPT, UR41, UR8, URZ ;  /* 0x0000000829087290 */ /* 0x000fcc000fffe0ff */
[----:B------:R-:W-:-:S07]  /*7e40*/  MOV R23, UR8 ;  /* 0x0000000800177c02 */ /* 0x000fce0008000f00 */
.L_x_1005:
[----:B------:R-:W-:Y:S01]  /*7e50*/  BAR.SYNC.DEFER_BLOCKING 0x0 ;  /* 0x0000000000007b1d */ /* 0x000fe20000010000 */
[----:B------:R-:W-:Y:S01]  /*7e60*/  LOP3.LUT R0, R251, 0x1f8, RZ, 0xc0, !PT ;  /* 0x000001f8fb007812 */ /* 0x000fe200078ec0ff */
[----:B------:R-:W-:Y:S01]  /*7e70*/  USHF.L.U32 UR16, UR36, 0x6, URZ ;  /* 0x0000000624107899 */ /* 0x000fe200080006ff */
[----:B------:R-:W-:Y:S01]  /*7e80*/  VIADD R5, R61, 0x20 ;  /* 0x000000203d057836 */ /* 0x000fe20000000000 */
[----:B------:R-:W-:Y:S01]  /*7e90*/  USHF.L.U32 UR9, UR36, 0x6, URZ ;  /* 0x0000000624097899 */ /* 0x000fe200080006ff */
[----:B------:R-:W-:Y:S01]  /*7ea0*/  LOP3.LUT R0, R0, 0x38, R250, 0x78, !PT ;  /* 0x0000003800007812 */ /* 0x000fe200078e78fa */
[----:B------:R-:W-:Y:S02]  /*7eb0*/  UIMAD.WIDE.U32 UR42, UR16, UR14, URZ ;  /* 0x0000000e102a72a5 */ /* 0x000fe4000f8e00ff */
[----:B------:R-:W1:Y:S01]  /*7ec0*/  LDC.64 R6, c[0x0][0x5d8] ;  /* 0x00017600ff067b82 */ /* 0x000e620000000a00 */
[----:B------:R-:W-:Y:S01]  /*7ed0*/  USHF.R.S32.HI UR17, URZ, 0x1f, UR16 ;  /* 0x0000001fff117899 */ /* 0x000fe20008011410 */
[--C-:B------:R-:W-:Y:S01]  /*7ee0*/  LOP3.LUT R0, R0, 0x1e00, R251.reuse, 0xf8, !PT ;  /* 0x00001e0000007812 */ /* 0x100fe200078ef8fb */
[----:B------:R-:W-:Y:S01]  /*7ef0*/  UIADD3 UR34, UPT, UPT, -UR9, UR34, URZ ;  /* 0x0000002209227290 */ /* 0x000fe2000fffe1ff */
[----:B------:R-:W-:Y:S01]  /*7f00*/  IMAD.SHL.U32 R57, R57, 0x8, RZ ;  /* 0x0000000839397824 */ /* 0x000fe200078e00ff */
[----:B------:R-:W-:Y:S01]  /*7f10*/  UIMAD UR8, UR17, UR14, URZ ;  /* 0x0000000e110872a4 */ /* 0x000fe2000f8e02ff */
[----:B------:R-:W-:Y:S01]  /*7f20*/  LEA R0, R0, UR4, 0x1 ;  /* 0x0000000400007c11 */ /* 0x000fe2000f8e08ff */
[----:B------:R-:W-:Y:S01]  /*7f30*/  IMAD.U32 R2, RZ, RZ, UR42 ;  /* 0x0000002aff027e24 */ /* 0x000fe2000f8e00ff */
[----:B------:R-:W2:Y:S01]  /*7f40*/  LDC.64 R58, c[0x0][0x5e0] ;  /* 0x00017800ff3a7b82 */ /* 0x000ea20000000a00 */
[----:B------:R-:W-:Y:S01]  /*7f50*/  UIMAD UR8, UR16, UR15, UR8 ;  /* 0x0000000f100872a4 */ /* 0x000fe2000f8e0208 */
[----:B------:R-:W-:Y:S01]  /*7f60*/  IMAD.U32 R3, RZ, RZ, UR43 ;  /* 0x0000002bff037e24 */ /* 0x000fe2000f8e00ff */
[----:B------:R-:W-:Y:S01]  /*7f70*/  ISETP.GE.AND P1, PT, R61, UR34, PT ;  /* 0x000000223d007c0c */ /* 0x000fe2000bf26270 */
[----:B------:R-:W-:Y:S01]  /*7f80*/  BSSY.RECONVERGENT B0, `(.L_x_1006) ;  /* 0x0000022000007945 */ /* 0x000fe20003800200 */
[----:B------:R-:W-:Y:S01]  /*7f90*/  LOP3.LUT R2, R2, 0x38, R251, 0xf8, !PT ;  /* 0x0000003802027812 */ /* 0x000fe200078ef8fb */
[----:B------:R-:W-:Y:S01]  /*7fa0*/  IMAD.U32 R56, RZ, RZ, UR10 ;  /* 0x0000000aff387e24 */ /* 0x000fe2000f8e00ff */
[----:B------:R-:W-:Y:S01]  /*7fb0*/  ISETP.GE.AND P2, PT, R5, UR34, PT ;  /* 0x0000002205007c0c */ /* 0x000fe2000bf46270 */
[----:B------:R-:W-:Y:S01]  /*7fc0*/  IMAD.U32 R3, RZ, RZ, UR8 ;  /* 0x00000008ff037e24 */ /* 0x000fe2000f8e00ff */
[----:B------:R3:W4:Y:S01]  /*7fd0*/  LDS.128 R28, [R0+0xd000] ;  /* 0x00d00000001c7984 */ /* 0x0007220000000c00 */
[----:B------:R-:W-:-:S02]  /*7fe0*/  IADD3 R2, P0, PT, R2, UR18, RZ ;  /* 0x0000001202027c10 */ /* 0x000fc4000ff1e0ff */
[----:B------:R-:W-:Y:S01]  /*7ff0*/  LOP3.LUT R57, R57, 0x38, RZ, 0xc0, !PT ;  /* 0x0000003839397812 */ /* 0x000fe200078ec0ff */
        /* <DEDUP_REMOVED lines=26> */
.L_x_1007:
[----:B------:R-:W-:Y:S05]  /*81a0*/  BSYNC.RECONVERGENT B0 ;  /* 0x0000000000007941 */ /* 0x000fea0003800200 */
.L_x_1006:
[----:B--2---:R2:W4:Y:S01]  /*81b0*/  LDS.128 R8, [R0+0x11000] ;  /* 0x0110000000087984 */ /* 0x0045220000000c00 */
[----:B------:R-:W-:Y:S04]  /*81c0*/  BSSY.RECONVERGENT B0, `(.L_x_1008) ;  /* 0x000000e000007945 */ /* 0x000fe80003800200 */
[----:B------:R-:W-:Y:S05]  /*81d0*/  @P2 BRA `(.L_x_1009) ;  /* 0x0000000000302947 */ /* 0x000fea0003800000 */
[----:B------:R-:W5:Y:S01]  /*81e0*/  LDCU.64 UR8, c[0x0][0x560] ;  /* 0x0000ac00ff0877ac */ /* 0x000f620008000a00 */
[----:B------:R-:W-:Y:S01]  /*81f0*/  MOV R2, R4 ;  /* 0x0000000400027202 */ /* 0x000fe20000000f00 */
[----:B--23--:R-:W-:Y:S01]  /*8200*/  IMAD R0, R22, UR14, RZ ;  /* 0x0000000e16007c24 */ /* 0x00cfe2000f8e02ff */
[----:B------:R-:W-:-:S03]  /*8210*/  MOV R3, R20 ;  /* 0x0000001400037202 */ /* 0x000fc60000000f00 */
[C---:B------:R-:W-:Y:S02]  /*8220*/  IMAD R0, R21.reuse, UR15, R0 ;  /* 0x0000000f15007c24 */ /* 0x040fe4000f8e0200 */
[----:B------:R-:W-:-:S05]  /*8230*/  IMAD.WIDE.U32 R4, R21, UR14, R2 ;  /* 0x0000000e15047c25 */ /* 0x000fca000f8e0002 */
[----:B------:R-:W-:Y:S02]  /*8240*/  IADD3 R0, PT, PT, R0, R5, RZ ;  /* 0x0000000500007210 */ /* 0x000fe40007ffe0ff */
[----:B-----5:R-:W-:-:S04]  /*8250*/  LEA R2, P0, R4, UR8, 0x1 ;  /* 0x0000000804027c11 */ /* 0x020fc8000f8008ff */
[----:B------:R-:W-:-:S05]  /*8260*/  LEA.HI.X R3, R4, UR9, R0, 0x1, P0 ;  /* 0x0000000904037c11 */ /* 0x000fca00080f0c00 */
[----:B------:R2:W-:Y:S04]  /*8270*/  STG.E.128 desc[UR32][R2.64], R28 ;  /* 0x0000001c02007986 */ /* 0x0005e8000c101d20 */
[----:B------:R2:W-:Y:S04]  /*8280*/  STG.E.128 desc[UR32][R2.64+0x80], R24 ;  /* 0x0000801802007986 */ /* 0x0005e8000c101d20 */
[----:B----4-:R2:W-:Y:S02]  /*8290*/  STG.E.128 desc[UR32][R2.64+0x100], R8 ;  /* 0x0001000802007986 */ /* 0x0105e4000c101d20 */
.L_x_1009:
[----:B------:R-:W-:Y:S05]  /*82a0*/  BSYNC.RECONVERGENT B0 ;  /* 0x0000000000007941 */ /* 0x000fea0003800200 */
.L_x_1008:
        /* <DEDUP_REMOVED lines=21> */
.L_x_1011:
[----:B------:R-:W-:Y:S05]  /*8400*/  BSYNC.RECONVERGENT B0 ;  /* 0x0000000000007941 */ /* 0x000fea0003800200 */
.L_x_1010:
[----:B------:R-:W-:Y:S05]  /*8410*/  @P2 BRA `(.L_x_998) ;  /* 0x0000000000302947 */ /* 0x000fea0003800000 */
[----:B------:R-:W3:Y:S01]  /*8420*/  LDCU.64 UR8, c[0x0][0x568] ;  /* 0x0000ad00ff0877ac */ /* 0x000ee20008000a00 */
[----:B--2---:R-:W-:Y:S01]  /*8430*/  MOV R2, R4 ;  /* 0x0000000400027202 */ /* 0x004fe20000000f00 */
[----:B------:R-:W-:Y:S01]  /*8440*/  IMAD R6, R22, UR10, RZ ;  /* 0x0000000a16067c24 */ /* 0x000fe2000f8e02ff */
[----:B------:R-:W-:-:S03]  /*8450*/  MOV R3, R0 ;  /* 0x0000000000037202 */ /* 0x000fc60000000f00 */
[C---:B------:R-:W-:Y:S02]  /*8460*/  IMAD R0, R21.reuse, UR11, R6 ;  /* 0x0000000b15007c24 */ /* 0x040fe4000f8e0206 */
[----:B------:R-:W-:-:S05]  /*8470*/  IMAD.WIDE.U32 R4, R21, UR10, R2 ;  /* 0x0000000a15047c25 */ /* 0x000fca000f8e0002 */
[----:B------:R-:W-:Y:S02]  /*8480*/  IADD3 R0, PT, PT, R0, R5, RZ ;  /* 0x0000000500007210 */ /* 0x000fe40007ffe0ff */
[----:B---3--:R-:W-:-:S04]  /*8490*/  LEA R2, P0, R4, UR8, 0x1 ;  /* 0x0000000804027c11 */ /* 0x008fc8000f8008ff */
[----:B------:R-:W-:-:S05]  /*84a0*/  LEA.HI.X R3, R4, UR9, R0, 0x1, P0 ;  /* 0x0000000904037c11 */ /* 0x000fca00080f0c00 */
[----:B-1----:R3:W-:Y:S04]  /*84b0*/  STG.E.128 desc[UR32][R2.64], R52 ;  /* 0x0000003402007986 */ /* 0x0027e8000c101d20 */
[----:B------:R3:W-:Y:S04]  /*84c0*/  STG.E.128 desc[UR32][R2.64+0x80], R48 ;  /* 0x0000803002007986 */ /* 0x0007e8000c101d20 */
[----:B------:R3:W-:Y:S02]  /*84d0*/  STG.E.128 desc[UR32][R2.64+0x100], R44 ;  /* 0x0001002c02007986 */ /* 0x0007e4000c101d20 */
.L_x_998:
[----:B------:R-:W-:Y:S05]  /*84e0*/  BSYNC.RECONVERGENT B1 ;  /* 0x0000000000017941 */ /* 0x000fea0003800200 */
.L_x_976:
        /* <DEDUP_REMOVED lines=11> */
.L_x_1013:
        /* <DEDUP_REMOVED lines=14> */
.L_x_2169:


//--------------------- .text._ZN5flash44flash_bwd_dq_dk_dv_loop_seqk_parallel_kernelI23Flash_bwd_kernel_traitsILi192ELi64ELi64ELi8ELi4ELi2ELi2ELb1ELb1EN7cutlass6half_tE19Flash_kernel_traitsILi192ELi64ELi64ELi8ES3_EELb0ELb0ELb0ELb0ELb0ELb1ELb1EEEvNS_16Flash_bwd_paramsE --------------------------
	.section	.text._ZN5flash44flash_bwd_dq_dk_dv_loop_seqk_parallel_kernelI23Flash_bwd_kernel_traitsILi192ELi64ELi64ELi8ELi4ELi2ELi2ELb1ELb1EN7cutlass6half_tE19Flash_kernel_traitsILi192ELi64ELi64ELi8ES3_EELb0ELb0ELb0ELb0ELb0ELb1ELb1EEEvNS_16Flash_bwd_paramsE,"ax",@progbits
	.align	128
        .global         _ZN5flash44flash_bwd_dq_dk_dv_loop_seqk_parallel_kernelI23Flash_bwd_kernel_traitsILi192ELi64ELi64ELi8ELi4ELi2ELi2ELb1ELb1EN7cutlass6half_tE19Flash_kernel_traitsILi192ELi64ELi64ELi8ES3_EELb0ELb0ELb0ELb0ELb0ELb1ELb1EEEvNS_16Flash_bwd_paramsE
        .type           _ZN5flash44flash_bwd_dq_dk_dv_loop_seqk_parallel_kernelI23Flash_bwd_kernel_traitsILi192ELi64ELi64ELi8ELi4ELi2ELi2ELb1ELb1EN7cutlass6half_tE19Flash_kernel_traitsILi192ELi64ELi64ELi8ES3_EELb0ELb0ELb0ELb0ELb0ELb1ELb1EEEvNS_16Flash_bwd_paramsE,@function
        .size           _ZN5flash44flash_bwd_dq_dk_dv_loop_seqk_parallel_kernelI23Flash_bwd_kernel_traitsILi192ELi64ELi64ELi8ELi4ELi2ELi2ELb1ELb1EN7cutlass6half_tE19Flash_kernel_traitsILi192ELi64ELi64ELi8ES3_EELb0ELb0ELb0ELb0ELb0ELb1ELb1EEEvNS_16Flash_bwd_paramsE,(.L_x_2170 - _ZN5flash44flash_bwd_dq_dk_dv_loop_seqk_parallel_kernelI23Flash_bwd_kernel_traitsILi192ELi64ELi64ELi8ELi4ELi2ELi2ELb1ELb1EN7cutlass6half_tE19Flash_kernel_traitsILi192ELi64ELi64ELi8ES3_EELb0ELb0ELb0ELb0ELb0ELb1ELb1EEEvNS_16Flash_bwd_paramsE)
        .other          _ZN5flash44flash_bwd_dq_dk_dv_loop_seqk_parallel_kernelI23Flash_bwd_kernel_traitsILi192ELi64ELi64ELi8ELi4ELi2ELi2ELb1ELb1EN7cutlass6half_tE19Flash_kernel_traitsILi192ELi64ELi64ELi8ES3_EELb0ELb0ELb0ELb0ELb0ELb1ELb1EEEvNS_16Flash_bwd_paramsE,@"STO_CUDA_ENTRY STV_DEFAULT"
_ZN5flash44flash_bwd_dq_dk_dv_loop_seqk_parallel_kernelI23Flash_bwd_kernel_traitsILi192ELi64ELi64ELi8ELi4ELi2ELi2ELb1ELb1EN7cutlass6half_tE19Flash_kernel_traitsILi192ELi64ELi64ELi8ES3_EELb0ELb0ELb0ELb0ELb0ELb1ELb1EEEvNS_16Flash_bwd_paramsE:
.text._ZN5flash44flash_bwd_dq_dk_dv_loop_seqk_parallel_kernelI23Flash_bwd_kernel_traitsILi192ELi64ELi64ELi8ELi4ELi2ELi2ELb1ELb1EN7cutlass6half_tE19Flash_kernel_traitsILi192ELi64ELi64ELi8ES3_EELb0ELb0ELb0ELb0ELb0ELb1ELb1EEEvNS_16Flash_bwd_paramsE:
        /* <DEDUP_REMOVED lines=49> */
.L_x_1051:
[----:B------:R-:W2:Y:S01]  /*0310*/  LDCU.64 UR8, c[0x0][0x478] ;  /* 0x00008f00ff0877ac */ /* 0x000ea20008000a00 */
        /* <DEDUP_REMOVED lines=51> */
.L_x_1014:
        /* <DEDUP_REMOVED lines=35> */
.L_x_1016:
[----:B------:R-:W1:Y:S01]  /*0880*/  LDCU.64 UR16, c[0x0][0x3b8] ;  /* 0x00007700ff1077ac */ /* 0x000e620008000a00 */
[----:B------:R-:W-:-:S04]  /*0890*/  UIADD3 UR8, UPT, UPT, UR40, UR41, URZ ;  /* 0x0000002928087290 */ /* 0x000fc8000fffe0ff */
[----:B-1----:R-:W-:Y:S02]  /*08a0*/  UIMAD.WIDE.U32 UR10, UR8, UR16, URZ ;  /* 0x00000010080a72a5 */ /* 0x002fe4000f8e00ff */
[----:B------:R-:W-:-:S04]  /*08b0*/  UIMAD UR8, UR8, UR17, URZ ;  /* 0x00000011080872a4 */ /* 0x000fc8000f8e02ff */
[----:B------:R-:W-:Y:S01]  /*08c0*/  UIADD3 UR8, UPT, UPT, UR11, UR8, URZ ;  /* 0x000000080b087290 */ /* 0x000fe2000fffe0ff */
[----:B------:R-:W-:-:S05]  /*08d0*/  UMOV UR44, UR10 ;  /* 0x0000000a002c7c82 */ /* 0x000fca0008000000 */
[----:B------:R-:W-:Y:S02]  /*08e0*/  MOV R21, UR8 ;  /* 0x0000000800157c02 */ /* 0x000fe40008000f00 */
.L_x_1017:
        /* <DEDUP_REMOVED lines=44> */
.L_x_1018:
[----:B------:R-:W1:Y:S01]  /*0bb0*/  LDCU.64 UR14, c[0x0][0x3c0] ;  /* 0x00007800ff0e77ac */ /* 0x000e620008000a00 */
[----:B------:R-:W-:-:S04]  /*0bc0*/  UIADD3 UR8, UPT, UPT, UR40, UR41, URZ ;  /* 0x0000002928087290 */ /* 0x000fc8000fffe0ff */
[----:B-1----:R-:W-:Y:S02]  /*0bd0*/  UIMAD.WIDE.U32 UR10, UR8, UR14, URZ ;  /* 0x0000000e080a72a5 */ /* 0x002fe4000f8e00ff */
[----:B------:R-:W-:-:S04]  /*0be0*/  UIMAD UR8, UR8, UR15, URZ ;  /* 0x0000000f080872a4 */ /* 0x000fc8000f8e02ff */
[----:B------:R-:W-:Y:S01]  /*0bf0*/  UIADD3 UR8, UPT, UPT, UR11, UR8, URZ ;  /* 0x000000080b087290 */ /* 0x000fe2000fffe0ff */
[----:B------:R-:W-:-:S05]  /*0c00*/  UMOV UR46, UR10 ;  /* 0x0000000a002e7c82 */ /* 0x000fca0008000000 */
[----:B------:R-:W-:-:S07]  /*0c10*/  MOV R18, UR8 ;  /* 0x0000000800127c02 */ /* 0x000fce0008000f00 */
.L_x_1019:
        /* <DEDUP_REMOVED lines=27> */
.L_x_1020:
[----:B------:R-:W-:Y:S02]  /*0dd0*/  UIMAD.WIDE.U32 UR52, UR62, UR18, URZ ;  /* 0x000000123e3472a5 */ /* 0x000fe4000f8e00ff */
[----:B------:R-:W-:-:S04]  /*0de0*/  UIMAD UR8, UR63, UR18, URZ ;  /* 0x000000123f0872a4 */ /* 0x000fc8000f8e02ff */
[----:B------:R-:W-:Y:S02]  /*0df0*/  UIADD3 UR8, UPT, UPT, UR53, UR8, URZ ;  /* 0x0000000835087290 */ /* 0x000fe4000fffe0ff */
.L_x_1021:
        /* <DEDUP_REMOVED lines=20> */
.L_x_1022:
[----:B------:R-:W1:Y:S01]  /*0f40*/  LDCU UR54, c[0x0][0x434] ;  /* 0x00008680ff3677ac */ /* 0x000e620008000800 */
[----:B------:R-:W-:-:S04]  /*0f50*/  UIMAD UR11, UR37, UR19, UR24 ;  /* 0x00000013250b72a4 */ /* 0x000fc8000f8e0218 */
[----:B-1----:R-:W-:Y:S02]  /*0f60*/  UIMAD UR54, UR11, UR54, URZ ;  /* 0x000000360b3672a4 */ /* 0x002fe4000f8e02ff */
.L_x_1023:
        /* <DEDUP_REMOVED lines=11> */
.L_x_1024:
[----:B------:R-:W1:Y:S01]  /*1020*/  LDCU UR53, c[0x0][0x444] ;  /* 0x00008880ff3577ac */ /* 0x000e620008000800 */
[----:B------:R-:W-:-:S04]  /*1030*/  UIMAD UR10, UR37, UR19, UR24 ;  /* 0x00000013250a72a4 */ /* 0x000fc8000f8e0218 */
[----:B-1----:R-:W-:-:S12]  /*1040*/  UIMAD UR53, UR10, UR53, URZ ;  /* 0x000000350a3572a4 */ /* 0x002fd8000f8e02ff */
.L_x_1025:
        /* <DEDUP_REMOVED lines=95> */
.L_x_1027:
[----:B------:R-:W1:Y:S01]  /*1640*/  LDCU.64 UR14, c[0x0][0x5c0] ;  /* 0x0000b800ff0e77ac */ /* 0x000e620008000a00 */
[----:B------:R-:W-:-:S04]  /*1650*/  UIADD3 UR8, UPT, UPT, UR40, UR41, URZ ;  /* 0x0000002928087290 */ /* 0x000fc8000fffe0ff */
[----:B-1----:R-:W-:Y:S02]  /*1660*/  UIMAD.WIDE.U32 UR18, UR8, UR14, URZ ;  /* 0x0000000e081272a5 */ /* 0x002fe4000f8e00ff */
[----:B------:R-:W-:-:S04]  /*1670*/  UIMAD UR8, UR8, UR15, URZ ;  /* 0x0000000f080872a4 */ /* 0x000fc8000f8e02ff */
[----:B------:R-:W-:-:S06]  /*1680*/  UIADD3 UR8, UPT, UPT, UR19, UR8, URZ ;  /* 0x0000000813087290 */ /* 0x000fcc000fffe0ff */
[----:B------:R-:W-:Y:S02]  /*1690*/  MOV R0, UR8 ;  /* 0x0000000800007c02 */ /* 0x000fe40008000f00 */
.L_x_1028:
        /* <DEDUP_REMOVED lines=13> */
.L_x_1029:
[----:B------:R-:W1:Y:S01]  /*1770*/  LDCU.64 UR10, c[0x0][0x5c8] ;  /* 0x0000b900ff0a77ac */ /* 0x000e620008000a00 */
[----:B------:R-:W-:-:S04]  /*1780*/  UIADD3 UR40, UPT, UPT, UR40, UR41, URZ ;  /* 0x0000002928287290 */ /* 0x000fc8000fffe0ff */
[----:B-1----:R-:W-:Y:S02]  /*1790*/  UIMAD.WIDE.U32 UR16, UR40, UR10, URZ ;  /* 0x0000000a281072a5 */ /* 0x002fe4000f8e00ff */
[----:B------:R-:W-:-:S04]  /*17a0*/  UIMAD UR40, UR40, UR11, URZ ;  /* 0x0000000b282872a4 */ /* 0x000fc8000f8e02ff */
[----:B------:R-:W-:-:S06]  /*17b0*/  UIADD3 UR40, UPT, UPT, UR17, UR40, URZ ;  /* 0x0000002811287290 */ /* 0x000fcc000fffe0ff */
[----:B------:R-:W-:-:S07]  /*17c0*/  MOV R10, UR40 ;  /* 0x00000028000a7c02 */ /* 0x000fce0008000f00 */
.L_x_1030:
        /* <DEDUP_REMOVED lines=26> */
.L_x_1032:
[----:B------:R-:W-:Y:S05]  /*1970*/  BSYNC.RECONVERGENT B0 ;  /* 0x0000000000007941 */ /* 0x000fea0003800200 */
.L_x_1031:
        /* <DEDUP_REMOVED lines=13> */
.L_x_1034:
[----:B------:R-:W-:Y:S05]  /*1a50*/  BSYNC.RECONVERGENT B0 ;  /* 0x0000000000007941 */ /* 0x000fea0003800200 */
.L_x_1033:
        /* <DEDUP_REMOVED lines=23> */
.L_x_1036:
[----:B------:R-:W-:Y:S05]  /*1bd0*/  BSYNC.RECONVERGENT B0 ;  /* 0x0000000000007941 */ /* 0x000fea0003800200 */
.L_x_1035:
        /* <DEDUP_REMOVED lines=13> */
.L_x_1026:
        /* <DEDUP_REMOVED lines=34> */
[----:B------:R-:W-:Y:S01]  /*1ed0*/  STL [R1+0x30], R28 ;  /* 0x0000301c01007387 */ /* 0x000fe20000100800 */
[----:B------:R-:W-:Y:S01]  /*1ee0*/  @!P2 LEA R12, P0, R11, R30, 0x1 ;  /* 0x0000001e0b0ca211 */ /* 0x000fe200078008ff */
[----:B------:R-:W-:Y:S01]  /*1ef0*/  IMAD.U32 R7, RZ, RZ, UR50 ;  /* 0x00000032ff077e24 */ /* 0x000fe2000f8e00ff */
[----:B------:R-:W-:Y:S01]  /*1f00*/  LOP3.LUT R16, R16, 0x38, R25, 0x78, !PT ;  /* 0x0000003810107812 */ /* 0x000fe200078e7819 */
[----:B------:R-:W-:Y:S01]  /*1f10*/  IMAD.IADD R3, R3, 0x1, R8 ;  /* 0x0000000103037824 */ /* 0x000fe200078e0208 */
[----:B------:R-:W-:Y:S01]  /*1f20*/  @!P2 LEA.HI.X R13, R11, R31, R13, 0x1, P0 ;  /* 0x0000001f0b0da211 */ /* 0x000fe200000f0c0d */
[C---:B------:R-:W-:Y:S01]  /*1f30*/  IMAD R6, R10.reuse, UR9, R0 ;  /* 0x000000090a067c24 */ /* 0x040fe2000f8e0200 */
[----:B------:R-:W-:Y:S01]  /*1f40*/  @!P2 LEA.HI.X R15, R9, R33, R7, 0x1, P1 ;  /* 0x00000021090fa211 */ /* 0x000fe200008f0c07 */
[----:B------:R-:W-:Y:S01]  /*1f50*/  IMAD.WIDE.U32 R4, R10, UR8, R4 ;  /* 0x000000080a047c25 */ /* 0x000fe2000f8e0004 */
[----:B------:R-:W-:Y:S01]  /*1f60*/  ISETP.GE.AND P5, PT, R24, UR42, PT ;  /* 0x0000002a18007c0c */ /* 0x000fe2000bfa6270 */
[----:B------:R-:W2:Y:S02]  /*1f70*/  LDCU UR11, c[0x0][0x590] ;  /* 0x0000b200ff0b77ac */ /* 0x000ea40008000800 */
[----:B------:R-:W-:-:S02]  /*1f80*/  @!P3 IMAD.MOV.U32 R8, RZ, RZ, R2 ;  /* 0x000000ffff08b224 */ /* 0x000fc400078e0002 */
[--C-:B------:R-:W-:Y:S01]  /*1f90*/  @!P3 IMAD.MOV.U32 R9, RZ, RZ, R3.reuse ;  /* 0x000000ffff09b224 */ /* 0x100fe200078e0003 */
[----:B------:R-:W-:Y:S01]  /*1fa0*/  UIADD3 UR30, UPT, UPT, UR30, 0x40, URZ ;  /* 0x000000401e1e7890 */ /* 0x000fe2000fffe0ff */
[----:B------:R-:W-:Y:S01]  /*1fb0*/  @!P4 IMAD.WIDE.U32 R2, R24, UR14, R2 ;  /* 0x0000000e1802cc25 */ /* 0x000fe2000f8e0002 */
[----:B------:R-:W-:Y:S02]  /*1fc0*/  CS2R R142, SRZ ;  /* 0x00000000008e7805 */ /* 0x000fe4000001ff00 */
[----:B------:R-:W-:Y:S02]  /*1fd0*/  CS2R R140, SRZ ;  /* 0x00000000008c7805 */ /* 0x000fe4000001ff00 */
        /* <DEDUP_REMOVED lines=8> */
[----:B-1----:R-:W-:Y:S01]  /*2060*/  @!P4 LEA R4, P0, R2, R20, 0x1 ;  /* 0x000000140204c211 */ /* 0x002fe200078008ff */
[----:B------:R-:W-:Y:S01]  /*2070*/  @!P4 IMAD R3, R24, UR15, R3 ;  /* 0x0000000f1803cc24 */ /* 0x000fe2000f8e0203 */
[----:B------:R-:W-:Y:S01]  /*2080*/  CS2R R136, SRZ ;  /* 0x0000000000887805 */ /* 0x000fe2000001ff00 */
[----:B------:R-:W-:Y:S01]  /*2090*/  @!P3 IMAD R0, R19, UR14, RZ ;  /* 0x0000000e1300bc24 */ /* 0x000fe2000f8e02ff */
[----:B------:R-:W-:Y:S01]  /*20a0*/  CS2R R134, SRZ ;  /* 0x0000000000867805 */ /* 0x000fe2000001ff00 */
[----:B------:R-:W-:Y:S01]  /*20b0*/  @!P3 IMAD.WIDE.U32 R8, R17, UR14, R8 ;  /* 0x0000000e1108bc25 */ /* 0x000fe2000f8e0008 */
[----:B------:R-:W-:-:S02]  /*20c0*/  @!P4 LEA.HI.X R5, R2, R21, R3, 0x1, P0 ;  /* 0x000000150205c211 */ /* 0x000fc400000f0c03 */
[----:B------:R-:W-:Y:S01]  /*20d0*/  CS2R R132, SRZ ;  /* 0x0000000000847805 */ /* 0x000fe2000001ff00 */
[----:B------:R-:W1:Y:S01]  /*20e0*/  @!P4 LDC.64 R20, c[0x0][0x388] ;  /* 0x0000e200ff14cb82 */ /* 0x000e620000000a00 */
[----:B------:R-:W-:Y:S01]  /*20f0*/  @!P3 IMAD R18, R17, UR15, R0 ;  /* 0x0000000f1112bc24 */ /* 0x000fe2000f8e0200 */
[----:B------:R-:W-:Y:S01]  /*2100*/  LOP3.LUT R0, R16, 0x1e00, R26, 0xf8, !PT ;  /* 0x00001e0010007812 */ /* 0x000fe200078ef81a */
        /* <DEDUP_REMOVED lines=13> */
[----:B------:R-:W3:Y:S01]  /*21e0*/  @!P3 LDC.64 R8, c[0x0][0x388] ;  /* 0x0000e200ff08bb82 */ /* 0x000ee20000000a00 */
[----:B------:R-:W-:Y:S01]  /*21f0*/  CS2R R124, SRZ ;  /* 0x00000000007c7805 */ /* 0x000fe2000001ff00 */
[----:B------:R-:W-:Y:S01]  /*2200*/  @!P4 LDGSTS.E.BYPASS.LTC128B.128 [R0+0x14000], desc[UR34][R4.64+0x80] ;  /* 0x140000800400cfae */ /* 0x000fe2000b981a22 */
[----:B------:R-:W-:Y:S01]  /*2210*/  @!P3 IMAD.WIDE.U32 R10, R17, UR16, R10 ;  /* 0x00000010110abc25 */ /* 0x000fe2000f8e000a */
[----:B------:R-:W-:-:S02]  /*2220*/  CS2R R130, SRZ ;  /* 0x0000000000827805 */ /* 0x000fc4000001ff00 */
[----:B------:R-:W-:Y:S01]  /*2230*/  CS2R R128, SRZ ;  /* 0x0000000000807805 */ /* 0x000fe2000001ff00 */
[----:B------:R1:W-:Y:S01]  /*2240*/  @!P4 LDGSTS.E.BYPASS.LTC128B.128 [R0+0x16000], desc[UR34][R4.64+0x100] ;  /* 0x160001000400cfae */ /* 0x0003e2000b981a22 */
[----:B------:R-:W-:Y:S02]  /*2250*/  CS2R R122, SRZ ;  /* 0x00000000007a7805 */ /* 0x000fe4000001ff00 */
[----:B------:R-:W-:Y:S02]  /*2260*/  CS2R R120, SRZ ;  /* 0x0000000000787805 */ /* 0x000fe4000001ff00 */
[----:B------:R-:W-:Y:S01]  /*2270*/  CS2R R118, SRZ ;  /* 0x0000000000767805 */ /* 0x000fe2000001ff00 */
[----:B------:R-:W-:Y:S01]  /*2280*/  @P4 STS.128 [R0+0x12000], RZ ;  /* 0x012000ff00004388 */ /* 0x000fe20000000c00 */
[----:B------:R-:W-:Y:S02]  /*2290*/  CS2R R116, SRZ ;  /* 0x0000000000747805 */ /* 0x000fe4000001ff00 */
[----:B------:R-:W-:-:S02]  /*22a0*/  CS2R R110, SRZ ;  /* 0x00000000006e7805 */ /* 0x000fc4000001ff00 */
[----:B------:R-:W-:Y:S01]  /*22b0*/  CS2R R108, SRZ ;  /* 0x00000000006c7805 */ /* 0x000fe2000001ff00 */
[----:B------:R-:W-:Y:S01]  /*22c0*/  @P4 STS.128 [R0+0x14000], RZ ;  /* 0x014000ff00004388 */ /* 0x000fe20000000c00 */
        /* <DEDUP_REMOVED lines=18> */
[----:B-1----:R-:W-:Y:S01]  /*23f0*/  @!P4 LEA R4, P0, R6, R20, 0x1 ;  /* 0x000000140604c211 */ /* 0x002fe200078008ff */
        /* <DEDUP_REMOVED lines=16> */
[----:B------:R-:W4:Y:S03]  /*2500*/  LDCU UR8, c[0x0][0x3e0] ;  /* 0x00007c00ff0877ac */ /* 0x000f260008000800 */
[----:B------:R-:W-:Y:S01]  /*2510*/  @!P5 LDGSTS.E.BYPASS.LTC128B.128 [R0+0x6000], desc[UR34][R32.64] ;  /* 0x060000002000dfae */ /* 0x000fe2000b981a22 */
[----:B------:R-:W2:Y:S03]  /*2520*/  LDCU UR10, c[0x0][0x50c] ;  /* 0x0000a180ff0a77ac */ /* 0x000ea60008000800 */
[----:B------:R-:W-:Y:S01]  /*2530*/  @!P5 LDGSTS.E.BYPASS.LTC128B.128 [R0+0x8000], desc[UR34][R32.64+0x80] ;  /* 0x080000802000dfae */ /* 0x000fe2000b981a22 */
[----:B------:R-:W2:Y:S03]  /*2540*/  LDCU UR9, c[0x0][0x45c] ;  /* 0x00008b80ff0977ac */ /* 0x000ea60008000800 */
        /* <DEDUP_REMOVED lines=20> */
[----:B------:R1:W-:Y:S04]  /*2690*/  @!P2 LDGSTS.E.BYPASS.LTC128B.128 [R0+0xb000], desc[UR34][R14.64+0x100] ;  /* 0x0b0001000e00afae */ /* 0x0003e8000b981a22 */
        /* <DEDUP_REMOVED lines=17> */
[----:B------:R3:W-:Y:S01]  /*27b0*/  @!P4 LDGSTS.E.BYPASS.LTC128B.128 [R0+0x10000], desc[UR34][R4.64+0x100] ;  /* 0x100001000400cfae */ /* 0x0007e2000b981a22 */
[----:B-1----:R-:W1:Y:S03]  /*27c0*/  S2R R14, SR_TID.X ;  /* 0x00000000000e7919 */ /* 0x002e660000002100 */
[----:B------:R-:W-:Y:S04]  /*27d0*/  @P4 STS.128 [R0+0xc000], RZ ;  /* 0x00c000ff00004388 */ /* 0x000fe80000000c00 */
[----:B------:R-:W-:Y:S04]  /*27e0*/  @P4 STS.128 [R0+0xe000], RZ ;  /* 0x00e000ff00004388 */ /* 0x000fe80000000c00 */
[----:B------:R-:W-:Y:S04]  /*27f0*/  @P4 STS.128 [R0+0x10000], RZ ;  /* 0x010000ff00004388 */ /* 0x000fe80000000c00 */
        /* <DEDUP_REMOVED lines=12> */
[----:B------:R-:W5:Y:S04]  /*28c0*/  @!P1 LDG.E R6, desc[UR34][R4.64+0x20] ;  /* 0x0000202204069981 */ /* 0x000f68000c1e1900 */
[----:B------:R4:W5:Y:S01]  /*28d0*/  @!P0 LDG.E R7, desc[UR34][R4.64] ;  /* 0x0000002204078981 */ /* 0x000962000c1e1900 */
[----:B-1----:R-:W-:-:S02]  /*28e0*/  IMAD.SHL.U32 R11, R14, 0x20, RZ ;  /* 0x000000200e0b7824 */ /* 0x002fc400078e00ff */
[----:B---3--:R-:W-:Y:S01]  /*28f0*/  IMAD.SHL.U32 R0, R25, 0x40, RZ ;  /* 0x0000004019007824 */ /* 0x008fe200078e00ff */
[----:B------:R-:W-:-:S04]  /*2900*/  DEPBAR.LE SB0, 0x1 ;  /* 0x000080400000791a */ /* 0x000fc80000000000 */
[C---:B------:R-:W-:Y:S02]  /*2910*/  LOP3.LUT R2, R0.reuse, 0x1c0, RZ, 0xc0, !PT ;  /* 0x000001c000027812 */ /* 0x040fe400078ec0ff */
[----:B------:R-:W-:Y:S02]  /*2920*/  LOP3.LUT R3, R0, 0x200, RZ, 0xc0, !PT ;  /* 0x0000020000037812 */ /* 0x000fe400078ec0ff */
[----:B------:R-:W-:Y:S01]  /*2930*/  LOP3.LUT R0, R2, 0x38, R26, 0xf8, !PT ;  /* 0x0000003802007812 */ /* 0x000fe200078ef81a */
[----:B----4-:R-:W-:Y:S01]  /*2940*/  IMAD.SHL.U32 R5, R25, 0x10, RZ ;  /* 0x0000001019057824 */ /* 0x010fe200078e00ff */
[C---:B------:R-:W-:Y:S01]  /*2950*/  LOP3.LUT P1, R2, R14.reuse, 0x4, RZ, 0xc0, !PT ;  /* 0x000000040e027812 */ /* 0x040fe2000782c0ff */
[----:B------:R-:W-:Y:S01]  /*2960*/  IMAD.SHL.U32 R8, R14, 0x2, RZ ;  /* 0x000000020e087824 */ /* 0x000fe200078e00ff */
[----:B------:R-:W-:Y:S02]  /*2970*/  SHF.R.U32.HI R9, RZ, 0x2, R14 ;  /* 0x00000002ff097819 */ /* 0x000fe4000001160e */
[----:B------:R-:W-:-:S02]  /*2980*/  ISETP.NE.AND P2, PT, R2, RZ, PT ;  /* 0x000000ff0200720c */ /* 0x000fc40003f45270 */
[----:B------:R-:W-:-:S04]  /*2990*/  LOP3.LUT R2, R11, 0xc00, RZ, 0xc0, !PT ;  /* 0x00000c000b027812 */ /* 0x000fc800078ec0ff */
[----:B------:R-:W-:Y:S02]  /*29a0*/  LOP3.LUT R2, R2, 0x6, R8, 0xf8, !PT ;  /* 0x0000000602027812 */ /* 0x000fe400078ef808 */
[C---:B------:R-:W-:Y:S02]  /*29b0*/  LOP3.LUT P3, RZ, R25.reuse, 0x2, RZ, 0xc0, !PT ;  /* 0x0000000219ff7812 */ /* 0x040fe4000786c0ff */
[----:B------:R-:W-:Y:S01]  /*29c0*/  LOP3.LUT P0, RZ, R25, 0x4, RZ, 0xc0, !PT ;  /* 0x0000000419ff7812 */ /* 0x000fe2000780c0ff */
[----:B------:R-:W-:Y:S01]  /*29d0*/  IMAD.SHL.U32 R15, R14, 0x8, RZ ;  /* 0x000000080e0f7824 */ /* 0x000fe200078e00ff */
[----:B------:R-:W-:Y:S02]  /*29e0*/  SHF.R.U32.HI R12, RZ, 0x1, R14 ;  /* 0x00000001ff0c7819 */ /* 0x000fe4000001160e */
[----:B------:R-:W-:Y:S02]  /*29f0*/  CS2R R30, SRZ ;  /* 0x00000000001e7805 */ /* 0x000fe4000001ff00 */
[----:B------:R-:W-:-:S02]  /*2a00*/  CS2R R28, SRZ ;  /* 0x00000000001c7805 */ /* 0x000fc4000001ff00 */
[----:B------:R-:W-:Y:S02]  /*2a10*/  CS2R R32, SRZ ;  /* 0x0000000000207805 */ /* 0x000fe4000001ff00 */
[----:B------:R-:W-:Y:S02]  /*2a20*/  CS2R R22, SRZ ;  /* 0x0000000000167805 */ /* 0x000fe4000001ff00 */
[----:B------:R-:W-:Y:S01]  /*2a30*/  CS2R R20, SRZ ;  /* 0x0000000000147805 */ /* 0x000fe2000001ff00 */
[----:B------:R-:W-:Y:S02]  /*2a40*/  UISETP.GE.AND UP1, UPT, UR30, UR33, UPT ;  /* 0x000000211e00728c */ /* 0x000fe4000bf26270 */
[----:B--2---:R-:W-:Y:S01]  /*2a50*/  USHF.L.U32 UR11, UR11, 0x6, URZ ;  /* 0x000000060b0b7899 */ /* 0x004fe200080006ff */
[----:B------:R-:W-:Y:S06]  /*2a60*/  BAR.SYNC.DEFER_BLOCKING 0x0 ;  /* 0x0000000000007b1d */ /* 0x000fec0000010000 */
[----:B-----5:R1:W-:Y:S04]  /*2a70*/  STL [R1+0x48], R6 ;  /* 0x0000480601007387 */ /* 0x0203e80000100800 */
[----:B------:R2:W-:Y:S01]  /*2a80*/  STL [R1+0x4c], R7 ;  /* 0x00004c0701007387 */ /* 0x0005e20000100800 */
[----:B-1----:R-:W-:-:S05]  /*2a90*/  IMAD.SHL.U32 R6, R25, 0x20, RZ ;  /* 0x0000002019067824 */ /* 0x002fca00078e00ff */
[----:B------:R-:W-:Y:S02]  /*2aa0*/  LOP3.LUT R4, R6, 0x200, RZ, 0xc0, !PT ;  /* 0x0000020006047812 */ /* 0x000fe400078ec0ff */
[----:B------:R-:W-:Y:S02]  /*2ab0*/  LOP3.LUT R6, R3, 0xc00, R6, 0xf8, !PT ;  /* 0x00000c0003067812 */ /* 0x000fe400078ef806 */
[----:B------:R-:W-:Y:S02]  /*2ac0*/  LOP3.LUT R4, R4, 0x3800, R5, 0xf8, !PT ;  /* 0x0000380004047812 */ /* 0x000fe400078ef805 */
[C---:B------:R-:W-:Y:S02]  /*2ad0*/  LOP3.LUT R3, R0.reuse, 0x8, R25, 0x78, !PT ;  /* 0x0000000800037812 */ /* 0x040fe400078e7819 */
[----:B------:R-:W-:Y:S02]  /*2ae0*/  LOP3.LUT R5, R0, 0x8, R27, 0x78, !PT ;  /* 0x0000000800057812 */ /* 0x000fe400078e781b */
[----:B------:R-:W-:Y:S01]  /*2af0*/  LOP3.LUT R0, R4, R3, RZ, 0xfc, !PT ;  /* 0x0000000304007212 */ /* 0x000fe200078efcff */
[----:B------:R-:W-:Y:S01]  /*2b00*/  IMAD.SHL.U32 R4, R14, 0x10, RZ ;  /* 0x000000100e047824 */ /* 0x000fe200078e00ff */
[----:B------:R-:W-:-:S02]  /*2b10*/  LOP3.LUT R3, R8, 0x38, RZ, 0xc0, !PT ;  /* 0x0000003808037812 */ /* 0x000fc400078ec0ff */
[----:B------:R-:W-:Y:S02]  /*2b20*/  LEA R10, R0, UR6, 0x1 ;  /* 0x00000006000a7c11 */ /* 0x000fe4000f8e08ff */
[----:B--2---:R-:W-:Y:S02]  /*2b30*/  LOP3.LUT R7, R4, 0x1c0, RZ, 0xc0, !PT ;  /* 0x000001c004077812 */ /* 0x004fe400078ec0ff */
[----:B------:R-:W-:Y:S01]  /*2b40*/  LOP3.LUT R0, R3, 0x20, R9, 0x78, !PT ;  /* 0x0000002003007812 */ /* 0x000fe200078e7809 */
[----:B------:R-:W1:Y:S03]  /*2b50*/  LDSM.16.M88.4 R148, [R10+0x12000] ;  /* 0x012000000a94783b */ /* 0x000e660000000200 */
[----:B------:R-:W-:Y:S01]  /*2b60*/  LOP3.LUT R0, R2, R0, R7, 0xfe, !PT ;  /* 0x0000000002007212 */ /* 0x000fe200078efe07 */
[----:B------:R-:W-:Y:S01]  /*2b70*/  IMAD.MOV.U32 R0, RZ, RZ, 0x20 ;  /* 0x00000020ff007424 */ /* 0x000fe200078e00ff */
[----:B------:R-:W-:Y:S01]  /*2b80*/  LOP3.LUT R252, R6, R5, RZ, 0xfc, !PT ;  /* 0x0000000506fc7212 */ /* 0x000fe200078efcff */
[----:B------:R-:W2:Y:S03]  /*2b90*/  LDSM.16.M88.4 R152, [R10+0x12800] ;  /* 0x012800000a98783b */ /* 0x000ea60000000200 */
[----:B------:R-:W-:Y:S01]  /*2ba0*/  SEL R0, R0, 0xffffffe0, !P3 ;  /* 0xffffffe000007807 */ /* 0x000fe20005800000 */
[----:B------:R-:W-:Y:S01]  /*2bb0*/  STL [R1+0x4], R10 ;  /* 0x0000040a01007387 */ /* 0x000fe20000100800 */
[----:B------:R-:W-:-:S03]  /*2bc0*/  SHF.R.U32.HI R7, RZ, 0x3, R14 ;  /* 0x00000003ff077819 */ /* 0x000fc6000001160e */
[----:B------:R-:W-:Y:S01]  /*2bd0*/  IMAD.IADD R4, R0, 0x1, R10 ;  /* 0x0000000100047824 */ /* 0x000fe200078e020a */
[----:B------:R-:W-:Y:S01]  /*2be0*/  LOP3.LUT R2, R8, 0x20, RZ, 0xc0, !PT ;  /* 0x0000002008027812 */ /* 0x000fe200078ec0ff */
[----:B------:R-:W3:Y:S04]  /*2bf0*/  LDSM.16.M88.4 R180, [R10+0x14000] ;  /* 0x014000000ab4783b */ /* 0x000ee80000000200 */
[----:B------:R-:W-:Y:S01]  /*2c00*/  STL [R1+0x8], R4 ;  /* 0x0000080401007387 */ /* 0x000fe20000100800 */
[----:B------:R-:W-:-:S03]  /*2c10*/  LOP3.LUT R2, R2, 0x18, R7, 0xf8, !PT ;  /* 0x0000001802027812 */ /* 0x000fc600078ef807 */
[----:B------:R-:W4:Y:S04]  /*2c20*/  LDSM.16.M88.4 R156, [R4+0x12000] ;  /* 0x01200000049c783b */ /* 0x000f280000000200 */
[----:B------:R-:W1:Y:S04]  /*2c30*/  LDSM.16.M88.4 R160, [R4+0x12800] ;  /* 0x0128000004a0783b */ /* 0x000e680000000200 */
[----:B------:R-:W1:Y:S04]  /*2c40*/  LDSM.16.M88.4 R188, [R4+0x14000] ;  /* 0x0140000004bc783b */ /* 0x000e680000000200 */
[----:B------:R-:W1:Y:S04]  /*2c50*/  LDSM.16.M88.4 R192, [R4+0x14800] ;  /* 0x0148000004c0783b */ /* 0x000e680000000200 */
[----:B------:R-:W1:Y:S04]  /*2c60*/  LDSM.16.M88.4 R220, [R4+0x16000] ;  /* 0x0160000004dc783b */ /* 0x000e680000000200 */
[----:B------:R5:W1:Y:S01]  /*2c70*/  LDSM.16.M88.4 R224, [R4+0x16800] ;  /* 0x0168000004e0783b */ /* 0x000a620000000200 */
[----:B------:R-:W-:-:S02]  /*2c80*/  VIADD R3, R10, 0x12000 ;  /* 0x000120000a037836 */ /* 0x000fc40000000000 */
[----:B------:R-:W-:Y:S01]  /*2c90*/  VIADD R232, R10, 0x12040 ;  /* 0x000120400ae87836 */ /* 0x000fe20000000000 */
[----:B------:R-:W1:Y:S01]  /*2ca0*/  LDSM.16.M88.4 R184, [R10+0x14800] ;  /* 0x014800000ab8783b */ /* 0x000e620000000200 */
[----:B------:R-:W-:Y:S02]  /*2cb0*/  @P0 VIADD R232, R3, 0xffffffc0 ;  /* 0xffffffc003e80836 */ /* 0x000fe40000000000 */
[----:B------:R-:W-:Y:S01]  /*2cc0*/  IMAD.MOV.U32 R3, RZ, RZ, 0x40 ;  /* 0x00000040ff037424 */ /* 0x000fe200078e00ff */
[----:B------:R-:W-:Y:S01]  /*2cd0*/  LOP3.LUT R8, R12, 0x10, RZ, 0xc0, !PT ;  /* 0x000000100c087812 */ /* 0x000fe200078ec0ff */
[----:B------:R-:W-:Y:S01]  /*2ce0*/  IMAD.MOV.U32 R5, RZ, RZ, 0x40 ;  /* 0x00000040ff057424 */ /* 0x000fe200078e00ff */
[----:B------:R-:W1:Y:S04]  /*2cf0*/  LDSM.16.M88.4 R164, [R232] ;  /* 0x00000000e8a4783b */ /* 0x000e680000000200 */
[----:B------:R-:W1:Y:S04]  /*2d00*/  LDSM.16.M88.4 R212, [R10+0x16000] ;  /* 0x016000000ad4783b */ /* 0x000e680000000200 */
[----:B------:R-:W1:Y:S01]  /*2d10*/  LDSM.16.M88.4 R216, [R10+0x16800] ;  /* 0x016800000ad8783b */ /* 0x000e620000000200 */
[----:B-----5:R-:W-:-:S03]  /*2d20*/  IMAD.SHL.U32 R4, R14, 0x40, RZ ;  /* 0x000000400e047824 */ /* 0x020fc600078e00ff */
[----:B------:R-:W1:Y:S02]  /*2d30*/  LDSM.16.M88.4 R168, [R232+0x800] ;  /* 0x00080000e8a8783b */ /* 0x000e640000000200 */
[--C-:B------:R-:W-:Y:S01]  /*2d40*/  LOP3.LUT R2, R2, 0x1c0, R4.reuse, 0xf8, !PT ;  /* 0x000001c002027812 */ /* 0x100fe200078ef804 */
[----:B------:R-:W-:Y:S01]  /*2d50*/  IMAD.MOV.U32 R6, RZ, RZ, 0x20 ;  /* 0x00000020ff067424 */ /* 0x000fe200078e00ff */
[----:B------:R-:W-:Y:S01]  /*2d60*/  LOP3.LUT R7, R4, 0x1c0, RZ, 0xc0, !PT ;  /* 0x000001c004077812 */ /* 0x000fe200078ec0ff */
[----:B------:R-:W-:Y:S01]  /*2d70*/  IMAD.MOV.U32 R9, RZ, RZ, 0x10 ;  /* 0x00000010ff097424 */ /* 0x000fe200078e00ff */
[--C-:B------:R-:W-:Y:S01]  /*2d80*/  LOP3.LUT R2, R2, 0x38, R15.reuse, 0x78, !PT ;  /* 0x0000003802027812 */ /* 0x100fe200078e780f */
[----:B------:R-:W1:Y:S01]  /*2d90*/  LDSM.16.M88.4 R196, [R232+0x2000] ;  /* 0x00200000e8c4783b */ /* 0x000e620000000200 */
[----:B------:R-:W-:Y:S02]  /*2da0*/  SEL R3, R3, 0xffffffc0, !P0 ;  /* 0xffffffc003037807 */ /* 0x000fe40004000000 */
[----:B------:R-:W-:Y:S01]  /*2db0*/  LOP3.LUT R16, R2, 0x200, R4, 0xf8, !PT ;  /* 0x0000020002107812 */ /* 0x000fe200078ef804 */
[----:B------:R-:W1:Y:S01]  /*2dc0*/  LDSM.16.M88.4 R200, [R232+0x2800] ;  /* 0x00280000e8c8783b */ /* 0x000e620000000200 */
[----:B------:R-:W-:Y:S01]  /*2dd0*/  LOP3.LUT R13, R4, 0x200, RZ, 0xc0, !PT ;  /* 0x00000200040d7812 */ /* 0x000fe200078ec0ff */
[----:B------:R-:W-:Y:S01]  /*2de0*/  IMAD.IADD R240, R0, 0x1, R232 ;  /* 0x0000000100f07824 */ /* 0x000fe200078e02e8 */
[----:B------:R-:W-:Y:S01]  /*2df0*/  LOP3.LUT P0, RZ, R14, 0x2, RZ, 0xc0, !PT ;  /* 0x000000020eff7812 */ /* 0x000fe2000780c0ff */
[----:B------:R-:W1:Y:S01]  /*2e00*/  LDSM.16.M88.4 R228, [R232+0x4000] ;  /* 0x00400000e8e4783b */ /* 0x000e620000000200 */
[----:B------:R-:W-:-:S02]  /*2e10*/  LOP3.LUT R2, R7, 0x38, R15, 0xf8, !PT ;  /* 0x0000003807027812 */ /* 0x000fc400078ef80f */
[----:B------:R-:W-:Y:S01]  /*2e20*/  LOP3.LUT R4, R8, 0x8, R14, 0xf8, !PT ;  /* 0x0000000808047812 */ /* 0x000fe200078ef80e */
[----:B------:R-:W-:Y:S01]  /*2e30*/  STL [R1+0x24], R16 ;  /* 0x0000241001007387 */ /* 0x000fe20000100800 */
[----:B------:R-:W-:Y:S02]  /*2e40*/  SEL R7, R5, 0xffffffc0, !P1 ;  /* 0xffffffc005077807 */ /* 0x000fe40004800000 */
[----:B------:R-:W-:Y:S01]  /*2e50*/  SEL R6, R6, 0xffffffe0, !P0 ;  /* 0xffffffe006067807 */ /* 0x000fe20004000000 */
[----:B------:R-:W1:Y:S01]  /*2e60*/  LDSM.16.M88.4 R172, [R240] ;  /* 0x00000000f0ac783b */ /* 0x000e620000000200 */
[----:B------:R-:W-:Y:S02]  /*2e70*/  LOP3.LUT R4, R4, R2, RZ, 0x3c, !PT ;  /* 0x0000000204047212 */ /* 0x000fe400078e3cff */
[----:B------:R-:W-:Y:S01]  /*2e80*/  LOP3.LUT R5, R13, 0xc00, R11, 0xf8, !PT ;  /* 0x00000c000d057812 */ /* 0x000fe200078ef80b */
[----:B------:R-:W1:Y:S01]  /*2e90*/  LDSM.16.M88.4 R176, [R240+0x800] ;  /* 0x00080000f0b0783b */ /* 0x000e620000000200 */
[----:B------:R-:W-:-:S03]  /*2ea0*/  LOP3.LUT R6, R2, 0x8, R12, 0x78, !PT ;  /* 0x0000000802067812 */ /* 0x000fc600078e780c */
[----:B------:R-:W1:Y:S01]  /*2eb0*/  LDSM.16.M88.4 R204, [R240+0x2000] ;  /* 0x00200000f0cc783b */ /* 0x000e620000000200 */
[----:B------:R-:W-:-:S03]  /*2ec0*/  LOP3.LUT R2, R4, 0x200, R11, 0xf8, !PT ;  /* 0x0000020004027812 */ /* 0x000fc600078ef80b */
[----:B------:R-:W1:Y:S01]  /*2ed0*/  LDSM.16.M88.4 R208, [R240+0x2800] ;  /* 0x00280000f0d0783b */ /* 0x000e620000000200 */
[----:B------:R-:W-:-:S03]  /*2ee0*/  LEA R252, R252, UR6, 0x1 ;  /* 0x00000006fcfc7c11 */ /* 0x000fc6000f8e08ff */
[----:B------:R-:W1:Y:S01]  /*2ef0*/  LDSM.16.M88.4 R236, [R240+0x4000] ;  /* 0x00400000f0ec783b */ /* 0x000e620000000200 */
[----:B------:R-:W-:-:S03]  /*2f00*/  LOP3.LUT R5, R5, R6, RZ, 0xfc, !PT ;  /* 0x0000000605057212 */ /* 0x000fc600078efcff */
[----:B------:R5:W-:Y:S04]  /*2f10*/  STL [R1+0x20], R7 ;  /* 0x0000200701007387 */ /* 0x000be80000100800 */
[----:B------:R-:W1:Y:S04]  /*2f20*/  LDSM.16.M88.4 R232, [R232+0x4800] ;  /* 0x00480000e8e8783b */ /* 0x000e680000000200 */
[----:B------:R-:W1:Y:S01]  /*2f30*/  LDSM.16.M88.4 R240, [R240+0x4800] ;  /* 0x00480000f0f0783b */ /* 0x000e620000000200 */
[----:B------:R-:W-:Y:S01]  /*2f40*/  IMAD.IADD R4, R10, 0x1, R3 ;  /* 0x000000010a047824 */ /* 0x000fe200078e0203 */
[----:B-----5:R-:W-:-:S05]  /*2f50*/  SEL R7, R9, 0xfffffff0, !P1 ;  /* 0xfffffff009077807 */ /* 0x020fca0004800000 */
[----:B------:R-:W-:Y:S04]  /*2f60*/  STL [R1+0x50], R7 ;  /* 0x0000500701007387 */ /* 0x000fe80000100800 */
[----:B------:R5:W-:Y:S04]  /*2f70*/  STL [R1+0x1c], R2 ;  /* 0x00001c0201007387 */ /* 0x000be80000100800 */
[----:B------:R2:W-:Y:S04]  /*2f80*/  STL [R1+0x54], R5 ;  /* 0x0000540501007387 */ /* 0x0005e80000100800 */
[----:B------:R1:W-:Y:S01]  /*2f90*/  STL [R1+0xc], R4 ;  /* 0x00000c0401007387 */ /* 0x0003e20000100800 */
[----:B-----5:R-:W-:-:S02]  /*2fa0*/  IMAD.IADD R2, R3, 0x1, R252 ;  /* 0x0000000103027824 */ /* 0x020fc400078e02fc */
[C---:B------:R-:W-:Y:S02]  /*2fb0*/  IMAD.IADD R3, R0.reuse, 0x1, R4 ;  /* 0x0000000100037824 */ /* 0x040fe400078e0204 */
[C---:B--2---:R-:W-:Y:S02]  /*2fc0*/  IMAD.IADD R5, R0.reuse, 0x1, R252 ;  /* 0x0000000100057824 */ /* 0x044fe400078e02fc */
[----:B------:R-:W-:-:S03]  /*2fd0*/  IMAD.IADD R0, R0, 0x1, R2 ;  /* 0x0000000100007824 */ /* 0x000fc600078e0202 */
[----:B------:R2:W-:Y:S04]  /*2fe0*/  STL [R1], R5 ;  /* 0x0000000501007387 */ /* 0x0005e80000100800 */
[----:B------:R2:W-:Y:S04]  /*2ff0*/  STL [R1+0x14], R2 ;  /* 0x0000140201007387 */ /* 0x0005e80000100800 */
[----:B------:R2:W-:Y:S04]  /*3000*/  STL [R1+0x10], R3 ;  /* 0x0000100301007387 */ /* 0x0005e80000100800 */
[----:B------:R2:W-:Y:S01]  /*3010*/  STL [R1+0x18], R0 ;  /* 0x0000180001007387 */ /* 0x0005e20000100800 */
[----:B------:R-:W-:-:S02]  /*3020*/  CS2R R26, SRZ ;  /* 0x00000000001a7805 */ /* 0x000fc4000001ff00 */
[----:B------:R-:W-:Y:S02]  /*3030*/  CS2R R24, SRZ ;  /* 0x0000000000187805 */ /* 0x000fe4000001ff00 */
[----:B-1-34-:R-:W-:-:S13]  /*3040*/  LOP3.LUT P3, RZ, R14, 0x8, RZ, 0xc0, !PT ;  /* 0x000000080eff7812 */ /* 0x01afda000786c0ff */
.L_x_1040:
[----:B------:R-:W3:Y:S01]  /*3050*/  LDL R249, [R1+0x4] ;  /* 0x0000040001f97983 */ /* 0x000ee20000100800 */
[----:B------:R-:W-:Y:S01]  /*3060*/  PLOP3.LUT P4, PT, PT, PT, UP1, 0x80, 0x8 ;  /* 0x000000000008781c */ /* 0x000fe20003f8f018 */
[----:B------:R-:W-:Y:S01]  /*3070*/  IMAD.U32 R245, RZ, RZ, UR19 ;  /* 0x00000013fff57e24 */ /* 0x000fe2000f8e00ff */
[----:B------:R-:W-:Y:S02]  /*3080*/  PLOP3.LUT P1, PT, PT, PT, UP1, 0x80, 0x8 ;  /* 0x000000000008781c */ /* 0x000fe40003f2f018 */
[----:B------:R-:W4:Y:S01]  /*3090*/  LDL.LU R248, [R1] ;  /* 0x0000000001f87983 */ /* 0x000f220000300800 */
[----:B------:R-:W-:Y:S01]  /*30a0*/  PLOP3.LUT P0, PT, PT, PT, UP1, 0x80, 0x8 ;  /* 0x000000000008781c */ /* 0x000fe20003f0f018 */
[----:B------:R-:W-:Y:S01]  /*30b0*/  UISETP.NE.AND UP2, UPT, UR49, URZ, UPT ;  /* 0x000000ff3100728c */ /* 0x000fe2000bf45270 */
[----:B------:R-:W-:Y:S02]  /*30c0*/  PLOP3.LUT P6, PT, PT, PT, UP1, 0x80, 0x8 ;  /* 0x000000000008781c */ /* 0x000fe40003fcf018 */
[----:B------:R-:W4:Y:S01]  /*30d0*/  LDL R247, [R1+0x8] ;  /* 0x0000080001f77983 */ /* 0x000f220000100800 */
[----:B------:R-:W-:Y:S02]  /*30e0*/  PLOP3.LUT P5, PT, PT, PT, UP1, 0x80, 0x8 ;  /* 0x000000000008781c */ /* 0x000fe40003faf018 */
[----:B------:R-:W-:Y:S02]  /*30f0*/  MOV R244, UR18 ;  /* 0x0000001200f47c02 */ /* 0x000fe40008000f00 */
[----:B------:R-:W4:Y:S05]  /*3100*/  LDL R246, [R1+0x14] ;  /* 0x0000140001f67983 */ /* 0x000f2a0000100800 */
[----:B-12---:R-:W2:Y:S01]  /*3110*/  LDL R3, [R1+0xc] ;  /* 0x00000c0001037983 */ /* 0x006ea20000100800 */
[----:B------:R-:W-:Y:S04]  /*3120*/  @UP2 UIADD3 UR15, UP0, UPT, UR56, -0x100, URZ ;  /* 0xffffff00380f2890 */ /* 0x000fe8000ff1e0ff */
[----:B------:R-:W2:Y:S01]  /*3130*/  LDL R2, [R1+0x18] ;  /* 0x0000180001027983 */ /* 0x000ea20000100800 */
[----:B------:R-:W-:Y:S02]  /*3140*/  @UP2 UIADD3.X UR14, UPT, UPT, UR57, -0x1, URZ, UP0, !UPT ;  /* 0xffffffff390e2890 */ /* 0x000fe400087fe4ff */
[----:B------:R-:W-:Y:S02]  /*3150*/  @UP2 UIADD3 UR18, UP0, UPT, UR18, -0x100, URZ ;  /* 0xffffff0012122890 */ /* 0x000fe4000ff1e0ff */
[----:B------:R-:W2:Y:S02]  /*3160*/  LDL R0, [R1+0x10] ;  /* 0x0000100001007983 */ /* 0x000ea40000100800 */
[----:B------:R-:W-:Y:S03]  /*3170*/  @UP2 UIADD3.X UR19, UPT, UPT, UR19, -0x1, URZ, UP0, !UPT ;  /* 0xffffffff13132890 */ /* 0x000fe600087fe4ff */
[----:B------:R-:W0:Y:S05]  /*3180*/  LDGDEPBAR ;  /* 0x00000000000079af */ /* 0x000e2a0000000000 */
[----:B------:R1:W-:Y:S05]  /*3190*/  STL [R1+0x84], R110 ;  /* 0x0000846e01007387 */ /* 0x0003ea0000100800 */
        /* <DEDUP_REMOVED lines=13> */
[----:B------:R-:W-:Y:S01]  /*3270*/  LDSM.16.M88.4 R16, [R252] ;  /* 0x00000000fc10783b */ /* 0x000fe20000000200 */
[C---:B-1----:R-:W-:Y:S04]  /*3280*/  IMAD.SHL.U32 R100, R110.reuse, 0x20, RZ ;  /* 0x000000206e647824 */ /* 0x042fe800078e00ff */
[----:B---3--:R-:W1:Y:S05]  /*3290*/  LDSM.16.M88.4 R8, [R249+0xc000] ;  /* 0x00c00000f908783b */ /* 0x008e6a0000000200 */
[----:B------:R-:W3:Y:S05]  /*32a0*/  LDSM.16.M88.4 R68, [R249+0xc800] ;  /* 0x00c80000f944783b */ /* 0x000eea0000000200 */
[----:B----4-:R-:W-:Y:S05]  /*32b0*/  LDSM.16.M88.4 R72, [R248] ;  /* 0x00000000f848783b */ /* 0x010fea0000000200 */
[----:B------:R-:W4:Y:S05]  /*32c0*/  LDSM.16.M88.4 R76, [R247+0xc000] ;  /* 0x00c00000f74c783b */ /* 0x000f2a0000000200 */
[----:B------:R-:W4:Y:S05]  /*32d0*/  LDSM.16.M88.4 R80, [R247+0xc800] ;  /* 0x00c80000f750783b */ /* 0x000f2a0000000200 */
[----:B------:R-:W-:Y:S05]  /*32e0*/  LDSM.16.M88.4 R84, [R246] ;  /* 0x00000000f654783b */ /* 0x000fea0000000200 */
[----:B--2---:R-:W2:Y:S05]  /*32f0*/  LDSM.16.M88.4 R88, [R3+0xc000] ;  /* 0x00c000000358783b */ /* 0x004eaa0000000200 */
[----:B------:R-:W-:Y:S01]  /*3300*/  LDSM.16.M88.4 R92, [R2] ;  /* 0x00000000025c783b */ /* 0x000fe20000000200 */
[C---:B-1----:R-:W-:Y:S04]  /*3310*/  HMMA.16816.F32 R4, R16.reuse, R8, RZ ;  /* 0x000000081004723c */ /* 0x042fe800000018ff */
[----:B------:R-:W-:Y:S04]  /*3320*/  LDSM.16.M88.4 R96, [R0+0xc000] ;  /* 0x00c000000060783b */ /* 0x000fe80000000200 */
[C---:B------:R-:W-:Y:S08]  /*3330*/  HMMA.16816.F32 R8, R16.reuse, R10, RZ ;  /* 0x0000000a1008723c */ /* 0x040ff000000018ff */
[C---:B---3--:R-:W-:Y:S08]  /*3340*/  HMMA.16816.F32 R12, R16.reuse, R68, RZ ;  /* 0x00000044100c723c */ /* 0x048ff000000018ff */
[----:B------:R-:W-:Y:S01]  /*3350*/  HMMA.16816.F32 R16, R16, R70, RZ ;  /* 0x000000461010723c */ /* 0x000fe200000018ff */
[----:B------:R-:W1:Y:S07]  /*3360*/  LDSM.16.M88.4 R68, [R3+0xc800] ;  /* 0x00c800000344783b */ /* 0x000e6e0000000200 */
[C---:B----4-:R-:W-:Y:S08]  /*3370*/  HMMA.16816.F32 R4, R72.reuse, R76, R4 ;  /* 0x0000004c4804723c */ /* 0x050ff00000001804 */
[C---:B------:R-:W-:Y:S01]  /*3380*/  HMMA.16816.F32 R8, R72.reuse, R78, R8 ;  /* 0x0000004e4808723c */ /* 0x040fe20000001808 */
[----:B------:R-:W-:Y:S07]  /*3390*/  LDSM.16.M88.4 R76, [R252+0x2000] ;  /* 0x00200000fc4c783b */ /* 0x000fee0000000200 */
[C---:B------:R-:W-:Y:S08]  /*33a0*/  HMMA.16816.F32 R12, R72.reuse, R80, R12 ;  /* 0x00000050480c723c */ /* 0x040ff0000000180c */
[----:B------:R-:W-:Y:S01]  /*33b0*/  HMMA.16816.F32 R16, R72, R82, R16 ;  /* 0x000000524810723c */ /* 0x000fe20000001810 */
[----:B------:R-:W3:Y:S05]  /*33c0*/  LDSM.16.M88.4 R72, [R0+0xc800] ;  /* 0x00c800000048783b */ /* 0x000eea0000000200 */
[----:B------:R-:W4:Y:S02]  /*33d0*/  LDSM.16.M88.4 R80, [R249+0xe000] ;  /* 0x00e00000f950783b */ /* 0x000f240000000200 */
[C---:B--2---:R-:W-:Y:S08]  /*33e0*/  HMMA.16816.F32 R4, R84.reuse, R88, R4 ;  /* 0x000000585404723c */ /* 0x044ff00000001804 */
[C---:B------:R-:W-:Y:S01]  /*33f0*/  HMMA.16816.F32 R8, R84.reuse, R90, R8 ;  /* 0x0000005a5408723c */ /* 0x040fe20000001808 */
[----:B------:R-:W-:Y:S07]  /*3400*/  LDSM.16.M88.4 R88, [R247+0xe000] ;  /* 0x00e00000f758783b */ /* 0x000fee0000000200 */
[C---:B-1----:R-:W-:Y:S08]  /*3410*/  HMMA.16816.F32 R12, R84.reuse, R68, R12 ;  /* 0x00000044540c723c */ /* 0x042ff0000000180c */
[----:B------:R-:W-:Y:S01]  /*3420*/  HMMA.16816.F32 R16, R84, R70, R16 ;  /* 0x000000465410723c */ /* 0x000fe20000001810 */
[----:B------:R-:W1:Y:S05]  /*3430*/  LDSM.16.M88.4 R68, [R249+0xe800] ;  /* 0x00e80000f944783b */ /* 0x000e6a0000000200 */
[----:B------:R-:W2:Y:S02]  /*3440*/  LDSM.16.M88.4 R84, [R248+0x2000] ;  /* 0x00200000f854783b */ /* 0x000ea40000000200 */
        /* <DEDUP_REMOVED lines=40> */
[----:B------:R1:W3:Y:S05]  /*36d0*/  LDSM.16.M88.4 R68, [R3+0x10800] ;  /* 0x010800000344783b */ /* 0x0002ea0000000200 */
[----:B------:R-:W3:Y:S02]  /*36e0*/  LDSM.16.M88.4 R84, [R2+0x4000] ;  /* 0x004000000254783b */ /* 0x000ee40000000200 */
[C---:B------:R-:W-:Y:S08]  /*36f0*/  HMMA.16816.F32 R4, R92.reuse, R96, R4 ;  /* 0x000000605c04723c */ /* 0x040ff00000001804 */
        /* <DEDUP_REMOVED lines=9> */
[----:B------:R-:W2:Y:S02]  /*3790*/  LDL R74, [R1+0x48] ;  /* 0x00004800014a7983 */ /* 0x000ea40000100800 */
[C---:B----4-:R-:W-:Y:S08]  /*37a0*/  HMMA.16816.F32 R4, R76.reuse, R80, R4 ;  /* 0x000000504c04723c */ /* 0x050ff00000001804 */
[C---:B------:R-:W-:Y:S08]  /*37b0*/  HMMA.16816.F32 R8, R76.reuse, R82, R8 ;  /* 0x000000524c08723c */ /* 0x040ff00000001808 */
[C---:B---3--:R-:W-:Y:S08]  /*37c0*/  HMMA.16816.F32 R12, R76.reuse, R68, R12 ;  /* 0x000000444c0c723c */ /* 0x048ff0000000180c */
[----:B------:R-:W-:Y:S01]  /*37d0*/  HMMA.16816.F32 R16, R76, R70, R16 ;  /* 0x000000464c10723c */ /* 0x000fe20000001810 */
[----:B------:R1:W3:Y:S01]  /*37e0*/  LDSM.16.M88.4 R68, [R0+0x10800] ;  /* 0x010800000044783b */ /* 0x0002e20000000200 */
[----:B------:R-:W-:Y:S06]  /*37f0*/  IMAD.MOV.U32 R76, RZ, RZ, 0x20 ;  /* 0x00000020ff4c7424 */ /* 0x000fec00078e00ff */
[C---:B------:R-:W-:Y:S08]  /*3800*/  HMMA.16816.F32 R4, R84.reuse, R88, R4 ;  /* 0x000000585404723c */ /* 0x040ff00000001804 */
[C---:B------:R-:W-:Y:S03]  /*3810*/  HMMA.16816.F32 R8, R84.reuse, R90, R8 ;  /* 0x0000005a5408723c */ /* 0x040fe60000001808 */
[----:B-1----:R-:W-:Y:S02]  /*3820*/  @P4 LOP3.LUT R0, R72, 0x6, RZ, 0xc0, !PT ;  /* 0x0000000648004812 */ /* 0x002fe400078ec0ff */
[----:B------:R-:W-:Y:S06]  /*3830*/  PLOP3.LUT P4, PT, PT, PT, UP1, 0x80, 0x8 ;  /* 0x000000000008781c */ /* 0x000fec0003f8f018 */
[----:B------:R-:W-:Y:S01]  /*3840*/  FMUL.FTZ R4, R4, UR10 ;  /* 0x0000000a04047c20 */ /* 0x000fe20008410000 */
[--C-:B------:R-:W-:Y:S01]  /*3850*/  @P1 LOP3.LUT R0, R0, 0xe0, R73.reuse, 0xf8, !PT ;  /* 0x000000e000001812 */ /* 0x100fe200078ef849 */
[----:B------:R-:W-:Y:S01]  /*3860*/  FMUL.FTZ R6, R6, UR10 ;  /* 0x0000000a06067c20 */ /* 0x000fe20008410000 */
[----:B------:R-:W-:Y:S01]  /*3870*/  FMUL.FTZ R5, R5, UR10 ;  /* 0x0000000a05057c20 */ /* 0x000fe20008410000 */
[----:B------:R-:W1:Y:S01]  /*3880*/  MUFU.TANH R91, R4 ;  /* 0x00000004005b7308 */ /* 0x000e620000002400 */
[----:B------:R-:W-:Y:S01]  /*3890*/  @P0 LEA R3, R3, R0, 0x6 ;  /* 0x0000000003030211 */ /* 0x000fe200078e30ff */
[----:B------:R-:W-:Y:S01]  /*38a0*/  FMUL.FTZ R7, R7, UR10 ;  /* 0x0000000a07077c20 */ /* 0x000fe20008410000 */
[----:B------:R-:W-:Y:S01]  /*38b0*/  PLOP3.LUT P1, PT, PT, PT, UP1, 0x80, 0x8 ;  /* 0x000000000008781c */ /* 0x000fe20003f2f018 */
[----:B------:R-:W-:Y:S01]  /*38c0*/  FMUL.FTZ R8, R8, UR10 ;  /* 0x0000000a08087c20 */ /* 0x000fe20008410000 */
[----:B------:R-:W-:Y:S01]  /*38d0*/  FMUL.FTZ R9, R9, UR10 ;  /* 0x0000000a09097c20 */ /* 0x000fe20008410000 */
[----:B------:R-:W-:Y:S01]  /*38e0*/  @P6 VIADD R0, R3, 0x1 ;  /* 0x0000000103006836 */ /* 0x000fe20000000000 */
[----:B------:R-:W-:Y:S03]  /*38f0*/  PLOP3.LUT P6, PT, PT, PT, UP1, 0x80, 0x8 ;  /* 0x000000000008781c */ /* 0x000fe60003fcf018 */
[----:B------:R-:W-:Y:S01]  /*3900*/  MUFU.TANH R98, R6 ;  /* 0x0000000600627308 */ /* 0x000fe20000002400 */
[----:B------:R-:W-:Y:S01]  /*3910*/  FMUL.FTZ R10, R10, UR10 ;  /* 0x0000000a0a0a7c20 */ /* 0x000fe20008410000 */
[C---:B---3--:R-:W-:Y:S03]  /*3920*/  HMMA.16816.F32 R12, R84.reuse, R68, R12 ;  /* 0x00000044540c723c */ /* 0x048fe6000000180c */
[----:B------:R-:W-:Y:S01]  /*3930*/  @P5 ISETP.GE.AND P5, PT, R0, UR33, PT ;  /* 0x0000002100005c0c */ /* 0x000fe2000bfa6270 */
[----:B------:R-:W-:Y:S01]  /*3940*/  FMUL.FTZ R11, R11, UR10 ;  /* 0x0000000a0b0b7c20 */ /* 0x000fe20008410000 */
[----:B------:R-:W-:Y:S03]  /*3950*/  @P1 ISETP.GE.AND P1, PT, R3, UR33, PT ;  /* 0x0000002103001c0c */ /* 0x000fe6000bf26270 */
[----:B------:R-:W3:Y:S01]  /*3960*/  MUFU.TANH R90, R5 ;  /* 0x00000005005a7308 */ /* 0x000ee20000002400 */
[----:B------:R-:W-:Y:S03]  /*3970*/  HMMA.16816.F32 R16, R84, R70, R16 ;  /* 0x000000465410723c */ /* 0x000fe60000001810 */
[----:B-1----:R-:W-:Y:S02]  /*3980*/  MOV R4, R91 ;  /* 0x0000005b00047202 */ /* 0x002fe40000000f00 */
[----:B------:R-:W-:Y:S04]  /*3990*/  @P4 FSEL R4, R91, -INF , !P1 ;  /* 0xff8000005b044808 */ /* 0x000fe80004800000 */
[----:B------:R-:W1:Y:S01]  /*39a0*/  MUFU.TANH R97, R7 ;  /* 0x0000000700617308 */ /* 0x000e620000002400 */
[----:B------:R-:W-:Y:S01]  /*39b0*/  PLOP3.LUT P4, PT, PT, PT, UP1, 0x80, 0x8 ;  /* 0x000000000008781c */ /* 0x000fe20003f8f018 */
[----:B------:R-:W-:Y:S01]  /*39c0*/  FMUL.FTZ R12, R12, UR10 ;  /* 0x0000000a0c0c7c20 */ /* 0x000fe20008410000 */
[----:B------:R-:W-:Y:S01]  /*39d0*/  FMUL.FTZ R13, R13, UR10 ;  /* 0x0000000a0d0d7c20 */ /* 0x000fe20008410000 */
[----:B------:R-:W-:Y:S01]  /*39e0*/  FMUL.FTZ R14, R14, UR10 ;  /* 0x0000000a0e0e7c20 */ /* 0x000fe20008410000 */
[----:B------:R-:W-:Y:S05]  /*39f0*/  FMUL.FTZ R15, R15, UR10 ;  /* 0x0000000a0f0f7c20 */ /* 0x000fea0008410000 */
[----:B------:R4:W-:Y:S01]  /*3a00*/  MUFU.TANH R92, R12 ;  /* 0x0000000c005c7308 */ /* 0x0009e20000002400 */
[----:B---3--:R-:W-:Y:S01]  /*3a10*/  MOV R0, R90 ;  /* 0x0000005a00007202 */ /* 0x008fe20000000f00 */
[----:B------:R-:W-:Y:S01]  /*3a20*/  IMAD.MOV.U32 R5, RZ, RZ, R98 ;  /* 0x000000ffff057224 */ /* 0x000fe200078e0062 */
[----:B------:R-:W-:Y:S01]  /*3a30*/  @P6 FSEL R0, R90, -INF , !P5 ;  /* 0xff8000005a006808 */ /* 0x000fe20006800000 */
[----:B------:R-:W-:Y:S01]  /*3a40*/  FMUL.FTZ R16, R16, UR10 ;  /* 0x0000000a10107c20 */ /* 0x000fe20008410000 */
[----:B------:R-:W-:Y:S01]  /*3a50*/  PLOP3.LUT P6, PT, PT, PT, UP1, 0x80, 0x8 ;  /* 0x000000000008781c */ /* 0x000fe20003fcf018 */
[----:B------:R-:W-:Y:S01]  /*3a60*/  FMUL.FTZ R17, R17, UR10 ;  /* 0x0000000a11117c20 */ /* 0x000fe20008410000 */
[----:B------:R-:W-:Y:S03]  /*3a70*/  FMUL.FTZ R18, R18, UR10 ;  /* 0x0000000a12127c20 */ /* 0x000fe60008410000 */
[----:B------:R3:W1:Y:S01]  /*3a80*/  MUFU.TANH R89, R8 ;  /* 0x0000000800597308 */ /* 0x0006620000002400 */
[----:B------:R-:W-:Y:S09]  /*3a90*/  FMUL.FTZ R19, R19, UR10 ;  /* 0x0000000a13137c20 */ /* 0x000ff20008410000 */
[----:B------:R1:W-:Y:S01]  /*3aa0*/  MUFU.TANH R88, R9 ;  /* 0x0000000900587308 */ /* 0x0003e20000002400 */
[----:B----4-:R-:W4:Y:S09]  /*3ab0*/  LDL R12, [R1+0x30] ;  /* 0x00003000010c7983 */ /* 0x010f320000100800 */
[----:B------:R1:W2:Y:S01]  /*3ac0*/  MUFU.TANH R99, R10 ;  /* 0x0000000a00637308 */ /* 0x0002a20000002400 */
[----:B---3--:R-:W3:Y:S09]  /*3ad0*/  LDL R8, [R1+0x54] ;  /* 0x0000540001087983 */ /* 0x008ef20000100800 */
[----:B------:R1:W2:Y:S02]  /*3ae0*/  MUFU.TANH R246, R11 ;  /* 0x0000000b00f67308 */ /* 0x0002a40000002400 */
[----:B-1----:R-:W4:Y:S08]  /*3af0*/  LDL R9, [R1+0x50] ;  /* 0x0000500001097983 */ /* 0x002f300000100800 */
[----:B------:R-:W-:Y:S01]  /*3b00*/  MUFU.TANH R87, R13 ;  /* 0x0000000d00577308 */ /* 0x000fe20000002400 */
[----:B------:R-:W-:Y:S04]  /*3b10*/  LOP3.LUT R10, R100, 0xc00, RZ, 0xc0, !PT ;  /* 0x00000c00640a7812 */ /* 0x000fe800078ec0ff */
[----:B------:R-:W-:Y:S05]  /*3b20*/  LOP3.LUT R10, R10, 0x6, R72, 0xf8, !PT ;  /* 0x000000060a0a7812 */ /* 0x000fea00078ef848 */
[----:B------:R-:W1:Y:S01]  /*3b30*/  MUFU.TANH R96, R14 ;  /* 0x0000000e00607308 */ /* 0x000e620000002400 */
[----:B------:R-:W-:Y:S04]  /*3b40*/  LOP3.LUT R11, R72, 0x38, RZ, 0xc0, !PT ;  /* 0x00000038480b7812 */ /* 0x000fe800078ec0ff */
[----:B------:R-:W-:Y:S05]  /*3b50*/  LOP3.LUT R11, R11, 0x20, R73, 0x78, !PT ;  /* 0x000000200b0b7812 */ /* 0x000fea00078e7849 */
[----:B------:R-:W-:Y:S01]  /*3b60*/  MUFU.TANH R95, R15 ;  /* 0x0000000f005f7308 */ /* 0x000fe20000002400 */
[----:B------:R-:W-:Y:S02]  /*3b70*/  LOP3.LUT R10, R10, R11, R110, 0xfe, !PT ;  /* 0x0000000b0a0a7212 */ /* 0x000fe400078efe6e */
[----:B------:R-:W3:Y:S02]  /*3b80*/  S2R R110, SR_TID.X ;  /* 0x00000000006e7919 */ /* 0x000ee40000002100 */
        /* <DEDUP_REMOVED lines=17> */
[C---:B------:R-:W-:Y:S02]  /*3ca0*/  FSETP.NEU.FTZ.AND P1, PT, R74.reuse, -INF , PT ;  /* 0xff8000004a00780b */ /* 0x040fe40003f3d000 */
[----:B------:R-:W1:Y:S01]  /*3cb0*/  MUFU.EX2 R108, R7 ;  /* 0x00000007006c7308 */ /* 0x000e620000000800 */
        /* <DEDUP_REMOVED lines=9> */
[----:B------:R-:W-:Y:S02]  /*3d50*/  @P6 ISETP.GE.AND P6, PT, R6, UR33, PT ;  /* 0x0000002106006c0c */ /* 0x000fe4000bfc6270 */
[----:B------:R-:W-:Y:S02]  /*3d60*/  MOV R6, R89 ;  /* 0x0000005900067202 */ /* 0x000fe40000000f00 */
[----:B------:R-:W-:Y:S05]  /*3d70*/  @P1 FSEL R6, R89, -INF , !P6 ;  /* 0xff80000059061808 */ /* 0x000fea0007000000 */
[----:B------:R1:W3:Y:S01]  /*3d80*/  MUFU.EX2 R105, R4 ;  /* 0x0000000400697308 */ /* 0x0002e20000000800 */
[----:B------:R-:W-:Y:S01]  /*3d90*/  PLOP3.LUT P1, PT, PT, PT, UP1, 0x80, 0x8 ;  /* 0x000000000008781c */ /* 0x000fe20003f2f018 */
[----:B------:R-:W-:Y:S08]  /*3da0*/  FFMA.FTZ R6, R6, UR9, -R2 ;  /* 0x0000000906067c23 */ /* 0x000ff00008010802 */
[----:B------:R1:W-:Y:S01]  /*3db0*/  MUFU.EX2 R250, R6 ;  /* 0x0000000600fa7308 */ /* 0x0003e20000000800 */
[----:B--2---:R-:W-:Y:S01]  /*3dc0*/  @P4 VIADD R5, R3, 0x9 ;  /* 0x0000000903054836 */ /* 0x004fe20000000000 */
[----:B------:R-:W-:Y:S04]  /*3dd0*/  PLOP3.LUT P4, PT, PT, PT, UP1, 0x80, 0x8 ;  /* 0x000000000008781c */ /* 0x000fe80003f8f018 */
[----:B------:R-:W-:Y:S02]  /*3de0*/  @P5 ISETP.GE.AND P5, PT, R5, UR33, PT ;  /* 0x0000002105005c0c */ /* 0x000fe4000bfa6270 */
[----:B------:R-:W-:Y:S01]  /*3df0*/  MOV R5, R99 ;  /* 0x0000006300057202 */ /* 0x000fe20000000f00 */
[----:B-1----:R-:W-:Y:S01]  /*3e00*/  IMAD.MOV.U32 R4, RZ, RZ, R88 ;  /* 0x000000ffff047224 */ /* 0x002fe200078e0058 */
        /* <DEDUP_REMOVED lines=14> */
[----:B------:R-:W-:Y:S02]  /*3ef0*/  @P4 VIADD R7, R3, 0x11 ;  /* 0x0000001103074836 */ /* 0x000fe40000000000 */
[--C-:B-1----:R-:W-:Y:S01]  /*3f00*/  FFMA.FTZ R4, R5, UR9, -R0.reuse ;  /* 0x0000000905047c23 */ /* 0x102fe20008010800 */
[----:B------:R-:W-:Y:S01]  /*3f10*/  FFMA.FTZ R5, R6, UR9, -R0 ;  /* 0x0000000906057c23 */ /* 0x000fe20008010800 */
[----:B------:R-:W-:Y:S02]  /*3f20*/  PLOP3.LUT P4, PT, PT, PT, UP1, 0x80, 0x8 ;  /* 0x000000000008781c */ /* 0x000fe40003f8f018 */
[----:B------:R1:W-:Y:S01]  /*3f30*/  MUFU.EX2 R104, R4 ;  /* 0x0000000400687308 */ /* 0x0003e20000000800 */
[----:B------:R-:W-:Y:S02]  /*3f40*/  @P5 ISETP.GE.AND P5, PT, R7, UR33, PT ;  /* 0x0000002107005c0c */ /* 0x000fe4000bfa6270 */
[----:B------:R-:W-:Y:S02]  /*3f50*/  MOV R6, R96 ;  /* 0x0000006000067202 */ /* 0x000fe40000000f00 */
[----:B------:R-:W-:Y:S05]  /*3f60*/  F2FP.F16.F32.PACK_AB R7, R108, R109 ;  /* 0x0000006d6c07723e */ /* 0x000fea00000000ff */
[----:B------:R2:W-:Y:S01]  /*3f70*/  MUFU.EX2 R103, R5 ;  /* 0x0000000500677308 */ /* 0x0005e20000000800 */
[----:B------:R-:W-:Y:S01]  /*3f80*/  STS [R82+0x14000], R7 ;  /* 0x0140000752007388 */ /* 0x000fe20000000800 */
[----:B------:R-:W-:Y:S02]  /*3f90*/  @P4 FSEL R6, R96, -INF , !P6 ;  /* 0xff80000060064808 */ /* 0x000fe40007000000 */
[----:B------:R-:W-:Y:S02]  /*3fa0*/  PLOP3.LUT P4, PT, PT, PT, UP1, 0x80, 0x8 ;  /* 0x000000000008781c */ /* 0x000fe40003f8f018 */
[----:B-1----:R-:W-:Y:S02]  /*3fb0*/  MOV R4, R92 ;  /* 0x0000005c00047202 */ /* 0x002fe40000000f00 */
[----:B------:R-:W-:Y:S02]  /*3fc0*/  @P1 FSEL R4, R92, -INF , !P6 ;  /* 0xff8000005c041808 */ /* 0x000fe40007000000 */
[----:B------:R-:W-:Y:S02]  /*3fd0*/  PLOP3.LUT P1, PT, PT, PT, UP1, 0x80, 0x8 ;  /* 0x000000000008781c */ /* 0x000fe40003f2f018 */
[----:B------:R-:W-:Y:S01]  /*3fe0*/  PLOP3.LUT P6, PT, PT, PT, UP1, 0x80, 0x8 ;  /* 0x000000000008781c */ /* 0x000fe20003fcf018 */
[--C-:B------:R-:W-:Y:S01]  /*3ff0*/  FFMA.FTZ R4, R4, UR9, -R2.reuse ;  /* 0x0000000904047c23 */ /* 0x100fe20008010802 */
[----:B--2---:R-:W-:Y:S01]  /*4000*/  IMAD.MOV.U32 R5, RZ, RZ, R87 ;  /* 0x000000ffff057224 */ /* 0x004fe200078e0057 */
[----:B------:R-:W-:Y:S02]  /*4010*/  @P0 FSEL R5, R87, -INF , !P5 ;  /* 0xff80000057050808 */ /* 0x000fe40006800000 */
[----:B------:R1:W-:Y:S01]  /*4020*/  MUFU.EX2 R107, R4 ;  /* 0x00000004006b7308 */ /* 0x0003e20000000800 */
[----:B------:R-:W-:Y:S02]  /*4030*/  PLOP3.LUT P0, PT, PT, PT, UP1, 0x80, 0x8 ;  /* 0x000000000008781c */ /* 0x000fe40003f0f018 */
[----:B------:R-:W-:Y:S01]  /*4040*/  FFMA.FTZ R5, R5, UR9, -R2 ;  /* 0x0000000905057c23 */ /* 0x000fe20008010802 */
[----:B---3--:R-:W-:Y:S06]  /*4050*/  LEA R252, R8, UR4, 0x1 ;  /* 0x0000000408fc7c11 */ /* 0x008fec000f8e08ff */
[----:B------:R2:W3:Y:S01]  /*4060*/  MUFU.EX2 R251, R5 ;  /* 0x0000000500fb7308 */ /* 0x0004e20000000800 */
[----:B-1----:R-:W-:Y:S02]  /*4070*/  MOV R4, R95 ;  /* 0x0000005f00047202 */ /* 0x002fe40000000f00 */
[----:B------:R-:W-:Y:S02]  /*4080*/  @P1 FSEL R4, R95, -INF , !P5 ;  /* 0xff8000005f041808 */ /* 0x000fe40006800000 */
[----:B------:R-:W-:Y:S02]  /*4090*/  PLOP3.LUT P1, PT, PT, PT, UP1, 0x80, 0x8 ;  /* 0x000000000008781c */ /* 0x000fe40003f2f018 */
[----:B------:R-:W-:Y:S01]  /*40a0*/  PLOP3.LUT P5, PT, PT, PT, UP1, 0x80, 0x8 ;  /* 0x000000000008781c */ /* 0x000fe20003faf018 */
[--C-:B------:R-:W-:Y:S01]  /*40b0*/  FFMA.FTZ R4, R4, UR9, -R0.reuse ;  /* 0x0000000904047c23 */ /* 0x100fe20008010800 */
[----:B--2---:R-:W-:Y:S01]  /*40c0*/  FFMA.FTZ R5, R6, UR9, -R0 ;  /* 0x0000000906057c23 */ /* 0x004fe20008010800 */
[C---:B------:R-:W-:Y:S01]  /*40d0*/  @P0 VIADD R6, R3.reuse, 0x18 ;  /* 0x0000001803060836 */ /* 0x040fe20000000000 */
[----:B------:R-:W-:Y:S01]  /*40e0*/  PLOP3.LUT P0, PT, PT, PT, UP1, 0x80, 0x8 ;  /* 0x000000000008781c */ /* 0x000fe20003f0f018 */
[----:B------:R-:W-:Y:S01]  /*40f0*/  MUFU.EX2 R101, R4 ;  /* 0x0000000400657308 */ /* 0x000fe20000000800 */
[----:B------:R-:W-:Y:S02]  /*4100*/  @P4 IADD3 R3, PT, PT, R3, 0x19, RZ ;  /* 0x0000001903034810 */ /* 0x000fe40007ffe0ff */
[----:B------:R-:W-:Y:S02]  /*4110*/  @P6 ISETP.GE.AND P6, PT, R6, UR33, PT ;  /* 0x0000002106006c0c */ /* 0x000fe4000bfc6270 */
[----:B------:R-:W-:Y:S02]  /*4120*/  PLOP3.LUT P4, PT, PT, PT, UP1, 0x80, 0x8 ;  /* 0x000000000008781c */ /* 0x000fe40003f8f018 */
[----:B------:R-:W-:Y:S03]  /*4130*/  F2FP.F16.F32.PACK_AB R6, R105, R106 ;  /* 0x0000006a6906723e */ /* 0x000fe600000000ff */
[----:B------:R1:W-:Y:S01]  /*4140*/  MUFU.EX2 R102, R5 ;  /* 0x0000000500667308 */ /* 0x0003e20000000800 */
[----:B------:R-:W-:Y:S01]  /*4150*/  @P5 ISETP.GE.AND P5, PT, R3, UR33, PT ;  /* 0x0000002103005c0c */ /* 0x000fe2000bfa6270 */
[----:B------:R-:W-:Y:S01]  /*4160*/  IMAD.MOV.U32 R3, RZ, RZ, R85 ;  /* 0x000000ffff037224 */ /* 0x000fe200078e0055 */
[----:B------:R3:W-:Y:S02]  /*4170*/  STS [R82+0x14400], R6 ;  /* 0x0144000652007388 */ /* 0x0007e40000000800 */
[----:B------:R-:W-:Y:S02]  /*4180*/  @P0 FSEL R3, R85, -INF , !P5 ;  /* 0xff80000055030808 */ /* 0x000fe40006800000 */
[----:B------:R-:W-:Y:S02]  /*4190*/  PLOP3.LUT P0, PT, PT, PT, UP1, 0x80, 0x8 ;  /* 0x000000000008781c */ /* 0x000fe40003f0f018 */
[----:B-1----:R-:W-:Y:S02]  /*41a0*/  MOV R5, R86 ;  /* 0x0000005600057202 */ /* 0x002fe40000000f00 */
[----:B------:R-:W-:Y:S05]  /*41b0*/  @P1 FSEL R5, R86, -INF , !P6 ;  /* 0xff80000056051808 */ /* 0x000fea0007000000 */
[--C-:B------:R-:W-:Y:S01]  /*41c0*/  FFMA.FTZ R4, R5, UR9, -R2.reuse ;  /* 0x0000000905047c23 */ /* 0x100fe20008010802 */
[----:B------:R-:W-:Y:S01]  /*41d0*/  FFMA.FTZ R2, R3, UR9, -R2 ;  /* 0x0000000903027c23 */ /* 0x000fe20008010802 */
[----:B------:R-:W-:Y:S02]  /*41e0*/  MOV R3, R93 ;  /* 0x0000005d00037202 */ /* 0x000fe40000000f00 */
[----:B------:R1:W-:Y:S01]  /*41f0*/  MUFU.EX2 R248, R4 ;  /* 0x0000000400f87308 */ /* 0x0003e20000000800 */
[----:B------:R-:W-:Y:S02]  /*4200*/  @P0 FSEL R3, R93, -INF , !P5 ;  /* 0xff8000005d030808 */ /* 0x000fe40006800000 */
[----:B---3--:R-:W-:Y:S02]  /*4210*/  F2FP.F16.F32.PACK_AB R6, R251, R107 ;  /* 0x0000006bfb06723e */ /* 0x008fe400000000ff */
[----:B------:R-:W-:Y:S05]  /*4220*/  LOP3.LUT P0, RZ, R110, 0x2, RZ, 0xc0, !PT ;  /* 0x000000026eff7812 */ /* 0x000fea000780c0ff */
[----:B------:R2:W3:Y:S01]  /*4230*/  MUFU.EX2 R247, R2 ;  /* 0x0000000200f77308 */ /* 0x0004e20000000800 */
[----:B------:R-:W-:Y:S04]  /*4240*/  SEL R76, R76, 0xffffffe0, !P0 ;  /* 0xffffffe04c4c7807 */ /* 0x000fe80004000000 */
[----:B------:R-:W-:Y:S02]  /*4250*/  IADD3 R110, PT, PT, R76, R252, RZ ;  /* 0x000000fc4c6e7210 */ /* 0x000fe40007ffe0ff */
[----:B-1----:R-:W-:Y:S02]  /*4260*/  MOV R4, R94 ;  /* 0x0000005e00047202 */ /* 0x002fe40000000f00 */
[----:B------:R-:W-:Y:S05]  /*4270*/  @P4 FSEL R4, R94, -INF , !P6 ;  /* 0xff8000005e044808 */ /* 0x000fea0007000000 */
[--C-:B--2---:R-:W-:Y:S01]  /*4280*/  FFMA.FTZ R2, R4, UR9, -R0.reuse ;  /* 0x0000000904027c23 */ /* 0x104fe20008010800 */
[C---:B----4-:R-:W-:Y:S01]  /*4290*/  LEA R4, P1, R12.reuse, R244, 0x2 ;  /* 0x000000f40c047211 */ /* 0x050fe200078210ff */
[----:B------:R-:W-:Y:S01]  /*42a0*/  FFMA.FTZ R0, R3, UR9, -R0 ;  /* 0x0000000903007c23 */ /* 0x000fe20008010800 */
[----:B------:R-:W-:Y:S01]  /*42b0*/  F2FP.F16.F32.PACK_AB R3, R249, R250 ;  /* 0x000000faf903723e */ /* 0x000fe200000000ff */
[----:B------:R1:W-:Y:S01]  /*42c0*/  MUFU.EX2 R100, R2 ;  /* 0x0000000200647308 */ /* 0x0003e20000000800 */
[----:B------:R-:W-:Y:S02]  /*42d0*/  LEA.HI.X R5, R12, R245, RZ, 0x2, P1 ;  /* 0x000000f50c057211 */ /* 0x000fe400008f14ff */
[----:B------:R-:W2:Y:S05]  /*42e0*/  LDL R245, [R1+0x20] ;  /* 0x0000200001f57983 */ /* 0x000eaa0000100800 */
[----:B------:R-:W4:Y:S02]  /*42f0*/  LDG.E R80, desc[UR34][R4.64] ;  /* 0x0000002204507981 */ /* 0x000f24000c1e1900 */
[----:B------:R3:W3:Y:S03]  /*4300*/  MUFU.EX2 R244, R0 ;  /* 0x0000000000f47308 */ /* 0x0006e60000000800 */
[----:B------:R-:W-:Y:S01]  /*4310*/  STL [R1], R110 ;  /* 0x0000006e01007387 */ /* 0x000fe20000100800 */
[----:B-1----:R-:W-:Y:S04]  /*4320*/  LEA R2, R10, UR5, 0x1 ;  /* 0x000000050a027c11 */ /* 0x002fe8000f8e08ff */
[C---:B------:R-:W-:Y:S01]  /*4330*/  IADD3 R81, PT, PT, R2.reuse, 0x20, RZ ;  /* 0x0000002002517810 */ /* 0x040fe20007ffe0ff */
[C---:B------:R-:W-:Y:S01]  /*4340*/  IMAD.IADD R83, R2.reuse, 0x1, R9 ;  /* 0x0000000102537824 */ /* 0x040fe200078e0209 */
[----:B------:R-:W-:Y:S02]  /*4350*/  @P3 IADD3 R81, PT, PT, R2, -0x20, RZ ;  /* 0xffffffe002513810 */ /* 0x000fe40007ffe0ff */
[----:B---3--:R-:W-:Y:S02]  /*4360*/  F2FP.F16.F32.PACK_AB R0, R103, R104 ;  /* 0x000000686700723e */ /* 0x008fe400000000ff */
[----:B------:R1:W-:Y:S01]  /*4370*/  STS [R83], R3 ;  /* 0x0000000353007388 */ /* 0x0003e20000000800 */
[----:B------:R-:W-:Y:S02]  /*4380*/  IADD3 R84, PT, PT, R9, R81, RZ ;  /* 0x0000005109547210 */ /* 0x000fe40007ffe0ff */
[----:B------:R-:W-:Y:S02]  /*4390*/  F2FP.F16.F32.PACK_AB R2, R247, R248 ;  /* 0x000000f8f702723e */ /* 0x000fe400000000ff */
[----:B------:R3:W-:Y:S05]  /*43a0*/  STS [R83+0x400], R0 ;  /* 0x0004000053007388 */ /* 0x0007ea0000000800 */
[----:B------:R-:W-:Y:S01]  /*43b0*/  STS [R81], R6 ;  /* 0x0000000651007388 */ /* 0x000fe20000000800 */
[----:B-1----:R-:W-:Y:S02]  /*43c0*/  F2FP.F16.F32.PACK_AB R3, R101, R102 ;  /* 0x000000666503723e */ /* 0x002fe400000000ff */
[----:B---3--:R-:W-:Y:S03]  /*43d0*/  F2FP.F16.F32.PACK_AB R0, R244, R100 ;  /* 0x00000064f400723e */ /* 0x008fe600000000ff */
[----:B------:R1:W-:Y:S05]  /*43e0*/  STS [R81+0x400], R3 ;  /* 0x0004000351007388 */ /* 0x0003ea0000000800 */
[----:B------:R-:W-:Y:S05]  /*43f0*/  STS [R84], R2 ;  /* 0x0000000254007388 */ /* 0x000fea0000000800 */
[----:B------:R-:W-:Y:S05]  /*4400*/  STS [R84+0x400], R0 ;  /* 0x0004000054007388 */ /* 0x000fea0000000800 */
[----:B------:R-:W3:Y:S05]  /*4410*/  LDSM.16.M88.4 R16, [R252+0x6000] ;  /* 0x00600000fc10783b */ /* 0x000eea0000000200 */
[----:B------:R-:W3:Y:S05]  /*4420*/  LDSM.16.M88.4 R68, [R110+0x6000] ;  /* 0x006000006e44783b */ /* 0x000eea0000000200 */
[----:B-1----:R3:W4:Y:S02]  /*4430*/  LDG.E R3, desc[UR34][R4.64+0x20] ;  /* 0x0000202204037981 */ /* 0x002724000c1e1900 */
[C---:B---3--:R-:W-:Y:S08]  /*4440*/  HMMA.16816.F32 R4, R16.reuse, R148, RZ ;  /* 0x000000941004723c */ /* 0x048ff000000018ff */
        /* <DEDUP_REMOVED lines=40> */
[----:B--2--5:R2:W5:Y:S07]  /*46d0*/  LDL.LU R110, [R1+0x84] ;  /* 0x00008400016e7983 */ /* 0x02456e0000300800 */
[----:B------:R-:W-:Y:S01]  /*46e0*/  HMMA.16816.F32 R16, R68, R210, R16 ;  /* 0x000000d24410723c */ /* 0x000fe20000001810 */
[----:B------:R-:W3:Y:S07]  /*46f0*/  LDSM.16.M88.4 R68, [R2+0xa000] ;  /* 0x00a000000244783b */ /* 0x000eee0000000200 */
[C---:B-1----:R-:W-:Y:S08]  /*4700*/  HMMA.16816.F32 R4, R72.reuse, R212, R4 ;  /* 0x000000d44804723c */ /* 0x042ff00000001804 */
[C---:B------:R-:W-:Y:S08]  /*4710*/  HMMA.16816.F32 R8, R72.reuse, R214, R8 ;  /* 0x000000d64808723c */ /* 0x040ff00000001808 */
[C---:B------:R-:W-:Y:S08]  /*4720*/  HMMA.16816.F32 R12, R72.reuse, R216, R12 ;  /* 0x000000d8480c723c */ /* 0x040ff0000000180c */
[----:B------:R-:W-:Y:S01]  /*4730*/  HMMA.16816.F32 R16, R72, R218, R16 ;  /* 0x000000da4810723c */ /* 0x000fe20000001810 */
[----:B------:R1:W2:Y:S07]  /*4740*/  LDSM.16.M88.4 R72, [R0+0xa000] ;  /* 0x00a000000048783b */ /* 0x0002ae0000000200 */
[C---:B----4-:R-:W-:Y:S08]  /*4750*/  HMMA.16816.F32 R4, R76.reuse, R220, R4 ;  /* 0x000000dc4c04723c */ /* 0x050ff00000001804 */
[C---:B------:R-:W-:Y:S08]  /*4760*/  HMMA.16816.F32 R8, R76.reuse, R222, R8 ;  /* 0x000000de4c08723c */ /* 0x040ff00000001808 */
[C---:B------:R-:W-:Y:S03]  /*4770*/  HMMA.16816.F32 R12, R76.reuse, R224, R12 ;  /* 0x000000e04c0c723c */ /* 0x040fe6000000180c */
[----:B-1----:R-:W-:Y:S04]  /*4780*/  FFMA.FTZ R0, -R90, R90, 1 ;  /* 0x3f8000005a007423 */ /* 0x002fe8000001015a */
[----:B------:R-:W-:Y:S01]  /*4790*/  FMUL.FTZ R0, R0, UR10 ;  /* 0x0000000a00007c20 */ /* 0x000fe20008410000 */
[----:B------:R-:W-:Y:S08]  /*47a0*/  HMMA.16816.F32 R16, R76, R226, R16 ;  /* 0x000000e24c10723c */ /* 0x000ff00000001810 */
[C---:B---3--:R-:W-:Y:S08]  /*47b0*/  HMMA.16816.F32 R4, R68.reuse, R228, R4 ;  /* 0x000000e44404723c */ /* 0x048ff00000001804 */
[C---:B------:R-:W-:Y:S08]  /*47c0*/  HMMA.16816.F32 R8, R68.reuse, R230, R8 ;  /* 0x000000e64408723c */ /* 0x040ff00000001808 */
[C---:B------:R-:W-:Y:S08]  /*47d0*/  HMMA.16816.F32 R12, R68.reuse, R232, R12 ;  /* 0x000000e8440c723c */ /* 0x040ff0000000180c */
[----:B------:R-:W-:Y:S08]  /*47e0*/  HMMA.16816.F32 R16, R68, R234, R16 ;  /* 0x000000ea4410723c */ /* 0x000ff00000001810 */
[C---:B--2---:R-:W-:Y:S08]  /*47f0*/  HMMA.16816.F32 R4, R72.reuse, R236, R4 ;  /* 0x000000ec4804723c */ /* 0x044ff00000001804 */
[C---:B------:R-:W-:Y:S08]  /*4800*/  HMMA.16816.F32 R8, R72.reuse, R238, R8 ;  /* 0x000000ee4808723c */ /* 0x040ff00000001808 */
[C---:B------:R-:W-:Y:S03]  /*4810*/  HMMA.16816.F32 R12, R72.reuse, R240, R12 ;  /* 0x000000f0480c723c */ /* 0x040fe6000000180c */
[C---:B------:R-:W-:Y:S01]  /*4820*/  FADD.FTZ R2, -R80.reuse, R4 ;  /* 0x0000000450027221 */ /* 0x040fe20000010100 */
[----:B------:R-:W-:Y:S01]  /*4830*/  FFMA.FTZ R4, -R91, R91, 1 ;  /* 0x3f8000005b047423 */ /* 0x000fe2000001015b */
[----:B------:R-:W-:Y:S01]  /*4840*/  FADD.FTZ R5, -R80, R5 ;  /* 0x0000000550057221 */ /* 0x000fe20000010100 */
[----:B------:R-:W-:Y:S01]  /*4850*/  FADD.FTZ R6, -R3, R6 ;  /* 0x0000000603067221 */ /* 0x000fe20000010100 */
[----:B------:R-:W-:Y:S01]  /*4860*/  FMUL.FTZ R2, R109, R2 ;  /* 0x000000026d027220 */ /* 0x000fe20000410000 */
[----:B------:R-:W-:Y:S01]  /*4870*/  HMMA.16816.F32 R16, R72, R242, R16 ;  /* 0x000000f24810723c */ /* 0x000fe20000001810 */
[----:B------:R1:W5:Y:S02]  /*4880*/  LDL.LU R109, [R1+0x80] ;  /* 0x00008000016d7983 */ /* 0x0003640000300800 */
[----:B------:R-:W-:Y:S01]  /*4890*/  FMUL.FTZ R4, R4, UR10 ;  /* 0x0000000a04047c20 */ /* 0x000fe20008410000 */
[----:B------:R-:W-:Y:S01]  /*48a0*/  FMUL.FTZ R5, R108, R5 ;  /* 0x000000056c057220 */ /* 0x000fe20000410000 */
[C---:B------:R-:W-:Y:S01]  /*48b0*/  FADD.FTZ R8, -R80.reuse, R8 ;  /* 0x0000000850087221 */ /* 0x040fe20000010100 */
[----:B------:R-:W-:Y:S01]  /*48c0*/  FADD.FTZ R9, -R80, R9 ;  /* 0x0000000950097221 */ /* 0x000fe20000010100 */
[----:B------:R-:W-:Y:S01]  /*48d0*/  FMUL.FTZ R4, R2, R4 ;  /* 0x0000000402047220 */ /* 0x000fe20000410000 */
[----:B------:R-:W-:Y:S01]  /*48e0*/  FFMA.FTZ R2, -R89, R89, 1 ;  /* 0x3f80000059027423 */ /* 0x000fe20000010159 */
[----:B------:R-:W-:Y:S01]  /*48f0*/  FMUL.FTZ R0, R5, R0 ;  /* 0x0000000005007220 */ /* 0x000fe20000410000 */
[----:B------:R-:W-:Y:S01]  /*4900*/  FFMA.FTZ R5, -R88, R88, 1 ;  /* 0x3f80000058057423 */ /* 0x000fe20000010158 */
[----:B------:R-:W-:Y:S01]  /*4910*/  FMUL.FTZ R8, R250, R8 ;  /* 0x00000008fa087220 */ /* 0x000fe20000410000 */
[----:B------:R-:W-:Y:S01]  /*4920*/  FMUL.FTZ R2, R2, UR10 ;  /* 0x0000000a02027c20 */ /* 0x000fe20008410000 */
[----:B------:R-:W-:Y:S01]  /*4930*/  FADD.FTZ R12, -R80, R12 ;  /* 0x0000000c500c7221 */ /* 0x000fe20000010100 */
[----:B------:R-:W-:Y:S01]  /*4940*/  FMUL.FTZ R9, R249, R9 ;  /* 0x00000009f9097220 */ /* 0x000fe20000410000 */
[----:B------:R-:W-:Y:S01]  /*4950*/  FMUL.FTZ R5, R5, UR10 ;  /* 0x0000000a05057c20 */ /* 0x000fe20008410000 */
[----:B------:R-:W-:Y:S01]  /*4960*/  F2FP.F16.F32.PACK_AB R0, R0, R4 ;  /* 0x000000040000723e */ /* 0x000fe200000000ff */
[----:B------:R-:W-:Y:S01]  /*4970*/  FMUL.FTZ R2, R8, R2 ;  /* 0x0000000208027220 */ /* 0x000fe20000410000 */
[C---:B------:R-:W-:Y:S01]  /*4980*/  FADD.FTZ R13, -R80.reuse, R13 ;  /* 0x0000000d500d7221 */ /* 0x040fe20000010100 */
[C---:B------:R-:W-:Y:S01]  /*4990*/  FADD.FTZ R69, -R80.reuse, R16 ;  /* 0x0000001050457221 */ /* 0x040fe20000010100 */
[----:B------:R-:W-:Y:S01]  /*49a0*/  FADD.FTZ R16, -R80, R17 ;  /* 0x0000001150107221 */ /* 0x000fe20000010100 */
[----:B------:R-:W-:Y:S01]  /*49b0*/  FMUL.FTZ R17, R107, R12 ;  /* 0x0000000c6b117220 */ /* 0x000fe20000410000 */
[----:B------:R-:W-:Y:S01]  /*49c0*/  FFMA.FTZ R4, -R87, R87, 1 ;  /* 0x3f80000057047423 */ /* 0x000fe20000010157 */
[----:B------:R-:W-:Y:S01]  /*49d0*/  FMUL.FTZ R5, R9, R5 ;  /* 0x0000000509057220 */ /* 0x000fe20000410000 */
[----:B------:R-:W-:Y:S01]  /*49e0*/  FFMA.FTZ R8, -R92, R92, 1 ;  /* 0x3f8000005c087423 */ /* 0x000fe2000001015c */
[----:B------:R1:W5:Y:S01]  /*49f0*/  LDL.LU R108, [R1+0x7c] ;  /* 0x00007c00016c7983 */ /* 0x0003620000300800 */
[----:B------:R-:W-:Y:S01]  /*4a00*/  FFMA.FTZ R12, -R86, R86, 1 ;  /* 0x3f800000560c7423 */ /* 0x000fe20000010156 */
[----:B------:R-:W-:Y:S01]  /*4a10*/  FFMA.FTZ R9, -R85, R85, 1 ;  /* 0x3f80000055097423 */ /* 0x000fe20000010155 */
[----:B------:R-:W-:Y:S01]  /*4a20*/  FMUL.FTZ R68, R251, R13 ;  /* 0x0000000dfb447220 */ /* 0x000fe20000410000 */
[----:B------:R-:W-:Y:S01]  /*4a30*/  FMUL.FTZ R8, R8, UR10 ;  /* 0x0000000a08087c20 */ /* 0x000fe20008410000 */
[----:B------:R-:W-:Y:S01]  /*4a40*/  FMUL.FTZ R4, R4, UR10 ;  /* 0x0000000a04047c20 */ /* 0x000fe20008410000 */
[----:B------:R1:W5:Y:S01]  /*4a50*/  LDL.LU R107, [R1+0x78] ;  /* 0x00007800016b7983 */ /* 0x0003620000300800 */
[----:B------:R-:W-:Y:S01]  /*4a60*/  FMUL.FTZ R13, R248, R69 ;  /* 0x00000045f80d7220 */ /* 0x000fe20000410000 */
        /* <DEDUP_REMOVED lines=10> */
[----:B------:R-:W-:Y:S01]  /*4b10*/  FMUL.FTZ R7, R105, R7 ;  /* 0x0000000769077220 */ /* 0x000fe20000410000 */
[C---:B------:R-:W-:Y:S01]  /*4b20*/  FADD.FTZ R10, -R3.reuse, R10 ;  /* 0x0000000a030a7221 */ /* 0x040fe20000010100 */
[----:B------:R1:W5:Y:S01]  /*4b30*/  LDL.LU R105, [R1+0x70] ;  /* 0x0000700001697983 */ /* 0x0003620000300800 */
[----:B------:R-:W-:Y:S01]  /*4b40*/  F2FP.F16.F32.PACK_AB R4, R4, R8 ;  /* 0x000000080404723e */ /* 0x000fe200000000ff */
[----:B------:R-:W-:Y:S01]  /*4b50*/  FADD.FTZ R18, -R3, R18 ;  /* 0x0000001203127221 */ /* 0x000fe20000010100 */
[----:B------:R-:W-:Y:S01]  /*4b60*/  F2FP.F16.F32.PACK_AB R8, R9, R12 ;  /* 0x0000000c0908723e */ /* 0x000fe200000000ff */
[----:B------:R-:W-:Y:S01]  /*4b70*/  FMUL.FTZ R10, R104, R10 ;  /* 0x0000000a680a7220 */ /* 0x000fe20000410000 */
[C---:B------:R-:W-:Y:S01]  /*4b80*/  FADD.FTZ R12, -R3.reuse, R11 ;  /* 0x0000000b030c7221 */ /* 0x040fe20000010100 */
[----:B------:R1:W5:Y:S01]  /*4b90*/  LDL.LU R104, [R1+0x6c] ;  /* 0x00006c0001687983 */ /* 0x0003620000300800 */
[C---:B------:R-:W-:Y:S01]  /*4ba0*/  FADD.FTZ R9, -R3.reuse, R14 ;  /* 0x0000000e03097221 */ /* 0x040fe20000010100 */
[----:B------:R-:W-:Y:S01]  /*4bb0*/  FADD.FTZ R11, -R3, R15 ;  /* 0x0000000f030b7221 */ /* 0x000fe20000010100 */
[----:B------:R-:W-:Y:S02]  /*4bc0*/  FMUL.FTZ R12, R103, R12 ;  /* 0x0000000c670c7220 */ /* 0x000fe40000410000 */
[----:B------:R2:W-:Y:S01]  /*4bd0*/  STS [R82+0x12000], R0 ;  /* 0x0120000052007388 */ /* 0x0005e20000000800 */
[----:B------:R-:W-:Y:S01]  /*4be0*/  FMUL.FTZ R9, R102, R9 ;  /* 0x0000000966097220 */ /* 0x000fe20000410000 */
[----:B------:R-:W-:Y:S01]  /*4bf0*/  FMUL.FTZ R11, R101, R11 ;  /* 0x0000000b650b7220 */ /* 0x000fe20000410000 */
[----:B------:R-:W-:Y:S02]  /*4c00*/  F2FP.F16.F32.PACK_AB R5, R5, R2 ;  /* 0x000000020505723e */ /* 0x000fe400000000ff */
[----:B------:R1:W5:Y:S01]  /*4c10*/  LDL.LU R103, [R1+0x68] ;  /* 0x0000680001677983 */ /* 0x0003620000300800 */
[----:B------:R-:W-:Y:S01]  /*4c20*/  FFMA.FTZ R2, -R98, R98, 1 ;  /* 0x3f80000062027423 */ /* 0x000fe20000010162 */
[----:B------:R-:W-:Y:S01]  /*4c30*/  FADD.FTZ R19, -R3, R19 ;  /* 0x0000001303137221 */ /* 0x000fe20000010100 */
[----:B------:R-:W-:Y:S02]  /*4c40*/  FFMA.FTZ R3, -R96, R96, 1 ;  /* 0x3f80000060037423 */ /* 0x000fe40000010160 */
[----:B------:R1:W5:Y:S01]  /*4c50*/  LDL.LU R102, [R1+0x64] ;  /* 0x0000640001667983 */ /* 0x0003620000300800 */
[----:B------:R-:W-:Y:S01]  /*4c60*/  FMUL.FTZ R2, R2, UR10 ;  /* 0x0000000a02027c20 */ /* 0x000fe20008410000 */
[----:B------:R-:W-:Y:S03]  /*4c70*/  FMUL.FTZ R3, R3, UR10 ;  /* 0x0000000a03037c20 */ /* 0x000fe60008410000 */
[----:B------:R1:W5:Y:S01]  /*4c80*/  LDL.LU R101, [R1+0x60] ;  /* 0x0000600001657983 */ /* 0x0003620000300800 */
[----:B------:R-:W-:Y:S01]  /*4c90*/  FMUL.FTZ R2, R6, R2 ;  /* 0x0000000206027220 */ /* 0x000fe20000410000 */
[----:B------:R-:W-:Y:S01]  /*4ca0*/  FFMA.FTZ R6, -R99, R99, 1 ;  /* 0x3f80000063067423 */ /* 0x000fe20000010163 */
[----:B------:R-:W-:Y:S02]  /*4cb0*/  FMUL.FTZ R3, R9, R3 ;  /* 0x0000000309037220 */ /* 0x000fe40000410000 */
[----:B------:R-:W3:Y:S01]  /*4cc0*/  LDL R14, [R1+0x1c] ;  /* 0x00001c00010e7983 */ /* 0x000ee20000100800 */
[----:B------:R-:W-:Y:S01]  /*4cd0*/  FFMA.FTZ R9, -R93, R93, 1 ;  /* 0x3f8000005d097423 */ /* 0x000fe2000001015d */
[----:B------:R-:W-:Y:S03]  /*4ce0*/  FMUL.FTZ R6, R6, UR10 ;  /* 0x0000000a06067c20 */ /* 0x000fe60008410000 */
[----:B------:R-:W4:Y:S01]  /*4cf0*/  LDL R13, [R1+0x24] ;  /* 0x00002400010d7983 */ /* 0x000f220000100800 */
[----:B------:R-:W-:Y:S01]  /*4d00*/  FMUL.FTZ R9, R9, UR10 ;  /* 0x0000000a09097c20 */ /* 0x000fe20008410000 */
[----:B------:R-:W-:Y:S01]  /*4d10*/  FMUL.FTZ R6, R10, R6 ;  /* 0x000000060a067220 */ /* 0x000fe20000410000 */
[----:B------:R-:W-:Y:S01]  /*4d20*/  FMUL.FTZ R10, R100, R18 ;  /* 0x00000012640a7220 */ /* 0x000fe20000410000 */
[----:B------:R-:W1:Y:S01]  /*4d30*/  S2R R250, SR_TID.X ;  /* 0x0000000000fa7919 */ /* 0x000e620000002100 */
[----:B--2---:R-:W-:Y:S01]  /*4d40*/  FFMA.FTZ R0, -R97, R97, 1 ;  /* 0x3f80000061007423 */ /* 0x004fe20000010161 */
[----:B------:R2:W5:Y:S03]  /*4d50*/  LDL.LU R100, [R1+0x58] ;  /* 0x0000580001647983 */ /* 0x0005660000300800 */
[----:B------:R-:W-:Y:S01]  /*4d60*/  FMUL.FTZ R0, R0, UR10 ;  /* 0x0000000a00007c20 */ /* 0x000fe20008410000 */
[----:B------:R-:W2:Y:S03]  /*4d70*/  S2R R249, SR_TID.X ;  /* 0x0000000000f97919 */ /* 0x000ea60000002100 */
[----:B------:R-:W-:Y:S01]  /*4d80*/  FMUL.FTZ R0, R7, R0 ;  /* 0x0000000007007220 */ /* 0x000fe20000410000 */
[----:B------:R-:W-:Y:S04]  /*4d90*/  FFMA.FTZ R7, -R95, R95, 1 ;  /* 0x3f8000005f077423 */ /* 0x000fe8000001015f */
[----:B------:R-:W-:Y:S01]  /*4da0*/  F2FP.F16.F32.PACK_AB R0, R0, R2 ;  /* 0x000000020000723e */ /* 0x000fe200000000ff */
[----:B------:R-:W-:Y:S01]  /*4db0*/  FFMA.FTZ R2, -R246, R246, 1 ;  /* 0x3f800000f6027423 */ /* 0x000fe200000101f6 */
[----:B------:R-:W-:Y:S03]  /*4dc0*/  FMUL.FTZ R7, R7, UR10 ;  /* 0x0000000a07077c20 */ /* 0x000fe60008410000 */
[----:B------:R2:W-:Y:S01]  /*4dd0*/  STS [R82+0x12400], R0 ;  /* 0x0124000052007388 */ /* 0x0005e20000000800 */
[----:B------:R-:W-:Y:S04]  /*4de0*/  FMUL.FTZ R2, R2, UR10 ;  /* 0x0000000a02027c20 */ /* 0x000fe80008410000 */
[----:B------:R-:W-:Y:S01]  /*4df0*/  STS [R83+-0x2000], R5 ;  /* 0xffe0000553007388 */ /* 0x000fe20000000800 */
[----:B------:R-:W-:Y:S05]  /*4e00*/  FMUL.FTZ R2, R12, R2 ;  /* 0x000000020c027220 */ /* 0x000fea0000410000 */
[----:B------:R-:W-:Y:S01]  /*4e10*/  F2FP.F16.F32.PACK_AB R2, R2, R6 ;  /* 0x000000060202723e */ /* 0x000fe200000000ff */
[----:B-1----:R-:W-:Y:S01]  /*4e20*/  IMAD.SHL.U32 R248, R250, 0x40, RZ ;  /* 0x00000040faf87824 */ /* 0x002fe200078e00ff */
[----:B------:R-:W-:Y:S03]  /*4e30*/  SHF.R.U32.HI R251, RZ, 0x1, R250 ;  /* 0x00000001fffb7819 */ /* 0x000fe600000116fa */
[----:B------:R1:W-:Y:S01]  /*4e40*/  STS [R83+-0x1c00], R2 ;  /* 0xffe4000253007388 */ /* 0x0003e20000000800 */
[----:B------:R-:W-:Y:S04]  /*4e50*/  LOP3.LUT R248, R248, 0x1c0, RZ, 0xc0, !PT ;  /* 0x000001c0f8f87812 */ /* 0x000fe800078ec0ff */
[----:B------:R-:W-:Y:S01]  /*4e60*/  STS [R81+-0x2000], R4 ;  /* 0xffe0000451007388 */ /* 0x000fe20000000800 */
[----:B--2---:R-:W-:Y:S01]  /*4e70*/  SHF.L.U32 R249, R249, 0x3, RZ ;  /* 0x00000003f9f97819 */ /* 0x004fe200000006ff */
[----:B------:R-:W-:Y:S01]  /*4e80*/  FMUL.FTZ R0, R11, R7 ;  /* 0x000000070b007220 */ /* 0x000fe20000410000 */
[----:B------:R-:W-:Y:S01]  /*4e90*/  FFMA.FTZ R7, -R94, R94, 1 ;  /* 0x3f8000005e077423 */ /* 0x000fe2000001015e */
[----:B------:R-:W-:Y:S01]  /*4ea0*/  FMUL.FTZ R11, R244, R19 ;  /* 0x00000013f40b7220 */ /* 0x000fe20000410000 */
[----:B------:R-:W-:Y:S02]  /*4eb0*/  LOP3.LUT R248, R248, 0x38, R249, 0xf8, !PT ;  /* 0x00000038f8f87812 */ /* 0x000fe400078ef8f9 */
[----:B------:R-:W-:Y:S01]  /*4ec0*/  FMUL.FTZ R7, R7, UR10 ;  /* 0x0000000a07077c20 */ /* 0x000fe20008410000 */
[----:B------:R-:W-:Y:S01]  /*4ed0*/  F2FP.F16.F32.PACK_AB R0, R0, R3 ;  /* 0x000000030000723e */ /* 0x000fe200000000ff */
[----:B------:R-:W-:Y:S01]  /*4ee0*/  FMUL.FTZ R3, R11, R9 ;  /* 0x000000090b037220 */ /* 0x000fe20000410000 */
[----:B------:R-:W-:Y:S01]  /*4ef0*/  SHF.L.U32 R249, R250, 0x6, RZ ;  /* 0x00000006faf97819 */ /* 0x000fe200000006ff */
[----:B------:R-:W-:Y:S01]  /*4f00*/  FMUL.FTZ R6, R10, R7 ;  /* 0x000000070a067220 */ /* 0x000fe20000410000 */
[----:B------:R-:W-:Y:S01]  /*4f10*/  SHF.L.U32 R250, R250, 0x5, RZ ;  /* 0x00000005fafa7819 */ /* 0x000fe200000006ff */
[----:B------:R-:W-:Y:S01]  /*4f20*/  STS [R81+-0x1c00], R0 ;  /* 0xffe4000051007388 */ /* 0x000fe20000000800 */
[----:B------:R-:W-:Y:S02]  /*4f30*/  LOP3.LUT R249, R249, 0x200, RZ, 0xc0, !PT ;  /* 0x00000200f9f97812 */ /* 0x000fe400078ec0ff */
[----:B------:R-:W-:Y:S02]  /*4f40*/  LOP3.LUT R248, R248, 0x8, R251, 0x78, !PT ;  /* 0x00000008f8f87812 */ /* 0x000fe400078e78fb */
[----:B------:R-:W-:Y:S01]  /*4f50*/  STS [R84+-0x2000], R8 ;  /* 0xffe0000854007388 */ /* 0x000fe20000000800 */
[----:B-1----:R-:W-:Y:S05]  /*4f60*/  F2FP.F16.F32.PACK_AB R2, R3, R6 ;  /* 0x000000060302723e */ /* 0x002fea00000000ff */
[----:B------:R1:W-:Y:S01]  /*4f70*/  STS [R84+-0x1c00], R2 ;  /* 0xffe4000254007388 */ /* 0x0003e20000000800 */
[----:B------:R-:W-:Y:S01]  /*4f80*/  BAR.SYNC.DEFER_BLOCKING 0x0 ;  /* 0x0000000000007b1d */ /* 0x000fe20000010000 */
[----:B-1----:R-:W-:Y:S04]  /*4f90*/  LOP3.LUT R2, R249, 0x400, R250, 0xf8, !PT ;  /* 0x00000400f9027812 */ /* 0x002fe800078ef8fa */
[----:B------:R-:W-:Y:S04]  /*4fa0*/  LOP3.LUT R2, R2, R248, RZ, 0xfc, !PT ;  /* 0x000000f802027212 */ /* 0x000fe800078efcff */
[----:B------:R-:W-:Y:S02]  /*4fb0*/  LEA R2, R2, UR4, 0x1 ;  /* 0x0000000402027c11 */ /* 0x000fe4000f8e08ff */
[C---:B---3--:R-:W-:Y:S02]  /*4fc0*/  LEA R3, R14.reuse, UR4, 0x1 ;  /* 0x000000040e037c11 */ /* 0x048fe4000f8e08ff */
[----:B------:R-:W-:Y:S02]  /*4fd0*/  LEA R92, R14, UR5, 0x1 ;  /* 0x000000050e5c7c11 */ /* 0x000fe4000f8e08ff */
[----:B----4-:R-:W-:Y:S01]  /*4fe0*/  LEA R0, R13, UR4, 0x1 ;  /* 0x000000040d007c11 */ /* 0x010fe2000f8e08ff */
        /* <DEDUP_REMOVED lines=30> */
[----:B------:R-:W3:Y:S05]  /*51d0*/  LDSM.16.MT88.4 R4, [R3+0x15000] ;  /* 0x015000000304783b */ /* 0x000eea0000004200 */
[----:B------:R-:W4:Y:S02]  /*51e0*/  LDSM.16.MT88.4 R68, [R0+0x9000] ;  /* 0x009000000044783b */ /* 0x000f240000004200 */
        /* <DEDUP_REMOVED lines=9> */
[----:B------:R-:W1:Y:S01]  /*5280*/  LDSM.16.MT88.4 R84, [R3+0x15800] ;  /* 0x015800000354783b */ /* 0x000e620000004200 */
[----:B------:R-:W-:Y:S06]  /*5290*/  BAR.SYNC.DEFER_BLOCKING 0x0 ;  /* 0x0000000000007b1d */ /* 0x000fec0000010000 */
        /* <DEDUP_REMOVED lines=12> */
[-C--:B-1----:R-:W-:Y:S08]  /*5360*/  HMMA.16816.F32 R52, R4, R76.reuse, R52 ;  /* 0x0000004c0434723c */ /* 0x082ff00000001834 */
        /* <DEDUP_REMOVED lines=47> */
.L_x_1038:
        /* <DEDUP_REMOVED lines=357> */
.L_x_1039:
        /* <DEDUP_REMOVED lines=181> */
.L_x_1041:
[----:B------:R-:W2:Y:S01]  /*7800*/  LDCU.64 UR10, c[0x0][0x5c0] ;  /* 0x0000b800ff0a77ac */ /* 0x000ea20008000a00 */
[----:B------:R-:W-:-:S04]  /*7810*/  UIADD3 UR8, UPT, UPT, UR40, UR41, URZ ;  /* 0x0000002928087290 */ /* 0x000fc8000fffe0ff */
[----:B--2---:R-:W-:Y:S02]  /*7820*/  UIMAD.WIDE.U32 UR18, UR8, UR10, URZ ;  /* 0x0000000a081272a5 */ /* 0x004fe4000f8e00ff */
[----:B------:R-:W-:-:S04]  /*7830*/  UIMAD UR8, UR8, UR11, URZ ;  /* 0x0000000b080872a4 */ /* 0x000fc8000f8e02ff */
[----:B------:R-:W-:-:S06]  /*7840*/  UIADD3 UR8, UPT, UPT, UR19, UR8, URZ ;  /* 0x0000000813087290 */ /* 0x000fcc000fffe0ff */
[----:B-1----:R-:W-:Y:S02]  /*7850*/  MOV R0, UR8 ;  /* 0x0000000800007c02 */ /* 0x002fe40008000f00 */
.L_x_1042:
        /* <DEDUP_REMOVED lines=14> */
.L_x_1043:
[----:B------:R-:W1:Y:S01]  /*7940*/  LDCU.64 UR8, c[0x0][0x5c8] ;  /* 0x0000b900ff0877ac */ /* 0x000e620008000a00 */
[----:B------:R-:W-:-:S04]  /*7950*/  UIADD3 UR14, UPT, UPT, UR40, UR41, URZ ;  /* 0x00000029280e7290 */ /* 0x000fc8000fffe0ff */
[----:B-1----:R-:W-:Y:S02]  /*7960*/  UIMAD.WIDE.U32 UR16, UR14, UR8, URZ ;  /* 0x000000080e1072a5 */ /* 0x002fe4000f8e00ff */
[----:B------:R-:W-:-:S04]  /*7970*/  UIMAD UR14, UR14, UR9, URZ ;  /* 0x000000090e0e72a4 */ /* 0x000fc8000f8e02ff */
[----:B------:R-:W-:Y:S01]  /*7980*/  UIADD3 UR14, UPT, UPT, UR17, UR14, URZ ;  /* 0x0000000e110e7290 */ /* 0x000fe2000fffe0ff */
[----:B------:R-:W-:-:S05]  /*7990*/  UMOV UR30, UR16 ;  /* 0x00000010001e7c82 */ /* 0x000fca0008000000 */
[----:B------:R-:W-:-:S07]  /*79a0*/  MOV R26, UR14 ;  /* 0x0000000e001a7c02 */ /* 0x000fce0008000f00 */
.L_x_1044:
        /* <DEDUP_REMOVED lines=8> */
[----:B------:R-:W2:Y:S01]  /*7a30*/  S2R R61, SR_TID.X ;  /* 0x00000000003d7919 */ /* 0x000ea20000002100 */
[----:B------:R-:W-:Y:S01]  /*7a40*/  UIADD3 UR33, UPT, UPT, -UR15, UR33, URZ ;  /* 0x000000210f217290 */ /* 0x000fe2000fffe1ff */
[----:B------:R-:W-:Y:S01]  /*7a50*/  BSSY.RECONVERGENT B0, `(.L_x_1045) ;  /* 0x0000028000007945 */ /* 0x000fe20003800200 */
[----:B------:R-:W-:Y:S01]  /*7a60*/  UIMAD UR14, UR17, UR10, URZ ;  /* 0x0000000a110e72a4 */ /* 0x000fe2000f8e02ff */
[----:B------:R-:W-:Y:S02]  /*7a70*/  IMAD.U32 R2, RZ, RZ, UR40 ;  /* 0x00000028ff027e24 */ /* 0x000fe4000f8e00ff */
[----:B------:R-:W3:Y:S01]  /*7a80*/  LDC.64 R62, c[0x0][0x5e0] ;  /* 0x00017800ff3e7b82 */ /* 0x000ee20000000a00 */
[----:B------:R-:W-:Y:S01]  /*7a90*/  UIMAD UR14, UR16, UR11, UR14 ;  /* 0x0000000b100e72a4 */ /* 0x000fe2000f8e020e */
[----:B------:R-:W-:Y:S01]  /*7aa0*/  IMAD.U32 R3, RZ, RZ, UR41 ;  /* 0x00000029ff037e24 */ /* 0x000fe2000f8e00ff */
[----:B------:R-:W-:-:S02]  /*7ab0*/  LOP3.LUT R2, R2, 0x38, R251, 0xf8, !PT ;  /* 0x0000003802027812 */ /* 0x000fc400078ef8fb */
[----:B------:R-:W-:Y:S02]  /*7ac0*/  ISETP.GE.AND P1, PT, R72, UR33, PT ;  /* 0x0000002148007c0c */ /* 0x000fe4000bf26270 */
[----:B------:R-:W-:Y:S01]  /*7ad0*/  IMAD.U32 R3, RZ, RZ, UR14 ;  /* 0x0000000eff037e24 */ /* 0x000fe2000f8e00ff */
[----:B------:R-:W-:Y:S01]  /*7ae0*/  IADD3 R2, P0, PT, R2, UR18, RZ ;  /* 0x0000001202027c10 */ /* 0x000fe2000ff1e0ff */
[----:B------:R4:W3:Y:S01]  /*7af0*/  LDS.128 R32, [R8+0xd000] ;  /* 0x00d0000008207984 */ /* 0x0008e20000000c00 */
[----:B------:R-:W-:Y:S02]  /*7b00*/  ISETP.GE.AND P2, PT, R4, UR33, PT ;  /* 0x0000002104007c0c */ /* 0x000fe4000bf46270 */
[----:B------:R-:W-:Y:S01]  /*7b10*/  IADD3.X R3, PT, PT, R0, UR41, R3, P0, !PT ;  /* 0x0000002900037c10 */ /* 0x000fe200087fe403 */
[----:B------:R4:W3:Y:S01]  /*7b20*/  LDS.128 R28, [R8+0xf000] ;  /* 0x00f00000081c7984 */ /* 0x0008e20000000c00 */
[----:B------:R-:W-:-:S03]  /*7b30*/  IADD3 R25, P0, PT, R72, 0x20, RZ ;  /* 0x0000002048197810 */ /* 0x000fc60007f1e0ff */
[----:B------:R4:W3:Y:S01]  /*7b40*/  LDS.128 R44, [R8+0x12000] ;  /* 0x01200000082c7984 */ /* 0x0008e20000000c00 */
[----:B-1----:R-:W-:Y:S01]  /*7b50*/  IMAD.WIDE.U32 R4, R6, UR21, R2 ;  /* 0x0000001506047c25 */ /* 0x002fe2000f8e0002 */
[----:B------:R-:W-:Y:S02]  /*7b60*/  IADD3.X R27, PT, PT, RZ, RZ, RZ, P0, !PT ;  /* 0x000000ffff1b7210 */ /* 0x000fe400007fe4ff */
[----:B------:R4:W1:Y:S01]  /*7b70*/  LDS.128 R56, [R8+0x13000] ;  /* 0x0130000008387984 */ /* 0x0008620000000c00 */
[----:B------:R-:W-:-:S03]  /*7b80*/  IMAD R24, R7, UR21, R5 ;  /* 0x0000001507187c24 */ /* 0x000fc6000f8e0205 */
[----:B------:R4:W1:Y:S01]  /*7b90*/  LDS.128 R40, [R8+0x14000] ;  /* 0x0140000008287984 */ /* 0x0008620000000c00 */
[----:B--2---:R-:W-:-:S03]  /*7ba0*/  IMAD.SHL.U32 R61, R61, 0x8, RZ ;  /* 0x000000083d3d7824 */ /* 0x004fc600078e00ff */
[----:B------:R4:W2:Y:S02]  /*7bb0*/  LDS.128 R52, [R8+0x15000] ;  /* 0x0150000008347984 */ /* 0x0008a40000000c00 */
[----:B------:R-:W-:Y:S02]  /*7bc0*/  LOP3.LUT R61, R61, 0x38, RZ, 0xc0, !PT ;  /* 0x000000383d3d7812 */ /* 0x000fe400078ec0ff */
[----:B------:R4:W1:Y:S04]  /*7bd0*/  LDS.128 R36, [R8+0x16000] ;  /* 0x0160000008247984 */ /* 0x0008680000000c00 */
[----:B------:R4:W1:Y:S01]  /*7be0*/  LDS.128 R48, [R8+0x17000] ;  /* 0x0170000008307984 */ /* 0x0008620000000c00 */
[----:B---3--:R-:W-:Y:S05]  /*7bf0*/  @P1 BRA `(.L_x_1046) ;  /* 0x0000000000341947 */ /* 0x008fea0003800000 */
[----:B------:R-:W3:Y:S01]  /*7c00*/  LDS.128 R16, [R8+0xe000] ;  /* 0x00e0000008107984 */ /* 0x000ee20000000c00 */
[----:B------:R-:W5:Y:S01]  /*7c10*/  LDCU.64 UR14, c[0x0][0x560] ;  /* 0x0000ac00ff0e77ac */ /* 0x000f620008000a00 */
[----:B------:R-:W-:Y:S02]  /*7c20*/  MOV R2, R4 ;  /* 0x0000000400027202 */ /* 0x000fe40000000f00 */
[----:B------:R-:W4:Y:S01]  /*7c30*/  LDS.128 R12, [R8+0xc000] ;  /* 0x00c00000080c7984 */ /* 0x000f220000000c00 */
[----:B------:R-:W-:-:S03]  /*7c40*/  MOV R3, R24 ;  /* 0x0000001800037202 */ /* 0x000fc60000000f00 */
[----:B------:R-:W2:Y:S01]  /*7c50*/  LDS.128 R20, [R8+0x10000] ;  /* 0x0100000008147984 */ /* 0x000ea20000000c00 */
[----:B------:R-:W-:-:S04]  /*7c60*/  IMAD.WIDE.U32 R6, R72, UR10, R2 ;  /* 0x0000000a48067c25 */ /* 0x000fc8000f8e0002 */
[----:B------:R-:W-:Y:S01]  /*7c70*/  IMAD R0, R72, UR11, R7 ;  /* 0x0000000b48007c24 */ /* 0x000fe2000f8e0207 */
[----:B-----5:R-:W-:-:S04]  /*7c80*/  LEA R2, P0, R6, UR14, 0x1 ;  /* 0x0000000e06027c11 */ /* 0x020fc8000f8008ff */
[----:B------:R-:W-:-:S05]  /*7c90*/  LEA.HI.X R3, R6, UR15, R0, 0x1, P0 ;  /* 0x0000000f06037c11 */ /* 0x000fca00080f0c00 */
[----:B---3--:R3:W-:Y:S04]  /*7ca0*/  STG.E.128 desc[UR34][R2.64+0x80], R16 ;  /* 0x0000801002007986 */ /* 0x0087e8000c101d22 */
[----:B----4-:R3:W-:Y:S04]  /*7cb0*/  STG.E.128 desc[UR34][R2.64], R12 ;  /* 0x0000000c02007986 */ /* 0x0107e8000c101d22 */
[----:B--2---:R3:W-:Y:S02]  /*7cc0*/  STG.E.128 desc[UR34][R2.64+0x100], R20 ;  /* 0x0001001402007986 */ /* 0x0047e4000c101d22 */
.L_x_1046:
[----:B------:R-:W-:Y:S05]  /*7cd0*/  BSYNC.RECONVERGENT B0 ;  /* 0x0000000000007941 */ /* 0x000fea0003800200 */
.L_x_1045:
[----:B----4-:R-:W4:Y:S01]  /*7ce0*/  LDS.128 R8, [R8+0x11000] ;  /* 0x0110000008087984 */ /* 0x010f220000000c00 */
[----:B------:R-:W-:Y:S04]  /*7cf0*/  BSSY.RECONVERGENT B0, `(.L_x_1047) ;  /* 0x000000e000007945 */ /* 0x000fe80003800200 */
[----:B------:R-:W-:Y:S05]  /*7d00*/  @P2 BRA `(.L_x_1048) ;  /* 0x0000000000302947 */ /* 0x000fea0003800000 */
[----:B------:R-:W5:Y:S01]  /*7d10*/  LDCU.64 UR14, c[0x0][0x560] ;  /* 0x0000ac00ff0e77ac */ /* 0x000f620008000a00 */
[----:B---3--:R-:W-:Y:S01]  /*7d20*/  MOV R2, R4 ;  /* 0x0000000400027202 */ /* 0x008fe20000000f00 */
[----:B------:R-:W-:Y:S01]  /*7d30*/  IMAD R0, R27, UR10, RZ ;  /* 0x0000000a1b007c24 */ /* 0x000fe2000f8e02ff */
        /* <DEDUP_REMOVED lines=9> */
.L_x_1048:
[----:B------:R-:W-:Y:S05]  /*7dd0*/  BSYNC.RECONVERGENT B0 ;  /* 0x0000000000007941 */ /* 0x000fea0003800200 */
.L_x_1047:
[----:B---3--:R-:W-:Y:S01]  /*7de0*/  MOV R2, R61 ;  /* 0x0000003d00027202 */ /* 0x008fe20000000f00 */
        /* <DEDUP_REMOVED lines=10> */
[----:B------:R-:W3:Y:S01]  /*7e90*/  LDCU.64 UR10, c[0x0][0x568] ;  /* 0x0000ad00ff0a77ac */ /* 0x000ee20008000a00 */
[----:B------:R-:W-:Y:S02]  /*7ea0*/  MOV R2, R4 ;  /* 0x0000000400027202 */ /* 0x000fe40000000f00 */
[----:B------:R-:W-:-:S03]  /*7eb0*/  MOV R3, R0 ;  /* 0x0000000000037202 */ /* 0x000fc60000000f00 */
[----:B------:R-:W-:-:S04]  /*7ec0*/  IMAD.WIDE.U32 R6, R72, UR8, R2 ;  /* 0x0000000848067c25 */ /* 0x000fc8000f8e0002 */
[----:B------:R-:W-:Y:S01]  /*7ed0*/  IMAD R3, R72, UR9, R7 ;  /* 0x0000000948037c24 */ /* 0x000fe2000f8e0207 */
[----:B---3--:R-:W-:-:S04]  /*7ee0*/  LEA R2, P0, R6, UR10, 0x1 ;  /* 0x0000000a06027c11 */ /* 0x008fc8000f8008ff */
[----:B------:R-:W-:-:S05]  /*7ef0*/  LEA.HI.X R3, R6, UR11, R3, 0x1, P0 ;  /* 0x0000000b06037c11 */ /* 0x000fca00080f0c03 */
[----:B------:R3:W-:Y:S04]  /*7f00*/  STG.E.128 desc[UR34][R2.64], R44 ;  /* 0x0000002c02007986 */ /* 0x0007e8000c101d22 */
[----:B-1----:R3:W-:Y:S04]  /*7f10*/  STG.E.128 desc[UR34][R2.64+0x80], R40 ;  /* 0x0000802802007986 */ /* 0x0027e8000c101d22 */
[----:B------:R3:W-:Y:S02]  /*7f20*/  STG.E.128 desc[UR34][R2.64+0x100], R36 ;  /* 0x0001002402007986 */ /* 0x0007e4000c101d22 */
.L_x_1050:
[----:B------:R-:W-:Y:S05]  /*7f30*/  BSYNC.RECONVERGENT B0 ;  /* 0x0000000000007941 */ /* 0x000fea0003800200 */
.L_x_1049:
        /* <DEDUP_REMOVED lines=10> */
[----:B-1----:R1:W-:Y:S04]  /*7fe0*/  STG.E.128 desc[UR34][R2.64], R56 ;  /* 0x0000003802007986 */ /* 0x0023e8000c101d22 */
[----:B--2---:R1:W-:Y:S04]  /*7ff0*/  STG.E.128 desc[UR34][R2.64+0x80], R52 ;  /* 0x0000803402007986 */ /* 0x0043e8000c101d22 */
[----:B------:R1:W-:Y:S02]  /*8000*/  STG.E.128 desc[UR34][R2.64+0x100], R48 ;  /* 0x0001003002007986 */ /* 0x0003e4000c101d22 */
.L_x_1037:
[----:B------:R-:W-:Y:S05]  /*8010*/  BSYNC.RECONVERGENT B1 ;  /* 0x0000000000017941 */ /* 0x000fea0003800200 */
.L_x_1015:
[----:B------:R-:W5:Y:S01]  /*8020*/  LDCU UR9, c[0x0][0x438] ;  /* 0x00008700ff0977ac */ /* 0x000f620008000800 */
[----:B------:R-:W2:Y:S01]  /*8030*/  LDCU UR10, c[0x0][0x370] ;  /* 0x00006e00ff0a77ac */ /* 0x000ea20008000800 */
[----:B-----5:R-:W-:-:S04]  /*8040*/  UIADD3 UR9, UPT, UPT, UR9, 0x3f, URZ ;  /* 0x0000003f09097890 */ /* 0x020fc8000fffe0ff */
[----:B------:R-:W-:Y:S02]  /*8050*/  USHF.R.S32.HI UR8, URZ, 0x1f, UR9 ;  /* 0x0000001fff087899 */ /* 0x000fe40008011409 */
[----:B--2---:R-:W-:Y:S02]  /*8060*/  UIADD3 UR36, UPT, UPT, UR10, UR36, URZ ;  /* 0x000000240a247290 */ /* 0x004fe4000fffe0ff */
[----:B------:R-:W-:Y:S01]  /*8070*/  ULEA.HI UR8, UR8, UR9, URZ, 0x6 ;  /* 0x0000000908087291 */ /* 0x000fe2000f8f30ff */
[----:B------:R-:W-:-:S03]  /*8080*/  UMOV UR10, UR20 ;  /* 0x00000014000a7c82 */ /* 0x000fc60008000000 */
[----:B------:R-:W-:-:S04]  /*8090*/  USHF.R.S32.HI UR8, URZ, 0x6, UR8 ;  /* 0x00000006ff087899 */ /* 0x000fc80008011408 */
[----:B------:R-:W-:-:S09]  /*80a0*/  UISETP.GE.AND UP0, UPT, UR36, UR8, UPT ;  /* 0x000000082400728c */ /* 0x000fd2000bf06270 */
[----:B------:R-:W-:Y:S05]  /*80b0*/  BRA.U !UP0, `(.L_x_1051) ;  /* 0xffffff8108947547 */ /* 0x000fea000b83ffff */
[----:B------:R-:W-:Y:S05]  /*80c0*/  EXIT ;  /* 0x000000000000794d */ /* 0x000fea0003800000 */
.L_x_1052:
        /* <DEDUP_REMOVED lines=11> */
.L_x_2170:


//--------------------- .text._ZN5flash44flash_bwd_dq_dk_dv_loop_seqk_parallel_kernelI23Flash_bwd_kernel_traitsILi192ELi64ELi64ELi8ELi4ELi2ELi2ELb1ELb1EN7cutlass6half_tE19Flash_kernel_traitsILi192ELi64ELi64ELi8ES3_EELb1ELb0ELb0ELb1ELb0ELb0ELb0EEEvNS_16Flash_bwd_paramsE --------------------------
	.section	.text._ZN5flash44flash_bwd_dq_dk_dv_loop_seqk_parallel_kernelI23Flash_bwd_kernel_traitsILi192ELi64ELi64ELi8ELi4ELi2ELi2ELb1ELb1EN7cutlass6half_tE19Flash_kernel_traitsILi192ELi64ELi64ELi8ES3_EELb1ELb0ELb0ELb1ELb0ELb0ELb0EEEvNS_16Flash_bwd_paramsE,"ax",@progbits
	.align	128
        .global         _ZN5flash44flash_bwd_dq_dk_dv_loop_seqk_parallel_kernelI23Flash_bwd_kernel_traitsILi192ELi64ELi64ELi8ELi4ELi2ELi2ELb1ELb1EN7cutlass6half_tE19Flash_kernel_traitsILi192ELi64ELi64ELi8ES3_EELb1ELb0ELb0ELb1ELb0ELb0ELb0EEEvNS_16Flash_bwd_paramsE
        .type           _ZN5flash44flash_bwd_dq_dk_dv_loop_seqk_parallel_kernelI23Flash_bwd_kernel_traitsILi192ELi64ELi64ELi8ELi4ELi2ELi2ELb1ELb1EN7cutlass6half_tE19Flash_kernel_traitsILi192ELi64ELi64ELi8ES3_EELb1ELb0ELb0ELb1ELb0ELb0ELb0EEEvNS_16Flash_bwd_paramsE,@function
        .size           _ZN5flash44flash_bwd_dq_dk_dv_loop_seqk_parallel_kernelI23Flash_bwd_kernel_traitsILi192ELi64ELi64ELi8ELi4ELi2ELi2ELb1ELb1EN7cutlass6half_tE19Flash_kernel_traitsILi192ELi64ELi64ELi8ES3_EELb1ELb0ELb0ELb1ELb0ELb0ELb0EEEvNS_16Flash_bwd_paramsE,(.L_x_2171 - _ZN5flash44flash_bwd_dq_dk_dv_loop_seqk_parallel_kernelI23Flash_bwd_kernel_traitsILi192ELi64ELi64ELi8ELi4ELi2ELi2ELb1ELb1EN7cutlass6half_tE19Flash_kernel_traitsILi192ELi64ELi64ELi8ES3_EELb1ELb0ELb0ELb1ELb0ELb0ELb0EEEvNS_16Flash_bwd_paramsE)
        .other          _ZN5flash44flash_bwd_dq_dk_dv_loop_seqk_parallel_kernelI23Flash_bwd_kernel_traitsILi192ELi64ELi64ELi8ELi4ELi2ELi2ELb1ELb1EN7cutlass6half_tE19Flash_kernel_traitsILi192ELi64ELi64ELi8ES3_EELb1ELb0ELb0ELb1ELb0ELb0ELb0EEEvNS_16Flash_bwd_paramsE,@"STO_CUDA_ENTRY STV_DEFAULT"
_ZN5flash44flash_bwd_dq_dk_dv_loop_seqk_parallel_kernelI23Flash_bwd_kernel_traitsILi192ELi64ELi64ELi8ELi4ELi2ELi2ELb1ELb1EN7cutlass6half_tE19Flash_kernel_traitsILi192ELi64ELi64ELi8ES3_EELb1ELb0ELb0ELb1ELb0ELb0ELb0EEEvNS_16Flash_bwd_paramsE:
.text._ZN5flash44flash_bwd_dq_dk_dv_loop_seqk_parallel_kernelI23Flash_bwd_kernel_traitsILi192ELi64ELi64ELi8ELi4ELi2ELi2ELb1ELb1EN7cutlass6half_tE19Flash_kernel_traitsILi192ELi64ELi64ELi8ES3_EELb1ELb0ELb0ELb1ELb0ELb0ELb0EEEvNS_16Flash_bwd_paramsE:
        /* <DEDUP_REMOVED lines=49> */
.L_x_1118:
        /* <DEDUP_REMOVED lines=52> */
.L_x_1053:
        /* <DEDUP_REMOVED lines=34> */
.L_x_1055:
[----:B------:R-:W1:Y:S01]  /*0870*/  LDCU.64 UR16, c[0x0][0x3b8] ;  /* 0x00007700ff1077ac */ /* 0x000e620008000a00 */
[----:B------:R-:W-:-:S04]  /*0880*/  UIADD3 UR8, UPT, UPT, UR37, UR39, URZ ;  /* 0x0000002725087290 */ /* 0x000fc8000fffe0ff */
[----:B-1----:R-:W-:Y:S02]  /*0890*/  UIMAD.WIDE.U32 UR10, UR8, UR16, URZ ;  /* 0x00000010080a72a5 */ /* 0x002fe4000f8e00ff */
[----:B------:R-:W-:-:S04]  /*08a0*/  UIMAD UR8, UR8, UR17, URZ ;  /* 0x00000011080872a4 */ /* 0x000fc8000f8e02ff */
[----:B------:R-:W-:Y:S01]  /*08b0*/  UIADD3 UR8, UPT, UPT, UR11, UR8, URZ ;  /* 0x000000080b087290 */ /* 0x000fe2000fffe0ff */
[----:B------:R-:W-:-:S05]  /*08c0*/  UMOV UR46, UR10 ;  /* 0x0000000a002e7c82 */ /* 0x000fca0008000000 */
[----:B------:R-:W-:Y:S02]  /*08d0*/  MOV R20, UR8 ;  /* 0x0000000800147c02 */ /* 0x000fe40008000f00 */
.L_x_1056:
        /* <DEDUP_REMOVED lines=43> */
.L_x_1057:
[----:B------:R-:W1:Y:S01]  /*0b90*/  LDCU.64 UR14, c[0x0][0x3c0] ;  /* 0x00007800ff0e77ac */ /* 0x000e620008000a00 */
[----:B------:R-:W-:-:S04]  /*0ba0*/  UIADD3 UR8, UPT, UPT, UR37, UR39, URZ ;  /* 0x0000002725087290 */ /* 0x000fc8000fffe0ff */
[----:B-1----:R-:W-:Y:S02]  /*0bb0*/  UIMAD.WIDE.U32 UR50, UR8, UR14, URZ ;  /* 0x0000000e083272a5 */ /* 0x002fe4000f8e00ff */
[----:B------:R-:W-:-:S04]  /*0bc0*/  UIMAD UR8, UR8, UR15, URZ ;  /* 0x0000000f080872a4 */ /* 0x000fc8000f8e02ff */
[----:B------:R-:W-:-:S06]  /*0bd0*/  UIADD3 UR8, UPT, UPT, UR51, UR8, URZ ;  /* 0x0000000833087290 */ /* 0x000fcc000fffe0ff */
[----:B------:R-:W-:-:S07]  /*0be0*/  MOV R16, UR8 ;  /* 0x0000000800107c02 */ /* 0x000fce0008000f00 */
.L_x_1058:
        /* <DEDUP_REMOVED lines=28> */
.L_x_1059:
[----:B------:R-:W-:Y:S02]  /*0db0*/  UIMAD.WIDE.U32 UR10, UR62, UR18, URZ ;  /* 0x000000123e0a72a5 */ /* 0x000fe4000f8e00ff */
[----:B------:R-:W-:-:S04]  /*0dc0*/  UIMAD UR8, UR63, UR18, URZ ;  /* 0x000000123f0872a4 */ /* 0x000fc8000f8e02ff */
[----:B------:R-:W-:-:S12]  /*0dd0*/  UIADD3 UR8, UPT, UPT, UR11, UR8, URZ ;  /* 0x000000080b087290 */ /* 0x000fd8000fffe0ff */
.L_x_1060:
        /* <DEDUP_REMOVED lines=20> */
.L_x_1061:
[----:B------:R-:W1:Y:S01]  /*0f20*/  LDCU UR55, c[0x0][0x434] ;  /* 0x00008680ff3777ac */ /* 0x000e620008000800 */
[----:B------:R-:W-:-:S04]  /*0f30*/  UIMAD UR9, UR25, UR41, UR24 ;  /* 0x00000029190972a4 */ /* 0x000fc8000f8e0218 */
[----:B-1----:R-:W-:Y:S02]  /*0f40*/  UIMAD UR55, UR9, UR55, URZ ;  /* 0x00000037093772a4 */ /* 0x002fe4000f8e02ff */
.L_x_1062:
        /* <DEDUP_REMOVED lines=11> */
.L_x_1063:
[----:B------:R-:W1:Y:S01]  /*1000*/  LDCU UR54, c[0x0][0x444] ;  /* 0x00008880ff3677ac */ /* 0x000e620008000800 */
[----:B------:R-:W-:-:S04]  /*1010*/  UIMAD UR9, UR25, UR41, UR24 ;  /* 0x00000029190972a4 */ /* 0x000fc8000f8e0218 */
[----:B-1----:R-:W-:-:S12]  /*1020*/  UIMAD UR54, UR9, UR54, URZ ;  /* 0x00000036093672a4 */ /* 0x002fd8000f8e02ff */
.L_x_1064:
[----:B------:R-:W1:Y:S01]  /*1030*/  S2R R23, SR_TID.X ;  /* 0x0000000000177919 */ /* 0x000e620000002100 */
[----:B------:R-:W-:Y:S01]  /*1040*/  USHF.R.S32.HI UR9, URZ, 0x1f, UR53 ;  /* 0x0000001fff097899 */ /* 0x000fe20008011435 */
[----:B------:R-:W2:Y:S01]  /*1050*/  LDC.64 R12, c[0x0][0x3b0] ;  /* 0x0000ec00ff0c7b82 */ /* 0x000ea20000000a00 */
[----:B------:R-:W-:Y:S01]  /*1060*/  UIADD3 UR53, UP1, UP0, UR60, UR10, UR53 ;  /* 0x0000000a3c357290 */ /* 0x000fe2000f83e035 */
[----:B------:R-:W-:Y:S01]  /*1070*/  IMAD.MOV.U32 R9, RZ, RZ, RZ ;  /* 0x000000ffff097224 */ /* 0x000fe200078e00ff */
[----:B------:R-:W-:Y:S01]  /*1080*/  ISETP.NE.AND P3, PT, RZ, UR56, PT ;  /* 0x00000038ff007c0c */ /* 0x000fe2000bf65270 */
[----:B------:R-:W-:Y:S01]  /*1090*/  ULEA UR54, UR45, UR54, 0x6 ;  /* 0x000000362d367291 */ /* 0x000fe2000f8e30ff */
[----:B------:R-:W-:Y:S01]  /*10a0*/  BSSY.RECONVERGENT B1, `(.L_x_1054) ;  /* 0x00008b9000017945 */ /* 0x000fe20003800200 */
[----:B------:R-:W-:Y:S02]  /*10b0*/  UIADD3.X UR51, UPT, UPT, UR51, UR8, UR9, UP1, UP0 ;  /* 0x0000000833337290 */ /* 0x000fe40008fe0409 */
[----:B------:R-:W3:Y:S01]  /*10c0*/  LDC.64 R10, c[0x0][0x5f8] ;  /* 0x00017e00ff0a7b82 */ /* 0x000ee20000000a00 */
[----:B------:R-:W-:Y:S01]  /*10d0*/  UISETP.GT.AND UP0, UPT, UR38, URZ, UPT ;  /* 0x000000ff2600728c */ /* 0x000fe2000bf04270 */
        /* <DEDUP_REMOVED lines=22> */
[----:B------:R-:W-:Y:S01]  /*1240*/  IMAD.WIDE.U32 R2, R0, UR24, R2 ;  /* 0x0000001800027c25 */ /* 0x000fe2000f8e0002 */
[----:B-1----:R-:W-:-:S03]  /*1250*/  UIMAD.WIDE UR58, UR54, 0x4, UR58 ;  /* 0x00000004363a78a5 */ /* 0x002fc6000f8e023a */
[----:B------:R-:W-:Y:S01]  /*1260*/  IMAD.U32 R0, RZ, RZ, UR11 ;  /* 0x0000000bff007e24 */ /* 0x000fe2000f8e00ff */
[----:B------:R-:W1:Y:S03]  /*1270*/  LDCU.64 UR10, c[0x0][0x550] ;  /* 0x0000aa00ff0a77ac */ /* 0x000e660008000a00 */
        /* <DEDUP_REMOVED lines=15> */
[C---:B-1----:R-:W-:Y:S01]  /*1370*/  LEA R30, P2, R2.reuse, UR10, 0x1 ;  /* 0x0000000a021e7c11 */ /* 0x042fe2000f8408ff */
        /* <DEDUP_REMOVED lines=12> */
[----:B------:R-:W4:Y:S01]  /*1440*/  LDCU.64 UR52, c[0x0][0x420] ;  /* 0x00008400ff3477ac */ /* 0x000f220008000a00 */
[----:B------:R-:W-:Y:S01]  /*1450*/  IADD3.X R5, PT, PT, R5, UR51, R0, P1, P0 ;  /* 0x0000003305057c10 */ /* 0x000fe20008fe0400 */
[----:B------:R-:W-:Y:S01]  /*1460*/  IMAD R3, R21, R13, R3 ;  /* 0x0000000d15037224 */ /* 0x000fe200078e0203 */
[----:B------:R-:W-:Y:S01]  /*1470*/  IADD3 R0, P0, PT, R11, UR49, RZ ;  /* 0x000000310b007c10 */ /* 0x000fe2000ff1e0ff */
[----:B------:R1:W-:Y:S01]  /*1480*/  STL [R1+0x3c], R29 ;  /* 0x00003c1d01007387 */ /* 0x0003e20000100800 */
[----:B--2---:R-:W-:Y:S01]  /*1490*/  LEA R28, P1, R2, UR8, 0x1 ;  /* 0x00000008021c7c11 */ /* 0x004fe2000f8208ff */
[----:B------:R-:W-:Y:S01]  /*14a0*/  IMAD.SHL.U32 R15, R12, 0x20, RZ ;  /* 0x000000200c0f7824 */ /* 0x000fe200078e00ff */
[----:B------:R-:W-:-:S02]  /*14b0*/  LEA.HI.X.SX32 R4, R4, R5, 0x1, P0 ;  /* 0x0000000504047211 */ /* 0x000fc400000f0eff */
[----:B---3--:R-:W-:Y:S01]  /*14c0*/  LEA R32, P0, R0, UR18, 0x2 ;  /* 0x0000001200207c11 */ /* 0x008fe2000f8010ff */
[----:B------:R1:W-:Y:S01]  /*14d0*/  STL [R1+0x38], R28 ;  /* 0x0000381c01007387 */ /* 0x0003e20000100800 */
[----:B------:R-:W-:Y:S01]  /*14e0*/  LEA.HI.X R27, R2, UR9, R3, 0x1, P1 ;  /* 0x00000009021b7c11 */ /* 0x000fe200088f0c03 */
[----:B------:R-:W-:Y:S01]  /*14f0*/  UMOV UR18, UR58 ;  /* 0x0000003a00127c82 */ /* 0x000fe20008000000 */
[----:B------:R-:W-:Y:S01]  /*1500*/  LEA.HI.X R33, R0, UR19, R4, 0x2, P0 ;  /* 0x0000001300217c11 */ /* 0x000fe200080f1404 */
[----:B------:R-:W-:Y:S01]  /*1510*/  UMOV UR19, UR59 ;  /* 0x0000003b00137c82 */ /* 0x000fe20008000000 */
[----:B------:R-:W-:Y:S01]  /*1520*/  IADD3 R13, P0, PT, R21, 0x20, RZ ;  /* 0x00000020150d7810 */ /* 0x000fe20007f1e0ff */
[----:B------:R1:W-:Y:S01]  /*1530*/  STL [R1+0x2c], R27 ;  /* 0x00002c1b01007387 */ /* 0x0003e20000100800 */
[C---:B------:R-:W-:Y:S01]  /*1540*/  LOP3.LUT R12, R8.reuse, 0x80, RZ, 0xfc, !PT ;  /* 0x00000080080c7812 */ /* 0x040fe200078efcff */
[----:B----4-:R-:W-:Y:S01]  /*1550*/  UIMAD.WIDE UR52, UR55, 0x4, UR52 ;  /* 0x00000004373478a5 */ /* 0x010fe2000f8e0234 */
[----:B------:R-:W-:Y:S01]  /*1560*/  LOP3.LUT R11, R8, 0x40, RZ, 0xfc, !PT ;  /* 0x00000040080b7812 */ /* 0x000fe200078efcff */
[----:B------:R1:W-:Y:S01]  /*1570*/  STL.64 [R1+0x30], R32 ;  /* 0x0000302001007387 */ /* 0x0003e20000100a00 */
[----:B------:R-:W-:Y:S01]  /*1580*/  IMAD.X R17, RZ, RZ, RZ, P0 ;  /* 0x000000ffff117224 */ /* 0x000fe200000e06ff */
[----:B------:R-:W-:Y:S08]  /*1590*/  BRA.U UP0, `(.L_x_1065) ;  /* 0x0000000900147547 */ /* 0x000ff0000b800000 */
        /* <DEDUP_REMOVED lines=13> */
.L_x_1066:
[----:B------:R-:W2:Y:S01]  /*1670*/  LDCU.64 UR10, c[0x0][0x5c0] ;  /* 0x0000b800ff0a77ac */ /* 0x000ea20008000a00 */
[----:B------:R-:W-:-:S04]  /*1680*/  UIADD3 UR8, UPT, UPT, UR37, UR39, URZ ;  /* 0x0000002725087290 */ /* 0x000fc8000fffe0ff */
[----:B--2---:R-:W-:Y:S02]  /*1690*/  UIMAD.WIDE.U32 UR18, UR8, UR10, URZ ;  /* 0x0000000a081272a5 */ /* 0x004fe4000f8e00ff */
[----:B------:R-:W-:-:S04]  /*16a0*/  UIMAD UR8, UR8, UR11, URZ ;  /* 0x0000000b080872a4 */ /* 0x000fc8000f8e02ff */
[----:B------:R-:W-:-:S06]  /*16b0*/  UIADD3 UR8, UPT, UPT, UR19, UR8, URZ ;  /* 0x0000000813087290 */ /* 0x000fcc000fffe0ff */
[----:B------:R-:W-:Y:S02]  /*16c0*/  MOV R0, UR8 ;  /* 0x0000000800007c02 */ /* 0x000fe40008000f00 */
.L_x_1067:
        /* <DEDUP_REMOVED lines=13> */
.L_x_1068:
[----:B------:R-:W2:Y:S01]  /*17a0*/  LDCU.64 UR8, c[0x0][0x5c8] ;  /* 0x0000b900ff0877ac */ /* 0x000ea20008000a00 */
[----:B------:R-:W-:-:S04]  /*17b0*/  UIADD3 UR37, UPT, UPT, UR37, UR39, URZ ;  /* 0x0000002725257290 */ /* 0x000fc8000fffe0ff */
[----:B--2---:R-:W-:Y:S02]  /*17c0*/  UIMAD.WIDE.U32 UR16, UR37, UR8, URZ ;  /* 0x00000008251072a5 */ /* 0x004fe4000f8e00ff */
[----:B------:R-:W-:-:S04]  /*17d0*/  UIMAD UR37, UR37, UR9, URZ ;  /* 0x00000009252572a4 */ /* 0x000fc8000f8e02ff */
[----:B------:R-:W-:-:S06]  /*17e0*/  UIADD3 UR37, UPT, UPT, UR17, UR37, URZ ;  /* 0x0000002511257290 */ /* 0x000fcc000fffe0ff */
[----:B------:R-:W-:-:S07]  /*17f0*/  MOV R10, UR37 ;  /* 0x00000025000a7c02 */ /* 0x000fce0008000f00 */
.L_x_1069:
        /* <DEDUP_REMOVED lines=30> */
.L_x_1071:
[----:B------:R-:W-:Y:S05]  /*19e0*/  BSYNC.RECONVERGENT B0 ;  /* 0x0000000000007941 */ /* 0x000fea0003800200 */
.L_x_1070:
[----:B------:R-:W-:Y:S04]  /*19f0*/  BSSY.RECONVERGENT B0, `(.L_x_1072) ;  /* 0x0000011000007945 */ /* 0x000fe80003800200 */
[----:B------:R-:W-:Y:S05]  /*1a00*/  @P4 BRA `(.L_x_1073) ;  /* 0x00000000003c4947 */ /* 0x000fea0003800000 */
[----:B------:R-:W3:Y:S01]  /*1a10*/  LDCU UR17, c[0x0][0x440] ;  /* 0x00008800ff1177ac */ /* 0x000ee20008000800 */
[----:B--2---:R-:W-:Y:S02]  /*1a20*/  IMAD R2, R17, UR10, RZ ;  /* 0x0000000a11027c24 */ /* 0x004fe4000f8e02ff */
[----:B------:R-:W-:Y:S01]  /*1a30*/  IMAD.MOV.U32 R5, RZ, RZ, R0 ;  /* 0x000000ffff057224 */ /* 0x000fe200078e0000 */
[----:B------:R-:W2:Y:S01]  /*1a40*/  LDCU.64 UR14, c[0x0][0x560] ;  /* 0x0000ac00ff0e77ac */ /* 0x000ea20008000a00 */
        /* <DEDUP_REMOVED lines=8> */
[----:B------:R3:W-:Y:S04]  /*1ad0*/  @!P2 STG.E.128 desc[UR34][R2.64], RZ ;  /* 0x000000ff0200a986 */ /* 0x0007e8000c101d22 */
[----:B------:R3:W-:Y:S04]  /*1ae0*/  @!P1 STG.E.128 desc[UR34][R2.64+0x80], RZ ;  /* 0x000080ff02009986 */ /* 0x0007e8000c101d22 */
[----:B------:R3:W-:Y:S02]  /*1af0*/  @!P0 STG.E.128 desc[UR34][R2.64+0x100], RZ ;  /* 0x000100ff02008986 */ /* 0x0007e4000c101d22 */
.L_x_1073:
[----:B------:R-:W-:Y:S05]  /*1b00*/  BSYNC.RECONVERGENT B0 ;  /* 0x0000000000007941 */ /* 0x000fea0003800200 */
.L_x_1072:
        /* <DEDUP_REMOVED lines=27> */
.L_x_1075:
[----:B------:R-:W-:Y:S05]  /*1cc0*/  BSYNC.RECONVERGENT B0 ;  /* 0x0000000000007941 */ /* 0x000fea0003800200 */
.L_x_1074:
        /* <DEDUP_REMOVED lines=10> */
[----:B--2---:R-:W-:-:S04]  /*1d70*/  LEA R2, P2, R4, UR10, 0x1 ;  /* 0x0000000a04027c11 */ /* 0x004fc8000f8408ff */
[----:B------:R-:W-:-:S05]  /*1d80*/  LEA.HI.X R3, R4, UR11, R0, 0x1, P2 ;  /* 0x0000000b04037c11 */ /* 0x000fca00090f0c00 */
[----:B------:R4:W-:Y:S04]  /*1d90*/  @!P1 STG.E.128 desc[UR34][R2.64], RZ ;  /* 0x000000ff02009986 */ /* 0x0009e8000c101d22 */
[----:B------:R4:W-:Y:S01]  /*1da0*/  @!P0 STG.E.128 desc[UR34][R2.64+0x80], RZ ;  /* 0x000080ff02008986 */ /* 0x0009e2000c101d22 */
[----:B------:R-:W-:-:S13]  /*1db0*/  ISETP.GE.AND P0, PT, R12, UR14, PT ;  /* 0x0000000e0c007c0c */ /* 0x000fda000bf06270 */
[----:B------:R-:W-:Y:S05]  /*1dc0*/  @P0 BRA `(.L_x_1076) ;  /* 0x0000007c00980947 */ /* 0x000fea0003800000 */
[----:B------:R2:W-:Y:S01]  /*1dd0*/  STG.E.128 desc[UR34][R2.64+0x100], RZ ;  /* 0x000100ff02007986 */ /* 0x0005e2000c101d22 */
[----:B------:R-:W-:Y:S05]  /*1de0*/  BRA `(.L_x_1076) ;  /* 0x0000007c00907947 */ /* 0x000fea0003800000 */
.L_x_1065:
[----:B------:R-:W-:Y:S01]  /*1df0*/  IMAD.U32 R2, RZ, RZ, UR14 ;  /* 0x0000000eff027e24 */ /* 0x000fe2000f8e00ff */
[----:B------:R-:W-:Y:S01]  /*1e00*/  UIMAD UR10, UR44, UR14, URZ ;  /* 0x0000000e2c0a72a4 */ /* 0x000fe2000f8e02ff */
[----:B------:R-:W-:Y:S01]  /*1e10*/  LOP3.LUT R6, R24, 0x1f8, RZ, 0xc0, !PT ;  /* 0x000001f818067812 */ /* 0x000fe200078ec0ff */
[----:B------:R-:W2:Y:S01]  /*1e20*/  LDCU.64 UR8, c[0x0][0x3d8] ;  /* 0x00007b00ff0877ac */ /* 0x000ea20008000a00 */
        /* <DEDUP_REMOVED lines=9> */
[----:B--2---:R-:W-:Y:S02]  /*1ec0*/  IMAD R0, R19, UR8, RZ ;  /* 0x0000000813007c24 */ /* 0x004fe4000f8e02ff */
[----:B------:R-:W-:-:S04]  /*1ed0*/  IMAD.WIDE.U32 R4, R14, UR8, R2 ;  /* 0x000000080e047c25 */ /* 0x000fc8000f8e0002 */
[----:B------:R-:W-:Y:S01]  /*1ee0*/  IMAD R10, R14, UR9, R0 ;  /* 0x000000090e0a7c24 */ /* 0x000fe2000f8e0200 */
[----:B------:R-:W-:-:S03]  /*1ef0*/  LOP3.LUT R0, R6, 0x1e00, R24, 0xf8, !PT ;  /* 0x00001e0006007812 */ /* 0x000fc600078ef818 */
[----:B------:R-:W-:Y:S01]  /*1f00*/  IMAD.IADD R10, R5, 0x1, R10 ;  /* 0x00000001050a7824 */ /* 0x000fe200078e020a */
[----:B------:R-:W-:Y:S01]  /*1f10*/  LEA R0, R0, UR6, 0x1 ;  /* 0x0000000600007c11 */ /* 0x000fe2000f8e08ff */
        /* <DEDUP_REMOVED lines=28> */
.L_x_1079:
[----:B------:R3:W-:Y:S01]  /*20e0*/  STS.128 [R0+0x16000], RZ ;  /* 0x016000ff00007388 */ /* 0x0007e20000000c00 */
[----:B------:R-:W-:Y:S05]  /*20f0*/  BRA `(.L_x_1080) ;  /* 0x00000000000c7947 */ /* 0x000fea0003800000 */
.L_x_1078:
[----:B------:R2:W-:Y:S04]  /*2100*/  STS.128 [R0+0x12000], RZ ;  /* 0x012000ff00007388 */ /* 0x0005e80000000c00 */
[----:B------:R2:W-:Y:S04]  /*2110*/  STS.128 [R0+0x14000], RZ ;  /* 0x014000ff00007388 */ /* 0x0005e80000000c00 */
[----:B------:R2:W-:Y:S02]  /*2120*/  STS.128 [R0+0x16000], RZ ;  /* 0x016000ff00007388 */ /* 0x0005e40000000c00 */
.L_x_1080:
[----:B------:R-:W-:Y:S05]  /*2130*/  BSYNC.RECONVERGENT B0 ;  /* 0x0000000000007941 */ /* 0x000fea0003800200 */
.L_x_1077:
[----:B------:R-:W-:Y:S01]  /*2140*/  ISETP.GE.AND P5, PT, R22, UR10, PT ;  /* 0x0000000a16007c0c */ /* 0x000fe2000bfa6270 */
[----:B------:R-:W-:-:S12]  /*2150*/  BSSY.RECONVERGENT B0, `(.L_x_1081) ;  /* 0x0000022000007945 */ /* 0x000fd80003800200 */
[----:B------:R1:W-:Y:S04]  /*2160*/  @P5 STS.128 [R0+0x13000], RZ ;  /* 0x013000ff00005388 */ /* 0x0003e80000000c00 */
[----:B------:R1:W-:Y:S04]  /*2170*/  @P5 STS.128 [R0+0x15000], RZ ;  /* 0x015000ff00005388 */ /* 0x0003e80000000c00 */
[----:B------:R1:W-:Y:S01]  /*2180*/  @P5 STS.128 [R0+0x17000], RZ ;  /* 0x017000ff00005388 */ /* 0x0003e20000000c00 */
[----:B------:R-:W-:Y:S05]  /*2190*/  @P5 BRA `(.L_x_1082) ;  /* 0x0000000000745947 */ /* 0x000fea0003800000 */
[----:B------:R-:W5:Y:S01]  /*21a0*/  LDCU UR10, c[0x0][0x440] ;  /* 0x00008800ff0a77ac */ /* 0x000f620008000800 */
[----:B--2-4-:R-:W-:Y:S02]  /*21b0*/  IMAD R2, R17, UR14, RZ ;  /* 0x0000000e11027c24 */ /* 0x014fe4000f8e02ff */
[----:B------:R-:W-:Y:S01]  /*21c0*/  IMAD.MOV.U32 R5, RZ, RZ, R10 ;  /* 0x000000ffff057224 */ /* 0x000fe200078e000a */
[----:B------:R-:W2:Y:S01]  /*21d0*/  LDCU.64 UR8, c[0x0][0x390] ;  /* 0x00007200ff0877ac */ /* 0x000ea20008000a00 */
[C---:B------:R-:W-:Y:S02]  /*21e0*/  IMAD R2, R13.reuse, UR15, R2 ;  /* 0x0000000f0d027c24 */ /* 0x040fe4000f8e0202 */
[----:B------:R-:W-:-:S04]  /*21f0*/  IMAD.WIDE.U32 R4, R13, UR14, R4 ;  /* 0x0000000e0d047c25 */ /* 0x000fc8000f8e0004 */
[----:B------:R-:W-:Y:S01]  /*2200*/  IMAD.IADD R3, R5, 0x1, R2 ;  /* 0x0000000105037824 */ /* 0x000fe200078e0202 */
[----:B-----5:R-:W-:Y:S02]  /*2210*/  ISETP.GE.AND P1, PT, R8, UR10, PT ;  /* 0x0000000a08007c0c */ /* 0x020fe4000bf26270 */
        /* <DEDUP_REMOVED lines=20> */
.L_x_1083:
[----:B------:R4:W-:Y:S02]  /*2360*/  STS.128 [R0+0x17000], RZ ;  /* 0x017000ff00007388 */ /* 0x0009e40000000c00 */
.L_x_1082:
[----:B------:R-:W-:Y:S05]  /*2370*/  BSYNC.RECONVERGENT B0 ;  /* 0x0000000000007941 */ /* 0x000fea0003800200 */
.L_x_1081:
        /* <DEDUP_REMOVED lines=10> */
[----:B--2-4-:R-:W-:Y:S01]  /*2420*/  @!P0 MOV R2, R30 ;  /* 0x0000001e00028202 */ /* 0x014fe20000000f00 */
        /* <DEDUP_REMOVED lines=13> */
[----:B--2---:R-:W-:Y:S02]  /*2500*/  MOV R2, R30 ;  /* 0x0000001e00027202 */ /* 0x004fe40000000f00 */
[----:B------:R-:W-:-:S05]  /*2510*/  MOV R3, R29 ;  /* 0x0000001d00037202 */ /* 0x000fca0000000f00 */
[----:B------:R-:W-:Y:S01]  /*2520*/  @!PT LDS RZ, [RZ] ;  /* 0x00000000fffff984 */ /* 0x000fe20000000800 */
[----:B------:R-:W-:Y:S01]  /*2530*/  @!PT LDS RZ, [RZ] ;  /* 0x00000000fffff984 */ /* 0x000fe20000000800 */
[----:B------:R-:W-:Y:S01]  /*2540*/  @!PT LDS RZ, [RZ] ;  /* 0x00000000fffff984 */ /* 0x000fe20000000800 */
[----:B------:R2:W-:Y:S01]  /*2550*/  LDGSTS.E.BYPASS.LTC128B.128 [R0+0xa000], desc[UR34][R2.64+0x100] ;  /* 0x0a00010002007fae */ /* 0x0005e2000b981a22 */
[----:B------:R-:W-:Y:S05]  /*2560*/  BRA `(.L_x_1087) ;  /* 0x0000000000147947 */ /* 0x000fea0003800000 */
.L_x_1086:
[----:B------:R4:W-:Y:S01]  /*2570*/  STS.128 [R0+0xa000], RZ ;  /* 0x00a000ff00007388 */ /* 0x0009e20000000c00 */
[----:B------:R-:W-:Y:S05]  /*2580*/  BRA `(.L_x_1087) ;  /* 0x00000000000c7947 */ /* 0x000fea0003800000 */
.L_x_1085:
[----:B------:R1:W-:Y:S04]  /*2590*/  STS.128 [R0+0x6000], RZ ;  /* 0x006000ff00007388 */ /* 0x0003e80000000c00 */
[----:B------:R1:W-:Y:S04]  /*25a0*/  STS.128 [R0+0x8000], RZ ;  /* 0x008000ff00007388 */ /* 0x0003e80000000c00 */
[----:B------:R1:W-:Y:S02]  /*25b0*/  STS.128 [R0+0xa000], RZ ;  /* 0x00a000ff00007388 */ /* 0x0003e40000000c00 */
.L_x_1087:
[----:B------:R-:W-:Y:S05]  /*25c0*/  BSYNC.RECONVERGENT B0 ;  /* 0x0000000000007941 */ /* 0x000fea0003800200 */
.L_x_1084:
[----:B------:R-:W-:Y:S01]  /*25d0*/  ISETP.GE.AND P3, PT, R22, UR9, PT ;  /* 0x0000000916007c0c */ /* 0x000fe2000bf66270 */
[----:B------:R-:W-:-:S12]  /*25e0*/  BSSY.RECONVERGENT B0, `(.L_x_1088) ;  /* 0x000001f000007945 */ /* 0x000fd80003800200 */
[----:B------:R1:W-:Y:S04]  /*25f0*/  @P3 STS.128 [R0+0x7000], RZ ;  /* 0x007000ff00003388 */ /* 0x0003e80000000c00 */
[----:B------:R1:W-:Y:S04]  /*2600*/  @P3 STS.128 [R0+0x9000], RZ ;  /* 0x009000ff00003388 */ /* 0x0003e80000000c00 */
[----:B------:R1:W-:Y:S01]  /*2610*/  @P3 STS.128 [R0+0xb000], RZ ;  /* 0x00b000ff00003388 */ /* 0x0003e20000000c00 */
[----:B------:R-:W-:Y:S05]  /*2620*/  @P3 BRA `(.L_x_1089) ;  /* 0x0000000000683947 */ /* 0x000fea0003800000 */
[----:B------:R-:W5:Y:S01]  /*2630*/  LDCU UR8, c[0x0][0x440] ;  /* 0x00008800ff0877ac */ /* 0x000f620008000800 */
[----:B--2-4-:R-:W-:Y:S02]  /*2640*/  IMAD.U32 R2, RZ, RZ, UR48 ;  /* 0x00000030ff027e24 */ /* 0x014fe4000f8e00ff */
        /* <DEDUP_REMOVED lines=23> */
.L_x_1090:
[----:B------:R4:W-:Y:S02]  /*27c0*/  STS.128 [R0+0xb000], RZ ;  /* 0x00b000ff00007388 */ /* 0x0009e40000000c00 */
.L_x_1089:
[----:B------:R-:W-:Y:S05]  /*27d0*/  BSYNC.RECONVERGENT B0 ;  /* 0x0000000000007941 */ /* 0x000fea0003800200 */
.L_x_1088:
[----:B------:R-:W-:Y:S04]  /*27e0*/  BSSY.RECONVERGENT B0, `(.L_x_1091) ;  /* 0x0000021000007945 */ /* 0x000fe80003800200 */
[----:B------:R-:W-:Y:S05]  /*27f0*/  @P4 BRA `(.L_x_1092) ;  /* 0x0000000000704947 */ /* 0x000fea0003800000 */
[----:B------:R-:W5:Y:S02]  /*2800*/  LDCU UR8, c[0x0][0x440] ;  /* 0x00008800ff0877ac */ /* 0x000f640008000800 */
[----:B-----5:R-:W-:Y:S02]  /*2810*/  ISETP.GE.AND P1, PT, R8, UR8, PT ;  /* 0x0000000808007c0c */ /* 0x020fe4000bf26270 */
[----:B------:R-:W-:-:S11]  /*2820*/  ISETP.GE.AND P0, PT, R11, UR8, PT ;  /* 0x000000080b007c0c */ /* 0x000fd6000bf06270 */
[----:B--2---:R-:W-:Y:S02]  /*2830*/  @!P1 IMAD.MOV.U32 R4, RZ, RZ, R28 ;  /* 0x000000ffff049224 */ /* 0x004fe400078e001c */
        /* <DEDUP_REMOVED lines=22> */
.L_x_1093:
[----:B------:R4:W-:Y:S01]  /*29a0*/  STS.128 [R0+0x4000], RZ ;  /* 0x004000ff00007388 */ /* 0x0009e20000000c00 */
[----:B------:R-:W-:Y:S05]  /*29b0*/  BRA `(.L_x_1094) ;  /* 0x00000000000c7947 */ /* 0x000fea0003800000 */
.L_x_1092:
[----:B------:R1:W-:Y:S04]  /*29c0*/  STS.128 [R0], RZ ;  /* 0x000000ff00007388 */ /* 0x0003e80000000c00 */
[----:B------:R1:W-:Y:S04]  /*29d0*/  STS.128 [R0+0x2000], RZ ;  /* 0x002000ff00007388 */ /* 0x0003e80000000c00 */
[----:B------:R1:W-:Y:S02]  /*29e0*/  STS.128 [R0+0x4000], RZ ;  /* 0x004000ff00007388 */ /* 0x0003e40000000c00 */
.L_x_1094:
[----:B------:R-:W-:Y:S05]  /*29f0*/  BSYNC.RECONVERGENT B0 ;  /* 0x0000000000007941 */ /* 0x000fea0003800200 */
.L_x_1091:
[----:B------:R1:W-:Y:S01]  /*2a00*/  @P3 STS.128 [R0+0x1000], RZ ;  /* 0x001000ff00003388 */ /* 0x0003e20000000c00 */
[----:B------:R-:W-:Y:S03]  /*2a10*/  BSSY.RECONVERGENT B0, `(.L_x_1095) ;  /* 0x000001b000007945 */ /* 0x000fe60003800200 */
[----:B------:R1:W-:Y:S04]  /*2a20*/  @P3 STS.128 [R0+0x3000], RZ ;  /* 0x003000ff00003388 */ /* 0x0003e80000000c00 */
[----:B------:R1:W-:Y:S01]  /*2a30*/  @P3 STS.128 [R0+0x5000], RZ ;  /* 0x005000ff00003388 */ /* 0x0003e20000000c00 */
[----:B------:R-:W-:Y:S05]  /*2a40*/  @P3 BRA `(.L_x_1096) ;  /* 0x00000000005c3947 */ /* 0x000fea0003800000 */
[----:B------:R-:W5:Y:S01]  /*2a50*/  LDCU UR8, c[0x0][0x440] ;  /* 0x00008800ff0877ac */ /* 0x000f620008000800 */
[----:B--2-4-:R-:W-:-:S04]  /*2a60*/  LEA R2, P2, R15, R28, 0x1 ;  /* 0x0000001c0f027211 */ /* 0x014fc800078408ff */
        /* <DEDUP_REMOVED lines=20> */
.L_x_1097:
[----:B------:R4:W-:Y:S02]  /*2bb0*/  STS.128 [R0+0x5000], RZ ;  /* 0x005000ff00007388 */ /* 0x0009e40000000c00 */
.L_x_1096:
[----:B------:R-:W-:Y:S05]  /*2bc0*/  BSYNC.RECONVERGENT B0 ;  /* 0x0000000000007941 */ /* 0x000fea0003800200 */
.L_x_1095:
[--C-:B------:R-:W-:Y:S01]  /*2bd0*/  SHF.R.U32.HI R16, RZ, 0x1, R23.reuse ;  /* 0x00000001ff107819 */ /* 0x100fe20000011617 */
[----:B--2---:R-:W-:Y:S01]  /*2be0*/  IMAD.MOV.U32 R4, RZ, RZ, 0x7f800000 ;  /* 0x7f800000ff047424 */ /* 0x004fe200078e00ff */
        /* <DEDUP_REMOVED lines=10> */
[----:B------:R-:W2:Y:S03]  /*2c90*/  LDCU.64 UR8, c[0x0][0x3d0] ;  /* 0x00007a00ff0877ac */ /* 0x000ea60008000a00 */
[----:B------:R-:W-:-:S05]  /*2ca0*/  IMAD.WIDE.U32 R2, R18, R2, UR52 ;  /* 0x0000003412027e25 */ /* 0x000fca000f8e0002 */
[----:B------:R-:W4:Y:S04]  /*2cb0*/  @!P1 LDG.E R5, desc[UR34][R2.64] ;  /* 0x0000002202059981 */ /* 0x000f28000c1e1900 */
[----:B------:R5:W3:Y:S01]  /*2cc0*/  @!P0 LDG.E R4, desc[UR34][R2.64+0x20] ;  /* 0x0000202202048981 */ /* 0x000ae2000c1e1900 */
[----:B------:R-:W-:Y:S01]  /*2cd0*/  UIMAD UR10, UR31, UR17, UR10 ;  /* 0x000000111f0a72a4 */ /* 0x000fe2000f8e020a */
[----:B------:R-:W-:Y:S01]  /*2ce0*/  BSSY.RECONVERGENT B0, `(.L_x_1098) ;  /* 0x000002c000007945 */ /* 0x000fe20003800200 */
[----:B-----5:R-:W-:-:S05]  /*2cf0*/  MOV R2, UR16 ;  /* 0x0000001000027c02 */ /* 0x020fca0008000f00 */
[----:B------:R-:W-:-:S03]  /*2d00*/  IMAD.WIDE.U32 R2, R2, UR31, R8 ;  /* 0x0000001f02027c25 */ /* 0x000fc6000f8e0008 */
[----:B------:R-:W-:-:S04]  /*2d10*/  IADD3 R2, P0, PT, R2, UR46, RZ ;  /* 0x0000002e02027c10 */ /* 0x000fc8000ff1e0ff */
[----:B------:R-:W-:Y:S01]  /*2d20*/  IADD3.X R3, PT, PT, R20, UR10, R3, P0, !PT ;  /* 0x0000000a14037c10 */ /* 0x000fe200087fe403 */
[----:B---3--:R2:W-:Y:S04]  /*2d30*/  STL [R1+0x48], R4 ;  /* 0x0000480401007387 */ /* 0x0085e80000100800 */
[----:B----4-:R3:W-:Y:S01]  /*2d40*/  STL [R1+0x4c], R5 ;  /* 0x00004c0501007387 */ /* 0x0107e20000100800 */
[----:B--2---:R-:W-:-:S04]  /*2d50*/  IMAD R4, R19, UR8, RZ ;  /* 0x0000000813047c24 */ /* 0x004fc8000f8e02ff */
[C---:B------:R-:W-:Y:S02]  /*2d60*/  IMAD R10, R14.reuse, UR9, R4 ;  /* 0x000000090e0a7c24 */ /* 0x040fe4000f8e0204 */
[----:B---3--:R-:W-:-:S04]  /*2d70*/  IMAD.WIDE.U32 R4, R14, UR8, R2 ;  /* 0x000000080e047c25 */ /* 0x008fc8000f8e0002 */
[----:B------:R-:W-:Y:S01]  /*2d80*/  IMAD.IADD R10, R5, 0x1, R10 ;  /* 0x00000001050a7824 */ /* 0x000fe200078e020a */
        /* <DEDUP_REMOVED lines=28> */
.L_x_1100:
[----:B------:R4:W-:Y:S01]  /*2f50*/  STS.128 [R0+0x10000], RZ ;  /* 0x010000ff00007388 */ /* 0x0009e20000000c00 */
[----:B------:R-:W-:Y:S05]  /*2f60*/  BRA `(.L_x_1101) ;  /* 0x00000000000c7947 */ /* 0x000fea0003800000 */
.L_x_1099:
[----:B------:R2:W-:Y:S04]  /*2f70*/  STS.128 [R0+0xc000], RZ ;  /* 0x00c000ff00007388 */ /* 0x0005e80000000c00 */
[----:B------:R2:W-:Y:S04]  /*2f80*/  STS.128 [R0+0xe000], RZ ;  /* 0x00e000ff00007388 */ /* 0x0005e80000000c00 */
[----:B------:R2:W-:Y:S02]  /*2f90*/  STS.128 [R0+0x10000], RZ ;  /* 0x010000ff00007388 */ /* 0x0005e40000000c00 */
.L_x_1101:
[----:B------:R-:W-:Y:S05]  /*2fa0*/  BSYNC.RECONVERGENT B0 ;  /* 0x0000000000007941 */ /* 0x000fea0003800200 */
.L_x_1098:
[----:B------:R1:W-:Y:S01]  /*2fb0*/  @P5 STS.128 [R0+0xd000], RZ ;  /* 0x00d000ff00005388 */ /* 0x0003e20000000c00 */
[----:B------:R-:W-:Y:S03]  /*2fc0*/  BSSY.RECONVERGENT B0, `(.L_x_1102) ;  /* 0x0000021000007945 */ /* 0x000fe60003800200 */
[----:B------:R1:W-:Y:S04]  /*2fd0*/  @P5 STS.128 [R0+0xf000], RZ ;  /* 0x00f000ff00005388 */ /* 0x0003e80000000c00 */
[----:B------:R1:W-:Y:S01]  /*2fe0*/  @P5 STS.128 [R0+0x11000], RZ ;  /* 0x011000ff00005388 */ /* 0x0003e20000000c00 */
[----:B------:R-:W-:Y:S05]  /*2ff0*/  @P5 BRA `(.L_x_1103) ;  /* 0x0000000000745947 */ /* 0x000fea0003800000 */
[----:B------:R-:W5:Y:S01]  /*3000*/  LDCU UR10, c[0x0][0x440] ;  /* 0x00008800ff0a77ac */ /* 0x000f620008000800 */
[----:B--23--:R-:W-:Y:S02]  /*3010*/  IMAD R2, R17, UR16, RZ ;  /* 0x0000001011027c24 */ /* 0x00cfe4000f8e02ff */
        /* <DEDUP_REMOVED lines=26> */
.L_x_1104:
[----:B------:R3:W-:Y:S02]  /*31c0*/  STS.128 [R0+0x11000], RZ ;  /* 0x011000ff00007388 */ /* 0x0007e40000000c00 */
.L_x_1103:
[----:B------:R-:W-:Y:S05]  /*31d0*/  BSYNC.RECONVERGENT B0 ;  /* 0x0000000000007941 */ /* 0x000fea0003800200 */
.L_x_1102:
[----:B------:R-:W5:Y:S01]  /*31e0*/  LDCU.64 UR10, c[0x0][0x538] ;  /* 0x0000a700ff0a77ac */ /* 0x000f620008000a00 */
[----:B------:R-:W0:Y:S01]  /*31f0*/  LDGDEPBAR ;  /* 0x00000000000079af */ /* 0x000e220000000000 */
[----:B------:R-:W2:Y:S01]  /*3200*/  LDC.64 R12, c[0x0][0x528] ;  /* 0x00014a00ff0c7b82 */ /* 0x000ea20000000a00 */
[----:B-----5:R-:W-:-:S04]  /*3210*/  UISETP.NE.U32.AND UP0, UPT, UR10, URZ, UPT ;  /* 0x000000ff0a00728c */ /* 0x020fc8000bf05070 */
[----:B------:R-:W-:Y:S01]  /*3220*/  UISETP.NE.AND.EX UP0, UPT, UR11, URZ, UPT, UP0 ;  /* 0x000000ff0b00728c */ /* 0x000fe2000bf05300 */
[----:B------:R-:W-:-:S04]  /*3230*/  DEPBAR.LE SB0, 0x1 ;  /* 0x000080400000791a */ /* 0x000fc80000000000 */
[----:B------:R-:W-:Y:S01]  /*3240*/  BAR.SYNC.DEFER_BLOCKING 0x0 ;  /* 0x0000000000007b1d */ /* 0x000fe20000010000 */
[----:B------:R-:W-:-:S05]  /*3250*/  PLOP3.LUT P0, PT, PT, PT, UP0, 0x80, 0x8 ;  /* 0x000000000008781c */ /* 0x000fca0003f0f008 */
[----:B------:R-:W5:Y:S01]  /*3260*/  @UP0 LDCU.64 UR8, c[0x0][0x540] ;  /* 0x0000a800ff0807ac */ /* 0x000f620008000a00 */
[----:B------:R-:W-:Y:S01]  /*3270*/  @UP0 UMOV UR14, UR24 ;  /* 0x00000018000e0c82 */ /* 0x000fe20008000000 */
[----:B------:R-:W-:Y:S02]  /*3280*/  @UP0 UMOV UR15, URZ ;  /* 0x000000ff000f0c82 */ /* 0x000fe40008000000 */
[----:B-----5:R-:W-:Y:S01]  /*3290*/  @UP0 UIMAD.WIDE.U32 UR14, UR25, UR8, UR14 ;  /* 0x00000008190e02a5 */ /* 0x020fe2000f8e000e */
[----:B--2---:R-:W2:Y:S03]  /*32a0*/  LDG.E.64 R8, desc[UR34][R12.64+0x8] ;  /* 0x000008220c087981 */ /* 0x004ea6000c1e1b00 */
[----:B------:R-:W-:Y:S02]  /*32b0*/  @UP0 UIMAD UR9, UR25, UR9, UR15 ;  /* 0x00000009190902a4 */ /* 0x000fe4000f8e020f */
[----:B------:R-:W-:-:S04]  /*32c0*/  @UP0 ULEA UR10, UP1, UR14, UR10, 0x2 ;  /* 0x0000000a0e0a0291 */ /* 0x000fc8000f8210ff */
[----:B------:R-:W-:Y:S02]  /*32d0*/  @UP0 ULEA.HI.X UR11, UR14, UR11, UR9, 0x2, UP1 ;  /* 0x0000000b0e0b0291 */ /* 0x000fe400088f1409 */
[----:B---3--:R-:W-:Y:S01]  /*32e0*/  IMAD.U32 R2, RZ, RZ, UR10 ;  /* 0x0000000aff027e24 */ /* 0x008fe2000f8e00ff */
[----:B------:R-:W3:Y:S01]  /*32f0*/  S2R R17, SR_TID.X ;  /* 0x0000000000117919 */ /* 0x000ee20000002100 */
[----:B-1--4-:R-:W-:Y:S02]  /*3300*/  IMAD.U32 R0, RZ, RZ, UR30 ;  /* 0x0000001eff007e24 */ /* 0x012fe4000f8e00ff */
[C---:B------:R-:W-:Y:S02]  /*3310*/  IMAD.SHL.U32 R6, R23.reuse, 0x20, RZ ;  /* 0x0000002017067824 */ /* 0x040fe400078e00ff */
[C---:B------:R-:W-:Y:S02]  /*3320*/  IMAD.SHL.U32 R4, R23.reuse, 0x2, RZ ;  /* 0x0000000217047824 */ /* 0x040fe400078e00ff */
[C---:B------:R-:W-:Y:S01]  /*3330*/  IMAD.SHL.U32 R14, R23.reuse, 0x10, RZ ;  /* 0x00000010170e7824 */ /* 0x040fe200078e00ff */
[----:B------:R-:W-:Y:S01]  /*3340*/  UIMAD UR41, UR25, UR41, UR24 ;  /* 0x00000029192972a4 */ /* 0x000fe2000f8e0218 */
[----:B------:R-:W-:Y:S01]  /*3350*/  IMAD.U32 R3, RZ, RZ, UR11 ;  /* 0x0000000bff037e24 */ /* 0x000fe2000f8e00ff */
[----:B------:R-:W1:Y:S01]  /*3360*/  @UP0 LDCU UR11, c[0x0][0x458] ;  /* 0x00008b00ff0b07ac */ /* 0x000e620008000800 */
[----:B------:R-:W4:Y:S01]  /*3370*/  LDG.E.64 R12, desc[UR34][R12.64] ;  /* 0x000000220c0c7981 */ /* 0x000f22000c1e1b00 */
[----:B------:R-:W-:-:S02]  /*3380*/  LOP3.LUT P3, RZ, R23, 0x4, RZ, 0xc0, !PT ;  /* 0x0000000417ff7812 */ /* 0x000fc4000786c0ff */
[----:B------:R-:W-:Y:S01]  /*3390*/  LOP3.LUT P4, RZ, R23, 0x2, RZ, 0xc0, !PT ;  /* 0x0000000217ff7812 */ /* 0x000fe2000788c0ff */
[----:B------:R5:W4:Y:S01]  /*33a0*/  @P0 LDG.E R11, desc[UR34][R2.64] ;  /* 0x00000022020b0981 */ /* 0x000b22000c1e1900 */
[----:B------:R-:W-:Y:S02]  /*33b0*/  LOP3.LUT R5, R6, 0x200, RZ, 0xc0, !PT ;  /* 0x0000020006057812 */ /* 0x000fe400078ec0ff */
[----:B------:R-:W-:Y:S02]  /*33c0*/  CS2R R142, SRZ ;  /* 0x00000000008e7805 */ /* 0x000fe4000001ff00 */
[----:B------:R-:W-:Y:S02]  /*33d0*/  LOP3.LUT R4, R4, 0x6, RZ, 0xc0, !PT ;  /* 0x0000000604047812 */ /* 0x000fe400078ec0ff */
[----:B------:R-:W-:Y:S02]  /*33e0*/  CS2R R140, SRZ ;  /* 0x00000000008c7805 */ /* 0x000fe4000001ff00 */
[----:B------:R-:W-:-:S02]  /*33f0*/  LOP3.LUT R5, R5, 0x3800, R14, 0xf8, !PT ;  /* 0x0000380005057812 */ /* 0x000fc400078ef80e */
        /* <DEDUP_REMOVED lines=18> */
[----:B------:R-:W-:Y:S01]  /*3520*/  CS2R R106, SRZ ;  /* 0x00000000006a7805 */ /* 0x000fe2000001ff00 */
[----:B-----5:R-:W-:Y:S01]  /*3530*/  VIADD R2, R18, UR36 ;  /* 0x0000002412027c36 */ /* 0x020fe20008000000 */
[----:B------:R-:W-:Y:S02]  /*3540*/  LOP3.LUT R3, R25, 0x3, RZ, 0xc0, !PT ;  /* 0x0000000319037812 */ /* 0x000fe400078ec0ff */
[----:B------:R-:W-:Y:S02]  /*3550*/  CS2R R104, SRZ ;  /* 0x0000000000687805 */ /* 0x000fe4000001ff00 */
[----:B------:R-:W-:Y:S01]  /*3560*/  CS2R R102, SRZ ;  /* 0x0000000000667805 */ /* 0x000fe2000001ff00 */
[C---:B------:R-:W-:Y:S01]  /*3570*/  IMAD R7, R0.reuse, 0x40, R2 ;  /* 0x0000004000077824 */ /* 0x040fe200078e0202 */
[----:B------:R-:W-:Y:S01]  /*3580*/  CS2R R100, SRZ ;  /* 0x0000000000647805 */ /* 0x000fe2000001ff00 */
[----:B------:R-:W-:Y:S01]  /*3590*/  IMAD R2, R0, 0x4, R3 ;  /* 0x0000000400027824 */ /* 0x000fe200078e0203 */
[----:B------:R-:W-:Y:S01]  /*35a0*/  CS2R R62, SRZ ;  /* 0x00000000003e7805 */ /* 0x000fe2000001ff00 */
[----:B------:R-:W-:Y:S01]  /*35b0*/  IMAD.SHL.U32 R0, R23, 0x40, RZ ;  /* 0x0000004017007824 */ /* 0x000fe200078e00ff */
[----:B------:R-:W-:Y:S01]  /*35c0*/  CS2R R60, SRZ ;  /* 0x00000000003c7805 */ /* 0x000fe2000001ff00 */
[----:B---3--:R-:W-:Y:S01]  /*35d0*/  IMAD.SHL.U32 R19, R17, 0x2, RZ ;  /* 0x0000000211137824 */ /* 0x008fe200078e00ff */
[----:B------:R-:W-:-:S02]  /*35e0*/  CS2R R66, SRZ ;  /* 0x0000000000427805 */ /* 0x000fc4000001ff00 */
[----:B------:R-:W-:Y:S02]  /*35f0*/  CS2R R64, SRZ ;  /* 0x0000000000407805 */ /* 0x000fe4000001ff00 */
[----:B------:R-:W-:Y:S02]  /*3600*/  LOP3.LUT R10, R0, 0x200, RZ, 0xc0, !PT ;  /* 0x00000200000a7812 */ /* 0x000fe400078ec0ff */
[----:B------:R-:W-:Y:S02]  /*3610*/  CS2R R58, SRZ ;  /* 0x00000000003a7805 */ /* 0x000fe4000001ff00 */
[----:B------:R-:W-:Y:S02]  /*3620*/  LOP3.LUT R14, R19, 0x20, RZ, 0xc0, !PT ;  /* 0x00000020130e7812 */ /* 0x000fe400078ec0ff */
[----:B------:R-:W-:Y:S02]  /*3630*/  CS2R R56, SRZ ;  /* 0x0000000000387805 */ /* 0x000fe4000001ff00 */
[----:B------:R-:W-:-:S02]  /*3640*/  LOP3.LUT R6, R10, 0xc00, R6, 0xf8, !PT ;  /* 0x00000c000a067812 */ /* 0x000fc400078ef806 */
[----:B------:R-:W-:Y:S02]  /*3650*/  CS2R R54, SRZ ;  /* 0x0000000000367805 */ /* 0x000fe4000001ff00 */
[----:B------:R-:W-:Y:S02]  /*3660*/  SHF.R.U32.HI R10, RZ, 0x3, R17 ;  /* 0x00000003ff0a7819 */ /* 0x000fe40000011611 */
[----:B------:R-:W-:Y:S02]  /*3670*/  CS2R R52, SRZ ;  /* 0x0000000000347805 */ /* 0x000fe4000001ff00 */
[----:B------:R-:W-:Y:S01]  /*3680*/  LOP3.LUT R3, R4, 0xe0, R15, 0xf8, !PT ;  /* 0x000000e004037812 */ /* 0x000fe200078ef80f */
[----:B------:R3:W-:Y:S01]  /*3690*/  STL [R1+0x50], R2 ;  /* 0x0000500201007387 */ /* 0x0007e20000100800 */
[----:B------:R-:W-:Y:S02]  /*36a0*/  LOP3.LUT R4, R0, 0x1c0, RZ, 0xc0, !PT ;  /* 0x000001c000047812 */ /* 0x000fe400078ec0ff */
[----:B------:R-:W-:-:S02]  /*36b0*/  CS2R R46, SRZ ;  /* 0x00000000002e7805 */ /* 0x000fc4000001ff00 */
[----:B------:R-:W-:Y:S02]  /*36c0*/  LOP3.LUT R14, R14, 0x18, R10, 0xf8, !PT ;  /* 0x000000180e0e7812 */ /* 0x000fe400078ef80a */
[----:B------:R-:W-:Y:S01]  /*36d0*/  CS2R R44, SRZ ;  /* 0x00000000002c7805 */ /* 0x000fe2000001ff00 */
[----:B-1----:R-:W4:Y:S01]  /*36e0*/  @P0 MUFU.RCP R10, UR11 ;  /* 0x0000000b000a0d08 */ /* 0x002f220008001000 */
[----:B------:R-:W-:Y:S01]  /*36f0*/  LOP3.LUT R0, R4, 0x38, R24, 0xf8, !PT ;  /* 0x0000003804007812 */ /* 0x000fe200078ef818 */
[----:B------:R-:W-:Y:S01]  /*3700*/  USHF.L.U32 UR41, UR41, 0x5, URZ ;  /* 0x0000000529297899 */ /* 0x000fe200080006ff */
[----:B------:R-:W-:Y:S02]  /*3710*/  SHF.R.U32.HI R18, RZ, 0x2, R17 ;  /* 0x00000002ff127819 */ /* 0x000fe40000011611 */
        /* <DEDUP_REMOVED lines=10> */
[----:B------:R-:W-:Y:S01]  /*37c0*/  CS2R R20, SRZ ;  /* 0x0000000000147805 */ /* 0x000fe2000001ff00 */
[----:B------:R-:W-:Y:S01]  /*37d0*/  UMOV UR8, URZ ;  /* 0x000000ff00087c82 */ /* 0x000fe20008000000 */
[----:B------:R-:W1:Y:S01]  /*37e0*/  LDCU UR9, c[0x0][0x440] ;  /* 0x00008800ff0977ac */ /* 0x000e620008000800 */
[----:B---3--:R-:W-:Y:S01]  /*37f0*/  IMAD.U32 R2, RZ, RZ, UR38 ;  /* 0x00000026ff027e24 */ /* 0x008fe2000f8e00ff */
[----:B------:R-:W3:Y:S04]  /*3800*/  LDCU UR10, c[0x0][0x3e0] ;  /* 0x00007c00ff0a77ac */ /* 0x000ee80008000800 */
[----:B------:R-:W-:Y:S01]  /*3810*/  IADD3 R4, PT, PT, R2, UR31, R3 ;  /* 0x0000001f02047c10 */ /* 0x000fe2000fffe003 */
[----:B------:R-:W1:Y:S01]  /*3820*/  LDCU UR14, c[0x0][0x45c] ;  /* 0x00008b80ff0e77ac */ /* 0x000e620008000800 */
[----:B------:R-:W-:-:S02]  /*3830*/  LOP3.LUT R3, R0, 0x8, R23, 0x78, !PT ;  /* 0x0000000800037812 */ /* 0x000fc400078e7817 */
[----:B------:R-:W-:Y:S01]  /*3840*/  LOP3.LUT R2, R0, 0x8, R16, 0x78, !PT ;  /* 0x0000000800027812 */ /* 0x000fe200078e7810 */
[----:B------:R-:W1:Y:S01]  /*3850*/  LDCU.U8 UR11, c[0x0][0x4f8] ;  /* 0x00009f00ff0b77ac */ /* 0x000e620008000000 */
[----:B------:R-:W-:Y:S02]  /*3860*/  LOP3.LUT R0, R5, R3, RZ, 0xfc, !PT ;  /* 0x0000000305007212 */ /* 0x000fe400078efcff */
[----:B------:R-:W-:Y:S01]  /*3870*/  IADD3 R3, PT, PT, R7, -0x59, -R4 ;  /* 0xffffffa707037810 */ /* 0x000fe20007ffe804 */
[C---:B------:R-:W-:Y:S01]  /*3880*/  IMAD.SHL.U32 R4, R17.reuse, 0x10, RZ ;  /* 0x0000001011047824 */ /* 0x040fe200078e00ff */
[----:B------:R-:W-:Y:S01]  /*3890*/  LEA R15, R0, UR6, 0x1 ;  /* 0x00000006000f7c11 */ /* 0x000fe2000f8e08ff */
[----:B------:R-:W-:Y:S01]  /*38a0*/  IMAD.SHL.U32 R16, R17, 0x20, RZ ;  /* 0x0000002011107824 */ /* 0x000fe200078e00ff */
[----:B------:R-:W-:Y:S01]  /*38b0*/  USHF.R.S32.HI UR15, URZ, 0x1f, UR41 ;  /* 0x0000001fff0f7899 */ /* 0x000fe20008011429 */
[----:B------:R-:W-:Y:S01]  /*38c0*/  LOP3.LUT R252, R6, R2, RZ, 0xfc, !PT ;  /* 0x0000000206fc7212 */ /* 0x000fe200078efcff */
[----:B------:R5:W-:Y:S01]  /*38d0*/  STL [R1+0x28], R3 ;  /* 0x0000280301007387 */ /* 0x000be20000100800 */
[----:B------:R-:W-:Y:S01]  /*38e0*/  LOP3.LUT R5, R4, 0x1c0, RZ, 0xc0, !PT ;  /* 0x000001c004057812 */ /* 0x000fe200078ec0ff */
[----:B------:R-:W-:Y:S01]  /*38f0*/  VIADD R4, R15, 0x12000 ;  /* 0x000120000f047836 */ /* 0x000fe20000000000 */
[----:B------:R-:W-:Y:S01]  /*3900*/  LOP3.LUT R2, R19, 0x38, RZ, 0xc0, !PT ;  /* 0x0000003813027812 */ /* 0x000fe200078ec0ff */
[----:B------:R-:W-:Y:S01]  /*3910*/  VIADD R232, R15, 0x12040 ;  /* 0x000120400fe87836 */ /* 0x000fe20000000000 */
[----:B------:R-:W1:Y:S01]  /*3920*/  LDSM.16.M88.4 R148, [R15+0x12000] ;  /* 0x012000000f94783b */ /* 0x000e620000000200 */
[----:B------:R-:W-:Y:S01]  /*3930*/  @P3 VIADD R232, R4, 0xffffffc0 ;  /* 0xffffffc004e83836 */ /* 0x000fe20000000000 */
[----:B------:R-:W-:Y:S01]  /*3940*/  LOP3.LUT R2, R2, 0x20, R18, 0x78, !PT ;  /* 0x0000002002027812 */ /* 0x000fe200078e7812 */
[----:B------:R-:W-:Y:S01]  /*3950*/  IMAD.SHL.U32 R4, R17, 0x40, RZ ;  /* 0x0000004011047824 */ /* 0x000fe200078e00ff */
[----:B------:R-:W-:Y:S01]  /*3960*/  STL [R1+0xc], R15 ;  /* 0x00000c0f01007387 */ /* 0x000fe20000100800 */
[----:B------:R-:W-:-:S03]  /*3970*/  IMAD.MOV.U32 R6, RZ, RZ, 0x20 ;  /* 0x00000020ff067424 */ /* 0x000fc600078e00ff */
[----:B------:R-:W1:Y:S01]  /*3980*/  LDSM.16.M88.4 R164, [R232] ;  /* 0x00000000e8a4783b */ /* 0x000e620000000200 */
[----:B------:R-:W-:-:S03]  /*3990*/  LEA R252, R252, UR6, 0x1 ;  /* 0x00000006fcfc7c11 */ /* 0x000fc6000f8e08ff */
[----:B------:R-:W1:Y:S04]  /*39a0*/  LDSM.16.M88.4 R168, [R232+0x800] ;  /* 0x00080000e8a8783b */ /* 0x000e680000000200 */
[----:B------:R-:W1:Y:S01]  /*39b0*/  LDSM.16.M88.4 R196, [R232+0x2000] ;  /* 0x00200000e8c4783b */ /* 0x000e620000000200 */
[----:B-----5:R-:W-:-:S03]  /*39c0*/  LOP3.LUT R3, R16, 0xc00, RZ, 0xc0, !PT ;  /* 0x00000c0010037812 */ /* 0x020fc600078ec0ff */
[----:B------:R-:W1:Y:S01]  /*39d0*/  LDSM.16.M88.4 R200, [R232+0x2800] ;  /* 0x00280000e8c8783b */ /* 0x000e620000000200 */
[----:B------:R-:W-:-:S03]  /*39e0*/  LOP3.LUT R3, R3, 0x6, R19, 0xf8, !PT ;  /* 0x0000000603037812 */ /* 0x000fc600078ef813 */
[----:B------:R-:W1:Y:S01]  /*39f0*/  LDSM.16.M88.4 R228, [R232+0x4000] ;  /* 0x00400000e8e4783b */ /* 0x000e620000000200 */
[----:B------:R-:W-:-:S03]  /*3a00*/  LOP3.LUT R2, R3, R2, R5, 0xfe, !PT ;  /* 0x0000000203027212 */ /* 0x000fc600078efe05 */
[----:B------:R-:W1:Y:S01]  /*3a10*/  LDSM.16.M88.4 R152, [R15+0x12800] ;  /* 0x012800000f98783b */ /* 0x000e620000000200 */
[----:B------:R-:W-:Y:S01]  /*3a20*/  LOP3.LUT R2, R14, 0x1c0, R4, 0xf8, !PT ;  /* 0x000001c00e027812 */ /* 0x000fe200078ef804 */
[----:B------:R-:W-:Y:S02]  /*3a30*/  IMAD.MOV.U32 R5, RZ, RZ, 0x40 ;  /* 0x00000040ff057424 */ /* 0x000fe400078e00ff */
[----:B------:R-:W-:Y:S01]  /*3a40*/  IMAD.MOV.U32 R3, RZ, RZ, 0x40 ;  /* 0x00000040ff037424 */ /* 0x000fe200078e00ff */
[----:B------:R-:W1:Y:S04]  /*3a50*/  LDSM.16.M88.4 R180, [R15+0x14000] ;  /* 0x014000000fb4783b */ /* 0x000e680000000200 */
[----:B------:R-:W1:Y:S01]  /*3a60*/  LDSM.16.M88.4 R184, [R15+0x14800] ;  /* 0x014800000fb8783b */ /* 0x000e620000000200 */
[----:B------:R-:W-:-:S03]  /*3a70*/  SEL R3, R3, 0xffffffc0, !P3 ;  /* 0xffffffc003037807 */ /* 0x000fc60005800000 */
[----:B------:R-:W1:Y:S04]  /*3a80*/  LDSM.16.M88.4 R212, [R15+0x16000] ;  /* 0x016000000fd4783b */ /* 0x000e680000000200 */
[----:B------:R-:W1:Y:S01]  /*3a90*/  LDSM.16.M88.4 R216, [R15+0x16800] ;  /* 0x016800000fd8783b */ /* 0x000e620000000200 */
[----:B------:R-:W-:Y:S01]  /*3aa0*/  UIADD3 UR31, UPT, UPT, UR31, 0x40, URZ ;  /* 0x000000401f1f7890 */ /* 0x000fe2000fffe0ff */
[----:B------:R-:W-:Y:S02]  /*3ab0*/  CS2R R24, SRZ ;  /* 0x0000000000187805 */ /* 0x000fe4000001ff00 */
[----:B------:R-:W-:Y:S01]  /*3ac0*/  CS2R R22, SRZ ;  /* 0x0000000000167805 */ /* 0x000fe2000001ff00 */
[----:B------:R-:W-:Y:S01]  /*3ad0*/  UISETP.GE.AND UP1, UPT, UR31, UR36, UPT ;  /* 0x000000241f00728c */ /* 0x000fe2000bf26270 */
[----:B--2---:R-:W-:Y:S01]  /*3ae0*/  IADD3 R7, P2, P1, R8, UR41, R26 ;  /* 0x0000002908077c10 */ /* 0x004fe2000f95e01a */
[----:B----4-:R-:W-:-:S05]  /*3af0*/  @P0 FMUL.FTZ R0, R11, R10 ;  /* 0x0000000a0b000220 */ /* 0x010fca0000410000 */
[----:B------:R-:W-:Y:S02]  /*3b00*/  @P0 R2UR UR16, R0 ;  /* 0x00000000001002ca */ /* 0x000fe400000e0000 */
[----:B------:R-:W-:Y:S02]  /*3b10*/  IADD3.X R0, PT, PT, R9, UR15, RZ, P2, P1 ;  /* 0x0000000f09007c10 */ /* 0x000fe400097e24ff */
[----:B------:R-:W-:Y:S01]  /*3b20*/  R2UR UR56, R12 ;  /* 0x000000000c3872ca */ /* 0x000fe200000e0000 */
[C---:B------:R-:W-:Y:S01]  /*3b30*/  IMAD.SHL.U32 R12, R17.reuse, 0x8, RZ ;  /* 0x00000008110c7824 */ /* 0x040fe200078e00ff */
[----:B------:R-:W-:Y:S01]  /*3b40*/  LOP3.LUT P0, RZ, R17, 0x2, RZ, 0xc0, !PT ;  /* 0x0000000211ff7812 */ /* 0x000fe2000780c0ff */
[----:B------:R2:W-:Y:S01]  /*3b50*/  STL [R1+0x64], R0 ;  /* 0x0000640001007387 */ /* 0x0005e20000100800 */
[----:B------:R-:W-:Y:S02]  /*3b60*/  LOP3.LUT R8, R4, 0x1c0, RZ, 0xc0, !PT ;  /* 0x000001c004087812 */ /* 0x000fe400078ec0ff */
[----:B------:R-:W-:Y:S01]  /*3b70*/  SHF.R.U32.HI R10, RZ, 0x1, R17 ;  /* 0x00000001ff0a7819 */ /* 0x000fe20000011611 */
[----:B------:R-:W-:Y:S01]  /*3b80*/  IMAD.MOV.U32 R9, RZ, RZ, 0x10 ;  /* 0x00000010ff097424 */ /* 0x000fe200078e00ff */
[----:B------:R-:W-:Y:S01]  /*3b90*/  LOP3.LUT R2, R2, 0x38, R12, 0x78, !PT ;  /* 0x0000003802027812 */ /* 0x000fe200078e780c */
[----:B------:R-:W4:Y:S03]  /*3ba0*/  LDCU UR15, c[0x0][0x590] ;  /* 0x0000b200ff0f77ac */ /* 0x000f260008000800 */
[----:B------:R-:W-:Y:S01]  /*3bb0*/  LOP3.LUT R2, R2, 0x200, R4, 0xf8, !PT ;  /* 0x0000020002027812 */ /* 0x000fe200078ef804 */
[----:B--2---:R-:W-:-:S05]  /*3bc0*/  IMAD.MOV.U32 R0, RZ, RZ, 0x20 ;  /* 0x00000020ff007424 */ /* 0x004fca00078e00ff */
[----:B------:R-:W-:Y:S01]  /*3bd0*/  SEL R0, R0, 0xffffffe0, !P4 ;  /* 0xffffffe000007807 */ /* 0x000fe20006000000 */
[----:B------:R2:W-:Y:S04]  /*3be0*/  STL [R1+0x24], R2 ;  /* 0x0000240201007387 */ /* 0x0005e80000100800 */
[----:B------:R-:W-:-:S05]  /*3bf0*/  IMAD.IADD R11, R0, 0x1, R15 ;  /* 0x00000001000b7824 */ /* 0x000fca00078e020f */
[----:B------:R-:W-:Y:S04]  /*3c00*/  STL [R1+0x10], R11 ;  /* 0x0000100b01007387 */ /* 0x000fe80000100800 */
[----:B------:R-:W1:Y:S04]  /*3c10*/  LDSM.16.M88.4 R156, [R11+0x12000] ;  /* 0x012000000b9c783b */ /* 0x000e680000000200 */
[----:B------:R-:W1:Y:S04]  /*3c20*/  LDSM.16.M88.4 R160, [R11+0x12800] ;  /* 0x012800000ba0783b */ /* 0x000e680000000200 */
[----:B------:R-:W1:Y:S04]  /*3c30*/  LDSM.16.M88.4 R188, [R11+0x14000] ;  /* 0x014000000bbc783b */ /* 0x000e680000000200 */
[----:B------:R-:W1:Y:S04]  /*3c40*/  LDSM.16.M88.4 R192, [R11+0x14800] ;  /* 0x014800000bc0783b */ /* 0x000e680000000200 */
[----:B------:R-:W1:Y:S04]  /*3c50*/  LDSM.16.M88.4 R220, [R11+0x16000] ;  /* 0x016000000bdc783b */ /* 0x000e680000000200 */
[----:B------:R5:W1:Y:S01]  /*3c60*/  LDSM.16.M88.4 R224, [R11+0x16800] ;  /* 0x016800000be0783b */ /* 0x000a620000000200 */
[----:B------:R-:W-:-:S04]  /*3c70*/  LOP3.LUT P1, RZ, R17, 0x4, RZ, 0xc0, !PT ;  /* 0x0000000411ff7812 */ /* 0x000fc8000782c0ff */
[----:B--2---:R-:W-:Y:S02]  /*3c80*/  SEL R2, R5, 0xffffffc0, !P1 ;  /* 0xffffffc005027807 */ /* 0x004fe40004800000 */
[----:B------:R-:W-:Y:S02]  /*3c90*/  SEL R2, R9, 0xfffffff0, !P1 ;  /* 0xfffffff009027807 */ /* 0x000fe40004800000 */
[----:B------:R-:W-:Y:S01]  /*3ca0*/  LOP3.LUT R2, R8, 0x38, R12, 0xf8, !PT ;  /* 0x0000003808027812 */ /* 0x000fe200078ef80c */
[----:B------:R-:W-:Y:S02]  /*3cb0*/  IMAD.IADD R240, R0, 0x1, R232 ;  /* 0x0000000100f07824 */ /* 0x000fe400078e02e8 */
[----:B------:R-:W2:Y:S04]  /*3cc0*/  LDSM.16.M88.4 R232, [R232+0x4800] ;  /* 0x00480000e8e8783b */ /* 0x000ea80000000200 */
[----:B------:R-:W1:Y:S04]  /*3cd0*/  LDSM.16.M88.4 R172, [R240] ;  /* 0x00000000f0ac783b */ /* 0x000e680000000200 */
[----:B------:R-:W1:Y:S01]  /*3ce0*/  LDSM.16.M88.4 R176, [R240+0x800] ;  /* 0x00080000f0b0783b */ /* 0x000e620000000200 */
[----:B-----5:R-:W-:-:S03]  /*3cf0*/  LOP3.LUT R11, R4, 0x200, RZ, 0xc0, !PT ;  /* 0x00000200040b7812 */ /* 0x020fc600078ec0ff */
[----:B------:R-:W1:Y:S01]  /*3d00*/  LDSM.16.M88.4 R204, [R240+0x2000] ;  /* 0x00200000f0cc783b */ /* 0x000e620000000200 */
[----:B------:R-:W-:-:S03]  /*3d10*/  SEL R4, R6, 0xffffffe0, !P0 ;  /* 0xffffffe006047807 */ /* 0x000fc60004000000 */
[----:B------:R-:W1:Y:S04]  /*3d20*/  LDSM.16.M88.4 R208, [R240+0x2800] ;  /* 0x00280000f0d0783b */ /* 0x000e680000000200 */
[----:B------:R5:W-:Y:S01]  /*3d30*/  STL [R1+0x1c], R4 ;  /* 0x00001c0401007387 */ /* 0x000be20000100800 */
[----:B------:R-:W-:Y:S02]  /*3d40*/  LOP3.LUT R5, R11, 0xc00, R16, 0xf8, !PT ;  /* 0x00000c000b057812 */ /* 0x000fe400078ef810 */
[----:B------:R-:W-:Y:S01]  /*3d50*/  LOP3.LUT R6, R2, 0x8, R10, 0x78, !PT ;  /* 0x0000000802067812 */ /* 0x000fe200078e780a */
[----:B------:R-:W1:Y:S04]  /*3d60*/  LDSM.16.M88.4 R236, [R240+0x4000] ;  /* 0x00400000f0ec783b */ /* 0x000e680000000200 */
[----:B------:R-:W1:Y:S01]  /*3d70*/  LDSM.16.M88.4 R240, [R240+0x4800] ;  /* 0x00480000f0f0783b */ /* 0x000e620000000200 */
[----:B-----5:R-:W-:-:S04]  /*3d80*/  LOP3.LUT R4, R10, 0x10, RZ, 0xc0, !PT ;  /* 0x000000100a047812 */ /* 0x020fc800078ec0ff */
[----:B------:R-:W-:-:S04]  /*3d90*/  LOP3.LUT R4, R4, 0x8, R17, 0xf8, !PT ;  /* 0x0000000804047812 */ /* 0x000fc800078ef811 */
[----:B------:R-:W-:Y:S02]  /*3da0*/  LOP3.LUT R4, R4, R2, RZ, 0x3c, !PT ;  /* 0x0000000204047212 */ /* 0x000fe400078e3cff */
[----:B------:R-:W-:Y:S02]  /*3db0*/  LOP3.LUT R2, R5, R6, RZ, 0xfc, !PT ;  /* 0x0000000605027212 */ /* 0x000fe400078efcff */
[----:B------:R-:W-:Y:S01]  /*3dc0*/  LOP3.LUT R4, R4, 0x200, R16, 0xf8, !PT ;  /* 0x0000020004047812 */ /* 0x000fe200078ef810 */
[----:B------:R-:W-:-:S04]  /*3dd0*/  IMAD.WIDE.U32 R6, R7, -0x2daee0ad, RZ ;  /* 0xd2511f5307067825 */ /* 0x000fc800078e00ff */
[----:B------:R5:W-:Y:S01]  /*3de0*/  STL [R1+0x20], R4 ;  /* 0x0000200401007387 */ /* 0x000be20000100800 */
[----:B------:R-:W-:-:S03]  /*3df0*/  IMAD.IADD R5, R0, 0x1, R252 ;  /* 0x0000000100057824 */ /* 0x000fc600078e02fc */
[----:B------:R3:W-:Y:S04]  /*3e00*/  STL [R1+0x60], R2 ;  /* 0x0000600201007387 */ /* 0x0007e80000100800 */
[----:B------:R1:W-:Y:S01]  /*3e10*/  STL.64 [R1+0x58], R6 ;  /* 0x0000580601007387 */ /* 0x0003e20000100a00 */
[----:B-----5:R-:W-:Y:S02]  /*3e20*/  IMAD.IADD R4, R15, 0x1, R3 ;  /* 0x000000010f047824 */ /* 0x020fe400078e0203 */
[----:B---3--:R-:W-:Y:S02]  /*3e30*/  IMAD.IADD R2, R3, 0x1, R252 ;  /* 0x0000000103027824 */ /* 0x008fe400078e02fc */
[C---:B------:R-:W-:Y:S01]  /*3e40*/  IMAD.IADD R3, R0.reuse, 0x1, R4 ;  /* 0x0000000100037824 */ /* 0x040fe200078e0204 */
[----:B------:R3:W-:Y:S01]  /*3e50*/  STL [R1+0x14], R4 ;  /* 0x0000140401007387 */ /* 0x0007e20000100800 */
[----:B------:R-:W-:-:S03]  /*3e60*/  IMAD.IADD R0, R0, 0x1, R2 ;  /* 0x0000000100007824 */ /* 0x000fc600078e0202 */
[----:B------:R3:W-:Y:S04]  /*3e70*/  STL [R1+0x4], R5 ;  /* 0x0000040501007387 */ /* 0x0007e80000100800 */
[----:B------:R3:W-:Y:S04]  /*3e80*/  STL [R1], R2 ;  /* 0x0000000201007387 */ /* 0x0007e80000100800 */
[----:B------:R3:W-:Y:S04]  /*3e90*/  STL [R1+0x18], R3 ;  /* 0x0000180301007387 */ /* 0x0007e80000100800 */
[----:B------:R3:W-:Y:S01]  /*3ea0*/  STL [R1+0x8], R0 ;  /* 0x0000080001007387 */ /* 0x0007e20000100800 */
[----:B------:R-:W-:-:S02]  /*3eb0*/  R2UR UR57, R13 ;  /* 0x000000000d3972ca */ /* 0x000fc400000e0000 */
[----:B------:R-:W-:Y:S02]  /*3ec0*/  CS2R R26, SRZ ;  /* 0x00000000001a7805 */ /* 0x000fe4000001ff00 */
[----:B------:R-:W-:Y:S01]  /*3ed0*/  LOP3.LUT P2, RZ, R17, 0x8, RZ, 0xc0, !PT ;  /* 0x0000000811ff7812 */ /* 0x000fe2000784c0ff */
[----:B------:R-:W-:Y:S01]  /*3ee0*/  @UP0 UMOV UR8, UR16 ;  /* 0x0000001000080c82 */ /* 0x000fe20008000000 */
[----:B----4-:R-:W-:Y:S02]  /*3ef0*/  USHF.L.U32 UR15, UR15, 0x6, URZ ;  /* 0x000000060f0f7899 */ /* 0x010fe400080006ff */
[----:B------:R-:W-:Y:S02]  /*3f00*/  UIADD3 UR55, UPT, UPT, UR56, -0x61c88647, URZ ;  /* 0x9e3779b938377890 */ /* 0x000fe4000fffe0ff */
[----:B------:R-:W-:Y:S02]  /*3f10*/  UIADD3 UR51, UPT, UPT, UR56, 0x3c6ef372, URZ ;  /* 0x3c6ef37238337890 */ /* 0x000fe4000fffe0ff */
[----:B------:R-:W-:-:S02]  /*3f20*/  UIADD3 UR49, UPT, UPT, UR56, -0x255992d5, URZ ;  /* 0xdaa66d2b38317890 */ /* 0x000fc4000fffe0ff */
[----:B------:R-:W-:Y:S02]  /*3f30*/  UIADD3 UR44, UPT, UPT, UR56, 0x78dde6e4, URZ ;  /* 0x78dde6e4382c7890 */ /* 0x000fe4000fffe0ff */
[----:B------:R-:W-:Y:S02]  /*3f40*/  UIADD3 UR54, UPT, UPT, UR57, -0x4498517b, URZ ;  /* 0xbb67ae8539367890 */ /* 0x000fe4000fffe0ff */
[----:B------:R-:W-:Y:S02]  /*3f50*/  UIADD3 UR50, UPT, UPT, UR57, 0x76cf5d0a, URZ ;  /* 0x76cf5d0a39327890 */ /* 0x000fe4000fffe0ff */
[----:B------:R-:W-:Y:S02]  /*3f60*/  UIADD3 UR46, UPT, UPT, UR57, 0x32370b8f, URZ ;  /* 0x32370b8f392e7890 */ /* 0x000fe4000fffe0ff */
[----:B------:R-:W-:Y:S02]  /*3f70*/  UIADD3 UR41, UPT, UPT, UR57, -0x126145ec, URZ ;  /* 0xed9eba1439297890 */ /* 0x000fe4000fffe0ff */
[----:B------:R-:W-:-:S02]  /*3f80*/  UIADD3 UR38, UPT, UPT, UR56, 0x1715609d, URZ ;  /* 0x1715609d38267890 */ /* 0x000fc4000fffe0ff */
[----:B------:R-:W-:Y:S02]  /*3f90*/  UIADD3 UR31, UPT, UPT, UR57, -0x56f99767, URZ ;  /* 0xa9066899391f7890 */ /* 0x000fe4000fffe0ff */
[----:B------:R-:W-:Y:S02]  /*3fa0*/  UIADD3 UR30, UPT, UPT, UR56, -0x4ab325aa, URZ ;  /* 0xb54cda56381e7890 */ /* 0x000fe4000fffe0ff */
[----:B-123--:R-:W-:-:S12]  /*3fb0*/  UIADD3 UR25, UPT, UPT, UR57, 0x646e171e, URZ ;  /* 0x646e171e39197890 */ /* 0x00efd8000fffe0ff */
.L_x_1107:
[----:B------:R-:W2:Y:S01]  /*3fc0*/  LDL R249, [R1+0xc] ;  /* 0x00000c0001f97983 */ /* 0x000ea20000100800 */
[----:B------:R-:W-:Y:S01]  /*3fd0*/  IMAD.U32 R244, RZ, RZ, UR18 ;  /* 0x00000012fff47e24 */ /* 0x000fe2000f8e00ff */
[----:B------:R-:W-:Y:S01]  /*3fe0*/  PLOP3.LUT P4, PT, PT, PT, UP1, 0x80, 0x8 ;  /* 0x000000000008781c */ /* 0x000fe20003f8f018 */
[----:B------:R-:W-:Y:S01]  /*3ff0*/  IMAD.U32 R245, RZ, RZ, UR19 ;  /* 0x00000013fff57e24 */ /* 0x000fe2000f8e00ff */
[----:B------:R-:W3:Y:S01]  /*4000*/  LDL.LU R247, [R1+0x4] ;  /* 0x0000040001f77983 */ /* 0x000ee20000300800 */
[----:B------:R-:W-:Y:S01]  /*4010*/  PLOP3.LUT P3, PT, PT, PT, UP1, 0x80, 0x8 ;  /* 0x000000000008781c */ /* 0x000fe20003f6f018 */
[----:B------:R-:W-:Y:S01]  /*4020*/  UISETP.NE.AND UP2, UPT, UR45, URZ, UPT ;  /* 0x000000ff2d00728c */ /* 0x000fe2000bf45270 */
[----:B------:R-:W-:Y:S01]  /*4030*/  PLOP3.LUT P0, PT, PT, PT, UP1, 0x80, 0x8 ;  /* 0x000000000008781c */ /* 0x000fe20003f0f018 */
[----:B------:R-:W4:Y:S01]  /*4040*/  LDL R246, [R1+0x10] ;  /* 0x0000100001f67983 */ /* 0x000f220000100800 */
[----:B------:R-:W-:Y:S03]  /*4050*/  PLOP3.LUT P6, PT, PT, PT, UP1, 0x80, 0x8 ;  /* 0x000000000008781c */ /* 0x000fe60003fcf018 */
[----:B-----5:R-:W5:Y:S04]  /*4060*/  LDL.LU R3, [R1] ;  /* 0x0000000001037983 */ /* 0x020f680000300800 */
[----:B------:R-:W5:Y:S01]  /*4070*/  LDL R2, [R1+0x14] ;  /* 0x0000140001027983 */ /* 0x000f620000100800 */
[----:B------:R-:W-:Y:S03]  /*4080*/  @UP2 UIADD3 UR17, UP0, UPT, UR52, -0x100, URZ ;  /* 0xffffff0034112890 */ /* 0x000fe6000ff1e0ff */
[----:B-1----:R-:W5:Y:S01]  /*4090*/  LDL.LU R0, [R1+0x8] ;  /* 0x0000080001007983 */ /* 0x002f620000300800 */
[----:B------:R-:W-:Y:S02]  /*40a0*/  @UP2 UIADD3.X UR16, UPT, UPT, UR53, -0x1, URZ, UP0, !UPT ;  /* 0xffffffff35102890 */ /* 0x000fe400087fe4ff */
[----:B------:R-:W-:Y:S01]  /*40b0*/  @UP2 UIADD3 UR18, UP0, UPT, UR18, -0x100, URZ ;  /* 0xffffff0012122890 */ /* 0x000fe2000ff1e0ff */
[----:B------:R-:W5:Y:S03]  /*40c0*/  LDL R248, [R1+0x18] ;  /* 0x0000180001f87983 */ /* 0x000f660000100800 */
[----:B------:R-:W-:Y:S01]  /*40d0*/  @UP2 UIADD3.X UR19, UPT, UPT, UR19, -0x1, URZ, UP0, !UPT ;  /* 0xffffffff13132890 */ /* 0x000fe200087fe4ff */
[----:B------:R-:W0:Y:S08]  /*40e0*/  LDGDEPBAR ;  /* 0x00000000000079af */ /* 0x000e300000000000 */
[----:B------:R-:W5:Y:S01]  /*40f0*/  LDL.64 R250, [R1+0x58] ;  /* 0x0000580001fa7983 */ /* 0x000f620000100a00 */
        /* <DEDUP_REMOVED lines=52> */
[----:B------:R1:W5:Y:S07]  /*4440*/  LDSM.16.M88.4 R84, [R252+0x4000] ;  /* 0x00400000fc54783b */ /* 0x00036e0000000200 */
        /* <DEDUP_REMOVED lines=9> */
[C---:B----4-:R-:W-:Y:S01]  /*44e0*/  HMMA.16816.F32 R12, R76.reuse, R72, R12 ;  /* 0x000000484c0c723c */ /* 0x050fe2000000180c */
[----:B-1----:R-:W1:Y:S07]  /*44f0*/  S2R R252, SR_TID.X ;  /* 0x0000000000fc7919 */ /* 0x002e6e0000002100 */
[----:B------:R-:W-:Y:S01]  /*4500*/  HMMA.16816.F32 R16, R76, R74, R16 ;  /* 0x0000004a4c10723c */ /* 0x000fe20000001810 */
[----:B------:R-:W4:Y:S07]  /*4510*/  LDSM.16.M88.4 R72, [R246+0x10800] ;  /* 0x01080000f648783b */ /* 0x000f2e0000000200 */
[C---:B-----5:R-:W-:Y:S01]  /*4520*/  HMMA.16816.F32 R4, R84.reuse, R88, R4 ;  /* 0x000000585404723c */ /* 0x060fe20000001804 */
[----:B------:R5:W4:Y:S07]  /*4530*/  LDSM.16.M88.4 R76, [R3+0x4000] ;  /* 0x00400000034c783b */ /* 0x000b2e0000000200 */
[C---:B------:R-:W-:Y:S01]  /*4540*/  HMMA.16816.F32 R8, R84.reuse, R90, R8 ;  /* 0x0000005a5408723c */ /* 0x040fe20000001808 */
[----:B------:R-:W4:Y:S04]  /*4550*/  LDL.LU R91, [R1+0x50] ;  /* 0x00005000015b7983 */ /* 0x000f280000300800 */
[----:B------:R-:W4:Y:S03]  /*4560*/  LDL R90, [R1+0x44] ;  /* 0x00004400015a7983 */ /* 0x000f260000100800 */
[C---:B--2---:R-:W-:Y:S01]  /*4570*/  HMMA.16816.F32 R12, R84.reuse, R68, R12 ;  /* 0x00000044540c723c */ /* 0x044fe2000000180c */
[----:B------:R-:W2:Y:S02]  /*4580*/  LDL R89, [R1+0x64] ;  /* 0x0000640001597983 */ /* 0x000ea40000100800 */
[----:B-1----:R-:W-:Y:S02]  /*4590*/  SHF.R.U32.HI R252, RZ, 0x7, R252 ;  /* 0x00000007fffc7819 */ /* 0x002fe400000116fc */
[----:B------:R-:W2:Y:S03]  /*45a0*/  LDL R88, [R1+0x28] ;  /* 0x0000280001587983 */ /* 0x000ea60000100800 */
[----:B------:R-:W-:Y:S01]  /*45b0*/  HMMA.16816.F32 R16, R84, R70, R16 ;  /* 0x000000465410723c */ /* 0x000fe20000001810 */
[----:B------:R1:W1:Y:S01]  /*45c0*/  LDSM.16.M88.4 R68, [R2+0x10800] ;  /* 0x010800000244783b */ /* 0x0002620000000200 */
[----:B-----5:R-:W-:Y:S06]  /*45d0*/  IMAD.U32 R3, RZ, RZ, UR40 ;  /* 0x00000028ff037e24 */ /* 0x020fec000f8e00ff */
[C---:B---3--:R-:W-:Y:S01]  /*45e0*/  HMMA.16816.F32 R4, R92.reuse, R96, R4 ;  /* 0x000000605c04723c */ /* 0x048fe20000001804 */
[----:B------:R-:W-:Y:S07]  /*45f0*/  LDSM.16.M88.4 R84, [R248+0x10000] ;  /* 0x01000000f854783b */ /* 0x000fee0000000200 */
[C---:B------:R-:W-:Y:S01]  /*4600*/  HMMA.16816.F32 R8, R92.reuse, R98, R8 ;  /* 0x000000625c08723c */ /* 0x040fe20000001808 */
[----:B------:R-:W3:Y:S07]  /*4610*/  S2R R246, SR_TID.X ;  /* 0x0000000000f67919 */ /* 0x000eee0000002100 */
[C---:B----4-:R-:W-:Y:S01]  /*4620*/  HMMA.16816.F32 R12, R92.reuse, R72, R12 ;  /* 0x000000485c0c723c */ /* 0x050fe2000000180c */
[----:B-1----:R-:W-:Y:S07]  /*4630*/  IMAD.U32 R2, RZ, RZ, UR40 ;  /* 0x00000028ff027e24 */ /* 0x002fee000f8e00ff */
[----:B------:R-:W-:Y:S01]  /*4640*/  HMMA.16816.F32 R16, R92, R74, R16 ;  /* 0x0000004a5c10723c */ /* 0x000fe20000001810 */
[----:B------:R1:W4:Y:S07]  /*4650*/  LDSM.16.M88.4 R72, [R0+0x4000] ;  /* 0x004000000048783b */ /* 0x00032e0000000200 */
[C---:B------:R-:W-:Y:S08]  /*4660*/  HMMA.16816.F32 R4, R76.reuse, R80, R4 ;  /* 0x000000504c04723c */ /* 0x040ff00000001804 */
[C---:B------:R-:W-:Y:S03]  /*4670*/  HMMA.16816.F32 R8, R76.reuse, R82, R8 ;  /* 0x000000524c08723c */ /* 0x040fe60000001808 */
[----:B---3--:R-:W-:Y:S01]  /*4680*/  IMAD.SHL.U32 R247, R246, 0x2, RZ ;  /* 0x00000002f6f77824 */ /* 0x008fe200078e00ff */
[----:B------:R-:W-:Y:S04]  /*4690*/  SHF.R.U32.HI R249, RZ, 0x2, R246 ;  /* 0x00000002fff97819 */ /* 0x000fe800000116f6 */
[C---:B------:R-:W-:Y:S03]  /*46a0*/  HMMA.16816.F32 R12, R76.reuse, R68, R12 ;  /* 0x000000444c0c723c */ /* 0x040fe6000000180c */
[----:B-1----:R-:W-:Y:S02]  /*46b0*/  @P4 LOP3.LUT R0, R247, 0x6, RZ, 0xc0, !PT ;  /* 0x00000006f7004812 */ /* 0x002fe400078ec0ff */
[----:B------:R-:W-:Y:S02]  /*46c0*/  PLOP3.LUT P4, PT, PT, PT, UP1, 0x80, 0x8 ;  /* 0x000000000008781c */ /* 0x000fe40003f8f018 */
[----:B------:R-:W-:Y:S01]  /*46d0*/  @P3 LOP3.LUT R0, R0, 0xe0, R249, 0xf8, !PT ;  /* 0x000000e000003812 */ /* 0x000fe200078ef8f9 */
[----:B------:R-:W-:Y:S01]  /*46e0*/  HMMA.16816.F32 R16, R76, R70, R16 ;  /* 0x000000464c10723c */ /* 0x000fe20000001810 */
[----:B------:R-:W-:Y:S03]  /*46f0*/  PLOP3.LUT P3, PT, PT, PT, UP1, 0x80, 0x8 ;  /* 0x000000000008781c */ /* 0x000fe60003f6f018 */
[----:B------:R-:W-:Y:S01]  /*4700*/  @P0 IMAD R3, R3, 0x40, R0 ;  /* 0x0000004003030824 */ /* 0x000fe200078e0200 */
[----:B------:R-:W-:Y:S01]  /*4710*/  PLOP3.LUT P0, PT, PT, PT, UP1, 0x80, 0x8 ;  /* 0x000000000008781c */ /* 0x000fe20003f0f018 */
[----:B------:R-:W-:Y:S02]  /*4720*/  IMAD R0, R2, 0x2, R252 ;  /* 0x0000000202007824 */ /* 0x000fe400078e02fc */
[C---:B----4-:R-:W-:Y:S05]  /*4730*/  HMMA.16816.F32 R4, R72.reuse, R84, R4 ;  /* 0x000000544804723c */ /* 0x050fea0000001804 */
[----:B------:R-:W-:Y:S03]  /*4740*/  LOP3.LUT R0, R0, UR57, R251, 0x96, !PT ;  /* 0x0000003900007c12 */ /* 0x000fe6000f8e96fb */
[C---:B------:R-:W-:Y:S03]  /*4750*/  HMMA.16816.F32 R8, R72.reuse, R86, R8 ;  /* 0x000000564808723c */ /* 0x040fe60000001808 */
[----:B------:R-:W-:Y:S04]  /*4760*/  IMAD.WIDE.U32 R70, R0, -0x326172a9, RZ ;  /* 0xcd9e8d5700467825 */ /* 0x000fe800078e00ff */
[C---:B------:R-:W-:Y:S01]  /*4770*/  @P0 VIADD R2, R3.reuse, 0x1 ;  /* 0x0000000103020836 */ /* 0x040fe20000000000 */
[----:B------:R-:W-:Y:S01]  /*4780*/  PLOP3.LUT P0, PT, PT, PT, UP1, 0x80, 0x8 ;  /* 0x000000000008781c */ /* 0x000fe20003f0f018 */
[----:B------:R-:W-:Y:S01]  /*4790*/  @P3 VIADD R0, R3, 0x8 ;  /* 0x0000000803003836 */ /* 0x000fe20000000000 */
[----:B------:R-:W-:Y:S02]  /*47a0*/  PLOP3.LUT P3, PT, PT, PT, UP1, 0x80, 0x8 ;  /* 0x000000000008781c */ /* 0x000fe40003f6f018 */
[----:B------:R-:W-:Y:S02]  /*47b0*/  @P4 ISETP.GE.AND P4, PT, R2, UR36, PT ;  /* 0x0000002402004c0c */ /* 0x000fe4000bf86270 */
[----:B------:R-:W-:Y:S01]  /*47c0*/  @P6 ISETP.GE.AND P6, PT, R0, UR36, PT ;  /* 0x0000002400006c0c */ /* 0x000fe2000bfc6270 */
[----:B------:R-:W-:Y:S01]  /*47d0*/  VIADD R91, R91, 0xfffffffc ;  /* 0xfffffffc5b5b7836 */ /* 0x000fe20000000000 */
[C---:B------:R-:W-:Y:S04]  /*47e0*/  LEA R78, P5, R90.reuse, R244, 0x2 ;  /* 0x000000f45a4e7211 */ /* 0x040fe800078a10ff */
[----:B------:R-:W-:Y:S01]  /*47f0*/  STL [R1+0x50], R91 ;  /* 0x0000505b01007387 */ /* 0x000fe20000100800 */
[----:B------:R-:W-:Y:S01]  /*4800*/  IMAD.WIDE.U32 R68, R91, -0x326172a9, RZ ;  /* 0xcd9e8d575b447825 */ /* 0x000fe200078e00ff */
[----:B------:R-:W-:Y:S03]  /*4810*/  LEA.HI.X R79, R90, R245, RZ, 0x2, P5 ;  /* 0x000000f55a4f7211 */ /* 0x000fe600028f14ff */
[----:B------:R-:W-:Y:S01]  /*4820*/  IMAD.MOV.U32 R244, RZ, RZ, 0x40 ;  /* 0x00000040fff47424 */ /* 0x000fe200078e00ff */
[----:B------:R-:W3:Y:S01]  /*4830*/  LDL R90, [R1+0x4c] ;  /* 0x00004c00015a7983 */ /* 0x000ee20000100800 */
[----:B--2---:R-:W-:Y:S01]  /*4840*/  LOP3.LUT R76, R89, UR56, R69, 0x96, !PT ;  /* 0x00000038594c7c12 */ /* 0x004fe2000f8e9645 */
[----:B------:R-:W-:Y:S01]  /*4850*/  VIADD R2, R88, 0x21 ;  /* 0x0000002158027836 */ /* 0x000fe20000000000 */
[----:B------:R-:W-:Y:S01]  /*4860*/  LOP3.LUT R77, R68, UR55, R71, 0x96, !PT ;  /* 0x00000037444d7c12 */ /* 0x000fe2000f8e9647 */
[----:B------:R-:W2:Y:S01]  /*4870*/  LDL R89, [R1+0x48] ;  /* 0x0000480001597983 */ /* 0x000ea20000100800 */
[C---:B------:R-:W-:Y:S01]  /*4880*/  VIADD R68, R88.reuse, 0x19 ;  /* 0x0000001958447836 */ /* 0x040fe20000000000 */
[----:B------:R-:W-:Y:S01]  /*4890*/  PLOP3.LUT P5, PT, PT, PT, UP1, 0x80, 0x8 ;  /* 0x000000000008781c */ /* 0x000fe20003faf018 */
[----:B------:R-:W-:Y:S01]  /*48a0*/  VIADD R69, R88, 0x18 ;  /* 0x0000001858457836 */ /* 0x000fe20000000000 */
[----:B------:R-:W-:Y:S01]  /*48b0*/  IABS R2, R2 ;  /* 0x0000000200027213 */ /* 0x000fe20000000000 */
[----:B------:R-:W-:Y:S01]  /*48c0*/  IMAD.WIDE.U32 R84, R76, -0x2daee0ad, RZ ;  /* 0xd2511f534c547825 */ /* 0x000fe200078e00ff */
[----:B------:R-:W-:Y:S02]  /*48d0*/  IABS R0, R68 ;  /* 0x0000004400007213 */ /* 0x000fe40000000000 */
[----:B------:R-:W-:Y:S01]  /*48e0*/  I2FP.F32.S32 R2, R2 ;  /* 0x0000000200027245 */ /* 0x000fe20000201400 */
[C---:B------:R-:W-:Y:S01]  /*48f0*/  VIADD R68, R88.reuse, 0x20 ;  /* 0x0000002058447836 */ /* 0x040fe20000000000 */
[----:B------:R-:W-:Y:S01]  /*4900*/  I2FP.F32.S32 R0, R0 ;  /* 0x0000000000007245 */ /* 0x000fe20000201400 */
[----:B------:R-:W-:Y:S01]  /*4910*/  VIADD R86, R88, 0x11 ;  /* 0x0000001158567836 */ /* 0x000fe20000000000 */
[----:B------:R-:W-:Y:S01]  /*4920*/  IABS R69, R69 ;  /* 0x0000004500457213 */ /* 0x000fe20000000000 */
[----:B------:R-:W-:Y:S01]  /*4930*/  FFMA.FTZ R6, R2, -UR8, R6 ;  /* 0x8000000802067c23 */ /* 0x000fe20008010006 */
[----:B------:R-:W-:Y:S01]  /*4940*/  IABS R2, R68 ;  /* 0x0000004400027213 */ /* 0x000fe20000000000 */
[C---:B------:R-:W-:Y:S01]  /*4950*/  FFMA.FTZ R4, R0.reuse, -UR8, R4 ;  /* 0x8000000800047c23 */ /* 0x040fe20008010004 */
[----:B------:R-:W-:Y:S01]  /*4960*/  @P5 ISETP.GE.AND P5, PT, R3, UR36, PT ;  /* 0x0000002403005c0c */ /* 0x000fe2000bfa6270 */
[----:B------:R-:W-:Y:S01]  /*4970*/  FFMA.FTZ R10, R0, -UR8, R10 ;  /* 0x80000008000a7c23 */ /* 0x000fe2000801000a */
[----:B------:R-:W-:Y:S01]  /*4980*/  LOP3.LUT R82, R250, UR54, R85, 0x96, !PT ;  /* 0x00000036fa527c12 */ /* 0x000fe2000f8e9655 */
[----:B------:R-:W-:Y:S01]  /*4990*/  IMAD.MOV.U32 R68, RZ, RZ, R2 ;  /* 0x000000ffff447224 */ /* 0x000fe200078e0002 */
[----:B------:R-:W-:Y:S01]  /*49a0*/  @P3 FSEL R4, R4, -INF , !P5 ;  /* 0xff80000004043808 */ /* 0x000fe20006800000 */
[----:B------:R-:W-:Y:S01]  /*49b0*/  VIADD R87, R88, 0x10 ;  /* 0x0000001058577836 */ /* 0x000fe20000000000 */
[----:B------:R-:W-:Y:S01]  /*49c0*/  PLOP3.LUT P3, PT, PT, PT, UP1, 0x80, 0x8 ;  /* 0x000000000008781c */ /* 0x000fe20003f6f018 */
[----:B------:R-:W-:Y:S01]  /*49d0*/  IMAD.WIDE.U32 R82, R82, -0x326172a9, RZ ;  /* 0xcd9e8d5752527825 */ /* 0x000fe200078e00ff */
[----:B------:R-:W-:Y:S01]  /*49e0*/  I2FP.F32.S32 R2, R69 ;  /* 0x0000004500027245 */ /* 0x000fe20000201400 */
[----:B------:R-:W1:Y:S01]  /*49f0*/  S2R R250, SR_TID.X ;  /* 0x0000000000fa7919 */ /* 0x000e620000002100 */
[----:B------:R-:W-:Y:S01]  /*4a00*/  @P0 FSEL R6, R6, -INF , !P5 ;  /* 0xff80000006060808 */ /* 0x000fe20006800000 */
[----:B------:R-:W-:Y:S01]  /*4a10*/  IMAD.WIDE.U32 R76, R77, -0x2daee0ad, RZ ;  /* 0xd2511f534d4c7825 */ /* 0x000fe200078e00ff */
[----:B------:R-:W-:Y:S02]  /*4a20*/  PLOP3.LUT P0, PT, PT, PT, UP1, 0x80, 0x8 ;  /* 0x000000000008781c */ /* 0x000fe40003f0f018 */
[----:B------:R-:W-:Y:S01]  /*4a30*/  I2FP.F32.S32 R68, R68 ;  /* 0x0000004400447245 */ /* 0x000fe20000201400 */
[C---:B------:R-:W-:Y:S01]  /*4a40*/  FFMA.FTZ R5, R2.reuse, -UR8, R5 ;  /* 0x8000000802057c23 */ /* 0x040fe20008010005 */
[----:B------:R-:W-:Y:S01]  /*4a50*/  IABS R86, R86 ;  /* 0x0000005600567213 */ /* 0x000fe20000000000 */
[----:B------:R-:W-:Y:S01]  /*4a60*/  FFMA.FTZ R11, R2, -UR8, R11 ;  /* 0x80000008020b7c23 */ /* 0x000fe2000801000b */
[----:B------:R-:W-:Y:S01]  /*4a70*/  PLOP3.LUT P5, PT, PT, PT, UP1, 0x80, 0x8 ;  /* 0x000000000008781c */ /* 0x000fe20003faf018 */
[----:B------:R-:W-:Y:S01]  /*4a80*/  FFMA.FTZ R7, R68, -UR8, R7 ;  /* 0x8000000844077c23 */ /* 0x000fe20008010007 */
[----:B------:R-:W-:Y:S02]  /*4a90*/  I2FP.F32.S32 R86, R86 ;  /* 0x0000005600567245 */ /* 0x000fe40000201400 */
[----:B------:R-:W-:Y:S02]  /*4aa0*/  LOP3.LUT R80, R70, UR51, R83, 0x96, !PT ;  /* 0x0000003346507c12 */ /* 0x000fe4000f8e9653 */
[----:B------:R-:W-:Y:S01]  /*4ab0*/  @P3 FSEL R5, R5, -INF , !P4 ;  /* 0xff80000005053808 */ /* 0x000fe20006000000 */
[----:B------:R4:W5:Y:S01]  /*4ac0*/  LDSM.16.M88.4 R68, [R248+0x10800] ;  /* 0x01080000f844783b */ /* 0x0009620000000200 */
[----:B------:R-:W-:Y:S01]  /*4ad0*/  PLOP3.LUT P3, PT, PT, PT, UP1, 0x80, 0x8 ;  /* 0x000000000008781c */ /* 0x000fe20003f6f018 */
[----:B------:R-:W-:Y:S01]  /*4ae0*/  FFMA.FTZ R8, R86, -UR8, R8 ;  /* 0x8000000856087c23 */ /* 0x000fe20008010008 */
[----:B------:R-:W-:Y:S01]  /*4af0*/  @P0 FSEL R7, R7, -INF , !P4 ;  /* 0xff80000007070808 */ /* 0x000fe20006000000 */
[----:B------:R-:W-:Y:S01]  /*4b00*/  IMAD.WIDE.U32 R80, R80, -0x2daee0ad, RZ ;  /* 0xd2511f5350507825 */ /* 0x000fe200078e00ff */
[----:B------:R-:W-:Y:S02]  /*4b10*/  PLOP3.LUT P0, PT, PT, PT, UP1, 0x80, 0x8 ;  /* 0x000000000008781c */ /* 0x000fe40003f0f018 */
[----:B------:R-:W-:Y:S02]  /*4b20*/  @P5 FSEL R8, R8, -INF , !P6 ;  /* 0xff80000008085808 */ /* 0x000fe40007000000 */
[----:B------:R-:W-:Y:S02]  /*4b30*/  PLOP3.LUT P5, PT, PT, PT, UP1, 0x80, 0x8 ;  /* 0x000000000008781c */ /* 0x000fe40003faf018 */
[----:B------:R-:W-:Y:S02]  /*4b40*/  PLOP3.LUT P4, PT, PT, PT, UP1, 0x80, 0x8 ;  /* 0x000000000008781c */ /* 0x000fe40003f8f018 */
[----:B------:R-:W-:Y:S02]  /*4b50*/  IABS R87, R87 ;  /* 0x0000005700577213 */ /* 0x000fe40000000000 */
[----:B------:R-:W-:Y:S02]  /*4b60*/  @P3 FSEL R10, R10, -INF , !P6 ;  /* 0xff8000000a0a3808 */ /* 0x000fe40007000000 */
[----:B------:R-:W-:Y:S01]  /*4b70*/  PLOP3.LUT P6, PT, PT, PT, UP1, 0x80, 0x8 ;  /* 0x000000000008781c */ /* 0x000fe20003fcf018 */
[C---:B------:R-:W-:Y:S01]  /*4b80*/  @P0 VIADD R0, R3.reuse, 0x10 ;  /* 0x0000001003000836 */ /* 0x040fe20000000000 */
[----:B------:R-:W-:Y:S02]  /*4b90*/  PLOP3.LUT P0, PT, PT, PT, UP1, 0x80, 0x8 ;  /* 0x000000000008781c */ /* 0x000fe40003f0f018 */
[----:B------:R-:W-:Y:S02]  /*4ba0*/  LOP3.LUT R83, R84, UR50, R77, 0x96, !PT ;  /* 0x0000003254537c12 */ /* 0x000fe4000f8e964d */
[----:B------:R-:W-:Y:S01]  /*4bb0*/  LOP3.LUT R84, R76, UR46, R81, 0x96, !PT ;  /* 0x0000002e4c547c12 */ /* 0x000fe2000f8e9651 */
[C---:B------:R-:W-:Y:S01]  /*4bc0*/  @P5 VIADD R81, R3.reuse, 0x11 ;  /* 0x0000001103515836 */ /* 0x040fe20000000000 */
[----:B------:R-:W-:Y:S01]  /*4bd0*/  I2FP.F32.S32 R87, R87 ;  /* 0x0000005700577245 */ /* 0x000fe20000201400 */
[----:B------:R-:W-:Y:S01]  /*4be0*/  @P4 VIADD R77, R3, 0x9 ;  /* 0x00000009034d4836 */ /* 0x000fe20000000000 */
[----:B------:R-:W-:Y:S01]  /*4bf0*/  PLOP3.LUT P5, PT, PT, PT, UP1, 0x80, 0x8 ;  /* 0x000000000008781c */ /* 0x000fe20003faf018 */
[----:B------:R-:W-:Y:S01]  /*4c00*/  IMAD.WIDE.U32 R84, R84, -0x326172a9, RZ ;  /* 0xcd9e8d5754547825 */ /* 0x000fe200078e00ff */
[----:B------:R-:W-:Y:S03]  /*4c10*/  PLOP3.LUT P4, PT, PT, PT, UP1, 0x80, 0x8 ;  /* 0x000000000008781c */ /* 0x000fe60003f8f018 */
[----:B------:R-:W-:Y:S01]  /*4c20*/  FFMA.FTZ R9, R87, -UR8, R9 ;  /* 0x8000000857097c23 */ /* 0x000fe20008010009 */
[----:B------:R-:W-:Y:S01]  /*4c30*/  @P6 ISETP.GE.AND P6, PT, R77, UR36, PT ;  /* 0x000000244d006c0c */ /* 0x000fe2000bfc6270 */
[----:B------:R-:W-:Y:S01]  /*4c40*/  IMAD.WIDE.U32 R76, R83, -0x326172a9, RZ ;  /* 0xcd9e8d57534c7825 */ /* 0x000fe200078e00ff */
[----:B------:R-:W-:Y:S02]  /*4c50*/  SEL R244, R244, 0xffffffc0, !P1 ;  /* 0xffffffc0f4f47807 */ /* 0x000fe40004800000 */
[----:B------:R-:W-:Y:S01]  /*4c60*/  @P0 FSEL R9, R9, -INF , !P6 ;  /* 0xff80000009090808 */ /* 0x000fe20007000000 */
[----:B----4-:R-:W-:Y:S01]  /*4c70*/  IMAD.SHL.U32 R248, R246, 0x20, RZ ;  /* 0x00000020f6f87824 */ /* 0x010fe200078e00ff */
[----:B------:R-:W-:Y:S01]  /*4c80*/  LOP3.LUT R77, R82, UR49, R77, 0x96, !PT ;  /* 0x00000031524d7c12 */ /* 0x000fe2000f8e964d */
[----:B------:R-:W-:Y:S01]  /*4c90*/  IMAD.SHL.U32 R246, R246, 0x10, RZ ;  /* 0x00000010f6f67824 */ /* 0x000fe200078e00ff */
[C---:B-----5:R-:W-:Y:S01]  /*4ca0*/  HMMA.16816.F32 R12, R72.reuse, R68, R12 ;  /* 0x00000044480c723c */ /* 0x060fe2000000180c */
[----:B------:R-:W-:Y:S02]  /*4cb0*/  PLOP3.LUT P3, PT, PT, PT, UP1, 0x80, 0x8 ;  /* 0x000000000008781c */ /* 0x000fe40003f6f018 */
[----:B------:R-:W-:Y:S01]  /*4cc0*/  @P5 FSEL R11, R11, -INF , !P6 ;  /* 0xff8000000b0b5808 */ /* 0x000fe20007000000 */
[----:B------:R-:W-:Y:S01]  /*4cd0*/  VIADD R68, R88, 0x9 ;  /* 0x0000000958447836 */ /* 0x000fe20000000000 */
[----:B------:R-:W-:Y:S02]  /*4ce0*/  PLOP3.LUT P6, PT, PT, PT, UP1, 0x80, 0x8 ;  /* 0x000000000008781c */ /* 0x000fe40003fcf018 */
[----:B------:R-:W-:Y:S01]  /*4cf0*/  LOP3.LUT R82, R76, UR44, R85, 0x96, !PT ;  /* 0x0000002c4c527c12 */ /* 0x000fe2000f8e9655 */
[----:B------:R-:W-:Y:S03]  /*4d00*/  HMMA.16816.F32 R16, R72, R70, R16 ;  /* 0x000000464810723c */ /* 0x000fe60000001810 */
[----:B------:R-:W-:Y:S01]  /*4d10*/  IMAD.WIDE.U32 R76, R77, -0x2daee0ad, RZ ;  /* 0xd2511f534d4c7825 */ /* 0x000fe200078e00ff */
[----:B------:R-:W-:Y:S02]  /*4d20*/  @P4 ISETP.GE.AND P4, PT, R81, UR36, PT ;  /* 0x0000002451004c0c */ /* 0x000fe4000bf86270 */
[----:B------:R-:W-:Y:S01]  /*4d30*/  IABS R68, R68 ;  /* 0x0000004400447213 */ /* 0x000fe20000000000 */
[----:B------:R-:W-:Y:S01]  /*4d40*/  IMAD.WIDE.U32 R82, R82, -0x2daee0ad, RZ ;  /* 0xd2511f5352527825 */ /* 0x000fe200078e00ff */
[----:B------:R-:W-:Y:S02]  /*4d50*/  LOP3.LUT R80, R80, UR41, R77, 0x96, !PT ;  /* 0x0000002950507c12 */ /* 0x000fe4000f8e964d */
[----:B------:R-:W-:Y:S01]  /*4d60*/  @P3 ISETP.GE.AND P3, PT, R0, UR36, PT ;  /* 0x0000002400003c0c */ /* 0x000fe2000bf66270 */
[----:B------:R-:W-:Y:S01]  /*4d70*/  @P6 VIADD R77, R3, 0x18 ;  /* 0x00000018034d6836 */ /* 0x000fe20000000000 */
[----:B------:R-:W-:Y:S01]  /*4d80*/  LOP3.LUT R69, R76, UR31, R83, 0x96, !PT ;  /* 0x0000001f4c457c12 */ /* 0x000fe2000f8e9653 */
[----:B------:R-:W-:Y:S04]  /*4d90*/  IMAD.WIDE.U32 R80, R80, -0x326172a9, RZ ;  /* 0xcd9e8d5750507825 */ /* 0x000fe800078e00ff */
[----:B------:R-:W-:Y:S01]  /*4da0*/  FFMA.FTZ R14, R86, -UR8, R14 ;  /* 0x80000008560e7c23 */ /* 0x000fe2000801000e */
[----:B------:R-:W-:Y:S01]  /*4db0*/  PLOP3.LUT P6, PT, PT, PT, UP1, 0x80, 0x8 ;  /* 0x000000000008781c */ /* 0x000fe20003fcf018 */
[----:B------:R-:W-:Y:S01]  /*4dc0*/  FFMA.FTZ R15, R87, -UR8, R15 ;  /* 0x80000008570f7c23 */ /* 0x000fe2000801000f */
[----:B------:R-:W-:Y:S02]  /*4dd0*/  LOP3.LUT R72, R247, 0x38, RZ, 0xc0, !PT ;  /* 0x00000038f7487812 */ /* 0x000fe400078ec0ff */
[----:B------:R-:W-:Y:S02]  /*4de0*/  LOP3.LUT R76, R84, UR38, R81, 0x96, !PT ;  /* 0x00000026544c7c12 */ /* 0x000fe4000f8e9651 */
[----:B------:R-:W-:Y:S01]  /*4df0*/  I2FP.F32.S32 R81, R68 ;  /* 0x0000004400517245 */ /* 0x000fe20000201400 */
[----:B------:R-:W-:Y:S01]  /*4e00*/  IMAD.WIDE.U32 R68, R69, -0x326172a9, RZ ;  /* 0xcd9e8d5745447825 */ /* 0x000fe200078e00ff */
[----:B------:R-:W-:Y:S02]  /*4e10*/  LOP3.LUT R71, R248, 0xc00, RZ, 0xc0, !PT ;  /* 0x00000c00f8477812 */ /* 0x000fe400078ec0ff */
[----:B------:R-:W-:Y:S01]  /*4e20*/  LOP3.LUT R72, R72, 0x20, R249, 0x78, !PT ;  /* 0x0000002048487812 */ /* 0x000fe200078e78f9 */
[C---:B------:R-:W-:Y:S01]  /*4e30*/  FFMA.FTZ R12, R81.reuse, -UR8, R12 ;  /* 0x80000008510c7c23 */ /* 0x040fe2000801000c */
[----:B------:R-:W-:Y:S01]  /*4e40*/  FFMA.FTZ R18, R81, -UR8, R18 ;  /* 0x8000000851127c23 */ /* 0x000fe20008010012 */
[----:B------:R-:W-:Y:S01]  /*4e50*/  PRMT R83, R68, 0x7772, RZ ;  /* 0x0000777244537816 */ /* 0x000fe200000000ff */
[----:B------:R-:W4:Y:S01]  /*4e60*/  S2R R248, SR_TID.X ;  /* 0x0000000000f87919 */ /* 0x000f220000002100 */
[----:B------:R-:W-:Y:S02]  /*4e70*/  LOP3.LUT R71, R71, 0x6, R247, 0xf8, !PT ;  /* 0x0000000647477812 */ /* 0x000fe400078ef8f7 */
[----:B------:R-:W-:Y:S02]  /*4e80*/  LOP3.LUT R246, R246, 0x1c0, RZ, 0xc0, !PT ;  /* 0x000001c0f6f67812 */ /* 0x000fe400078ec0ff */
[----:B-1----:R-:W-:Y:S02]  /*4e90*/  SHF.R.U32.HI R251, RZ, 0x1, R250 ;  /* 0x00000001fffb7819 */ /* 0x002fe400000116fa */
[----:B------:R-:W-:Y:S04]  /*4ea0*/  LOP3.LUT R71, R71, R72, R246, 0xfe, !PT ;  /* 0x0000004847477212 */ /* 0x000fe800078efef6 */
[----:B------:R-:W-:Y:S01]  /*4eb0*/  LEA R97, R71, UR4, 0x1 ;  /* 0x0000000447617c11 */ /* 0x000fe2000f8e08ff */
[----:B----4-:R-:W-:Y:S02]  /*4ec0*/  IMAD.SHL.U32 R249, R248, 0x8, RZ ;  /* 0x00000008f8f97824 */ /* 0x010fe400078e00ff */
[----:B------:R-:W-:Y:S05]  /*4ed0*/  IMAD.SHL.U32 R248, R250, 0x40, RZ ;  /* 0x00000040faf87824 */ /* 0x000fea00078e00ff */
[----:B------:R-:W-:Y:S04]  /*4ee0*/  LOP3.LUT R248, R248, 0x1c0, RZ, 0xc0, !PT ;  /* 0x000001c0f8f87812 */ /* 0x000fe800078ec0ff */
[----:B------:R-:W-:Y:S01]  /*4ef0*/  LOP3.LUT R248, R248, 0x38, R249, 0xf8, !PT ;  /* 0x00000038f8f87812 */ /* 0x000fe200078ef8f9 */
[C---:B------:R-:W-:Y:S02]  /*4f00*/  IMAD.SHL.U32 R249, R250.reuse, 0x40, RZ ;  /* 0x00000040faf97824 */ /* 0x040fe400078e00ff */
[----:B------:R-:W-:Y:S01]  /*4f10*/  IMAD.SHL.U32 R250, R250, 0x20, RZ ;  /* 0x00000020fafa7824 */ /* 0x000fe200078e00ff */
[----:B------:R-:W-:Y:S02]  /*4f20*/  LOP3.LUT R248, R248, 0x8, R251, 0x78, !PT ;  /* 0x00000008f8f87812 */ /* 0x000fe400078e78fb */
[----:B------:R-:W-:Y:S01]  /*4f30*/  LOP3.LUT R249, R249, 0x200, RZ, 0xc0, !PT ;  /* 0x00000200f9f97812 */ /* 0x000fe200078ec0ff */
[C---:B---3--:R-:W-:Y:S01]  /*4f40*/  FMUL.FTZ R2, R90.reuse, 1.4426950216293334961 ;  /* 0x3fb8aa3b5a027820 */ /* 0x048fe20000410000 */
[----:B------:R-:W-:Y:S01]  /*4f50*/  FSETP.NEU.FTZ.AND P0, PT, R90, -INF , PT ;  /* 0xff8000005a00780b */ /* 0x000fe20003f1d000 */
[C---:B--2---:R-:W-:Y:S03]  /*4f60*/  FMUL.FTZ R0, R89.reuse, 1.4426950216293334961 ;  /* 0x3fb8aa3b59007820 */ /* 0x044fe60000410000 */
[----:B------:R-:W-:Y:S02]  /*4f70*/  FSEL R2, R2, RZ, P0 ;  /* 0x000000ff02027208 */ /* 0x000fe40000000000 */
[----:B------:R-:W-:Y:S02]  /*4f80*/  PLOP3.LUT P0, PT, PT, PT, UP1, 0x80, 0x8 ;  /* 0x000000000008781c */ /* 0x000fe40003f0f018 */
[----:B------:R-:W-:Y:S01]  /*4f90*/  FSETP.NEU.FTZ.AND P5, PT, R89, -INF , PT ;  /* 0xff8000005900780b */ /* 0x000fe20003fbd000 */
[--C-:B------:R-:W-:Y:S01]  /*4fa0*/  FFMA.FTZ R5, R5, UR14, -R2.reuse ;  /* 0x0000000e05057c23 */ /* 0x100fe20008010802 */
[--C-:B------:R-:W-:Y:S01]  /*4fb0*/  FFMA.FTZ R4, R4, UR14, -R2.reuse ;  /* 0x0000000e04047c23 */ /* 0x100fe20008010802 */
[--C-:B------:R-:W-:Y:S01]  /*4fc0*/  FFMA.FTZ R8, R8, UR14, -R2.reuse ;  /* 0x0000000e08087c23 */ /* 0x100fe20008010802 */
[----:B------:R-:W-:Y:S01]  /*4fd0*/  FSEL R0, R0, RZ, P5 ;  /* 0x000000ff00007208 */ /* 0x000fe20002800000 */
[----:B------:R1:W-:Y:S01]  /*4fe0*/  MUFU.EX2 R95, R5 ;  /* 0x00000005005f7308 */ /* 0x0003e20000000800 */
[----:B------:R-:W-:Y:S01]  /*4ff0*/  PLOP3.LUT P5, PT, PT, PT, UP1, 0x80, 0x8 ;  /* 0x000000000008781c */ /* 0x000fe20003faf018 */
[----:B------:R-:W-:Y:S02]  /*5000*/  FFMA.FTZ R9, R9, UR14, -R2 ;  /* 0x0000000e09097c23 */ /* 0x000fe40008010802 */
[--C-:B------:R-:W-:Y:S01]  /*5010*/  FFMA.FTZ R6, R6, UR14, -R0.reuse ;  /* 0x0000000e06067c23 */ /* 0x100fe20008010800 */
[--C-:B------:R-:W-:Y:S01]  /*5020*/  FFMA.FTZ R7, R7, UR14, -R0.reuse ;  /* 0x0000000e07077c23 */ /* 0x100fe20008010800 */
[----:B------:R-:W-:Y:S01]  /*5030*/  @P0 VIADD R3, R3, 0x19 ;  /* 0x0000001903030836 */ /* 0x000fe20000000000 */
[----:B------:R-:W-:Y:S03]  /*5040*/  PLOP3.LUT P0, PT, PT, PT, UP1, 0x80, 0x8 ;  /* 0x000000000008781c */ /* 0x000fe60003f0f018 */
[----:B------:R2:W-:Y:S01]  /*5050*/  MUFU.EX2 R94, R6 ;  /* 0x00000006005e7308 */ /* 0x0005e20000000800 */
[--C-:B------:R-:W-:Y:S01]  /*5060*/  FFMA.FTZ R10, R10, UR14, -R0.reuse ;  /* 0x0000000e0a0a7c23 */ /* 0x100fe20008010800 */
[----:B------:R-:W-:Y:S01]  /*5070*/  FFMA.FTZ R11, R11, UR14, -R0 ;  /* 0x0000000e0b0b7c23 */ /* 0x000fe20008010800 */
[----:B------:R-:W-:Y:S02]  /*5080*/  @P6 ISETP.GE.AND P6, PT, R3, UR36, PT ;  /* 0x0000002403006c0c */ /* 0x000fe4000bfc6270 */
[----:B------:R-:W-:Y:S01]  /*5090*/  @P5 ISETP.GE.AND P5, PT, R77, UR36, PT ;  /* 0x000000244d005c0c */ /* 0x000fe2000bfa6270 */
[----:B------:R-:W-:Y:S04]  /*50a0*/  IMAD.WIDE.U32 R76, R76, -0x2daee0ad, RZ ;  /* 0xd2511f534c4c7825 */ /* 0x000fe800078e00ff */
[----:B------:R3:W4:Y:S01]  /*50b0*/  MUFU.EX2 R96, R4 ;  /* 0x0000000400607308 */ /* 0x0007220000000800 */
[----:B-1----:R-:W-:Y:S01]  /*50c0*/  VIADD R5, R88, 0x8 ;  /* 0x0000000858057836 */ /* 0x002fe20000000000 */
[----:B------:R-:W-:Y:S02]  /*50d0*/  @P0 FSEL R12, R12, -INF , !P3 ;  /* 0xff8000000c0c0808 */ /* 0x000fe40005800000 */
[----:B------:R-:W-:Y:S02]  /*50e0*/  PLOP3.LUT P0, PT, PT, PT, UP1, 0x80, 0x8 ;  /* 0x000000000008781c */ /* 0x000fe40003f0f018 */
[----:B------:R-:W-:Y:S04]  /*50f0*/  IABS R5, R5 ;  /* 0x0000000500057213 */ /* 0x000fe80000000000 */
[----:B------:R1:W-:Y:S01]  /*5100*/  MUFU.EX2 R93, R7 ;  /* 0x00000007005d7308 */ /* 0x0003e20000000800 */
[----:B--2---:R-:W-:Y:S01]  /*5110*/  VIADD R6, R88, 0x1 ;  /* 0x0000000158067836 */ /* 0x004fe20000000000 */
[----:B------:R-:W-:Y:S01]  /*5120*/  LOP3.LUT R3, R82, UR25, R77, 0x96, !PT ;  /* 0x0000001952037c12 */ /* 0x000fe2000f8e964d */
[----:B------:R-:W-:Y:S01]  /*5130*/  FFMA.FTZ R12, R12, UR14, -R2 ;  /* 0x0000000e0c0c7c23 */ /* 0x000fe20008010802 */
[----:B------:R-:W-:Y:S02]  /*5140*/  I2FP.F32.S32 R5, R5 ;  /* 0x0000000500057245 */ /* 0x000fe40000201400 */
[----:B------:R-:W-:Y:S04]  /*5150*/  IABS R6, R6 ;  /* 0x0000000600067213 */ /* 0x000fe80000000000 */
[----:B------:R-:W2:Y:S01]  /*5160*/  MUFU.EX2 R92, R8 ;  /* 0x00000008005c7308 */ /* 0x000ea20000000800 */
[C---:B------:R-:W-:Y:S01]  /*5170*/  FFMA.FTZ R13, R5.reuse, -UR8, R13 ;  /* 0x80000008050d7c23 */ /* 0x040fe2000801000d */
[----:B------:R-:W-:Y:S01]  /*5180*/  @P0 FSEL R14, R14, -INF , !P3 ;  /* 0xff8000000e0e0808 */ /* 0x000fe20005800000 */
[----:B------:R-:W-:Y:S01]  /*5190*/  FFMA.FTZ R19, R5, -UR8, R19 ;  /* 0x8000000805137c23 */ /* 0x000fe20008010013 */
[----:B------:R-:W-:Y:S02]  /*51a0*/  PLOP3.LUT P3, PT, PT, PT, UP1, 0x80, 0x8 ;  /* 0x000000000008781c */ /* 0x000fe40003f6f018 */
[----:B------:R-:W-:Y:S01]  /*51b0*/  PLOP3.LUT P0, PT, PT, PT, UP1, 0x80, 0x8 ;  /* 0x000000000008781c */ /* 0x000fe20003f0f018 */
[----:B------:R-:W-:Y:S01]  /*51c0*/  FFMA.FTZ R14, R14, UR14, -R0 ;  /* 0x0000000e0e0e7c23 */ /* 0x000fe20008010800 */
[----:B------:R-:W-:Y:S02]  /*51d0*/  I2FP.F32.S32 R6, R6 ;  /* 0x0000000600067245 */ /* 0x000fe40000201400 */
[----:B------:R5:W-:Y:S01]  /*51e0*/  MUFU.EX2 R89, R9 ;  /* 0x0000000900597308 */ /* 0x000be20000000800 */
[----:B---3--:R-:W-:Y:S02]  /*51f0*/  LOP3.LUT R4, R80, UR30, R69, 0x96, !PT ;  /* 0x0000001e50047c12 */ /* 0x008fe4000f8e9645 */
[----:B------:R-:W-:Y:S01]  /*5200*/  PRMT R77, R68, 0x7770, RZ ;  /* 0x00007770444d7816 */ /* 0x000fe200000000ff */
[----:B------:R-:W-:Y:S01]  /*5210*/  FFMA.FTZ R16, R6, -UR8, R16 ;  /* 0x8000000806107c23 */ /* 0x000fe20008010010 */
[C---:B-1----:R-:W-:Y:S02]  /*5220*/  LOP3.LUT R7, R4.reuse, 0xff, RZ, 0xc0, !PT ;  /* 0x000000ff04077812 */ /* 0x042fe400078ec0ff */
[----:B------:R-:W-:Y:S03]  /*5230*/  LOP3.LUT R6, R4, 0xffff, RZ, 0xc0, !PT ;  /* 0x0000ffff04067812 */ /* 0x000fe600078ec0ff */
[----:B------:R-:W-:Y:S01]  /*5240*/  MUFU.EX2 R91, R10 ;  /* 0x0000000a005b7308 */ /* 0x000fe20000000800 */
[----:B------:R-:W-:Y:S02]  /*5250*/  @P3 FSEL R15, R15, -INF , !P4 ;  /* 0xff8000000f0f3808 */ /* 0x000fe40006000000 */
[----:B------:R-:W-:Y:S02]  /*5260*/  @P0 FSEL R13, R13, -INF , !P4 ;  /* 0xff8000000d0d0808 */ /* 0x000fe40006000000 */
[----:B------:R-:W-:Y:S01]  /*5270*/  PLOP3.LUT P3, PT, PT, PT, UP1, 0x80, 0x8 ;  /* 0x000000000008781c */ /* 0x000fe20003f6f018 */
[----:B------:R-:W-:Y:S01]  /*5280*/  FFMA.FTZ R15, R15, UR14, -R0 ;  /* 0x0000000e0f0f7c23 */ /* 0x000fe20008010800 */
[----:B------:R-:W-:Y:S01]  /*5290*/  PLOP3.LUT P0, PT, PT, PT, UP1, 0x80, 0x8 ;  /* 0x000000000008781c */ /* 0x000fe20003f0f018 */
[----:B------:R-:W-:Y:S01]  /*52a0*/  FFMA.FTZ R13, R13, UR14, -R2 ;  /* 0x0000000e0d0d7c23 */ /* 0x000fe20008010802 */
[----:B------:R-:W-:Y:S01]  /*52b0*/  ISETP.LE.U32.AND P4, PT, R7, UR11, PT ;  /* 0x0000000b07007c0c */ /* 0x000fe2000bf83070 */
[----:B-----5:R-:W3:Y:S01]  /*52c0*/  LDL R9, [R1+0x60] ;  /* 0x0000600001097983 */ /* 0x020ee20000100800 */
[----:B------:R-:W-:Y:S01]  /*52d0*/  IABS R7, R88 ;  /* 0x0000005800077213 */ /* 0x000fe20000000000 */
[----:B------:R-:W1:Y:S01]  /*52e0*/  MUFU.EX2 R85, R13 ;  /* 0x0000000d00557308 */ /* 0x000e620000000800 */
[----:B------:R-:W-:Y:S02]  /*52f0*/  PRMT R82, R68, 0x7771, RZ ;  /* 0x0000777144527816 */ /* 0x000fe400000000ff */
[----:B------:R-:W-:Y:S02]  /*5300*/  I2FP.F32.S32 R8, R7 ;  /* 0x0000000700087245 */ /* 0x000fe40000201400 */
[----:B------:R-:W-:Y:S02]  /*5310*/  PRMT R7, R4, 0x7632, R7 ;  /* 0x0000763204077816 */ /* 0x000fe40000000007 */
[----:B------:R-:W-:Y:S01]  /*5320*/  @P3 FSEL R18, R18, -INF , !P5 ;  /* 0xff80000012123808 */ /* 0x000fe20006800000 */
[----:B------:R-:W-:Y:S01]  /*5330*/  FFMA.FTZ R17, R8, -UR8, R17 ;  /* 0x8000000808117c23 */ /* 0x000fe20008010011 */
[----:B------:R-:W-:Y:S01]  /*5340*/  @P0 FSEL R16, R16, -INF , !P5 ;  /* 0xff80000010100808 */ /* 0x000fe20006800000 */
[----:B----4-:R-:W-:Y:S01]  /*5350*/  @!P4 FADD.FTZ R96, -R96, -RZ ;  /* 0x800000ff6060c221 */ /* 0x010fe20000010100 */
[----:B------:R-:W-:Y:S01]  /*5360*/  PLOP3.LUT P3, PT, PT, PT, UP1, 0x80, 0x8 ;  /* 0x000000000008781c */ /* 0x000fe20003f6f018 */
[----:B------:R-:W-:Y:S01]  /*5370*/  FFMA.FTZ R18, R18, UR14, -R0 ;  /* 0x0000000e12127c23 */ /* 0x000fe20008010800 */
[----:B------:R-:W-:Y:S01]  /*5380*/  PLOP3.LUT P0, PT, PT, PT, UP1, 0x80, 0x8 ;  /* 0x000000000008781c */ /* 0x000fe20003f0f018 */
[----:B------:R-:W-:Y:S01]  /*5390*/  FFMA.FTZ R16, R16, UR14, -R2 ;  /* 0x0000000e10107c23 */ /* 0x000fe20008010802 */
[----:B------:R-:W-:Y:S01]  /*53a0*/  SHF.R.U32.HI R4, RZ, 0x18, R4 ;  /* 0x00000018ff047819 */ /* 0x000fe20000011604 */
[----:B------:R-:W-:Y:S01]  /*53b0*/  MUFU.EX2 R90, R11 ;  /* 0x0000000b005a7308 */ /* 0x000fe20000000800 */
[----:B------:R-:W-:Y:S02]  /*53c0*/  PRMT R80, R68, 0x7773, RZ ;  /* 0x0000777344507816 */ /* 0x000fe400000000ff */
[C---:B------:R-:W-:Y:S02]  /*53d0*/  PRMT R68, R76.reuse, 0x7770, RZ ;  /* 0x000077704c447816 */ /* 0x040fe400000000ff */
[C---:B------:R-:W-:Y:S02]  /*53e0*/  PRMT R69, R76.reuse, 0x7771, RZ ;  /* 0x000077714c457816 */ /* 0x040fe400000000ff */
[----:B------:R-:W-:Y:S03]  /*53f0*/  PRMT R70, R76, 0x7772, RZ ;  /* 0x000077724c467816 */ /* 0x000fe600000000ff */
[----:B------:R-:W-:Y:S01]  /*5400*/  MUFU.EX2 R87, R14 ;  /* 0x0000000e00577308 */ /* 0x000fe20000000800 */
[----:B------:R-:W-:Y:S02]  /*5410*/  @P3 FSEL R19, R19, -INF , !P6 ;  /* 0xff80000013133808 */ /* 0x000fe40007000000 */
[----:B------:R-:W-:Y:S02]  /*5420*/  @P0 FSEL R17, R17, -INF , !P6 ;  /* 0xff80000011110808 */ /* 0x000fe40007000000 */
[----:B------:R-:W-:Y:S01]  /*5430*/  ISETP.LE.U32.AND P3, PT, R77, UR11, PT ;  /* 0x0000000b4d007c0c */ /* 0x000fe2000bf63070 */
[----:B------:R-:W-:Y:S01]  /*5440*/  FFMA.FTZ R0, R19, UR14, -R0 ;  /* 0x0000000e13007c23 */ /* 0x000fe20008010800 */
[----:B------:R-:W-:Y:S01]  /*5450*/  ISETP.LE.U32.AND P6, PT, R4, UR11, PT ;  /* 0x0000000b04007c0c */ /* 0x000fe2000bfc3070 */
[----:B------:R-:W-:Y:S01]  /*5460*/  FFMA.FTZ R2, R17, UR14, -R2 ;  /* 0x0000000e11027c23 */ /* 0x000fe20008010802 */
[----:B------:R-:W-:Y:S01]  /*5470*/  LOP3.LUT R4, R3, 0xffff, RZ, 0xc0, !PT ;  /* 0x0000ffff03047812 */ /* 0x000fe200078ec0ff */
[----:B------:R-:W4:Y:S01]  /*5480*/  MUFU.EX2 R88, R12 ;  /* 0x0000000c00587308 */ /* 0x000f220000000800 */
[----:B------:R-:W-:Y:S02]  /*5490*/  PRMT R76, R76, 0x7773, RZ ;  /* 0x000077734c4c7816 */ /* 0x000fe400000000ff */
[----:B------:R-:W-:Y:S02]  /*54a0*/  SHF.R.U32.HI R4, RZ, 0x8, R4 ;  /* 0x00000008ff047819 */ /* 0x000fe40000011604 */
[----:B------:R-:W-:Y:S02]  /*54b0*/  SHF.R.U32.HI R6, RZ, 0x8, R6 ;  /* 0x00000008ff067819 */ /* 0x000fe40000011606 */
[----:B------:R-:W-:Y:S01]  /*54c0*/  LOP3.LUT R4, R4, 0xffff, RZ, 0xc0, !PT ;  /* 0x0000ffff04047812 */ /* 0x000fe200078ec0ff */
[----:B--2---:R-:W-:Y:S01]  /*54d0*/  @!P3 FADD.FTZ R92, -R92, -RZ ;  /* 0x800000ff5c5cb221 */ /* 0x004fe20000010100 */
[----:B------:R-:W-:Y:S01]  /*54e0*/  LOP3.LUT R6, R6, 0xffff, RZ, 0xc0, !PT ;  /* 0x0000ffff06067812 */ /* 0x000fe200078ec0ff */
[----:B------:R2:W-:Y:S01]  /*54f0*/  MUFU.EX2 R81, R2 ;  /* 0x0000000200517308 */ /* 0x0005e20000000800 */
[----:B------:R-:W-:Y:S01]  /*5500*/  ISETP.LE.U32.AND P3, PT, R4, UR11, PT ;  /* 0x0000000b04007c0c */ /* 0x000fe2000bf63070 */
[----:B------:R-:W-:Y:S01]  /*5510*/  @!P6 FADD.FTZ R93, -R93, -RZ ;  /* 0x800000ff5d5de221 */ /* 0x000fe20000010100 */
[----:B------:R-:W-:Y:S02]  /*5520*/  ISETP.LE.U32.AND P5, PT, R6, UR11, PT ;  /* 0x0000000b06007c0c */ /* 0x000fe4000bfa3070 */
[----:B------:R-:W-:Y:S02]  /*5530*/  LOP3.LUT R6, R7, 0xff, RZ, 0xc0, !PT ;  /* 0x000000ff07067812 */ /* 0x000fe400078ec0ff */
[----:B------:R-:W-:Y:S03]  /*5540*/  ISETP.GT.U32.AND P4, PT, R82, UR11, PT ;  /* 0x0000000b52007c0c */ /* 0x000fe6000bf84070 */
[----:B------:R-:W-:Y:S01]  /*5550*/  MUFU.EX2 R86, R15 ;  /* 0x0000000f00567308 */ /* 0x000fe20000000800 */
[----:B------:R-:W-:Y:S02]  /*5560*/  ISETP.LE.U32.AND P0, PT, R6, UR11, PT ;  /* 0x0000000b06007c0c */ /* 0x000fe4000bf03070 */
[----:B------:R-:W-:Y:S01]  /*5570*/  LOP3.LUT R5, R3, 0xff, RZ, 0xc0, !PT ;  /* 0x000000ff03057812 */ /* 0x000fe200078ec0ff */
[----:B-1----:R-:W-:Y:S01]  /*5580*/  @!P3 FADD.FTZ R85, -R85, -RZ ;  /* 0x800000ff5555b221 */ /* 0x002fe20000010100 */
[----:B------:R-:W-:Y:S01]  /*5590*/  ISETP.GT.U32.AND P3, PT, R76, UR11, PT ;  /* 0x0000000b4c007c0c */ /* 0x000fe2000bf64070 */
[----:B------:R-:W-:Y:S01]  /*55a0*/  @!P5 FADD.FTZ R95, -R95, -RZ ;  /* 0x800000ff5f5fd221 */ /* 0x000fe20000010100 */
[----:B------:R-:W5:Y:S01]  /*55b0*/  LDL R76, [R1+0x1c] ;  /* 0x00001c00014c7983 */ /* 0x000f620000100800 */
[----:B------:R-:W-:Y:S02]  /*55c0*/  ISETP.GT.U32.AND P5, PT, R83, UR11, PT ;  /* 0x0000000b53007c0c */ /* 0x000fe4000bfa4070 */
[----:B------:R1:W1:Y:S01]  /*55d0*/  MUFU.EX2 R82, R0 ;  /* 0x0000000000527308 */ /* 0x0002620000000800 */
[----:B------:R-:W-:Y:S01]  /*55e0*/  ISETP.LE.U32.AND P6, PT, R5, UR11, PT ;  /* 0x0000000b05007c0c */ /* 0x000fe2000bfc3070 */
[----:B------:R-:W-:Y:S02]  /*55f0*/  @P4 FADD.FTZ R89, -R89, -RZ ;  /* 0x800000ff59594221 */ /* 0x000fe40000010100 */
[----:B------:R-:W-:Y:S01]  /*5600*/  @!P0 FADD.FTZ R94, -R94, -RZ ;  /* 0x800000ff5e5e8221 */ /* 0x000fe20000010100 */
[----:B------:R-:W-:Y:S02]  /*5610*/  ISETP.GT.U32.AND P0, PT, R80, UR11, PT ;  /* 0x0000000b50007c0c */ /* 0x000fe4000bf04070 */
[----:B--2---:R-:W-:Y:S02]  /*5620*/  SHF.R.U32.HI R2, RZ, 0x18, R3 ;  /* 0x00000018ff027819 */ /* 0x004fe40000011603 */
[----:B------:R-:W-:Y:S01]  /*5630*/  PRMT R5, R3, 0x7632, R5 ;  /* 0x0000763203057816 */ /* 0x000fe20000000005 */
[----:B------:R-:W2:Y:S01]  /*5640*/  MUFU.EX2 R83, R16 ;  /* 0x0000001000537308 */ /* 0x000ea20000000800 */
[----:B------:R-:W-:Y:S01]  /*5650*/  LEA R3, R71, UR5, 0x1 ;  /* 0x0000000547037c11 */ /* 0x000fe2000f8e08ff */
[----:B------:R-:W-:Y:S01]  /*5660*/  IMAD.MOV.U32 R71, RZ, RZ, 0x10 ;  /* 0x00000010ff477424 */ /* 0x000fe200078e00ff */
[----:B------:R-:W-:Y:S01]  /*5670*/  LOP3.LUT R4, R5, 0xff, RZ, 0xc0, !PT ;  /* 0x000000ff05047812 */ /* 0x000fe200078ec0ff */
[----:B------:R-:W-:Y:S01]  /*5680*/  @P5 FADD.FTZ R91, -R91, -RZ ;  /* 0x800000ff5b5b5221 */ /* 0x000fe20000010100 */
[----:B------:R-:W-:Y:S01]  /*5690*/  F2FP.RELU.F16.F32.PACK_AB R6, R95, R96 ;  /* 0x000000605f06723e */ /* 0x000fe200000008ff */
[----:B----4-:R-:W-:Y:S01]  /*56a0*/  @!P6 FADD.FTZ R88, -R88, -RZ ;  /* 0x800000ff5858e221 */ /* 0x010fe20000010100 */
[----:B------:R-:W-:Y:S01]  /*56b0*/  SEL R71, R71, 0xfffffff0, !P1 ;  /* 0xfffffff047477807 */ /* 0x000fe20004800000 */
[----:B------:R-:W-:Y:S01]  /*56c0*/  @P0 FADD.FTZ R90, -R90, -RZ ;  /* 0x800000ff5a5a0221 */ /* 0x000fe20000010100 */
[----:B------:R-:W-:Y:S01]  /*56d0*/  F2FP.RELU.F16.F32.PACK_AB R5, R93, R94 ;  /* 0x0000005e5d05723e */ /* 0x000fe200000008ff */
[----:B------:R-:W-:Y:S01]  /*56e0*/  STS [R97+0x14000], R6 ;  /* 0x0140000661007388 */ /* 0x000fe20000000800 */
[----:B------:R-:W-:Y:S01]  /*56f0*/  ISETP.LE.U32.AND P5, PT, R4, UR11, PT ;  /* 0x0000000b04007c0c */ /* 0x000fe2000bfa3070 */
[----:B------:R-:W-:Y:S01]  /*5700*/  IMAD.IADD R98, R3, 0x1, R71 ;  /* 0x0000000103627824 */ /* 0x000fe200078e0247 */
[----:B------:R-:W-:Y:S01]  /*5710*/  F2FP.RELU.F16.F32.PACK_AB R4, R89, R92 ;  /* 0x0000005c5904723e */ /* 0x000fe200000008ff */
[----:B------:R4:W-:Y:S01]  /*5720*/  STS [R97+0x14400], R5 ;  /* 0x0144000561007388 */ /* 0x0009e20000000800 */
[----:B-1----:R-:W-:Y:S01]  /*5730*/  F2FP.RELU.F16.F32.PACK_AB R0, R90, R91 ;  /* 0x0000005b5a00723e */ /* 0x002fe200000008ff */
[----:B------:R-:W1:Y:S01]  /*5740*/  MUFU.EX2 R84, R18 ;  /* 0x0000001200547308 */ /* 0x000e620000000800 */
[----:B------:R-:W-:Y:S01]  /*5750*/  ISETP.LE.U32.AND P4, PT, R68, UR11, PT ;  /* 0x0000000b44007c0c */ /* 0x000fe2000bf83070 */
[----:B------:R4:W-:Y:S01]  /*5760*/  STS [R98], R4 ;  /* 0x0000000462007388 */ /* 0x0009e20000000800 */
[----:B------:R-:W-:Y:S01]  /*5770*/  ISETP.GT.U32.AND P0, PT, R69, UR11, PT ;  /* 0x0000000b45007c0c */ /* 0x000fe2000bf04070 */
[----:B------:R-:W-:Y:S01]  /*5780*/  @P3 FADD.FTZ R82, -R82, -RZ ;  /* 0x800000ff52523221 */ /* 0x000fe20000010100 */
[----:B------:R-:W-:Y:S01]  /*5790*/  ISETP.GT.U32.AND P6, PT, R70, UR11, PT ;  /* 0x0000000b46007c0c */ /* 0x000fe2000bfc4070 */
[----:B------:R4:W-:Y:S01]  /*57a0*/  STS [R98+0x400], R0 ;  /* 0x0004000062007388 */ /* 0x0009e20000000800 */
[----:B------:R-:W-:Y:S02]  /*57b0*/  VIADD R80, R3, 0x20 ;  /* 0x0000002003507836 */ /* 0x000fe40000000000 */
[----:B------:R-:W-:Y:S01]  /*57c0*/  @!P5 FADD.FTZ R87, -R87, -RZ ;  /* 0x800000ff5757d221 */ /* 0x000fe20000010100 */
[----:B------:R-:W-:Y:S01]  /*57d0*/  ISETP.LE.U32.AND P5, PT, R2, UR11, PT ;  /* 0x0000000b02007c0c */ /* 0x000fe2000bfa3070 */
[----:B------:R-:W-:Y:S01]  /*57e0*/  @P2 VIADD R80, R3, 0xffffffe0 ;  /* 0xffffffe003502836 */ /* 0x000fe20000000000 */
[----:B------:R-:W5:Y:S01]  /*57f0*/  LDG.E R2, desc[UR34][R78.64] ;  /* 0x000000224e027981 */ /* 0x000f62000c1e1900 */
[----:B------:R-:W-:Y:S01]  /*5800*/  FSETP.GE.FTZ.AND P3, PT, R96, RZ, PT ;  /* 0x000000ff6000720b */ /* 0x000fe20003f76000 */
[----:B--2---:R-:W-:Y:S01]  /*5810*/  @!P4 FADD.FTZ R83, -R83, -RZ ;  /* 0x800000ff5353c221 */ /* 0x004fe20000010100 */
[----:B------:R-:W-:Y:S02]  /*5820*/  IMAD.IADD R99, R71, 0x1, R80 ;  /* 0x0000000147637824 */ /* 0x000fe400078e0250 */
[----:B------:R-:W-:Y:S01]  /*5830*/  @P0 FADD.FTZ R81, -R81, -RZ ;  /* 0x800000ff51510221 */ /* 0x000fe20000010100 */
[----:B------:R-:W-:Y:S01]  /*5840*/  FSETP.GE.FTZ.AND P0, PT, R95, RZ, PT ;  /* 0x000000ff5f00720b */ /* 0x000fe20003f16000 */
[----:B-1----:R-:W-:Y:S01]  /*5850*/  @P6 FADD.FTZ R84, -R84, -RZ ;  /* 0x800000ff54546221 */ /* 0x002fe20000010100 */
[----:B------:R-:W-:Y:S02]  /*5860*/  FSETP.GE.FTZ.AND P4, PT, R89, RZ, PT ;  /* 0x000000ff5900720b */ /* 0x000fe40003f96000 */
[----:B------:R-:W-:Y:S01]  /*5870*/  F2FP.RELU.F16.F32.PACK_AB R3, R81, R83 ;  /* 0x000000535103723e */ /* 0x000fe200000008ff */
[----:B------:R-:W-:Y:S01]  /*5880*/  @!P5 FADD.FTZ R86, -R86, -RZ ;  /* 0x800000ff5656d221 */ /* 0x000fe20000010100 */
[----:B----4-:R-:W-:Y:S02]  /*5890*/  F2FP.RELU.F16.F32.PACK_AB R5, R85, R88 ;  /* 0x000000585505723e */ /* 0x010fe400000008ff */
[----:B------:R-:W-:Y:S02]  /*58a0*/  FSETP.GE.FTZ.AND P5, PT, R92, RZ, PT ;  /* 0x000000ff5c00720b */ /* 0x000fe40003fb6000 */
[----:B------:R-:W-:Y:S01]  /*58b0*/  F2FP.RELU.F16.F32.PACK_AB R4, R86, R87 ;  /* 0x000000575604723e */ /* 0x000fe200000008ff */
[----:B------:R-:W-:Y:S01]  /*58c0*/  STS [R80], R5 ;  /* 0x0000000550007388 */ /* 0x000fe20000000800 */
[----:B------:R-:W-:Y:S03]  /*58d0*/  F2FP.RELU.F16.F32.PACK_AB R0, R82, R84 ;  /* 0x000000545200723e */ /* 0x000fe600000008ff */
[----:B------:R-:W-:Y:S04]  /*58e0*/  STS [R80+0x400], R4 ;  /* 0x0004000450007388 */ /* 0x000fe80000000800 */
[----:B------:R1:W-:Y:S04]  /*58f0*/  STS [R99+0x400], R0 ;  /* 0x0004000063007388 */ /* 0x0003e80000000800 */
[----:B------:R-:W-:Y:S04]  /*5900*/  STS [R99], R3 ;  /* 0x0000000363007388 */ /* 0x000fe80000000800 */
[----:B-1----:R1:W2:Y:S01]  /*5910*/  LDG.E R0, desc[UR34][R78.64+0x20] ;  /* 0x000020224e007981 */ /* 0x0022a2000c1e1900 */
[----:B---3--:R-:W-:Y:S05]  /*5920*/  LEA R252, R9, UR4, 0x1 ;  /* 0x0000000409fc7c11 */ /* 0x008fea000f8e08ff */
[----:B------:R-:W3:Y:S01]  /*5930*/  LDSM.16.M88.4 R16, [R252+0x6000] ;  /* 0x00600000fc10783b */ /* 0x000ee20000000200 */
[--C-:B------:R-:W-:Y:S07]  /*5940*/  IMAD.IADD R245, R244, 0x1, R252.reuse ;  /* 0x00000001f4f57824 */ /* 0x100fee00078e02fc */
[----:B------:R-:W-:Y:S01]  /*5950*/  LDSM.16.M88.4 R72, [R245+0x6000] ;  /* 0x00600000f548783b */ /* 0x000fe20000000200 */
[C---:B---3--:R-:W-:Y:S08]  /*5960*/  HMMA.16816.F32 R4, R16.reuse, R148, RZ ;  /* 0x000000941004723c */ /* 0x048ff000000018ff */
[C---:B------:R-:W-:Y:S08]  /*5970*/  HMMA.16816.F32 R8, R16.reuse, R150, RZ ;  /* 0x000000961008723c */ /* 0x040ff000000018ff */
[C---:B------:R-:W-:Y:S01]  /*5980*/  HMMA.16816.F32 R12, R16.reuse, R152, RZ ;  /* 0x00000098100c723c */ /* 0x040fe200000018ff */
[C---:B-----5:R-:W-:Y:S02]  /*5990*/  IMAD.IADD R246, R76.reuse, 0x1, R252 ;  /* 0x000000014cf67824 */ /* 0x060fe400078e02fc */
[----:B------:R-:W-:Y:S03]  /*59a0*/  IMAD.IADD R3, R76, 0x1, R245 ;  /* 0x000000014c037824 */ /* 0x000fe600078e02f5 */
[----:B------:R-:W3:Y:S02]  /*59b0*/  LDSM.16.M88.4 R68, [R246+0x6000] ;  /* 0x00600000f644783b */ /* 0x000ee40000000200 */
[----:B------:R-:W-:Y:S06]  /*59c0*/  HMMA.16816.F32 R16, R16, R154, RZ ;  /* 0x0000009a1010723c */ /* 0x000fec00000018ff */
[----:B-1----:R-:W1:Y:S08]  /*59d0*/  LDSM.16.M88.4 R76, [R3+0x6000] ;  /* 0x00600000034c783b */ /* 0x002e700000000200 */
[----:B------:R-:W-:Y:S04]  /*59e0*/  STL [R1+0x4], R246 ;  /* 0x000004f601007387 */ /* 0x000fe80000100800 */
[----:B------:R-:W-:Y:S04]  /*59f0*/  STL [R1], R245 ;  /* 0x000000f501007387 */ /* 0x000fe80000100800 */
[----:B------:R-:W-:Y:S01]  /*5a00*/  STL [R1+0x8], R3 ;  /* 0x0000080301007387 */ /* 0x000fe20000100800 */
[C---:B---3--:R-:W-:Y:S08]  /*5a10*/  HMMA.16816.F32 R4, R68.reuse, R156, R4 ;  /* 0x0000009c4404723c */ /* 0x048ff00000001804 */
[C---:B------:R-:W-:Y:S08]  /*5a20*/  HMMA.16816.F32 R8, R68.reuse, R158, R8 ;  /* 0x0000009e4408723c */ /* 0x040ff00000001808 */
[C---:B------:R-:W-:Y:S08]  /*5a30*/  HMMA.16816.F32 R12, R68.reuse, R160, R12 ;  /* 0x000000a0440c723c */ /* 0x040ff0000000180c */
[----:B------:R-:W-:Y:S01]  /*5a40*/  HMMA.16816.F32 R16, R68, R162, R16 ;  /* 0x000000a24410723c */ /* 0x000fe20000001810 */
[----:B------:R-:W3:Y:S07]  /*5a50*/  LDSM.16.M88.4 R68, [R252+0x8000] ;  /* 0x00800000fc44783b */ /* 0x000eee0000000200 */
        /* <DEDUP_REMOVED lines=15> */
[C---:B----4-:R-:W-:Y:S08]  /*5b50*/  HMMA.16816.F32 R4, R72.reuse, R188, R4 ;  /* 0x000000bc4804723c */ /* 0x050ff00000001804 */
        /* <DEDUP_REMOVED lines=8> */
[----:B------:R1:W5:Y:S07]  /*5be0*/  LDSM.16.M88.4 R76, [R246+0xa000] ;  /* 0x00a00000f64c783b */ /* 0x00036e0000000200 */
[C---:B---3--:R-:W-:Y:S08]  /*5bf0*/  HMMA.16816.F32 R4, R68.reuse, R204, R4 ;  /* 0x000000cc4404723c */ /* 0x048ff00000001804 */
[C---:B------:R-:W-:Y:S08]  /*5c00*/  HMMA.16816.F32 R8, R68.reuse, R206, R8 ;  /* 0x000000ce4408723c */ /* 0x040ff00000001808 */
[C---:B------:R-:W-:Y:S01]  /*5c10*/  HMMA.16816.F32 R12, R68.reuse, R208, R12 ;  /* 0x000000d0440c723c */ /* 0x040fe2000000180c */
[----:B-1----:R-:W3:Y:S07]  /*5c20*/  LDL R246, [R1+0x20] ;  /* 0x0000200001f67983 */ /* 0x002eee0000100800 */
[----:B------:R-:W-:Y:S01]  /*5c30*/  HMMA.16816.F32 R16, R68, R210, R16 ;  /* 0x000000d24410723c */ /* 0x000fe20000001810 */
[----:B------:R1:W2:Y:S07]  /*5c40*/  LDSM.16.M88.4 R68, [R245+0xa000] ;  /* 0x00a00000f544783b */ /* 0x0002ae0000000200 */
[C---:B----4-:R-:W-:Y:S08]  /*5c50*/  HMMA.16816.F32 R4, R72.reuse, R212, R4 ;  /* 0x000000d44804723c */ /* 0x050ff00000001804 */
[C---:B------:R-:W-:Y:S08]  /*5c60*/  HMMA.16816.F32 R8, R72.reuse, R214, R8 ;  /* 0x000000d64808723c */ /* 0x040ff00000001808 */
[C---:B------:R-:W-:Y:S01]  /*5c70*/  HMMA.16816.F32 R12, R72.reuse, R216, R12 ;  /* 0x000000d8480c723c */ /* 0x040fe2000000180c */
[----:B-1----:R-:W4:Y:S07]  /*5c80*/  LDL R245, [R1+0x24] ;  /* 0x0000240001f57983 */ /* 0x002f2e0000100800 */
[----:B------:R-:W-:Y:S01]  /*5c90*/  HMMA.16816.F32 R16, R72, R218, R16 ;  /* 0x000000da4810723c */ /* 0x000fe20000001810 */
[----:B------:R-:W1:Y:S07]  /*5ca0*/  LDSM.16.M88.4 R72, [R3+0xa000] ;  /* 0x00a000000348783b */ /* 0x000e6e0000000200 */
[C---:B-----5:R-:W-:Y:S08]  /*5cb0*/  HMMA.16816.F32 R4, R76.reuse, R220, R4 ;  /* 0x000000dc4c04723c */ /* 0x060ff00000001804 */
[C---:B------:R-:W-:Y:S08]  /*5cc0*/  HMMA.16816.F32 R8, R76.reuse, R222, R8 ;  /* 0x000000de4c08723c */ /* 0x040ff00000001808 */
        /* <DEDUP_REMOVED lines=53> */
[----:B------:R-:W-:Y:S01]  /*6020*/  FSEL R9, R9, R0, P5 ;  /* 0x0000000009097208 */ /* 0x000fe20002800000 */
        /* <DEDUP_REMOVED lines=35> */
[----:B------:R-:W-:Y:S03]  /*6260*/  LEA R92, R246, UR5, 0x1 ;  /* 0x00000005f65c7c11 */ /* 0x000fe6000f8e08ff */
[----:B------:R-:W-:Y:S02]  /*6270*/  LDSM.16.MT88.4 R4, [R3+0x14000] ;  /* 0x014000000304783b */ /* 0x000fe40000004200 */
[----:B------:R-:W-:Y:S06]  /*6280*/  IMAD.IADD R92, R244, 0x1, R92 ;  /* 0x00000001f45c7824 */ /* 0x000fec00078e025c */
[----:B------:R-:W-:Y:S08]  /*6290*/  LDSM.16.MT88.4 R12, [R92] ;  /* 0x000000005c0c783b */ /* 0x000ff00000004200 */
[----:B------:R-:W-:Y:S08]  /*62a0*/  LDSM.16.MT88.4 R72, [R3+0x14800] ;  /* 0x014800000348783b */ /* 0x000ff00000004200 */
[----:B------:R-:W-:Y:S01]  /*62b0*/  LDSM.16.MT88.4 R80, [R92+0x800] ;  /* 0x000800005c50783b */ /* 0x000fe20000004200 */
[----:B----4-:R-:W-:Y:S07]  /*62c0*/  LEA R0, R245, UR4, 0x1 ;  /* 0x00000004f5007c11 */ /* 0x010fee000f8e08ff */
        /* <DEDUP_REMOVED lines=143> */
.L_x_1105:
        /* <DEDUP_REMOVED lines=331> */
[----:B------:R-:W3:Y:S01]  /*8070*/  LDL.LU R244, [R1+0x38] ;  /* 0x0000380001f47983 */ /* 0x000ee20000300800 */
[C---:B------:R-:W-:Y:S04]  /*8080*/  LOP3.LUT R0, R251.reuse, 0x40, RZ, 0xfc, !PT ;  /* 0x00000040fb007812 */ /* 0x040fe800078efcff */
[----:B------:R-:W-:Y:S01]  /*8090*/  BAR.SYNC.DEFER_BLOCKING 0x0 ;  /* 0x0000000000007b1d */ /* 0x000fe20000010000 */
[----:B------:R-:W-:Y:S02]  /*80a0*/  IADD3 R2, P0, PT, RZ, -UR33, RZ ;  /* 0x80000021ff027c10 */ /* 0x000fe4000ff1e0ff */
[----:B------:R-:W-:Y:S02]  /*80b0*/  ISETP.GE.AND P4, PT, R0, UR9, PT ;  /* 0x0000000900007c0c */ /* 0x000fe4000bf86270 */
[----:B------:R-:W-:Y:S02]  /*80c0*/  LOP3.LUT R4, R250, 0x1f8, RZ, 0xc0, !PT ;  /* 0x000001f8fa047812 */ /* 0x000fe400078ec0ff */
[----:B------:R-:W-:Y:S02]  /*80d0*/  LOP3.LUT R5, R251, 0x80, RZ, 0xfc, !PT ;  /* 0x00000080fb057812 */ /* 0x000fe400078efcff */
[----:B------:R-:W-:Y:S02]  /*80e0*/  LOP3.LUT R4, R4, 0x38, R249, 0x78, !PT ;  /* 0x0000003804047812 */ /* 0x000fe400078e78f9 */
[----:B------:R-:W-:Y:S02]  /*80f0*/  ISETP.GE.AND P3, PT, R5, UR9, PT ;  /* 0x0000000905007c0c */ /* 0x000fe4000bf66270 */
[----:B------:R-:W-:Y:S01]  /*8100*/  LOP3.LUT R4, R4, 0x1e00, R250, 0xf8, !PT ;  /* 0x00001e0004047812 */ /* 0x000fe200078ef8fa */
[----:B------:R-:W4:Y:S01]  /*8110*/  LDC R11, c[0x0][0x3b4] ;  /* 0x0000ed00ff0b7b82 */ /* 0x000f220000000800 */
[----:B-1----:R-:W-:Y:S04]  /*8120*/  IMAD.SHL.U32 R3, R10, 0x40, RZ ;  /* 0x000000400a037824 */ /* 0x002fe800078e00ff */
[----:B------:R-:W-:Y:S05]  /*8130*/  IMAD.X R0, RZ, RZ, ~R3, P0 ;  /* 0x000000ffff007224 */ /* 0x000fea00000e0e03 */
[----:B------:R-:W-:Y:S02]  /*8140*/  SHF.R.S64 R3, R2, 0x1f, R0 ;  /* 0x0000001f02037819 */ /* 0x000fe40000001000 */
[C---:B------:R-:W-:Y:S01]  /*8150*/  LEA R2, P0, R10.reuse, RZ, 0x6 ;  /* 0x000000ff0a027211 */ /* 0x040fe200078030ff */
[----:B----4-:R-:W-:Y:S01]  /*8160*/  IMAD.SHL.U32 R7, R11, 0x40, RZ ;  /* 0x000000400b077824 */ /* 0x010fe200078e00ff */
[----:B---3--:R-:W-:Y:S02]  /*8170*/  IADD3 R244, P6, PT, R3, R244, RZ ;  /* 0x000000f403f47210 */ /* 0x008fe40007fde0ff */
[----:B------:R-:W-:Y:S02]  /*8180*/  LEA.HI.X R3, R10, RZ, RZ, 0x6, P0 ;  /* 0x000000ff0a037211 */ /* 0x000fe400000f34ff */
[----:B--2---:R-:W-:Y:S01]  /*8190*/  LEA.HI.X.SX32 R245, R0, R245, 0x1, P6 ;  /* 0x000000f500f57211 */ /* 0x004fe200030f0eff */
[----:B------:R1:W-:Y:S01]  /*81a0*/  STL [R1+0x38], R244 ;  /* 0x000038f401007387 */ /* 0x0003e20000100800 */
[----:B------:R-:W-:Y:S01]  /*81b0*/  LEA R0, R4, UR4, 0x1 ;  /* 0x0000000404007c11 */ /* 0x000fe2000f8e08ff */
[--C-:B------:R-:W-:Y:S01]  /*81c0*/  @!P5 IMAD.MOV.U32 R4, RZ, RZ, R244.reuse ;  /* 0x000000ffff04d224 */ /* 0x100fe200078e00f4 */
[----:B------:R-:W-:Y:S01]  /*81d0*/  @!P5 IADD3 R6, P0, PT, R244, R2, RZ ;  /* 0x00000002f406d210 */ /* 0x000fe20007f1e0ff */
[----:B------:R1:W-:Y:S01]  /*81e0*/  STL [R1+0x2c], R245 ;  /* 0x00002cf501007387 */ /* 0x0003e20000100800 */
[----:B------:R-:W-:Y:S02]  /*81f0*/  @!P5 IMAD.MOV.U32 R5, RZ, RZ, R245 ;  /* 0x000000ffff05d224 */ /* 0x000fe400078e00f5 */
[--C-:B------:R-:W-:Y:S01]  /*8200*/  @!P4 IMAD.MOV.U32 R8, RZ, RZ, R244.reuse ;  /* 0x000000ffff08c224 */ /* 0x100fe200078e00f4 */
[----:B------:R-:W-:Y:S01]  /*8210*/  @!P5 IADD3.X R7, PT, PT, R245, R3, R7, P0, !PT ;  /* 0x00000003f507d210 */ /* 0x000fe200007fe407 */
[----:B------:R-:W-:Y:S01]  /*8220*/  @!P4 IMAD.MOV.U32 R9, RZ, RZ, R245 ;  /* 0x000000ffff09c224 */ /* 0x000fe200078e00f5 */
[----:B------:R-:W-:Y:S01]  /*8230*/  @!PT LDS RZ, [RZ] ;  /* 0x00000000fffff984 */ /* 0x000fe20000000800 */
[----:B------:R-:W-:Y:S01]  /*8240*/  @!PT LDS RZ, [RZ] ;  /* 0x00000000fffff984 */ /* 0x000fe20000000800 */
[----:B------:R-:W-:Y:S01]  /*8250*/  @!PT LDS RZ, [RZ] ;  /* 0x00000000fffff984 */ /* 0x000fe20000000800 */
[----:B------:R2:W-:Y:S01]  /*8260*/  @!P5 LDGSTS.E.BYPASS.LTC128B.128 [R0], desc[UR34][R4.64] ;  /* 0x000000000400dfae */ /* 0x0005e2000b981a22 */
[CC--:B------:R-:W-:Y:S03]  /*8270*/  @!P3 LEA R2, P0, R10.reuse, R244.reuse, 0x6 ;  /* 0x000000f40a02b211 */ /* 0x0c0fe600078030ff */
[----:B------:R1:W-:Y:S01]  /*8280*/  @P5 STS.128 [R0], RZ ;  /* 0x000000ff00005388 */ /* 0x0003e20000000c00 */
[CCC-:B------:R-:W-:Y:S03]  /*8290*/  @!P3 LEA.HI.X R3, R10.reuse, R245.reuse, R11.reuse, 0x6, P0 ;  /* 0x000000f50a03b211 */ /* 0x1c0fe600000f340b */
        /* <DEDUP_REMOVED lines=30> */
.L_x_1106:
[----:B-1----:R-:W2:Y:S01]  /*8480*/  LDL.LU R0, [R1+0x28] ;  /* 0x0000280001007983 */ /* 0x002ea20000300800 */
[----:B------:R-:W-:Y:S02]  /*8490*/  UISETP.GT.AND UP0, UPT, UR45, URZ, UPT ;  /* 0x000000ff2d00728c */ /* 0x000fe4000bf04270 */
[----:B------:R-:W-:Y:S07]  /*84a0*/  UIADD3 UR16, UPT, UPT, UR45, -0x1, URZ ;  /* 0xffffffff2d107890 */ /* 0x000fee000fffe0ff */
[----:B------:R-:W-:Y:S01]  /*84b0*/  UMOV UR45, UR16 ;  /* 0x00000010002d7c82 */ /* 0x000fe20008000000 */
[----:B--2---:R-:W-:Y:S05]  /*84c0*/  IADD3 R0, PT, PT, R0, -0x40, RZ ;  /* 0xffffffc000007810 */ /* 0x004fea0007ffe0ff */
[----:B------:R1:W-:Y:S01]  /*84d0*/  STL [R1+0x28], R0 ;  /* 0x0000280001007387 */ /* 0x0003e20000100800 */
[----:B------:R-:W-:Y:S05]  /*84e0*/  BRA.U UP0, `(.L_x_1107) ;  /* 0xffffffb900b47547 */ /* 0x000fea000b83ffff */
[----:B------:R-:W2:Y:S01]  /*84f0*/  LDCU UR9, c[0x0][0x4fc] ;  /* 0x00009f80ff0977ac */ /* 0x000ea20008000800 */
[----:B------:R-:W3:Y:S01]  /*8500*/  S2R R79, SR_TID.X ;  /* 0x00000000004f7919 */ /* 0x000ee20000002100 */
[----:B------:R-:W-:Y:S01]  /*8510*/  LOP3.LUT P0, RZ, R249, 0x10, RZ, 0xc0, !PT ;  /* 0x00000010f9ff7812 */ /* 0x000fe2000780c0ff */
[----:B------:R-:W4:Y:S01]  /*8520*/  LDCU UR8, c[0x0][0x500] ;  /* 0x0000a000ff0877ac */ /* 0x000f220008000800 */
[----:B------:R-:W-:Y:S01]  /*8530*/  UISETP.NE.AND UP0, UPT, UR39, -0x1, UPT ;  /* 0xffffffff2700788c */ /* 0x000fe2000bf05270 */
[----:B------:R-:W-:Y:S01]  /*8540*/  UMOV UR25, UR7 ;  /* 0x0000000700197c82 */ /* 0x000fe20008000000 */
[----:B--2---:R-:W-:Y:S01]  /*8550*/  FMUL.FTZ R4, R61, UR9 ;  /* 0x000000093d047c20 */ /* 0x004fe20008410000 */
[----:B-1---5:R-:W-:Y:S01]  /*8560*/  FMUL.FTZ R0, R36, UR9 ;  /* 0x0000000924007c20 */ /* 0x022fe20008410000 */
        /* <DEDUP_REMOVED lines=13> */
[----:B---3--:R-:W-:Y:S01]  /*8640*/  SHF.L.U32 R79, R79, 0x4, RZ ;  /* 0x000000044f4f7819 */ /* 0x008fe200000006ff */
[----:B------:R-:W-:Y:S01]  /*8650*/  FMUL.FTZ R17, R39, UR9 ;  /* 0x0000000927117c20 */ /* 0x000fe20008410000 */
[----:B------:R-:W-:Y:S01]  /*8660*/  F2FP.F16.F32.PACK_AB R16, R16, R2 ;  /* 0x000000021010723e */ /* 0x000fe200000000ff */
[----:B----4-:R-:W-:Y:S01]  /*8670*/  FMUL.FTZ R100, R100, UR8 ;  /* 0x0000000864647c20 */ /* 0x010fe20008410000 */
        /* <DEDUP_REMOVED lines=202> */
.L_x_1108:
[----:B------:R-:W2:Y:S01]  /*9320*/  LDCU.64 UR10, c[0x0][0x5c0] ;  /* 0x0000b800ff0a77ac */ /* 0x000ea20008000a00 */
[----:B------:R-:W-:-:S04]  /*9330*/  UIADD3 UR8, UPT, UPT, UR37, UR39, URZ ;  /* 0x0000002725087290 */ /* 0x000fc8000fffe0ff */
[----:B--2---:R-:W-:Y:S02]  /*9340*/  UIMAD.WIDE.U32 UR18, UR8, UR10, URZ ;  /* 0x0000000a081272a5 */ /* 0x004fe4000f8e00ff */
[----:B------:R-:W-:-:S04]  /*9350*/  UIMAD UR8, UR8, UR11, URZ ;  /* 0x0000000b080872a4 */ /* 0x000fc8000f8e02ff */
[----:B------:R-:W-:-:S06]  /*9360*/  UIADD3 UR8, UPT, UPT, UR19, UR8, URZ ;  /* 0x0000000813087290 */ /* 0x000fcc000fffe0ff */
[----:B-1----:R-:W-:Y:S02]  /*9370*/  MOV R4, UR8 ;  /* 0x0000000800047c02 */ /* 0x002fe40008000f00 */
.L_x_1109:
        /* <DEDUP_REMOVED lines=12> */
.L_x_1110:
[----:B------:R-:W1:Y:S01]  /*9440*/  LDCU.64 UR8, c[0x0][0x5c8] ;  /* 0x0000b900ff0877ac */ /* 0x000e620008000a00 */
[----:B------:R-:W-:-:S04]  /*9450*/  UIADD3 UR14, UPT, UPT, UR37, UR39, URZ ;  /* 0x00000027250e7290 */ /* 0x000fc8000fffe0ff */
[----:B-1----:R-:W-:Y:S02]  /*9460*/  UIMAD.WIDE.U32 UR30, UR14, UR8, URZ ;  /* 0x000000080e1e72a5 */ /* 0x002fe4000f8e00ff */
[----:B------:R-:W-:-:S04]  /*9470*/  UIMAD UR14, UR14, UR9, URZ ;  /* 0x000000090e0e72a4 */ /* 0x000fc8000f8e02ff */
[----:B------:R-:W-:-:S06]  /*9480*/  UIADD3 UR14, UPT, UPT, UR31, UR14, URZ ;  /* 0x0000000e1f0e7290 */ /* 0x000fcc000fffe0ff */
[----:B------:R-:W-:-:S07]  /*9490*/  MOV R23, UR14 ;  /* 0x0000000e00177c02 */ /* 0x000fce0008000f00 */
.L_x_1111:
[----:B------:R-:W-:Y:S01]  /*94a0*/  BAR.SYNC.DEFER_BLOCKING 0x0 ;  /* 0x0000000000007b1d */ /* 0x000fe20000010000 */
[----:B------:R-:W-:Y:S01]  /*94b0*/  LOP3.LUT R0, R250, 0x1f8, RZ, 0xc0, !PT ;  /* 0x000001f8fa007812 */ /* 0x000fe200078ec0ff */
[----:B------:R-:W-:Y:S01]  /*94c0*/  USHF.L.U32 UR16, UR40, 0x6, URZ ;  /* 0x0000000628107899 */ /* 0x000fe200080006ff */
[----:B------:R-:W-:Y:S01]  /*94d0*/  VIADD R8, R61, 0x20 ;  /* 0x000000203d087836 */ /* 0x000fe20000000000 */
[----:B------:R-:W-:Y:S01]  /*94e0*/  USHF.L.U32 UR14, UR40, 0x6, URZ ;  /* 0x00000006280e7899 */ /* 0x000fe200080006ff */
[----:B------:R-:W-:-:S03]  /*94f0*/  LOP3.LUT R0, R0, 0x38, R249, 0x78, !PT ;  /* 0x0000003800007812 */ /* 0x000fc600078e78f9 */
[----:B------:R-:W1:Y:S01]  /*9500*/  LDC.64 R6, c[0x0][0x5d8] ;  /* 0x00017600ff067b82 */ /* 0x000e620000000a00 */
[----:B------:R-:W-:Y:S01]  /*9510*/  UIMAD.WIDE.U32 UR38, UR16, UR10, URZ ;  /* 0x0000000a102672a5 */ /* 0x000fe2000f8e00ff */
[----:B------:R-:W-:Y:S01]  /*9520*/  BSSY.RECONVERGENT B0, `(.L_x_1112) ;  /* 0x0000031000007945 */ /* 0x000fe20003800200 */
[--C-:B------:R-:W-:Y:S01]  /*9530*/  LOP3.LUT R0, R0, 0x1e00, R250.reuse, 0xf8, !PT ;  /* 0x00001e0000007812 */ /* 0x100fe200078ef8fa */
[----:B------:R-:W-:Y:S01]  /*9540*/  USHF.R.S32.HI UR17, URZ, 0x1f, UR16 ;  /* 0x0000001fff117899 */ /* 0x000fe20008011410 */
[----:B------:R-:W-:Y:S01]  /*9550*/  LOP3.LUT R60, R251, 0x80, RZ, 0xfc, !PT ;  /* 0x00000080fb3c7812 */ /* 0x000fe200078efcff */
[----:B------:R-:W-:Y:S01]  /*9560*/  UIADD3 UR36, UPT, UPT, -UR14, UR36, URZ ;  /* 0x000000240e247290 */ /* 0x000fe2000fffe1ff */
[----:B------:R-:W-:Y:S01]  /*9570*/  LEA R0, R0, UR4, 0x1 ;  /* 0x0000000400007c11 */ /* 0x000fe2000f8e08ff */
[----:B------:R-:W-:Y:S01]  /*9580*/  UIMAD UR15, UR17, UR10, URZ ;  /* 0x0000000a110f72a4 */ /* 0x000fe2000f8e02ff */
[----:B------:R-:W-:Y:S01]  /*9590*/  IMAD.U32 R2, RZ, RZ, UR38 ;  /* 0x00000026ff027e24 */ /* 0x000fe2000f8e00ff */
[----:B------:R-:W2:Y:S01]  /*95a0*/  LDC.64 R58, c[0x0][0x5e0] ;  /* 0x00017800ff3a7b82 */ /* 0x000ea20000000a00 */
[----:B------:R-:W-:Y:S01]  /*95b0*/  IMAD.U32 R3, RZ, RZ, UR39 ;  /* 0x00000027ff037e24 */ /* 0x000fe2000f8e00ff */
[----:B------:R-:W-:Y:S01]  /*95c0*/  UIMAD UR15, UR16, UR11, UR15 ;  /* 0x0000000b100f72a4 */ /* 0x000fe2000f8e020f */
[----:B------:R-:W-:Y:S01]  /*95d0*/  ISETP.GE.AND P3, PT, R61, UR36, PT ;  /* 0x000000243d007c0c */ /* 0x000fe2000bf66270 */
[----:B------:R-:W-:Y:S01]  /*95e0*/  IMAD.U32 R56, RZ, RZ, UR8 ;  /* 0x00000008ff387e24 */ /* 0x000fe2000f8e00ff */
[----:B------:R-:W-:-:S02]  /*95f0*/  LOP3.LUT R2, R2, 0x38, R250, 0xf8, !PT ;  /* 0x0000003802027812 */ /* 0x000fc400078ef8fa */
[----:B------:R-:W-:Y:S01]  /*9600*/  ISETP.GE.AND P5, PT, R8, UR36, PT ;  /* 0x0000002408007c0c */ /* 0x000fe2000bfa6270 */
[----:B------:R3:W4:Y:S01]  /*9610*/  LDS.128 R28, [R0+0xd000] ;  /* 0x00d00000001c7984 */ /* 0x0007220000000c00 */
[----:B------:R-:W-:Y:S01]  /*9620*/  IMAD.U32 R3, RZ, RZ, UR15 ;  /* 0x0000000fff037e24 */ /* 0x000fe2000f8e00ff */
[----:B------:R-:W-:Y:S02]  /*9630*/  IADD3 R2, P0, PT, R2, UR18, RZ ;  /* 0x0000001202027c10 */ /* 0x000fe4000ff1e0ff */
[----:B------:R3:W2:Y:S01]  /*9640*/  LDS.128 R24, [R0+0xf000] ;  /* 0x00f0000000187984 */ /* 0x0006a20000000c00 */
[----:B------:R-:W-:Y:S02]  /*9650*/  LOP3.LUT R57, R251, 0x40, RZ, 0xfc, !PT ;  /* 0x00000040fb397812 */ /* 0x000fe400078efcff */
[----:B------:R-:W-:Y:S01]  /*9660*/  IADD3.X R3, PT, PT, R4, UR39, R3, P0, !PT ;  /* 0x0000002704037c10 */ /* 0x000fe200087fe403 */
[----:B------:R3:W2:Y:S01]  /*9670*/  LDS.128 R40, [R0+0x12000] ;  /* 0x0120000000287984 */ /* 0x0006a20000000c00 */
[----:B------:R-:W-:-:S03]  /*9680*/  IADD3 R21, P0, PT, R61, 0x20, RZ ;  /* 0x000000203d157810 */ /* 0x000fc60007f1e0ff */
[----:B------:R3:W2:Y:S01]  /*9690*/  LDS.128 R52, [R0+0x13000] ;  /* 0x0130000000347984 */ /* 0x0006a20000000c00 */
[----:B-1----:R-:W-:-:S03]  /*96a0*/  IMAD.WIDE.U32 R4, R6, UR21, R2 ;  /* 0x0000001506047c25 */ /* 0x002fc6000f8e0002 */
[----:B------:R3:W1:Y:S01]  /*96b0*/  LDS.128 R36, [R0+0x14000] ;  /* 0x0140000000247984 */ /* 0x0006620000000c00 */
[----:B------:R-:W-:Y:S02]  /*96c0*/  IMAD R20, R7, UR21, R5 ;  /* 0x0000001507147c24 */ /* 0x000fe4000f8e0205 */
[----:B------:R-:W-:Y:S01]  /*96d0*/  IMAD.X R22, RZ, RZ, RZ, P0 ;  /* 0x000000ffff167224 */ /* 0x000fe200000e06ff */
[----:B------:R3:W1:Y:S04]  /*96e0*/  LDS.128 R48, [R0+0x15000] ;  /* 0x0150000000307984 */ /* 0x0006680000000c00 */
[----:B------:R3:W1:Y:S04]  /*96f0*/  LDS.128 R32, [R0+0x16000] ;  /* 0x0160000000207984 */ /* 0x0006680000000c00 */
[----:B------:R3:W1:Y:S01]  /*9700*/  LDS.128 R44, [R0+0x17000] ;  /* 0x01700000002c7984 */ /* 0x0006620000000c00 */
[----:B----4-:R-:W-:Y:S05]  /*9710*/  @P3 BRA `(.L_x_1113) ;  /* 0x0000000000443947 */ /* 0x010fea0003800000 */
[----:B------:R-:W4:Y:S01]  /*9720*/  LDCU UR18, c[0x0][0x440] ;  /* 0x00008800ff1277ac */ /* 0x000f220008000800 */
[----:B------:R-:W5:Y:S01]  /*9730*/  LDS.128 R16, [R0+0xe000] ;  /* 0x00e0000000107984 */ /* 0x000f620000000c00 */
[----:B------:R-:W-:Y:S01]  /*9740*/  IMAD.MOV.U32 R2, RZ, RZ, R4 ;  /* 0x000000ffff027224 */ /* 0x000fe200078e0004 */
[----:B------:R-:W2:Y:S02]  /*9750*/  LDCU.64 UR14, c[0x0][0x560] ;  /* 0x0000ac00ff0e77ac */ /* 0x000ea40008000a00 */
[----:B------:R-:W3:Y:S01]  /*9760*/  LDS.128 R12, [R0+0x10000] ;  /* 0x01000000000c7984 */ /* 0x000ee20000000c00 */
[----:B------:R-:W-:Y:S02]  /*9770*/  IMAD.MOV.U32 R3, RZ, RZ, R20 ;  /* 0x000000ffff037224 */ /* 0x000fe400078e0014 */
[----:B------:R-:W-:-:S04]  /*9780*/  IMAD.WIDE.U32 R6, R61, UR10, R2 ;  /* 0x0000000a3d067c25 */ /* 0x000fc8000f8e0002 */
[----:B------:R-:W-:Y:S01]  /*9790*/  IMAD R3, R61, UR11, R7 ;  /* 0x0000000b3d037c24 */ /* 0x000fe2000f8e0207 */
[----:B----4-:R-:W-:Y:S02]  /*97a0*/  ISETP.GE.AND P2, PT, R251, UR18, PT ;  /* 0x00000012fb007c0c */ /* 0x010fe4000bf46270 */
[----:B------:R-:W-:Y:S02]  /*97b0*/  ISETP.GE.AND P1, PT, R57, UR18, PT ;  /* 0x0000001239007c0c */ /* 0x000fe4000bf26270 */
[----:B------:R-:W-:Y:S02]  /*97c0*/  ISETP.GE.AND P0, PT, R60, UR18, PT ;  /* 0x000000123c007c0c */ /* 0x000fe4000bf06270 */
[----:B--2---:R-:W-:-:S04]  /*97d0*/  LEA R2, P4, R6, UR14, 0x1 ;  /* 0x0000000e06027c11 */ /* 0x004fc8000f8808ff */
[----:B------:R-:W-:-:S03]  /*97e0*/  LEA.HI.X R3, R6, UR15, R3, 0x1, P4 ;  /* 0x0000000f06037c11 */ /* 0x000fc6000a0f0c03 */
[----:B------:R-:W2:Y:S04]  /*97f0*/  @!P2 LDS.128 R8, [R0+0xc000] ;  /* 0x00c000000008a984 */ /* 0x000ea80000000c00 */
[----:B-----5:R4:W-:Y:S04]  /*9800*/  @!P1 STG.E.128 desc[UR34][R2.64+0x80], R16 ;  /* 0x0000801002009986 */ /* 0x0209e8000c101d22 */
[----:B---3--:R4:W-:Y:S04]  /*9810*/  @!P0 STG.E.128 desc[UR34][R2.64+0x100], R12 ;  /* 0x0001000c02008986 */ /* 0x0089e8000c101d22 */
[----:B--2---:R4:W-:Y:S02]  /*9820*/  @!P2 STG.E.128 desc[UR34][R2.64], R8 ;  /* 0x000000080200a986 */ /* 0x0049e4000c101d22 */
.L_x_1113:
[----:B------:R-:W-:Y:S05]  /*9830*/  BSYNC.RECONVERGENT B0 ;  /* 0x0000000000007941 */ /* 0x000fea0003800200 */
.L_x_1112:
[----:B----4-:R4:W1:Y:S01]  /*9840*/  LDS.128 R8, [R0+0x11000] ;  /* 0x0110000000087984 */ /* 0x0108620000000c00 */
[----:B------:R-:W-:Y:S04]  /*9850*/  BSSY.RECONVERGENT B0, `(.L_x_1114) ;  /* 0x0000012000007945 */ /* 0x000fe80003800200 */
[----:B------:R-:W-:Y:S05]  /*9860*/  @P5 BRA `(.L_x_1115) ;  /* 0x0000000000405947 */ /* 0x000fea0003800000 */
[----:B------:R-:W5:Y:S01]  /*9870*/  LDCU UR18, c[0x0][0x440] ;  /* 0x00008800ff1277ac */ /* 0x000f620008000800 */
[----:B------:R-:W-:Y:S01]  /*9880*/  MOV R3, R20 ;  /* 0x0000001400037202 */ /* 0x000fe20000000f00 */
[----:B---34-:R-:W-:Y:S01]  /*9890*/  IMAD R0, R22, UR10, RZ ;  /* 0x0000000a16007c24 */ /* 0x018fe2000f8e02ff */
[----:B------:R-:W3:Y:S01]  /*98a0*/  LDCU.64 UR14, c[0x0][0x560] ;  /* 0x0000ac00ff0e77ac */ /* 0x000ee20008000a00 */
[----:B------:R-:W-:Y:S02]  /*98b0*/  IMAD.MOV.U32 R2, RZ, RZ, R4 ;  /* 0x000000ffff027224 */ /* 0x000fe400078e0004 */
[C---:B------:R-:W-:Y:S02]  /*98c0*/  IMAD R0, R21.reuse, UR11, R0 ;  /* 0x0000000b15007c24 */ /* 0x040fe4000f8e0200 */
[----:B------:R-:W-:-:S04]  /*98d0*/  IMAD.WIDE.U32 R4, R21, UR10, R2 ;  /* 0x0000000a15047c25 */ /* 0x000fc8000f8e0002 */
[----:B------:R-:W-:Y:S01]  /*98e0*/  IMAD.IADD R0, R0, 0x1, R5 ;  /* 0x0000000100007824 */ /* 0x000fe200078e0205 */
[----:B-----5:R-:W-:Y:S02]  /*98f0*/  ISETP.GE.AND P2, PT, R251, UR18, PT ;  /* 0x00000012fb007c0c */ /* 0x020fe4000bf46270 */
[----:B------:R-:W-:Y:S02]  /*9900*/  ISETP.GE.AND P1, PT, R57, UR18, PT ;  /* 0x0000001239007c0c */ /* 0x000fe4000bf26270 */
[----:B------:R-:W-:Y:S02]  /*9910*/  ISETP.GE.AND P0, PT, R60, UR18, PT ;  /* 0x000000123c007c0c */ /* 0x000fe4000bf06270 */
[----:B---3--:R-:W-:-:S04]  /*9920*/  LEA R2, P4, R4, UR14, 0x1 ;  /* 0x0000000e04027c11 */ /* 0x008fc8000f8808ff */
[----:B------:R-:W-:-:S05]  /*9930*/  LEA.HI.X R3, R4, UR15, R0, 0x1, P4 ;  /* 0x0000000f04037c11 */ /* 0x000fca000a0f0c00 */
[----:B------:R3:W-:Y:S04]  /*9940*/  @!P2 STG.E.128 desc[UR34][R2.64], R28 ;  /* 0x0000001c0200a986 */ /* 0x0007e8000c101d22 */
[----:B--2---:R3:W-:Y:S04]  /*9950*/  @!P1 STG.E.128 desc[UR34][R2.64+0x80], R24 ;  /* 0x0000801802009986 */ /* 0x0047e8000c101d22 */
[----:B-1----:R3:W-:Y:S02]  /*9960*/  @!P0 STG.E.128 desc[UR34][R2.64+0x100], R8 ;  /* 0x0001000802008986 */ /* 0x0027e4000c101d22 */
.L_x_1115:
[----:B------:R-:W-:Y:S05]  /*9970*/  BSYNC.RECONVERGENT B0 ;  /* 0x0000000000007941 */ /* 0x000fea0003800200 */
.L_x_1114:
        /* <DEDUP_REMOVED lines=8> */
[----:B--2---:R-:W-:-:S04]  /*9a00*/  IMAD.WIDE.U32 R4, R58, UR21, R2 ;  /* 0x000000153a047c25 */ /* 0x004fc8000f8e0002 */
[----:B----4-:R-:W-:Y:S01]  /*9a10*/  IMAD R0, R59, UR21, R5 ;  /* 0x000000153b007c24 */ /* 0x010fe2000f8e0205 */
        /* <DEDUP_REMOVED lines=15> */
.L_x_1117:
[----:B------:R-:W-:Y:S05]  /*9b10*/  BSYNC.RECONVERGENT B0 ;  /* 0x0000000000007941 */ /* 0x000fea0003800200 */
.L_x_1116:
        /* <DEDUP_REMOVED lines=14> */
[----:B------:R3:W-:Y:S04]  /*9c00*/  @!P2 STG.E.128 desc[UR34][R2.64], R52 ;  /* 0x000000340200a986 */ /* 0x0007e8000c101d22 */
[----:B-1----:R3:W-:Y:S04]  /*9c10*/  @!P1 STG.E.128 desc[UR34][R2.64+0x80], R48 ;  /* 0x0000803002009986 */ /* 0x0027e8000c101d22 */
[----:B------:R3:W-:Y:S02]  /*9c20*/  @!P0 STG.E.128 desc[UR34][R2.64+0x100], R44 ;  /* 0x0001002c02008986 */ /* 0x0007e4000c101d22 */
.L_x_1076:
[----:B------:R-:W-:Y:S05]  /*9c30*/  BSYNC.RECONVERGENT B1 ;  /* 0x0000000000017941 */ /* 0x000fea0003800200 */
.L_x_1054:
        /* <DEDUP_REMOVED lines=11> */
.L_x_1119:
        /* <DEDUP_REMOVED lines=9> */
.L_x_2171:


//--------------------- .text._ZN5flash44flash_bwd_dq_dk_dv_loop_seqk_parallel_kernelI23Flash_bwd_kernel_traitsILi192ELi64ELi64ELi8ELi4ELi2ELi2ELb1ELb1EN7cutlass6half_tE19Flash_kernel_traitsILi192ELi64ELi64ELi8ES3_EELb0ELb0ELb0ELb1ELb0ELb0ELb1EEEvNS_16Flash_bwd_paramsE --------------------------
	.section	.text._ZN5flash44flash_bwd_dq_dk_dv_loop_seqk_parallel_kernelI23Flash_bwd_kernel_traitsILi192ELi64ELi64ELi8ELi4ELi2ELi2ELb1ELb1EN7cutlass6half_tE19Flash_kernel_traitsILi192ELi64ELi64ELi8ES3_EELb0ELb0ELb0ELb1ELb0ELb0ELb1EEEvNS_16Flash_bwd_paramsE,"ax",@progbits
	.align	128
        .global         _ZN5flash44flash_bwd_dq_dk_dv_loop_seqk_parallel_kernelI23Flash_bwd_kernel_traitsILi192ELi64ELi64ELi8ELi4ELi2ELi2ELb1ELb1EN7cutlass6half_tE19Flash_kernel_traitsILi192ELi64ELi64ELi8ES3_EELb0ELb0ELb0ELb1ELb0ELb0ELb1EEEvNS_16Flash_bwd_paramsE
        .type           _ZN5flash44flash_bwd_dq_dk_dv_loop_seqk_parallel_kernelI23Flash_bwd_kernel_traitsILi192ELi64ELi64ELi8ELi4ELi2ELi2ELb1ELb1EN7cutlass6half_tE19Flash_kernel_traitsILi192ELi64ELi64ELi8ES3_EELb0ELb0ELb0ELb1ELb0ELb0ELb1EEEvNS_16Flash_bwd_paramsE,@function
        .size           _ZN5flash44flash_bwd_dq_dk_dv_loop_seqk_parallel_kernelI23Flash_bwd_kernel_traitsILi192ELi64ELi64ELi8ELi4ELi2ELi2ELb1ELb1EN7cutlass6half_tE19Flash_kernel_traitsILi192ELi64ELi64ELi8ES3_EELb0ELb0ELb0ELb1ELb0ELb0ELb1EEEvNS_16Flash_bwd_paramsE,(.L_x_2172 - _ZN5flash44flash_bwd_dq_dk_dv_loop_seqk_parallel_kernelI23Flash_bwd_kernel_traitsILi192ELi64ELi64ELi8ELi4ELi2ELi2ELb1ELb1EN7cutlass6half_tE19Flash_kernel_traitsILi192ELi64ELi64ELi8ES3_EELb0ELb0ELb0ELb1ELb0ELb0ELb1EEEvNS_16Flash_bwd_paramsE)
        .other          _ZN5flash44flash_bwd_dq_dk_dv_loop_seqk_parallel_kernelI23Flash_bwd_kernel_traitsILi192ELi64ELi64ELi8ELi4ELi2ELi2ELb1ELb1EN7cutlass6half_tE19Flash_kernel_traitsILi192ELi64ELi64ELi8ES3_EELb0ELb0ELb0ELb1ELb0ELb0ELb1EEEvNS_16Flash_bwd_paramsE,@"STO_CUDA_ENTRY STV_DEFAULT"
_ZN5flash44flash_bwd_dq_dk_dv_loop_seqk_parallel_kernelI23Flash_bwd_kernel_traitsILi192ELi64ELi64ELi8ELi4ELi2ELi2ELb1ELb1EN7cutlass6half_tE19Flash_kernel_traitsILi192ELi64ELi64ELi8ES3_EELb0ELb0ELb0ELb1ELb0ELb0ELb1EEEvNS_16Flash_bwd_paramsE:
.text._ZN5flash44flash_bwd_dq_dk_dv_loop_seqk_parallel_kernelI23Flash_bwd_kernel_traitsILi192ELi64ELi64ELi8ELi4ELi2ELi2ELb1ELb1EN7cutlass6half_tE19Flash_kernel_traitsILi192ELi64ELi64ELi8ES3_EELb0ELb0ELb0ELb1ELb0ELb0ELb1EEEvNS_16Flash_bwd_paramsE:
        /* <DEDUP_REMOVED lines=50> */
.L_x_1185:
        /* <DEDUP_REMOVED lines=52> */
.L_x_1120:
        /* <DEDUP_REMOVED lines=33> */
.L_x_1122:
[----:B------:R-:W1:Y:S01]  /*0870*/  LDCU.64 UR16, c[0x0][0x3b8] ;  /* 0x00007700ff1077ac */ /* 0x000e620008000a00 */
[----:B------:R-:W-:-:S04]  /*0880*/  UIADD3 UR8, UPT, UPT, UR38, UR40, URZ ;  /* 0x0000002826087290 */ /* 0x000fc8000fffe0ff */
[----:B-1----:R-:W-:Y:S02]  /*0890*/  UIMAD.WIDE.U32 UR46, UR8, UR16, URZ ;  /* 0x00000010082e72a5 */ /* 0x002fe4000f8e00ff */
[----:B------:R-:W-:-:S04]  /*08a0*/  UIMAD UR8, UR8, UR17, URZ ;  /* 0x00000011080872a4 */ /* 0x000fc8000f8e02ff */
[----:B------:R-:W-:-:S06]  /*08b0*/  UIADD3 UR8, UPT, UPT, UR47, UR8, URZ ;  /* 0x000000082f087290 */ /* 0x000fcc000fffe0ff */
[----:B------:R-:W-:Y:S02]  /*08c0*/  MOV R20, UR8 ;  /* 0x0000000800147c02 */ /* 0x000fe40008000f00 */
.L_x_1123:
        /* <DEDUP_REMOVED lines=44> */
.L_x_1124:
[----:B------:R-:W1:Y:S01]  /*0b90*/  LDCU.64 UR14, c[0x0][0x3c0] ;  /* 0x00007800ff0e77ac */ /* 0x000e620008000a00 */
[----:B------:R-:W-:-:S04]  /*0ba0*/  UIADD3 UR8, UPT, UPT, UR38, UR40, URZ ;  /* 0x0000002826087290 */ /* 0x000fc8000fffe0ff */
[----:B-1----:R-:W-:Y:S02]  /*0bb0*/  UIMAD.WIDE.U32 UR10, UR8, UR14, URZ ;  /* 0x0000000e080a72a5 */ /* 0x002fe4000f8e00ff */
[----:B------:R-:W-:-:S04]  /*0bc0*/  UIMAD UR8, UR8, UR15, URZ ;  /* 0x0000000f080872a4 */ /* 0x000fc8000f8e02ff */
[----:B------:R-:W-:Y:S01]  /*0bd0*/  UIADD3 UR8, UPT, UPT, UR11, UR8, URZ ;  /* 0x000000080b087290 */ /* 0x000fe2000fffe0ff */
[----:B------:R-:W-:-:S05]  /*0be0*/  UMOV UR50, UR10 ;  /* 0x0000000a00327c82 */ /* 0x000fca0008000000 */
[----:B------:R-:W-:-:S07]  /*0bf0*/  MOV R18, UR8 ;  /* 0x0000000800127c02 */ /* 0x000fce0008000f00 */
.L_x_1125:
        /* <DEDUP_REMOVED lines=27> */
.L_x_1126:
[----:B------:R-:W-:Y:S02]  /*0db0*/  UIMAD.WIDE.U32 UR54, UR64, UR18, URZ ;  /* 0x00000012403672a5 */ /* 0x000fe4000f8e00ff */
[----:B------:R-:W-:-:S04]  /*0dc0*/  UIMAD UR8, UR65, UR18, URZ ;  /* 0x00000012410872a4 */ /* 0x000fc8000f8e02ff */
[----:B------:R-:W-:-:S12]  /*0dd0*/  UIADD3 UR8, UPT, UPT, UR55, UR8, URZ ;  /* 0x0000000837087290 */ /* 0x000fd8000fffe0ff */
.L_x_1127:
        /* <DEDUP_REMOVED lines=21> */
.L_x_1128:
[----:B------:R-:W1:Y:S01]  /*0f30*/  LDCU UR56, c[0x0][0x434] ;  /* 0x00008680ff3877ac */ /* 0x000e620008000800 */
[----:B------:R-:W-:-:S04]  /*0f40*/  UIMAD UR10, UR25, UR19, UR26 ;  /* 0x00000013190a72a4 */ /* 0x000fc8000f8e021a */
[----:B-1----:R-:W-:Y:S02]  /*0f50*/  UIMAD UR56, UR10, UR56, URZ ;  /* 0x000000380a3872a4 */ /* 0x002fe4000f8e02ff */
.L_x_1129:
        /* <DEDUP_REMOVED lines=11> */
.L_x_1130:
[----:B------:R-:W1:Y:S01]  /*1010*/  LDCU UR55, c[0x0][0x444] ;  /* 0x00008880ff3777ac */ /* 0x000e620008000800 */
[----:B------:R-:W-:-:S04]  /*1020*/  UIMAD UR10, UR25, UR19, UR26 ;  /* 0x00000013190a72a4 */ /* 0x000fc8000f8e021a */
[----:B-1----:R-:W-:-:S12]  /*1030*/  UIMAD UR55, UR10, UR55, URZ ;  /* 0x000000370a3772a4 */ /* 0x002fd8000f8e02ff */
.L_x_1131:
        /* <DEDUP_REMOVED lines=99> */
.L_x_1133:
[----:B------:R-:W1:Y:S01]  /*1670*/  LDCU.64 UR10, c[0x0][0x5c0] ;  /* 0x0000b800ff0a77ac */ /* 0x000e620008000a00 */
[----:B------:R-:W-:-:S04]  /*1680*/  UIADD3 UR8, UPT, UPT, UR38, UR40, URZ ;  /* 0x0000002826087290 */ /* 0x000fc8000fffe0ff */
[----:B-1----:R-:W-:Y:S02]  /*1690*/  UIMAD.WIDE.U32 UR18, UR8, UR10, URZ ;  /* 0x0000000a081272a5 */ /* 0x002fe4000f8e00ff */
[----:B------:R-:W-:-:S04]  /*16a0*/  UIMAD UR8, UR8, UR11, URZ ;  /* 0x0000000b080872a4 */ /* 0x000fc8000f8e02ff */
[----:B------:R-:W-:-:S06]  /*16b0*/  UIADD3 UR8, UPT, UPT, UR19, UR8, URZ ;  /* 0x0000000813087290 */ /* 0x000fcc000fffe0ff */
[----:B------:R-:W-:Y:S02]  /*16c0*/  MOV R0, UR8 ;  /* 0x0000000800007c02 */ /* 0x000fe40008000f00 */
.L_x_1134:
        /* <DEDUP_REMOVED lines=13> */
.L_x_1135:
[----:B------:R-:W1:Y:S01]  /*17a0*/  LDCU.64 UR8, c[0x0][0x5c8] ;  /* 0x0000b900ff0877ac */ /* 0x000e620008000a00 */
[----:B------:R-:W-:-:S04]  /*17b0*/  UIADD3 UR38, UPT, UPT, UR38, UR40, URZ ;  /* 0x0000002826267290 */ /* 0x000fc8000fffe0ff */
[----:B-1----:R-:W-:Y:S02]  /*17c0*/  UIMAD.WIDE.U32 UR16, UR38, UR8, URZ ;  /* 0x00000008261072a5 */ /* 0x002fe4000f8e00ff */
[----:B------:R-:W-:-:S04]  /*17d0*/  UIMAD UR38, UR38, UR9, URZ ;  /* 0x00000009262672a4 */ /* 0x000fc8000f8e02ff */
[----:B------:R-:W-:-:S06]  /*17e0*/  UIADD3 UR38, UPT, UPT, UR17, UR38, URZ ;  /* 0x0000002611267290 */ /* 0x000fcc000fffe0ff */
[----:B------:R-:W-:-:S07]  /*17f0*/  MOV R10, UR38 ;  /* 0x00000026000a7c02 */ /* 0x000fce0008000f00 */
.L_x_1136:
        /* <DEDUP_REMOVED lines=30> */
.L_x_1138:
[----:B------:R-:W-:Y:S05]  /*19e0*/  BSYNC.RECONVERGENT B0 ;  /* 0x0000000000007941 */ /* 0x000fea0003800200 */
.L_x_1137:
        /* <DEDUP_REMOVED lines=17> */
.L_x_1140:
[----:B------:R-:W-:Y:S05]  /*1b00*/  BSYNC.RECONVERGENT B0 ;  /* 0x0000000000007941 */ /* 0x000fea0003800200 */
.L_x_1139:
        /* <DEDUP_REMOVED lines=27> */
.L_x_1142:
[----:B------:R-:W-:Y:S05]  /*1cc0*/  BSYNC.RECONVERGENT B0 ;  /* 0x0000000000007941 */ /* 0x000fea0003800200 */
.L_x_1141:
        /* <DEDUP_REMOVED lines=18> */
.L_x_1132:
        /* <DEDUP_REMOVED lines=47> */
.L_x_1146:
[----:B------:R2:W-:Y:S01]  /*20e0*/  STS.128 [R0+0x16000], RZ ;  /* 0x016000ff00007388 */ /* 0x0005e20000000c00 */
[----:B------:R-:W-:Y:S05]  /*20f0*/  BRA `(.L_x_1147) ;  /* 0x00000000000c7947 */ /* 0x000fea0003800000 */
.L_x_1145:
[----:B------:R1:W-:Y:S04]  /*2100*/  STS.128 [R0+0x12000], RZ ;  /* 0x012000ff00007388 */ /* 0x0003e80000000c00 */
[----:B------:R1:W-:Y:S04]  /*2110*/  STS.128 [R0+0x14000], RZ ;  /* 0x014000ff00007388 */ /* 0x0003e80000000c00 */
[----:B------:R1:W-:Y:S02]  /*2120*/  STS.128 [R0+0x16000], RZ ;  /* 0x016000ff00007388 */ /* 0x0003e40000000c00 */
.L_x_1147:
[----:B------:R-:W-:Y:S05]  /*2130*/  BSYNC.RECONVERGENT B0 ;  /* 0x0000000000007941 */ /* 0x000fea0003800200 */
.L_x_1144:
        /* <DEDUP_REMOVED lines=34> */
.L_x_1150:
[----:B------:R4:W-:Y:S02]  /*2360*/  STS.128 [R0+0x17000], RZ ;  /* 0x017000ff00007388 */ /* 0x0009e40000000c00 */
.L_x_1149:
[----:B------:R-:W-:Y:S05]  /*2370*/  BSYNC.RECONVERGENT B0 ;  /* 0x0000000000007941 */ /* 0x000fea0003800200 */
.L_x_1148:
        /* <DEDUP_REMOVED lines=31> */
.L_x_1153:
[----:B------:R4:W-:Y:S01]  /*2570*/  STS.128 [R0+0xa000], RZ ;  /* 0x00a000ff00007388 */ /* 0x0009e20000000c00 */
[----:B------:R-:W-:Y:S05]  /*2580*/  BRA `(.L_x_1154) ;  /* 0x00000000000c7947 */ /* 0x000fea0003800000 */
.L_x_1152:
[----:B------:R1:W-:Y:S04]  /*2590*/  STS.128 [R0+0x6000], RZ ;  /* 0x006000ff00007388 */ /* 0x0003e80000000c00 */
[----:B------:R1:W-:Y:S04]  /*25a0*/  STS.128 [R0+0x8000], RZ ;  /* 0x008000ff00007388 */ /* 0x0003e80000000c00 */
[----:B------:R1:W-:Y:S02]  /*25b0*/  STS.128 [R0+0xa000], RZ ;  /* 0x00a000ff00007388 */ /* 0x0003e40000000c00 */
.L_x_1154:
[----:B------:R-:W-:Y:S05]  /*25c0*/  BSYNC.RECONVERGENT B0 ;  /* 0x0000000000007941 */ /* 0x000fea0003800200 */
.L_x_1151:
        /* <DEDUP_REMOVED lines=31> */
.L_x_1157:
[----:B------:R4:W-:Y:S02]  /*27c0*/  STS.128 [R0+0xb000], RZ ;  /* 0x00b000ff00007388 */ /* 0x0009e40000000c00 */
.L_x_1156:
[----:B------:R-:W-:Y:S05]  /*27d0*/  BSYNC.RECONVERGENT B0 ;  /* 0x0000000000007941 */ /* 0x000fea0003800200 */
.L_x_1155:
        /* <DEDUP_REMOVED lines=28> */
.L_x_1160:
[----:B------:R4:W-:Y:S01]  /*29a0*/  STS.128 [R0+0x4000], RZ ;  /* 0x004000ff00007388 */ /* 0x0009e20000000c00 */
[----:B------:R-:W-:Y:S05]  /*29b0*/  BRA `(.L_x_1161) ;  /* 0x00000000000c7947 */ /* 0x000fea0003800000 */
.L_x_1159:
[----:B------:R1:W-:Y:S04]  /*29c0*/  STS.128 [R0], RZ ;  /* 0x000000ff00007388 */ /* 0x0003e80000000c00 */
[----:B------:R1:W-:Y:S04]  /*29d0*/  STS.128 [R0+0x2000], RZ ;  /* 0x002000ff00007388 */ /* 0x0003e80000000c00 */
[----:B------:R1:W-:Y:S02]  /*29e0*/  STS.128 [R0+0x4000], RZ ;  /* 0x004000ff00007388 */ /* 0x0003e40000000c00 */
.L_x_1161:
[----:B------:R-:W-:Y:S05]  /*29f0*/  BSYNC.RECONVERGENT B0 ;  /* 0x0000000000007941 */ /* 0x000fea0003800200 */
.L_x_1158:
        /* <DEDUP_REMOVED lines=27> */
.L_x_1164:
[----:B------:R4:W-:Y:S02]  /*2bb0*/  STS.128 [R0+0x5000], RZ ;  /* 0x005000ff00007388 */ /* 0x0009e40000000c00 */
.L_x_1163:
[----:B------:R-:W-:Y:S05]  /*2bc0*/  BSYNC.RECONVERGENT B0 ;  /* 0x0000000000007941 */ /* 0x000fea0003800200 */
.L_x_1162:
        /* <DEDUP_REMOVED lines=56> */
.L_x_1167:
[----:B------:R4:W-:Y:S01]  /*2f50*/  STS.128 [R0+0x10000], RZ ;  /* 0x010000ff00007388 */ /* 0x0009e20000000c00 */
[----:B------:R-:W-:Y:S05]  /*2f60*/  BRA `(.L_x_1168) ;  /* 0x00000000000c7947 */ /* 0x000fea0003800000 */
.L_x_1166:
[----:B------:R1:W-:Y:S04]  /*2f70*/  STS.128 [R0+0xc000], RZ ;  /* 0x00c000ff00007388 */ /* 0x0003e80000000c00 */
[----:B------:R1:W-:Y:S04]  /*2f80*/  STS.128 [R0+0xe000], RZ ;  /* 0x00e000ff00007388 */ /* 0x0003e80000000c00 */
[----:B------:R1:W-:Y:S02]  /*2f90*/  STS.128 [R0+0x10000], RZ ;  /* 0x010000ff00007388 */ /* 0x0003e40000000c00 */
.L_x_1168:
[----:B------:R-:W-:Y:S05]  /*2fa0*/  BSYNC.RECONVERGENT B0 ;  /* 0x0000000000007941 */ /* 0x000fea0003800200 */
.L_x_1165:
        /* <DEDUP_REMOVED lines=33> */
.L_x_1171:
[----:B------:R2:W-:Y:S02]  /*31c0*/  STS.128 [R0+0x11000], RZ ;  /* 0x011000ff00007388 */ /* 0x0005e40000000c00 */
.L_x_1170:
[----:B------:R-:W-:Y:S05]  /*31d0*/  BSYNC.RECONVERGENT B0 ;  /* 0x0000000000007941 */ /* 0x000fea0003800200 */
.L_x_1169:
[----:B------:R-:W5:Y:S01]  /*31e0*/  LDCU.64 UR10, c[0x0][0x538] ;  /* 0x0000a700ff0a77ac */ /* 0x000f620008000a00 */
[----:B------:R-:W0:Y:S01]  /*31f0*/  LDGDEPBAR ;  /* 0x00000000000079af */ /* 0x000e220000000000 */
[----:B------:R-:W3:Y:S01]  /*3200*/  S2R R14, SR_TID.X ;  /* 0x00000000000e7919 */ /* 0x000ee20000002100 */
[----:B-12-4-:R-:W-:Y:S02]  /*3210*/  IMAD.U32 R0, RZ, RZ, UR29 ;  /* 0x0000001dff007e24 */ /* 0x016fe4000f8e00ff */
[C---:B------:R-:W-:Y:S02]  /*3220*/  IMAD.SHL.U32 R5, R23.reuse, 0x2, RZ ;  /* 0x0000000217057824 */ /* 0x040fe400078e00ff */
[C---:B------:R-:W-:Y:S02]  /*3230*/  IMAD.SHL.U32 R10, R23.reuse, 0x20, RZ ;  /* 0x00000020170a7824 */ /* 0x040fe400078e00ff */
[C---:B------:R-:W-:Y:S02]  /*3240*/  IMAD.SHL.U32 R4, R23.reuse, 0x40, RZ ;  /* 0x0000004017047824 */ /* 0x040fe400078e00ff */
[C---:B------:R-:W-:Y:S01]  /*3250*/  IMAD.SHL.U32 R7, R23.reuse, 0x10, RZ ;  /* 0x0000001017077824 */ /* 0x040fe200078e00ff */
[----:B------:R-:W-:Y:S01]  /*3260*/  LOP3.LUT P5, RZ, R23, 0x2, RZ, 0xc0, !PT ;  /* 0x0000000217ff7812 */ /* 0x000fe200078ac0ff */
[----:B------:R-:W1:Y:S01]  /*3270*/  LDCU UR16, c[0x0][0x590] ;  /* 0x0000b200ff1077ac */ /* 0x000e620008000800 */
[----:B-----5:R-:W-:-:S04]  /*3280*/  UISETP.NE.U32.AND UP0, UPT, UR10, URZ, UPT ;  /* 0x000000ff0a00728c */ /* 0x020fc8000bf05070 */
[----:B------:R-:W-:Y:S01]  /*3290*/  UISETP.NE.AND.EX UP0, UPT, UR11, URZ, UPT, UP0 ;  /* 0x000000ff0b00728c */ /* 0x000fe2000bf05300 */
[----:B------:R-:W-:-:S05]  /*32a0*/  DEPBAR.LE SB0, 0x1 ;  /* 0x000080400000791a */ /* 0x000fca0000000000 */
[----:B------:R-:W-:-:S05]  /*32b0*/  PLOP3.LUT P4, PT, PT, PT, UP0, 0x80, 0x8 ;  /* 0x000000000008781c */ /* 0x000fca0003f8f008 */
[----:B------:R-:W2:Y:S01]  /*32c0*/  @UP0 LDCU.64 UR8, c[0x0][0x540] ;  /* 0x0000a800ff0807ac */ /* 0x000ea20008000a00 */
[----:B------:R-:W-:Y:S01]  /*32d0*/  @UP0 UMOV UR14, UR26 ;  /* 0x0000001a000e0c82 */ /* 0x000fe20008000000 */
[----:B------:R-:W-:Y:S02]  /*32e0*/  @UP0 UMOV UR15, URZ ;  /* 0x000000ff000f0c82 */ /* 0x000fe40008000000 */
[----:B--2---:R-:W-:Y:S01]  /*32f0*/  @UP0 UIMAD.WIDE.U32 UR14, UR25, UR8, UR14 ;  /* 0x00000008190e02a5 */ /* 0x004fe2000f8e000e */
[----:B------:R-:W2:Y:S03]  /*3300*/  @UP0 LDCU UR8, c[0x0][0x458] ;  /* 0x00008b00ff0807ac */ /* 0x000ea60008000800 */
[----:B------:R-:W-:Y:S02]  /*3310*/  @UP0 UIMAD UR9, UR25, UR9, UR15 ;  /* 0x00000009190902a4 */ /* 0x000fe4000f8e020f */
[----:B------:R-:W-:-:S04]  /*3320*/  @UP0 ULEA UR10, UP1, UR14, UR10, 0x2 ;  /* 0x0000000a0e0a0291 */ /* 0x000fc8000f8210ff */
[----:B------:R-:W-:Y:S02]  /*3330*/  @UP0 ULEA.HI.X UR11, UR14, UR11, UR9, 0x2, UP1 ;  /* 0x0000000b0e0b0291 */ /* 0x000fe400088f1409 */
[----:B------:R-:W-:Y:S01]  /*3340*/  IMAD.U32 R2, RZ, RZ, UR10 ;  /* 0x0000000aff027e24 */ /* 0x000fe2000f8e00ff */
[----:B------:R-:W-:Y:S03]  /*3350*/  BAR.SYNC.DEFER_BLOCKING 0x0 ;  /* 0x0000000000007b1d */ /* 0x000fe60000010000 */
[----:B------:R-:W-:Y:S01]  /*3360*/  IMAD.U32 R3, RZ, RZ, UR11 ;  /* 0x0000000bff037e24 */ /* 0x000fe2000f8e00ff */
[----:B------:R-:W-:Y:S02]  /*3370*/  LOP3.LUT R5, R5, 0x6, RZ, 0xc0, !PT ;  /* 0x0000000605057812 */ /* 0x000fe400078ec0ff */
[----:B------:R-:W-:Y:S01]  /*3380*/  LOP3.LUT R6, R10, 0x200, RZ, 0xc0, !PT ;  /* 0x000002000a067812 */ /* 0x000fe200078ec0ff */
[----:B---3--:R-:W-:-:S02]  /*3390*/  IMAD.SHL.U32 R12, R14, 0x20, RZ ;  /* 0x000000200e0c7824 */ /* 0x008fc400078e00ff */
[----:B------:R-:W-:Y:S01]  /*33a0*/  IMAD.SHL.U32 R13, R14, 0x2, RZ ;  /* 0x000000020e0d7824 */ /* 0x000fe200078e00ff */
[----:B------:R-:W-:Y:S02]  /*33b0*/  SHF.R.U32.HI R16, RZ, 0x2, R14 ;  /* 0x00000002ff107819 */ /* 0x000fe4000001160e */
[----:B------:R-:W-:Y:S01]  /*33c0*/  LOP3.LUT P6, RZ, R23, 0x4, RZ, 0xc0, !PT ;  /* 0x0000000417ff7812 */ /* 0x000fe200078cc0ff */
[----:B------:R-:W-:Y:S01]  /*33d0*/  UIADD3 UR15, UPT, UPT, UR32, 0x40, URZ ;  /* 0x00000040200f7890 */ /* 0x000fe2000fffe0ff */
        /* <DEDUP_REMOVED lines=13> */
[----:B------:R-:W-:Y:S02]  /*34b0*/  LOP3.LUT R6, R6, 0x3800, R7, 0xf8, !PT ;  /* 0x0000380006067812 */ /* 0x000fe400078ef807 */
[----:B------:R-:W-:Y:S01]  /*34c0*/  CS2R R128, SRZ ;  /* 0x0000000000807805 */ /* 0x000fe2000001ff00 */
[----:B--2---:R-:W4:Y:S01]  /*34d0*/  @P4 MUFU.RCP R7, UR8 ;  /* 0x0000000800074d08 */ /* 0x004f220008001000 */
        /* <DEDUP_REMOVED lines=18> */
[----:B------:R-:W-:Y:S01]  /*3600*/  CS2R R54, SRZ ;  /* 0x0000000000367805 */ /* 0x000fe2000001ff00 */
[----:B---3--:R-:W-:Y:S01]  /*3610*/  VIADD R2, R18, UR35 ;  /* 0x0000002312027c36 */ /* 0x008fe20008000000 */
[----:B------:R-:W-:Y:S02]  /*3620*/  LOP3.LUT R3, R4, 0x1c0, RZ, 0xc0, !PT ;  /* 0x000001c004037812 */ /* 0x000fe400078ec0ff */
[----:B------:R-:W-:-:S02]  /*3630*/  CS2R R52, SRZ ;  /* 0x0000000000347805 */ /* 0x000fc4000001ff00 */
[----:B------:R-:W-:Y:S01]  /*3640*/  LOP3.LUT R4, R4, 0x200, RZ, 0xc0, !PT ;  /* 0x0000020004047812 */ /* 0x000fe200078ec0ff */
[----:B------:R-:W-:Y:S01]  /*3650*/  IMAD R8, R0, 0x40, R2 ;  /* 0x0000004000087824 */ /* 0x000fe200078e0202 */
[C---:B------:R-:W-:Y:S02]  /*3660*/  LOP3.LUT P1, R0, R14.reuse, 0x2, RZ, 0xc0, !PT ;  /* 0x000000020e007812 */ /* 0x040fe4000782c0ff */
[----:B------:R-:W-:Y:S02]  /*3670*/  CS2R R46, SRZ ;  /* 0x00000000002e7805 */ /* 0x000fe4000001ff00 */
[----:B------:R-:W-:Y:S02]  /*3680*/  LOP3.LUT P2, R2, R14, 0x4, RZ, 0xc0, !PT ;  /* 0x000000040e027812 */ /* 0x000fe4000784c0ff */
[----:B------:R-:W-:Y:S02]  /*3690*/  CS2R R44, SRZ ;  /* 0x00000000002c7805 */ /* 0x000fe4000001ff00 */
[----:B------:R-:W-:Y:S01]  /*36a0*/  ISETP.NE.AND P0, PT, R0, RZ, PT ;  /* 0x000000ff0000720c */ /* 0x000fe20003f05270 */
[----:B------:R-:W-:Y:S01]  /*36b0*/  IMAD.U32 R0, RZ, RZ, UR32 ;  /* 0x00000020ff007e24 */ /* 0x000fe2000f8e00ff */
[----:B------:R-:W-:-:S02]  /*36c0*/  ISETP.NE.AND P3, PT, R2, RZ, PT ;  /* 0x000000ff0200720c */ /* 0x000fc40003f65270 */
[----:B------:R-:W-:Y:S02]  /*36d0*/  CS2R R50, SRZ ;  /* 0x0000000000327805 */ /* 0x000fe4000001ff00 */
[----:B------:R-:W-:Y:S02]  /*36e0*/  LOP3.LUT R3, R3, 0x38, R24, 0xf8, !PT ;  /* 0x0000003803037812 */ /* 0x000fe400078ef818 */
[----:B------:R-:W-:Y:S02]  /*36f0*/  CS2R R48, SRZ ;  /* 0x0000000000307805 */ /* 0x000fe4000001ff00 */
[----:B------:R-:W-:Y:S02]  /*3700*/  IADD3 R2, PT, PT, R5, UR39, R0 ;  /* 0x0000002705027c10 */ /* 0x000fe4000fffe000 */
[----:B------:R-:W-:Y:S02]  /*3710*/  CS2R R42, SRZ ;  /* 0x00000000002a7805 */ /* 0x000fe4000001ff00 */
[----:B------:R-:W-:-:S02]  /*3720*/  LOP3.LUT R10, R4, 0xc00, R10, 0xf8, !PT ;  /* 0x00000c00040a7812 */ /* 0x000fc400078ef80a */
[----:B------:R-:W-:Y:S02]  /*3730*/  CS2R R40, SRZ ;  /* 0x0000000000287805 */ /* 0x000fe4000001ff00 */
[C---:B------:R-:W-:Y:S02]  /*3740*/  LOP3.LUT R4, R3.reuse, 0x8, R23, 0x78, !PT ;  /* 0x0000000803047812 */ /* 0x040fe400078e7817 */
[----:B------:R-:W-:Y:S02]  /*3750*/  CS2R R38, SRZ ;  /* 0x0000000000267805 */ /* 0x000fe4000001ff00 */
[----:B------:R-:W-:Y:S01]  /*3760*/  IADD3 R2, PT, PT, R8, -0x59, -R2 ;  /* 0xffffffa708027810 */ /* 0x000fe20007ffe802 */
[----:B------:R-:W-:Y:S01]  /*3770*/  IMAD.MOV.U32 R8, RZ, RZ, 0x10 ;  /* 0x00000010ff087424 */ /* 0x000fe200078e00ff */
[----:B------:R-:W-:Y:S01]  /*3780*/  LOP3.LUT R0, R6, R4, RZ, 0xfc, !PT ;  /* 0x0000000406007212 */ /* 0x000fe200078efcff */
[----:B------:R-:W-:Y:S01]  /*3790*/  IMAD.SHL.U32 R6, R14, 0x10, RZ ;  /* 0x000000100e067824 */ /* 0x000fe200078e00ff */
[----:B------:R-:W-:Y:S01]  /*37a0*/  LOP3.LUT R5, R3, 0x8, R17, 0x78, !PT ;  /* 0x0000000803057812 */ /* 0x000fe200078e7811 */
[----:B------:R2:W-:Y:S01]  /*37b0*/  STL [R1+0x30], R2 ;  /* 0x0000300201007387 */ /* 0x0005e20000100800 */
[----:B------:R-:W-:-:S02]  /*37c0*/  LOP3.LUT R3, R13, 0x38, RZ, 0xc0, !PT ;  /* 0x000000380d037812 */ /* 0x000fc400078ec0ff */
[----:B------:R-:W-:Y:S02]  /*37d0*/  CS2R R36, SRZ ;  /* 0x0000000000247805 */ /* 0x000fe4000001ff00 */
[----:B------:R-:W-:Y:S02]  /*37e0*/  LEA R11, R0, UR6, 0x1 ;  /* 0x00000006000b7c11 */ /* 0x000fe4000f8e08ff */
[----:B------:R-:W-:Y:S02]  /*37f0*/  CS2R R30, SRZ ;  /* 0x00000000001e7805 */ /* 0x000fe4000001ff00 */
[----:B------:R-:W-:Y:S01]  /*3800*/  LOP3.LUT R15, R6, 0x1c0, RZ, 0xc0, !PT ;  /* 0x000001c0060f7812 */ /* 0x000fe200078ec0ff */
[----:B------:R-:W-:Y:S01]  /*3810*/  IMAD.MOV.U32 R6, RZ, RZ, 0x40 ;  /* 0x00000040ff067424 */ /* 0x000fe200078e00ff */
[----:B------:R-:W-:Y:S01]  /*3820*/  LOP3.LUT R0, R3, 0x20, R16, 0x78, !PT ;  /* 0x0000002003007812 */ /* 0x000fe200078e7810 */
[----:B------:R-:W-:Y:S01]  /*3830*/  STL [R1], R11 ;  /* 0x0000000b01007387 */ /* 0x000fe20000100800 */
[C---:B------:R-:W-:Y:S01]  /*3840*/  VIADD R3, R11.reuse, 0x12000 ;  /* 0x000120000b037836 */ /* 0x040fe20000000000 */
[----:B------:R-:W-:Y:S01]  /*3850*/  LOP3.LUT R10, R10, R5, RZ, 0xfc, !PT ;  /* 0x000000050a0a7212 */ /* 0x000fe200078efcff */
[----:B------:R-:W-:Y:S01]  /*3860*/  IMAD.MOV.U32 R5, RZ, RZ, 0x20 ;  /* 0x00000020ff057424 */ /* 0x000fe200078e00ff */
[----:B------:R-:W-:Y:S01]  /*3870*/  SEL R16, R6, 0xffffffc0, !P2 ;  /* 0xffffffc006107807 */ /* 0x000fe20005000000 */
[----:B------:R-:W-:Y:S01]  /*3880*/  VIADD R232, R11, 0x12040 ;  /* 0x000120400be87836 */ /* 0x000fe20000000000 */
[----:B------:R-:W-:Y:S01]  /*3890*/  SEL R6, R8, 0xfffffff0, !P2 ;  /* 0xfffffff008067807 */ /* 0x000fe20005000000 */
[----:B------:R-:W-:Y:S01]  /*38a0*/  @P6 VIADD R232, R3, 0xffffffc0 ;  /* 0xffffffc003e86836 */ /* 0x000fe20000000000 */
[----:B------:R-:W3:Y:S01]  /*38b0*/  LDSM.16.M88.4 R148, [R11+0x12000] ;  /* 0x012000000b94783b */ /* 0x000ee20000000200 */
[----:B------:R-:W-:Y:S01]  /*38c0*/  IMAD.MOV.U32 R3, RZ, RZ, 0x40 ;  /* 0x00000040ff037424 */ /* 0x000fe200078e00ff */
[----:B------:R-:W-:-:S02]  /*38d0*/  LEA R252, R10, UR6, 0x1 ;  /* 0x000000060afc7c11 */ /* 0x000fc4000f8e08ff */
[----:B------:R-:W-:Y:S01]  /*38e0*/  CS2R R28, SRZ ;  /* 0x00000000001c7805 */ /* 0x000fe2000001ff00 */
[----:B------:R-:W1:Y:S01]  /*38f0*/  LDSM.16.M88.4 R164, [R232] ;  /* 0x00000000e8a4783b */ /* 0x000e620000000200 */
[----:B------:R-:W-:Y:S02]  /*3900*/  CS2R R34, SRZ ;  /* 0x0000000000227805 */ /* 0x000fe4000001ff00 */
[----:B------:R-:W-:Y:S02]  /*3910*/  SEL R3, R3, 0xffffffc0, !P6 ;  /* 0xffffffc003037807 */ /* 0x000fe40007000000 */
[----:B------:R-:W-:Y:S01]  /*3920*/  CS2R R32, SRZ ;  /* 0x0000000000207805 */ /* 0x000fe2000001ff00 */
[----:B------:R-:W3:Y:S01]  /*3930*/  LDSM.16.M88.4 R168, [R232+0x800] ;  /* 0x00080000e8a8783b */ /* 0x000ee20000000200 */
[----:B--2---:R-:W-:Y:S02]  /*3940*/  LOP3.LUT R2, R12, 0xc00, RZ, 0xc0, !PT ;  /* 0x00000c000c027812 */ /* 0x004fe400078ec0ff */
[----:B------:R-:W-:-:S02]  /*3950*/  CS2R R26, SRZ ;  /* 0x00000000001a7805 */ /* 0x000fc4000001ff00 */
[----:B------:R-:W-:Y:S01]  /*3960*/  CS2R R24, SRZ ;  /* 0x0000000000187805 */ /* 0x000fe2000001ff00 */
[----:B------:R-:W2:Y:S01]  /*3970*/  LDSM.16.M88.4 R196, [R232+0x2000] ;  /* 0x00200000e8c4783b */ /* 0x000ea20000000200 */
[----:B------:R-:W-:Y:S02]  /*3980*/  LOP3.LUT R2, R2, 0x6, R13, 0xf8, !PT ;  /* 0x0000000602027812 */ /* 0x000fe400078ef80d */
[----:B------:R-:W-:Y:S02]  /*3990*/  CS2R R22, SRZ ;  /* 0x0000000000167805 */ /* 0x000fe4000001ff00 */
[----:B------:R-:W-:Y:S01]  /*39a0*/  CS2R R20, SRZ ;  /* 0x0000000000147805 */ /* 0x000fe2000001ff00 */
[----:B------:R-:W2:Y:S01]  /*39b0*/  LDSM.16.M88.4 R200, [R232+0x2800] ;  /* 0x00280000e8c8783b */ /* 0x000ea20000000200 */
[----:B------:R-:W-:Y:S01]  /*39c0*/  LOP3.LUT R0, R2, R0, R15, 0xfe, !PT ;  /* 0x0000000002007212 */ /* 0x000fe200078efe0f */
[----:B------:R-:W-:Y:S01]  /*39d0*/  IMAD.MOV.U32 R0, RZ, RZ, 0x20 ;  /* 0x00000020ff007424 */ /* 0x000fe200078e00ff */
[----:B------:R-:W-:Y:S01]  /*39e0*/  LOP3.LUT R2, R13, 0x20, RZ, 0xc0, !PT ;  /* 0x000000200d027812 */ /* 0x000fe200078ec0ff */
[----:B------:R-:W-:Y:S01]  /*39f0*/  IMAD.SHL.U32 R15, R14, 0x8, RZ ;  /* 0x000000080e0f7824 */ /* 0x000fe200078e00ff */
[----:B------:R-:W2:Y:S01]  /*3a00*/  LDSM.16.M88.4 R228, [R232+0x4000] ;  /* 0x00400000e8e4783b */ /* 0x000ea20000000200 */
[----:B------:R-:W-:Y:S01]  /*3a10*/  UMOV UR8, URZ ;  /* 0x000000ff00087c82 */ /* 0x000fe20008000000 */
[----:B------:R-:W-:Y:S01]  /*3a20*/  SEL R0, R0, 0xffffffe0, !P5 ;  /* 0xffffffe000007807 */ /* 0x000fe20006800000 */
[----:B------:R-:W-:Y:S01]  /*3a30*/  UISETP.GE.AND UP1, UPT, UR15, UR35, UPT ;  /* 0x000000230f00728c */ /* 0x000fe2000bf26270 */
[----:B------:R-:W2:Y:S01]  /*3a40*/  LDSM.16.M88.4 R152, [R11+0x12800] ;  /* 0x012800000b98783b */ /* 0x000ea20000000200 */
[----:B------:R-:W2:Y:S02]  /*3a50*/  LDCU UR9, c[0x0][0x440] ;  /* 0x00008800ff0977ac */ /* 0x000ea40008000800 */
[----:B------:R-:W-:Y:S01]  /*3a60*/  IMAD.IADD R240, R0, 0x1, R232 ;  /* 0x0000000100f07824 */ /* 0x000fe200078e02e8 */
[----:B------:R-:W2:Y:S01]  /*3a70*/  LDSM.16.M88.4 R180, [R11+0x14000] ;  /* 0x014000000bb4783b */ /* 0x000ea20000000200 */
[----:B------:R-:W2:Y:S03]  /*3a80*/  LDCU UR10, c[0x0][0x3e0] ;  /* 0x00007c00ff0a77ac */ /* 0x000ea60008000800 */
[----:B------:R-:W2:Y:S01]  /*3a90*/  LDSM.16.M88.4 R172, [R240] ;  /* 0x00000000f0ac783b */ /* 0x000ea20000000200 */
[----:B------:R-:W2:Y:S03]  /*3aa0*/  LDCU UR14, c[0x0][0x50c] ;  /* 0x0000a180ff0e77ac */ /* 0x000ea60008000800 */
[----:B------:R-:W2:Y:S01]  /*3ab0*/  LDSM.16.M88.4 R176, [R240+0x800] ;  /* 0x00080000f0b0783b */ /* 0x000ea20000000200 */
[----:B------:R-:W2:Y:S03]  /*3ac0*/  LDCU UR11, c[0x0][0x45c] ;  /* 0x00008b80ff0b77ac */ /* 0x000ea60008000800 */
[----:B------:R-:W2:Y:S01]  /*3ad0*/  LDSM.16.M88.4 R204, [R240+0x2000] ;  /* 0x00200000f0cc783b */ /* 0x000ea20000000200 */
[----:B-1----:R-:W-:-:S03]  /*3ae0*/  USHF.L.U32 UR15, UR16, 0x6, URZ ;  /* 0x00000006100f7899 */ /* 0x002fc600080006ff */
        /* <DEDUP_REMOVED lines=8> */
[----:B------:R-:W-:-:S02]  /*3b70*/  SHF.R.U32.HI R7, RZ, 0x3, R14 ;  /* 0x00000003ff077819 */ /* 0x000fc4000001160e */
[----:B------:R-:W-:Y:S02]  /*3b80*/  SHF.R.U32.HI R9, RZ, 0x1, R14 ;  /* 0x00000001ff097819 */ /* 0x000fe4000001160e */
[----:B------:R-:W-:Y:S01]  /*3b90*/  @P4 R2UR UR17, R4 ;  /* 0x00000000041142ca */ /* 0x000fe200000e0000 */
[----:B------:R-:W-:Y:S01]  /*3ba0*/  IMAD.SHL.U32 R4, R14, 0x40, RZ ;  /* 0x000000400e047824 */ /* 0x000fe200078e00ff */
[----:B------:R-:W-:Y:S01]  /*3bb0*/  LOP3.LUT R2, R2, 0x18, R7, 0xf8, !PT ;  /* 0x0000001802027812 */ /* 0x000fe200078ef807 */
[----:B------:R-:W-:Y:S01]  /*3bc0*/  IMAD.IADD R7, R11, 0x1, R0 ;  /* 0x000000010b077824 */ /* 0x000fe200078e0200 */
[----:B------:R-:W-:Y:S02]  /*3bd0*/  LOP3.LUT P4, RZ, R14, 0x8, RZ, 0xc0, !PT ;  /* 0x000000080eff7812 */ /* 0x000fe4000788c0ff */
[----:B------:R-:W-:Y:S02]  /*3be0*/  LOP3.LUT R2, R2, 0x1c0, R4, 0xf8, !PT ;  /* 0x000001c002027812 */ /* 0x000fe400078ef804 */
[----:B------:R-:W-:Y:S01]  /*3bf0*/  STL [R1+0x4], R7 ;  /* 0x0000040701007387 */ /* 0x000fe20000100800 */
[----:B------:R-:W-:-:S02]  /*3c00*/  LOP3.LUT R13, R4, 0x200, RZ, 0xc0, !PT ;  /* 0x00000200040d7812 */ /* 0x000fc400078ec0ff */
[----:B------:R-:W-:Y:S01]  /*3c10*/  LOP3.LUT R2, R2, 0x38, R15, 0x78, !PT ;  /* 0x0000003802027812 */ /* 0x000fe200078e780f */
[----:B------:R-:W4:Y:S01]  /*3c20*/  LDSM.16.M88.4 R156, [R7+0x12000] ;  /* 0x01200000079c783b */ /* 0x000f220000000200 */
[----:B------:R-:W-:Y:S02]  /*3c30*/  @UP0 UMOV UR8, UR17 ;  /* 0x0000001100080c82 */ /* 0x000fe40008000000 */
[----:B------:R-:W-:Y:S01]  /*3c40*/  LOP3.LUT R2, R2, 0x200, R4, 0xf8, !PT ;  /* 0x0000020002027812 */ /* 0x000fe200078ef804 */
[----:B------:R-:W1:Y:S04]  /*3c50*/  LDSM.16.M88.4 R160, [R7+0x12800] ;  /* 0x0128000007a0783b */ /* 0x000e680000000200 */
[----:B------:R-:W1:Y:S04]  /*3c60*/  LDSM.16.M88.4 R188, [R7+0x14000] ;  /* 0x0140000007bc783b */ /* 0x000e680000000200 */
[----:B------:R-:W1:Y:S04]  /*3c70*/  LDSM.16.M88.4 R192, [R7+0x14800] ;  /* 0x0148000007c0783b */ /* 0x000e680000000200 */
[----:B------:R-:W1:Y:S04]  /*3c80*/  LDSM.16.M88.4 R220, [R7+0x16000] ;  /* 0x0160000007dc783b */ /* 0x000e680000000200 */
[----:B------:R5:W1:Y:S04]  /*3c90*/  LDSM.16.M88.4 R224, [R7+0x16800] ;  /* 0x0168000007e0783b */ /* 0x000a680000000200 */
[----:B------:R3:W-:Y:S04]  /*3ca0*/  STL [R1+0x2c], R2 ;  /* 0x00002c0201007387 */ /* 0x0007e80000100800 */
[----:B------:R-:W-:Y:S04]  /*3cb0*/  STL [R1+0x28], R16 ;  /* 0x0000281001007387 */ /* 0x000fe80000100800 */
[----:B------:R2:W-:Y:S01]  /*3cc0*/  STL [R1+0x5c], R6 ;  /* 0x00005c0601007387 */ /* 0x0005e20000100800 */
[----:B-----5:R-:W-:-:S02]  /*3cd0*/  LOP3.LUT R7, R4, 0x1c0, RZ, 0xc0, !PT ;  /* 0x000001c004077812 */ /* 0x020fc400078ec0ff */
[----:B------:R-:W-:Y:S02]  /*3ce0*/  LOP3.LUT R4, R9, 0x10, RZ, 0xc0, !PT ;  /* 0x0000001009047812 */ /* 0x000fe400078ec0ff */
[----:B---3--:R-:W-:Y:S02]  /*3cf0*/  LOP3.LUT R2, R7, 0x38, R15, 0xf8, !PT ;  /* 0x0000003807027812 */ /* 0x008fe400078ef80f */
[C---:B------:R-:W-:Y:S02]  /*3d00*/  SEL R7, R5.reuse, 0xffffffe0, !P1 ;  /* 0xffffffe005077807 */ /* 0x040fe40004800000 */
[----:B------:R-:W-:Y:S02]  /*3d10*/  LOP3.LUT R4, R4, 0x8, R14, 0xf8, !PT ;  /* 0x0000000804047812 */ /* 0x000fe400078ef80e */
[----:B------:R-:W-:Y:S01]  /*3d20*/  SEL R5, R5, 0xffffffe0, !P0 ;  /* 0xffffffe005057807 */ /* 0x000fe20004000000 */
[----:B------:R3:W-:Y:S01]  /*3d30*/  STL [R1+0x20], R7 ;  /* 0x0000200701007387 */ /* 0x0007e20000100800 */
[----:B------:R-:W-:-:S02]  /*3d40*/  LOP3.LUT R4, R4, R2, RZ, 0x3c, !PT ;  /* 0x0000000204047212 */ /* 0x000fc400078e3cff */
[--C-:B--2---:R-:W-:Y:S01]  /*3d50*/  LOP3.LUT R6, R13, 0xc00, R12.reuse, 0xf8, !PT ;  /* 0x00000c000d067812 */ /* 0x104fe200078ef80c */
[----:B------:R2:W-:Y:S01]  /*3d60*/  STL [R1+0x1c], R5 ;  /* 0x00001c0501007387 */ /* 0x0005e20000100800 */
[----:B---3--:R-:W-:Y:S02]  /*3d70*/  LOP3.LUT R7, R2, 0x8, R9, 0x78, !PT ;  /* 0x0000000802077812 */ /* 0x008fe400078e7809 */
[----:B------:R-:W-:Y:S01]  /*3d80*/  LOP3.LUT R2, R4, 0x200, R12, 0xf8, !PT ;  /* 0x0000020004027812 */ /* 0x000fe200078ef80c */
[----:B------:R-:W-:Y:S01]  /*3d90*/  IMAD.IADD R4, R11, 0x1, R3 ;  /* 0x000000010b047824 */ /* 0x000fe200078e0203 */
[----:B--2---:R-:W-:-:S03]  /*3da0*/  LOP3.LUT R5, R6, R7, RZ, 0xfc, !PT ;  /* 0x0000000706057212 */ /* 0x004fc600078efcff */
[----:B------:R2:W-:Y:S04]  /*3db0*/  STL [R1+0x24], R2 ;  /* 0x0000240201007387 */ /* 0x0005e80000100800 */
[----:B------:R3:W-:Y:S04]  /*3dc0*/  STL [R1+0x60], R5 ;  /* 0x0000600501007387 */ /* 0x0007e80000100800 */
[----:B------:R1:W-:Y:S01]  /*3dd0*/  STL [R1+0x8], R4 ;  /* 0x0000080401007387 */ /* 0x0003e20000100800 */
[----:B--2---:R-:W-:Y:S02]  /*3de0*/  IMAD.IADD R2, R3, 0x1, R252 ;  /* 0x0000000103027824 */ /* 0x004fe400078e02fc */
[----:B------:R-:W-:-:S02]  /*3df0*/  IMAD.IADD R3, R0, 0x1, R4 ;  /* 0x0000000100037824 */ /* 0x000fc400078e0204 */
[C---:B---3--:R-:W-:Y:S02]  /*3e00*/  IMAD.IADD R5, R0.reuse, 0x1, R252 ;  /* 0x0000000100057824 */ /* 0x048fe400078e02fc */
[----:B------:R-:W-:-:S03]  /*3e10*/  IMAD.IADD R0, R0, 0x1, R2 ;  /* 0x0000000100007824 */ /* 0x000fc600078e0202 */
[----:B------:R2:W-:Y:S04]  /*3e20*/  STL [R1+0x14], R5 ;  /* 0x0000140501007387 */ /* 0x0005e80000100800 */
[----:B------:R2:W-:Y:S04]  /*3e30*/  STL [R1+0x10], R2 ;  /* 0x0000100201007387 */ /* 0x0005e80000100800 */
[----:B------:R2:W-:Y:S04]  /*3e40*/  STL [R1+0xc], R3 ;  /* 0x00000c0301007387 */ /* 0x0005e80000100800 */
[----:B-1--4-:R2:W-:Y:S02]  /*3e50*/  STL [R1+0x18], R0 ;  /* 0x0000180001007387 */ /* 0x0125e40000100800 */
.L_x_1174:
[----:B---3--:R-:W3:Y:S01]  /*3e60*/  LDL R249, [R1] ;  /* 0x0000000001f97983 */ /* 0x008ee20000100800 */
[----:B------:R-:W-:Y:S01]  /*3e70*/  PLOP3.LUT P0, PT, PT, PT, UP1, 0x80, 0x8 ;  /* 0x000000000008781c */ /* 0x000fe20003f0f018 */
[----:B-1----:R-:W-:Y:S01]  /*3e80*/  IMAD.U32 R245, RZ, RZ, UR19 ;  /* 0x00000013fff57e24 */ /* 0x002fe2000f8e00ff */
[----:B------:R-:W-:Y:S02]  /*3e90*/  PLOP3.LUT P2, PT, PT, PT, UP1, 0x80, 0x8 ;  /* 0x000000000008781c */ /* 0x000fe40003f4f018 */
[----:B------:R-:W4:Y:S01]  /*3ea0*/  LDL R248, [R1+0x14] ;  /* 0x0000140001f87983 */ /* 0x000f220000100800 */
[----:B------:R-:W-:Y:S01]  /*3eb0*/  PLOP3.LUT P6, PT, PT, PT, UP1, 0x80, 0x8 ;  /* 0x000000000008781c */ /* 0x000fe20003fcf018 */
[----:B------:R-:W-:Y:S01]  /*3ec0*/  UISETP.NE.AND UP2, UPT, UR45, URZ, UPT ;  /* 0x000000ff2d00728c */ /* 0x000fe2000bf45270 */
[----:B------:R-:W-:Y:S02]  /*3ed0*/  PLOP3.LUT P1, PT, PT, PT, UP1, 0x80, 0x8 ;  /* 0x000000000008781c */ /* 0x000fe40003f2f018 */
[----:B------:R-:W4:Y:S01]  /*3ee0*/  LDL R247, [R1+0x4] ;  /* 0x0000040001f77983 */ /* 0x000f220000100800 */
[----:B------:R-:W-:Y:S02]  /*3ef0*/  PLOP3.LUT P5, PT, PT, PT, UP1, 0x80, 0x8 ;  /* 0x000000000008781c */ /* 0x000fe40003faf018 */
[----:B------:R-:W-:Y:S02]  /*3f00*/  MOV R244, UR18 ;  /* 0x0000001200f47c02 */ /* 0x000fe40008000f00 */
[----:B------:R-:W4:Y:S05]  /*3f10*/  LDL R246, [R1+0x10] ;  /* 0x0000100001f67983 */ /* 0x000f2a0000100800 */
[----:B--2---:R-:W2:Y:S01]  /*3f20*/  LDL R3, [R1+0x8] ;  /* 0x0000080001037983 */ /* 0x004ea20000100800 */
[----:B------:R-:W-:Y:S04]  /*3f30*/  @UP2 UIADD3 UR17, UP0, UPT, UR52, -0x100, URZ ;  /* 0xffffff0034112890 */ /* 0x000fe8000ff1e0ff */
[----:B------:R-:W2:Y:S01]  /*3f40*/  LDL R2, [R1+0x18] ;  /* 0x0000180001027983 */ /* 0x000ea20000100800 */
[----:B------:R-:W-:Y:S02]  /*3f50*/  @UP2 UIADD3.X UR16, UPT, UPT, UR53, -0x1, URZ, UP0, !UPT ;  /* 0xffffffff35102890 */ /* 0x000fe400087fe4ff */
[----:B------:R-:W-:Y:S02]  /*3f60*/  @UP2 UIADD3 UR18, UP0, UPT, UR18, -0x100, URZ ;  /* 0xffffff0012122890 */ /* 0x000fe4000ff1e0ff */
[----:B------:R-:W2:Y:S02]  /*3f70*/  LDL R0, [R1+0xc] ;  /* 0x00000c0001007983 */ /* 0x000ea40000100800 */
        /* <DEDUP_REMOVED lines=17> */
[----:B---3--:R-:W3:Y:S05]  /*4090*/  LDSM.16.M88.4 R8, [R249+0xc000] ;  /* 0x00c00000f908783b */ /* 0x008eea0000000200 */
[----:B------:R-:W1:Y:S05]  /*40a0*/  LDSM.16.M88.4 R68, [R249+0xc800] ;  /* 0x00c80000f944783b */ /* 0x000e6a0000000200 */
[----:B----4-:R-:W-:Y:S05]  /*40b0*/  LDSM.16.M88.4 R72, [R248] ;  /* 0x00000000f848783b */ /* 0x010fea0000000200 */
[----:B------:R-:W4:Y:S05]  /*40c0*/  LDSM.16.M88.4 R76, [R247+0xc000] ;  /* 0x00c00000f74c783b */ /* 0x000f2a0000000200 */
[----:B------:R-:W4:Y:S05]  /*40d0*/  LDSM.16.M88.4 R80, [R247+0xc800] ;  /* 0x00c80000f750783b */ /* 0x000f2a0000000200 */
[----:B------:R-:W-:Y:S05]  /*40e0*/  LDSM.16.M88.4 R84, [R246] ;  /* 0x00000000f654783b */ /* 0x000fea0000000200 */
[----:B--2---:R-:W2:Y:S05]  /*40f0*/  LDSM.16.M88.4 R88, [R3+0xc000] ;  /* 0x00c000000358783b */ /* 0x004eaa0000000200 */
[----:B------:R-:W-:Y:S01]  /*4100*/  LDSM.16.M88.4 R92, [R2] ;  /* 0x00000000025c783b */ /* 0x000fe20000000200 */
[C---:B---3--:R-:W-:Y:S04]  /*4110*/  HMMA.16816.F32 R4, R16.reuse, R8, RZ ;  /* 0x000000081004723c */ /* 0x048fe800000018ff */
[----:B------:R-:W-:Y:S04]  /*4120*/  LDSM.16.M88.4 R96, [R0+0xc000] ;  /* 0x00c000000060783b */ /* 0x000fe80000000200 */
[C---:B------:R-:W-:Y:S08]  /*4130*/  HMMA.16816.F32 R8, R16.reuse, R10, RZ ;  /* 0x0000000a1008723c */ /* 0x040ff000000018ff */
[C---:B-1----:R-:W-:Y:S08]  /*4140*/  HMMA.16816.F32 R12, R16.reuse, R68, RZ ;  /* 0x00000044100c723c */ /* 0x042ff000000018ff */
        /* <DEDUP_REMOVED lines=36> */
[----:B------:R3:W2:Y:S02]  /*4390*/  LDSM.16.M88.4 R84, [R252+0x4000] ;  /* 0x00400000fc54783b */ /* 0x0006a40000000200 */
[C---:B------:R-:W-:Y:S08]  /*43a0*/  HMMA.16816.F32 R4, R92.reuse, R96, R4 ;  /* 0x000000605c04723c */ /* 0x040ff00000001804 */
[C---:B------:R-:W-:Y:S01]  /*43b0*/  HMMA.16816.F32 R8, R92.reuse, R98, R8 ;  /* 0x000000625c08723c */ /* 0x040fe20000001808 */
[----:B------:R-:W-:Y:S07]  /*43c0*/  LDSM.16.M88.4 R96, [R247+0x10000] ;  /* 0x01000000f760783b */ /* 0x000fee0000000200 */
[C---:B-1----:R-:W-:Y:S03]  /*43d0*/  HMMA.16816.F32 R12, R92.reuse, R68, R12 ;  /* 0x000000445c0c723c */ /* 0x042fe6000000180c */
[----:B---3--:R-:W-:Y:S05]  /*43e0*/  SHF.L.U32 R252, R100, 0x1, RZ ;  /* 0x0000000164fc7819 */ /* 0x008fea00000006ff */
        /* <DEDUP_REMOVED lines=15> */
[----:B------:R1:W4:Y:S05]  /*44e0*/  LDSM.16.M88.4 R68, [R3+0x10800] ;  /* 0x010800000344783b */ /* 0x00032a0000000200 */
[----:B------:R-:W4:Y:S02]  /*44f0*/  LDSM.16.M88.4 R84, [R2+0x4000] ;  /* 0x004000000254783b */ /* 0x000f240000000200 */
[C---:B---3--:R-:W-:Y:S08]  /*4500*/  HMMA.16816.F32 R4, R92.reuse, R96, R4 ;  /* 0x000000605c04723c */ /* 0x048ff00000001804 */
[C---:B------:R-:W-:Y:S08]  /*4510*/  HMMA.16816.F32 R8, R92.reuse, R98, R8 ;  /* 0x000000625c08723c */ /* 0x040ff00000001808 */
[C---:B--2---:R-:W-:Y:S01]  /*4520*/  HMMA.16816.F32 R12, R92.reuse, R72, R12 ;  /* 0x000000485c0c723c */ /* 0x044fe2000000180c */
[----:B------:R-:W2:Y:S01]  /*4530*/  LDL R73, [R1+0x30] ;  /* 0x0000300001497983 */ /* 0x000ea20000100800 */
[----:B-1----:R-:W-:Y:S01]  /*4540*/  IMAD.U32 R3, RZ, RZ, UR41 ;  /* 0x00000029ff037e24 */ /* 0x002fe2000f8e00ff */
[----:B------:R-:W-:Y:S05]  /*4550*/  SHF.R.U32.HI R72, RZ, 0x2, R100 ;  /* 0x00000002ff487819 */ /* 0x000fea0000011664 */
[----:B------:R-:W-:Y:S01]  /*4560*/  HMMA.16816.F32 R16, R92, R74, R16 ;  /* 0x0000004a5c10723c */ /* 0x000fe20000001810 */
[----:B------:R-:W3:Y:S05]  /*4570*/  LDL R75, [R1+0x58] ;  /* 0x00005800014b7983 */ /* 0x000eea0000100800 */
[----:B------:R-:W3:Y:S02]  /*4580*/  LDL R74, [R1+0x54] ;  /* 0x00005400014a7983 */ /* 0x000ee40000100800 */
[C---:B----4-:R-:W-:Y:S08]  /*4590*/  HMMA.16816.F32 R4, R76.reuse, R80, R4 ;  /* 0x000000504c04723c */ /* 0x050ff00000001804 */
[C---:B------:R-:W-:Y:S08]  /*45a0*/  HMMA.16816.F32 R8, R76.reuse, R82, R8 ;  /* 0x000000524c08723c */ /* 0x040ff00000001808 */
[C---:B------:R-:W-:Y:S08]  /*45b0*/  HMMA.16816.F32 R12, R76.reuse, R68, R12 ;  /* 0x000000444c0c723c */ /* 0x040ff0000000180c */
[----:B------:R-:W-:Y:S01]  /*45c0*/  HMMA.16816.F32 R16, R76, R70, R16 ;  /* 0x000000464c10723c */ /* 0x000fe20000001810 */
[----:B------:R1:W4:Y:S05]  /*45d0*/  LDSM.16.M88.4 R68, [R0+0x10800] ;  /* 0x010800000044783b */ /* 0x00032a0000000200 */
[----:B------:R-:W3:Y:S02]  /*45e0*/  LDL R76, [R1+0x20] ;  /* 0x00002000014c7983 */ /* 0x000ee40000100800 */
        /* <DEDUP_REMOVED lines=8> */
[----:B------:R-:W-:Y:S01]  /*4670*/  MUFU.TANH R90, R5 ;  /* 0x00000005005a7308 */ /* 0x000fe20000002400 */
[----:B------:R-:W-:Y:S01]  /*4680*/  @P6 LEA R3, R3, R0, 0x6 ;  /* 0x0000000003036211 */ /* 0x000fe200078e30ff */
[----:B------:R-:W-:Y:S01]  /*4690*/  FMUL.FTZ R6, R6, UR14 ;  /* 0x0000000e06067c20 */ /* 0x000fe20008410000 */
[----:B------:R-:W-:Y:S01]  /*46a0*/  PLOP3.LUT P6, PT, PT, PT, UP1, 0x80, 0x8 ;  /* 0x000000000008781c */ /* 0x000fe20003fcf018 */
[----:B------:R-:W-:Y:S01]  /*46b0*/  FMUL.FTZ R9, R9, UR14 ;  /* 0x0000000e09097c20 */ /* 0x000fe20008410000 */
[C---:B------:R-:W-:Y:S01]  /*46c0*/  @P1 IADD3 R2, PT, PT, R3.reuse, 0x8, RZ ;  /* 0x0000000803021810 */ /* 0x040fe20007ffe0ff */
[----:B------:R-:W-:Y:S01]  /*46d0*/  FMUL.FTZ R8, R8, UR14 ;  /* 0x0000000e08087c20 */ /* 0x000fe20008410000 */
[----:B------:R-:W-:Y:S03]  /*46e0*/  PLOP3.LUT P1, PT, PT, PT, UP1, 0x80, 0x8 ;  /* 0x000000000008781c */ /* 0x000fe60003f2f018 */
[----:B------:R-:W-:Y:S01]  /*46f0*/  MUFU.TANH R88, R9 ;  /* 0x0000000900587308 */ /* 0x000fe20000002400 */
[----:B------:R-:W-:Y:S01]  /*4700*/  @P0 VIADD R0, R3, 0x1 ;  /* 0x0000000103000836 */ /* 0x000fe20000000000 */
[C---:B----4-:R-:W-:Y:S01]  /*4710*/  HMMA.16816.F32 R12, R84.reuse, R68, R12 ;  /* 0x00000044540c723c */ /* 0x050fe2000000180c */
[----:B------:R-:W-:Y:S02]  /*4720*/  PLOP3.LUT P2, PT, PT, PT, UP1, 0x80, 0x8 ;  /* 0x000000000008781c */ /* 0x000fe40003f4f018 */
[----:B------:R-:W-:Y:S01]  /*4730*/  FMUL.FTZ R11, R11, UR14 ;  /* 0x0000000e0b0b7c20 */ /* 0x000fe20008410000 */
[----:B------:R-:W-:Y:S01]  /*4740*/  FMUL.FTZ R10, R10, UR14 ;  /* 0x0000000e0a0a7c20 */ /* 0x000fe20008410000 */
[----:B------:R-:W-:Y:S03]  /*4750*/  @P5 ISETP.GE.AND P5, PT, R0, UR35, PT ;  /* 0x0000002300005c0c */ /* 0x000fe6000bfa6270 */
[----:B------:R-:W-:Y:S01]  /*4760*/  MUFU.TANH R93, R8 ;  /* 0x00000008005d7308 */ /* 0x000fe20000002400 */
[----:B------:R-:W-:Y:S01]  /*4770*/  @P6 ISETP.GE.AND P6, PT, R3, UR35, PT ;  /* 0x0000002303006c0c */ /* 0x000fe2000bfc6270 */
[----:B------:R-:W-:Y:S01]  /*4780*/  HMMA.16816.F32 R16, R84, R70, R16 ;  /* 0x000000465410723c */ /* 0x000fe20000001810 */
[----:B------:R-:W-:Y:S07]  /*4790*/  PLOP3.LUT P0, PT, PT, PT, UP1, 0x80, 0x8 ;  /* 0x000000000008781c */ /* 0x000fee0003f0f018 */
[----:B------:R-:W-:Y:S01]  /*47a0*/  MUFU.TANH R251, R6 ;  /* 0x0000000600fb7308 */ /* 0x000fe20000002400 */
[----:B------:R-:W-:Y:S01]  /*47b0*/  @P2 ISETP.GE.AND P2, PT, R2, UR35, PT ;  /* 0x0000002302002c0c */ /* 0x000fe2000bf46270 */
[----:B------:R-:W-:Y:S01]  /*47c0*/  FMUL.FTZ R13, R13, UR14 ;  /* 0x0000000e0d0d7c20 */ /* 0x000fe20008410000 */
[----:B------:R-:W-:Y:S01]  /*47d0*/  FMUL.FTZ R12, R12, UR14 ;  /* 0x0000000e0c0c7c20 */ /* 0x000fe20008410000 */
[----:B------:R-:W-:Y:S06]  /*47e0*/  FMUL.FTZ R14, R14, UR14 ;  /* 0x0000000e0e0e7c20 */ /* 0x000fec0008410000 */
[----:B------:R-:W1:Y:S01]  /*47f0*/  MUFU.TANH R92, R4 ;  /* 0x00000004005c7308 */ /* 0x000e620000002400 */
[----:B------:R-:W-:Y:S01]  /*4800*/  FMUL.FTZ R15, R15, UR14 ;  /* 0x0000000e0f0f7c20 */ /* 0x000fe20008410000 */
[----:B------:R-:W-:Y:S01]  /*4810*/  FMUL.FTZ R16, R16, UR14 ;  /* 0x0000000e10107c20 */ /* 0x000fe20008410000 */
[----:B------:R-:W-:Y:S01]  /*4820*/  FMUL.FTZ R17, R17, UR14 ;  /* 0x0000000e11117c20 */ /* 0x000fe20008410000 */
[----:B------:R-:W-:Y:S06]  /*4830*/  FMUL.FTZ R18, R18, UR14 ;  /* 0x0000000e12127c20 */ /* 0x000fec0008410000 */
[----:B------:R-:W-:Y:S01]  /*4840*/  MUFU.TANH R101, R11 ;  /* 0x0000000b00657308 */ /* 0x000fe20000002400 */
[----:B------:R-:W-:Y:S09]  /*4850*/  FMUL.FTZ R19, R19, UR14 ;  /* 0x0000000e13137c20 */ /* 0x000ff20008410000 */
[----:B------:R4:W-:Y:S10]  /*4860*/  MUFU.TANH R87, R16 ;  /* 0x0000001000577308 */ /* 0x0009f40000002400 */
[----:B------:R-:W1:Y:S10]  /*4870*/  MUFU.TANH R250, R7 ;  /* 0x0000000700fa7308 */ /* 0x000e740000002400 */
[----:B------:R-:W1:Y:S01]  /*4880*/  MUFU.TANH R102, R10 ;  /* 0x0000000a00667308 */ /* 0x000e620000002400 */
[----:B----4-:R-:W4:Y:S09]  /*4890*/  LDL R16, [R1+0x50] ;  /* 0x0000500001107983 */ /* 0x010f320000100800 */
[----:B------:R-:W1:Y:S10]  /*48a0*/  MUFU.TANH R89, R13 ;  /* 0x0000000d00597308 */ /* 0x000e740000002400 */
[----:B------:R-:W1:Y:S10]  /*48b0*/  MUFU.TANH R91, R12 ;  /* 0x0000000c005b7308 */ /* 0x000e740000002400 */
[----:B------:R-:W1:Y:S10]  /*48c0*/  MUFU.TANH R99, R14 ;  /* 0x0000000e00637308 */ /* 0x000e740000002400 */
[----:B------:R1:W3:Y:S10]  /*48d0*/  MUFU.TANH R98, R15 ;  /* 0x0000000f00627308 */ /* 0x0002f40000002400 */
[----:B------:R-:W3:Y:S10]  /*48e0*/  MUFU.TANH R86, R17 ;  /* 0x0000001100567308 */ /* 0x000ef40000002400 */
[----:B------:R-:W-:Y:S01]  /*48f0*/  MUFU.TANH R96, R18 ;  /* 0x0000001200607308 */ /* 0x000fe20000002400 */
[----:B-1----:R-:W-:Y:S04]  /*4900*/  LOP3.LUT R15, R252, 0x38, RZ, 0xc0, !PT ;  /* 0x00000038fc0f7812 */ /* 0x002fe800078ec0ff */
[----:B------:R-:W-:Y:S05]  /*4910*/  LOP3.LUT R15, R15, 0x20, R72, 0x78, !PT ;  /* 0x000000200f0f7812 */ /* 0x000fea00078e7848 */
[----:B------:R-:W-:Y:S01]  /*4920*/  MUFU.TANH R94, R19 ;  /* 0x00000013005e7308 */ /* 0x000fe20000002400 */
[C---:B--2---:R-:W-:Y:S01]  /*4930*/  VIADD R2, R73.reuse, 0x19 ;  /* 0x0000001949027836 */ /* 0x044fe20000000000 */
[C---:B------:R-:W-:Y:S01]  /*4940*/  IADD3 R0, PT, PT, R73.reuse, 0x21, RZ ;  /* 0x0000002149007810 */ /* 0x040fe20007ffe0ff */
[C---:B------:R-:W-:Y:S01]  /*4950*/  VIADD R8, R73.reuse, 0x18 ;  /* 0x0000001849087836 */ /* 0x040fe20000000000 */
[C---:B------:R-:W-:Y:S02]  /*4960*/  IADD3 R7, PT, PT, R73.reuse, 0x11, RZ ;  /* 0x0000001149077810 */ /* 0x040fe40007ffe0ff */
[----:B------:R-:W-:Y:S02]  /*4970*/  IABS R2, R2 ;  /* 0x0000000200027213 */ /* 0x000fe40000000000 */
[----:B------:R-:W-:Y:S02]  /*4980*/  IABS R0, R0 ;  /* 0x0000000000007213 */ /* 0x000fe40000000000 */
[----:B------:R-:W-:Y:S02]  /*4990*/  I2FP.F32.S32 R9, R2 ;  /* 0x0000000200097245 */ /* 0x000fe40000201400 */
[----:B------:R-:W-:Y:S01]  /*49a0*/  IADD3 R2, PT, PT, R73, 0x20, RZ ;  /* 0x0000002049027810 */ /* 0x000fe20007ffe0ff */
[----:B---3--:R-:W-:Y:S01]  /*49b0*/  FMUL.FTZ R10, R74, 1.4426950216293334961 ;  /* 0x3fb8aa3b4a0a7820 */ /* 0x008fe20000410000 */
[----:B------:R-:W-:Y:S01]  /*49c0*/  I2FP.F32.S32 R6, R0 ;  /* 0x0000000000067245 */ /* 0x000fe20000201400 */
[----:B------:R-:W-:Y:S01]  /*49d0*/  FFMA.FTZ R0, R9, -UR8, R92 ;  /* 0x8000000809007c23 */ /* 0x000fe2000801005c */
[----:B------:R-:W-:Y:S02]  /*49e0*/  IABS R2, R2 ;  /* 0x0000000200027213 */ /* 0x000fe40000000000 */
[----:B------:R-:W-:Y:S01]  /*49f0*/  IABS R8, R8 ;  /* 0x0000000800087213 */ /* 0x000fe20000000000 */
[----:B------:R-:W-:Y:S01]  /*4a00*/  FFMA.FTZ R6, R6, -UR8, R251 ;  /* 0x8000000806067c23 */ /* 0x000fe200080100fb */
[----:B------:R-:W-:Y:S01]  /*4a10*/  @P1 FSEL R0, R0, -INF , !P6 ;  /* 0xff80000000001808 */ /* 0x000fe20007000000 */
[----:B------:R-:W-:Y:S02]  /*4a20*/  IMAD.MOV.U32 R4, RZ, RZ, R2 ;  /* 0x000000ffff047224 */ /* 0x000fe400078e0002 */
[C---:B------:R-:W-:Y:S01]  /*4a30*/  FMUL.FTZ R2, R75.reuse, 1.4426950216293334961 ;  /* 0x3fb8aa3b4b027820 */ /* 0x040fe20000410000 */
[----:B------:R-:W-:Y:S02]  /*4a40*/  FSETP.NEU.FTZ.AND P1, PT, R75, -INF , PT ;  /* 0xff8000004b00780b */ /* 0x000fe40003f3d000 */
[----:B------:R-:W-:Y:S02]  /*4a50*/  @P0 FSEL R6, R6, -INF , !P6 ;  /* 0xff80000006060808 */ /* 0x000fe40007000000 */
[----:B------:R-:W-:Y:S02]  /*4a60*/  FSEL R2, R2, RZ, P1 ;  /* 0x000000ff02027208 */ /* 0x000fe40000800000 */
[----:B------:R-:W-:Y:S02]  /*4a70*/  PLOP3.LUT P6, PT, PT, PT, UP1, 0x80, 0x8 ;  /* 0x000000000008781c */ /* 0x000fe40003fcf018 */
[----:B------:R-:W-:Y:S01]  /*4a80*/  PLOP3.LUT P0, PT, PT, PT, UP1, 0x80, 0x8 ;  /* 0x000000000008781c */ /* 0x000fe20003f0f018 */
[----:B------:R-:W-:Y:S01]  /*4a90*/  FFMA.FTZ R11, R0, UR11, -R2 ;  /* 0x0000000b000b7c23 */ /* 0x000fe20008010802 */
[----:B------:R-:W-:Y:S02]  /*4aa0*/  I2FP.F32.S32 R8, R8 ;  /* 0x0000000800087245 */ /* 0x000fe40000201400 */
[----:B------:R-:W-:Y:S01]  /*4ab0*/  I2FP.F32.S32 R4, R4 ;  /* 0x0000000400047245 */ /* 0x000fe20000201400 */
[----:B------:R1:W-:Y:S01]  /*4ac0*/  MUFU.EX2 R110, R11 ;  /* 0x0000000b006e7308 */ /* 0x0003e20000000800 */
[----:B------:R-:W-:Y:S01]  /*4ad0*/  FSETP.NEU.FTZ.AND P1, PT, R74, -INF , PT ;  /* 0xff8000004a00780b */ /* 0x000fe20003f3d000 */
[----:B------:R-:W-:Y:S01]  /*4ae0*/  FFMA.FTZ R5, R8, -UR8, R90 ;  /* 0x8000000808057c23 */ /* 0x000fe2000801005a */
[----:B------:R-:W-:Y:S01]  /*4af0*/  IABS R7, R7 ;  /* 0x0000000700077213 */ /* 0x000fe20000000000 */
[----:B------:R-:W-:Y:S01]  /*4b00*/  FFMA.FTZ R4, R4, -UR8, R250 ;  /* 0x8000000804047c23 */ /* 0x000fe200080100fa */
[----:B------:R-:W-:Y:S01]  /*4b10*/  FSEL R0, R10, RZ, P1 ;  /* 0x000000ff0a007208 */ /* 0x000fe20000800000 */
[----:B------:R-:W-:Y:S01]  /*4b20*/  VIADD R10, R73, 0x10 ;  /* 0x00000010490a7836 */ /* 0x000fe20000000000 */
[----:B------:R-:W-:Y:S02]  /*4b30*/  @P6 FSEL R5, R5, -INF , !P5 ;  /* 0xff80000005056808 */ /* 0x000fe40006800000 */
[----:B------:R-:W-:Y:S01]  /*4b40*/  @P0 FSEL R4, R4, -INF , !P5 ;  /* 0xff80000004040808 */ /* 0x000fe20006800000 */
[----:B------:R-:W-:Y:S01]  /*4b50*/  FFMA.FTZ R6, R6, UR11, -R0 ;  /* 0x0000000b06067c23 */ /* 0x000fe20008010800 */
[----:B------:R-:W-:Y:S01]  /*4b60*/  PLOP3.LUT P5, PT, PT, PT, UP1, 0x80, 0x8 ;  /* 0x000000000008781c */ /* 0x000fe20003faf018 */
[----:B------:R-:W-:Y:S01]  /*4b70*/  FFMA.FTZ R5, R5, UR11, -R2 ;  /* 0x0000000b05057c23 */ /* 0x000fe20008010802 */
[----:B------:R-:W-:Y:S01]  /*4b80*/  PLOP3.LUT P6, PT, PT, PT, UP1, 0x80, 0x8 ;  /* 0x000000000008781c */ /* 0x000fe20003fcf018 */
[----:B------:R2:W-:Y:S01]  /*4b90*/  MUFU.EX2 R108, R6 ;  /* 0x00000006006c7308 */ /* 0x0005e20000000800 */
[----:B------:R-:W-:Y:S01]  /*4ba0*/  PLOP3.LUT P0, PT, PT, PT, UP1, 0x80, 0x8 ;  /* 0x000000000008781c */ /* 0x000fe20003f0f018 */
[----:B------:R-:W-:Y:S01]  /*4bb0*/  FFMA.FTZ R4, R4, UR11, -R0 ;  /* 0x0000000b04047c23 */ /* 0x000fe20008010800 */
[----:B-1----:R-:W-:Y:S02]  /*4bc0*/  I2FP.F32.S32 R11, R7 ;  /* 0x00000007000b7245 */ /* 0x002fe40000201400 */
[----:B------:R-:W-:Y:S02]  /*4bd0*/  PLOP3.LUT P1, PT, PT, PT, UP1, 0x80, 0x8 ;  /* 0x000000000008781c */ /* 0x000fe40003f2f018 */
[----:B------:R-:W-:Y:S01]  /*4be0*/  IABS R10, R10 ;  /* 0x0000000a000a7213 */ /* 0x000fe20000000000 */
[----:B------:R-:W-:Y:S02]  /*4bf0*/  FFMA.FTZ R7, R11, -UR8, R93 ;  /* 0x800000080b077c23 */ /* 0x000fe4000801005d */
[----:B------:R1:W-:Y:S01]  /*4c00*/  MUFU.EX2 R109, R5 ;  /* 0x00000005006d7308 */ /* 0x0003e20000000800 */
[----:B------:R-:W-:Y:S02]  /*4c10*/  I2FP.F32.S32 R10, R10 ;  /* 0x0000000a000a7245 */ /* 0x000fe40000201400 */
[----:B------:R-:W-:Y:S01]  /*4c20*/  @P5 FSEL R7, R7, -INF , !P2 ;  /* 0xff80000007075808 */ /* 0x000fe20005000000 */
[C---:B------:R-:W-:Y:S01]  /*4c30*/  @P0 VIADD R12, R3.reuse, 0x10 ;  /* 0x00000010030c0836 */ /* 0x040fe20000000000 */
[----:B------:R-:W-:Y:S02]  /*4c40*/  PLOP3.LUT P5, PT, PT, PT, UP1, 0x80, 0x8 ;  /* 0x000000000008781c */ /* 0x000fe40003faf018 */
[----:B------:R-:W-:Y:S01]  /*4c50*/  @P6 IADD3 R13, PT, PT, R3, 0x9, RZ ;  /* 0x00000009030d6810 */ /* 0x000fe20007ffe0ff */
[----:B------:R-:W-:Y:S02]  /*4c60*/  FFMA.FTZ R7, R7, UR11, -R2 ;  /* 0x0000000b07077c23 */ /* 0x000fe40008010802 */
[----:B------:R3:W4:Y:S01]  /*4c70*/  MUFU.EX2 R107, R4 ;  /* 0x00000004006b7308 */ /* 0x0007220000000800 */
[----:B--2---:R-:W-:Y:S01]  /*4c80*/  FFMA.FTZ R6, R10, -UR8, R88 ;  /* 0x800000080a067c23 */ /* 0x004fe20008010058 */
[----:B------:R-:W-:Y:S02]  /*4c90*/  PLOP3.LUT P0, PT, PT, PT, UP1, 0x80, 0x8 ;  /* 0x000000000008781c */ /* 0x000fe40003f0f018 */
[----:B------:R-:W-:Y:S02]  /*4ca0*/  @P1 ISETP.GE.AND P1, PT, R13, UR35, PT ;  /* 0x000000230d001c0c */ /* 0x000fe4000bf26270 */
[----:B------:R-:W-:Y:S01]  /*4cb0*/  PLOP3.LUT P6, PT, PT, PT, UP1, 0x80, 0x8 ;  /* 0x000000000008781c */ /* 0x000fe20003fcf018 */
[----:B-1----:R-:W-:Y:S03]  /*4cc0*/  FFMA.FTZ R5, R9, -UR8, R102 ;  /* 0x8000000809057c23 */ /* 0x002fe60008010066 */
[----:B------:R1:W-:Y:S01]  /*4cd0*/  MUFU.EX2 R249, R7 ;  /* 0x0000000700f97308 */ /* 0x0003e20000000800 */
[----:B------:R-:W-:Y:S01]  /*4ce0*/  @P5 FSEL R6, R6, -INF , !P1 ;  /* 0xff80000006065808 */ /* 0x000fe20004800000 */
[----:B------:R-:W2:Y:S01]  /*4cf0*/  LDL R13, [R1+0x5c] ;  /* 0x00005c00010d7983 */ /* 0x000ea20000100800 */
[----:B------:R-:W-:Y:S02]  /*4d00*/  PLOP3.LUT P5, PT, PT, PT, UP1, 0x80, 0x8 ;  /* 0x000000000008781c */ /* 0x000fe40003faf018 */
[----:B------:R-:W-:Y:S02]  /*4d10*/  @P0 FSEL R5, R5, -INF , !P2 ;  /* 0xff80000005050808 */ /* 0x000fe40005000000 */
[----:B------:R-:W-:Y:S02]  /*4d20*/  PLOP3.LUT P0, PT, PT, PT, UP1, 0x80, 0x8 ;  /* 0x000000000008781c */ /* 0x000fe40003f0f018 */
[----:B---3--:R-:W-:Y:S01]  /*4d30*/  IADD3 R4, PT, PT, R73, 0x9, RZ ;  /* 0x0000000949047810 */ /* 0x008fe20007ffe0ff */
[----:B------:R-:W-:Y:S01]  /*4d40*/  FFMA.FTZ R5, R5, UR11, -R0 ;  /* 0x0000000b05057c23 */ /* 0x000fe20008010800 */
[----:B------:R-:W-:Y:S01]  /*4d50*/  @P6 ISETP.GE.AND P6, PT, R12, UR35, PT ;  /* 0x000000230c006c0c */ /* 0x000fe2000bfc6270 */
[----:B------:R-:W-:Y:S01]  /*4d60*/  VIADD R12, R73, 0x8 ;  /* 0x00000008490c7836 */ /* 0x000fe20000000000 */
[----:B------:R-:W-:Y:S01]  /*4d70*/  IABS R9, R4 ;  /* 0x0000000400097213 */ /* 0x000fe20000000000 */
[----:B------:R-:W-:Y:S01]  /*4d80*/  FFMA.FTZ R4, R8, -UR8, R101 ;  /* 0x8000000808047c23 */ /* 0x000fe20008010065 */
[----:B-1----:R-:W-:Y:S01]  /*4d90*/  FFMA.FTZ R7, R6, UR11, -R2 ;  /* 0x0000000b06077c23 */ /* 0x002fe20008010802 */
[----:B------:R1:W-:Y:S01]  /*4da0*/  MUFU.EX2 R106, R5 ;  /* 0x00000005006a7308 */ /* 0x0003e20000000800 */
[----:B------:R-:W-:Y:S02]  /*4db0*/  IABS R6, R12 ;  /* 0x0000000c00067213 */ /* 0x000fe40000000000 */
[----:B------:R-:W-:Y:S01]  /*4dc0*/  PLOP3.LUT P2, PT, PT, PT, UP1, 0x80, 0x8 ;  /* 0x000000000008781c */ /* 0x000fe20003f4f018 */
[----:B------:R-:W3:Y:S01]  /*4dd0*/  LDL R12, [R1+0x60] ;  /* 0x00006000010c7983 */ /* 0x000ee20000100800 */
[----:B------:R-:W-:Y:S02]  /*4de0*/  @P0 FSEL R4, R4, -INF , !P1 ;  /* 0xff80000004040808 */ /* 0x000fe40004800000 */
[----:B------:R-:W-:Y:S03]  /*4df0*/  PLOP3.LUT P1, PT, PT, PT, UP1, 0x80, 0x8 ;  /* 0x000000000008781c */ /* 0x000fe60003f2f018 */
[----:B------:R1:W4:Y:S01]  /*4e00*/  MUFU.EX2 R248, R7 ;  /* 0x0000000700f87308 */ /* 0x0003220000000800 */
[----:B------:R-:W-:Y:S01]  /*4e10*/  I2FP.F32.S32 R8, R6 ;  /* 0x0000000600087245 */ /* 0x000fe20000201400 */
[----:B------:R-:W-:Y:S01]  /*4e20*/  FFMA.FTZ R4, R4, UR11, -R0 ;  /* 0x0000000b04047c23 */ /* 0x000fe20008010800 */
[----:B------:R-:W-:Y:S07]  /*4e30*/  PLOP3.LUT P0, PT, PT, PT, UP1, 0x80, 0x8 ;  /* 0x000000000008781c */ /* 0x000fee0003f0f018 */
[----:B------:R1:W-:Y:S02]  /*4e40*/  MUFU.EX2 R105, R4 ;  /* 0x0000000400697308 */ /* 0x0003e40000000800 */
[----:B-1----:R-:W-:Y:S02]  /*4e50*/  @P2 IADD3 R5, PT, PT, R3, 0x11, RZ ;  /* 0x0000001103052810 */ /* 0x002fe40007ffe0ff */
[----:B------:R-:W-:Y:S02]  /*4e60*/  PLOP3.LUT P2, PT, PT, PT, UP1, 0x80, 0x8 ;  /* 0x000000000008781c */ /* 0x000fe40003f4f018 */
[----:B------:R-:W-:Y:S01]  /*4e70*/  @P5 ISETP.GE.AND P5, PT, R5, UR35, PT ;  /* 0x0000002305005c0c */ /* 0x000fe2000bfa6270 */
[----:B------:R-:W-:Y:S01]  /*4e80*/  FFMA.FTZ R5, R8, -UR8, R89 ;  /* 0x8000000808057c23 */ /* 0x000fe20008010059 */
[----:B------:R-:W-:Y:S04]  /*4e90*/  I2FP.F32.S32 R7, R9 ;  /* 0x0000000900077245 */ /* 0x000fe80000201400 */
[----:B------:R-:W-:Y:S02]  /*4ea0*/  @P0 FSEL R5, R5, -INF , !P5 ;  /* 0xff80000005050808 */ /* 0x000fe40006800000 */
[----:B------:R-:W-:Y:S01]  /*4eb0*/  PLOP3.LUT P0, PT, PT, PT, UP1, 0x80, 0x8 ;  /* 0x000000000008781c */ /* 0x000fe20003f0f018 */
[----:B------:R-:W-:Y:S01]  /*4ec0*/  FFMA.FTZ R6, R7, -UR8, R91 ;  /* 0x8000000807067c23 */ /* 0x000fe2000801005b */
[----:B------:R-:W-:Y:S01]  /*4ed0*/  FFMA.FTZ R4, R11, -UR8, R99 ;  /* 0x800000080b047c23 */ /* 0x000fe20008010063 */
[----:B------:R-:W-:Y:S03]  /*4ee0*/  VIADD R11, R73, 0x1 ;  /* 0x00000001490b7836 */ /* 0x000fe60000000000 */
[----:B------:R-:W-:Y:S02]  /*4ef0*/  @P1 FSEL R6, R6, -INF , !P6 ;  /* 0xff80000006061808 */ /* 0x000fe40007000000 */
[----:B------:R-:W-:Y:S02]  /*4f00*/  PLOP3.LUT P1, PT, PT, PT, UP1, 0x80, 0x8 ;  /* 0x000000000008781c */ /* 0x000fe40003f2f018 */
[----:B------:R-:W-:Y:S01]  /*4f10*/  @P2 FSEL R4, R4, -INF , !P6 ;  /* 0xff80000004042808 */ /* 0x000fe20007000000 */
[----:B------:R-:W-:Y:S01]  /*4f20*/  FFMA.FTZ R9, R6, UR11, -R2 ;  /* 0x0000000b06097c23 */ /* 0x000fe20008010802 */
[----:B------:R-:W-:Y:S01]  /*4f30*/  FFMA.FTZ R6, R10, -UR8, R98 ;  /* 0x800000080a067c23 */ /* 0x000fe20008010062 */
[----:B------:R-:W-:Y:S02]  /*4f40*/  PLOP3.LUT P2, PT, PT, PT, UP1, 0x80, 0x8 ;  /* 0x000000000008781c */ /* 0x000fe40003f4f018 */
[----:B------:R1:W-:Y:S01]  /*4f50*/  MUFU.EX2 R247, R9 ;  /* 0x0000000900f77308 */ /* 0x0003e20000000800 */
[----:B------:R-:W-:Y:S01]  /*4f60*/  FFMA.FTZ R4, R4, UR11, -R0 ;  /* 0x0000000b04047c23 */ /* 0x000fe20008010800 */
[----:B------:R-:W-:Y:S02]  /*4f70*/  PLOP3.LUT P6, PT, PT, PT, UP1, 0x80, 0x8 ;  /* 0x000000000008781c */ /* 0x000fe40003fcf018 */
[----:B------:R-:W-:Y:S02]  /*4f80*/  IABS R10, R73 ;  /* 0x00000049000a7213 */ /* 0x000fe40000000000 */
[----:B------:R-:W-:Y:S04]  /*4f90*/  @P1 FSEL R6, R6, -INF , !P5 ;  /* 0xff80000006061808 */ /* 0x000fe80006800000 */
[----:B------:R-:W-:Y:S01]  /*4fa0*/  MUFU.EX2 R104, R4 ;  /* 0x0000000400687308 */ /* 0x000fe20000000800 */
[----:B------:R-:W-:Y:S02]  /*4fb0*/  PLOP3.LUT P1, PT, PT, PT, UP1, 0x80, 0x8 ;  /* 0x000000000008781c */ /* 0x000fe40003f2f018 */
[----:B------:R-:W-:Y:S02]  /*4fc0*/  PLOP3.LUT P5, PT, PT, PT, UP1, 0x80, 0x8 ;  /* 0x000000000008781c */ /* 0x000fe40003faf018 */
[C---:B------:R-:W-:Y:S02]  /*4fd0*/  SHF.L.U32 R73, R100.reuse, 0x5, RZ ;  /* 0x0000000564497819 */ /* 0x040fe400000006ff */
[----:B------:R-:W-:Y:S01]  /*4fe0*/  SHF.L.U32 R100, R100, 0x4, RZ ;  /* 0x0000000464647819 */ /* 0x000fe200000006ff */
[----:B-1----:R-:W-:Y:S01]  /*4ff0*/  FFMA.FTZ R9, R5, UR11, -R2 ;  /* 0x0000000b05097c23 */ /* 0x002fe20008010802 */
[----:B------:R-:W-:Y:S02]  /*5000*/  IABS R5, R11 ;  /* 0x0000000b00057213 */ /* 0x000fe40000000000 */
[----:B------:R-:W-:Y:S01]  /*5010*/  @P0 IADD3 R11, PT, PT, R3, 0x18, RZ ;  /* 0x00000018030b0810 */ /* 0x000fe20007ffe0ff */
[----:B------:R1:W4:Y:S01]  /*5020*/  MUFU.EX2 R246, R9 ;  /* 0x0000000900f67308 */ /* 0x0003220000000800 */
[----:B------:R-:W-:Y:S02]  /*5030*/  PLOP3.LUT P0, PT, PT, PT, UP1, 0x80, 0x8 ;  /* 0x000000000008781c */ /* 0x000fe40003f0f018 */
[----:B------:R-:W-:Y:S02]  /*5040*/  @P2 ISETP.GE.AND P2, PT, R11, UR35, PT ;  /* 0x000000230b002c0c */ /* 0x000fe4000bf46270 */
[----:B------:R-:W-:Y:S02]  /*5050*/  LOP3.LUT R14, R73, 0xc00, RZ, 0xc0, !PT ;  /* 0x00000c00490e7812 */ /* 0x000fe400078ec0ff */
[----:B------:R-:W-:Y:S02]  /*5060*/  LOP3.LUT R100, R100, 0x1c0, RZ, 0xc0, !PT ;  /* 0x000001c064647812 */ /* 0x000fe400078ec0ff */
[----:B------:R-:W-:Y:S04]  /*5070*/  LOP3.LUT R14, R14, 0x6, R252, 0xf8, !PT ;  /* 0x000000060e0e7812 */ /* 0x000fe800078ef8fc */
[----:B------:R-:W-:Y:S02]  /*5080*/  LOP3.LUT R14, R14, R15, R100, 0xfe, !PT ;  /* 0x0000000f0e0e7212 */ /* 0x000fe400078efe64 */
[----:B-1----:R-:W-:Y:S02]  /*5090*/  I2FP.F32.S32 R9, R5 ;  /* 0x0000000500097245 */ /* 0x002fe40000201400 */
[----:B------:R-:W-:Y:S02]  /*50a0*/  MOV R5, R10 ;  /* 0x0000000a00057202 */ /* 0x000fe40000000f00 */
[----:B------:R-:W-:Y:S01]  /*50b0*/  LEA R83, R14, UR4, 0x1 ;  /* 0x000000040e537c11 */ /* 0x000fe2000f8e08ff */
[----:B------:R-:W-:Y:S01]  /*50c0*/  FFMA.FTZ R4, R9, -UR8, R87 ;  /* 0x8000000809047c23 */ /* 0x000fe20008010057 */
[----:B------:R-:W-:Y:S01]  /*50d0*/  FFMA.FTZ R9, R6, UR11, -R0 ;  /* 0x0000000b06097c23 */ /* 0x000fe20008010800 */
[----:B------:R-:W-:Y:S01]  /*50e0*/  I2FP.F32.S32 R6, R5 ;  /* 0x0000000500067245 */ /* 0x000fe20000201400 */
[----:B------:R-:W-:Y:S02]  /*50f0*/  @P6 VIADD R5, R3, 0x19 ;  /* 0x0000001903056836 */ /* 0x000fe40000000000 */
[----:B------:R-:W-:Y:S01]  /*5100*/  @P1 FSEL R4, R4, -INF , !P2 ;  /* 0xff80000004041808 */ /* 0x000fe20005000000 */
[----:B------:R-:W1:Y:S01]  /*5110*/  MUFU.EX2 R103, R9 ;  /* 0x0000000900677308 */ /* 0x000e620000000800 */
[----:B------:R-:W-:Y:S01]  /*5120*/  PLOP3.LUT P1, PT, PT, PT, UP1, 0x80, 0x8 ;  /* 0x000000000008781c */ /* 0x000fe20003f2f018 */
[----:B------:R-:W-:Y:S01]  /*5130*/  FFMA.FTZ R3, R6, -UR8, R86 ;  /* 0x8000000806037c23 */ /* 0x000fe20008010056 */
[----:B------:R-:W-:Y:S01]  /*5140*/  @P5 ISETP.GE.AND P5, PT, R5, UR35, PT ;  /* 0x0000002305005c0c */ /* 0x000fe2000bfa6270 */
[--C-:B------:R-:W-:Y:S01]  /*5150*/  FFMA.FTZ R4, R4, UR11, -R2.reuse ;  /* 0x0000000b04047c23 */ /* 0x100fe20008010802 */
[----:B----4-:R-:W-:Y:S02]  /*5160*/  F2FP.F16.F32.PACK_AB R6, R107, R108 ;  /* 0x0000006c6b06723e */ /* 0x010fe400000000ff */
[----:B------:R-:W-:Y:S03]  /*5170*/  @P0 FSEL R3, R3, -INF , !P5 ;  /* 0xff80000003030808 */ /* 0x000fe60006800000 */
[----:B------:R4:W-:Y:S01]  /*5180*/  MUFU.EX2 R97, R4 ;  /* 0x0000000400617308 */ /* 0x0009e20000000800 */
[----:B------:R-:W-:Y:S01]  /*5190*/  PLOP3.LUT P0, PT, PT, PT, UP1, 0x80, 0x8 ;  /* 0x000000000008781c */ /* 0x000fe20003f0f018 */
[----:B------:R1:W-:Y:S01]  /*51a0*/  STS [R83+0x14400], R6 ;  /* 0x0144000653007388 */ /* 0x0003e20000000800 */
[----:B------:R-:W-:Y:S07]  /*51b0*/  FFMA.FTZ R2, R3, UR11, -R2 ;  /* 0x0000000b03027c23 */ /* 0x000fee0008010802 */
[----:B------:R1:W3:Y:S01]  /*51c0*/  MUFU.EX2 R95, R2 ;  /* 0x00000002005f7308 */ /* 0x0002e20000000800 */
[----:B----4-:R-:W-:Y:S01]  /*51d0*/  FFMA.FTZ R4, R7, -UR8, R96 ;  /* 0x8000000807047c23 */ /* 0x010fe20008010060 */
[----:B------:R-:W-:Y:S04]  /*51e0*/  F2FP.F16.F32.PACK_AB R7, R109, R110 ;  /* 0x0000006e6d07723e */ /* 0x000fe800000000ff */
[----:B------:R-:W-:Y:S01]  /*51f0*/  @P1 FSEL R4, R4, -INF , !P2 ;  /* 0xff80000004041808 */ /* 0x000fe20005000000 */
[----:B------:R-:W-:Y:S01]  /*5200*/  STS [R83+0x14000], R7 ;  /* 0x0140000753007388 */ /* 0x000fe20000000800 */
[----:B-1----:R-:W-:Y:S03]  /*5210*/  FFMA.FTZ R2, R8, -UR8, R94 ;  /* 0x8000000808027c23 */ /* 0x002fe6000801005e */
[--C-:B------:R-:W-:Y:S01]  /*5220*/  FFMA.FTZ R3, R4, UR11, -R0.reuse ;  /* 0x0000000b04037c23 */ /* 0x100fe20008010800 */
[----:B------:R-:W-:Y:S02]  /*5230*/  LEA R4, P1, R16, R244, 0x2 ;  /* 0x000000f410047211 */ /* 0x000fe400078210ff */
[----:B------:R-:W-:Y:S01]  /*5240*/  @P0 FSEL R2, R2, -INF , !P5 ;  /* 0xff80000002020808 */ /* 0x000fe20006800000 */
[----:B------:R1:W-:Y:S01]  /*5250*/  MUFU.EX2 R100, R3 ;  /* 0x0000000300647308 */ /* 0x0003e20000000800 */
[----:B------:R-:W-:Y:S02]  /*5260*/  LEA.HI.X R5, R16, R245, RZ, 0x2, P1 ;  /* 0x000000f510057211 */ /* 0x000fe400008f14ff */
[----:B------:R-:W4:Y:S01]  /*5270*/  LDL R245, [R1+0x28] ;  /* 0x0000280001f57983 */ /* 0x000f220000100800 */
[----:B------:R-:W-:Y:S01]  /*5280*/  FFMA.FTZ R0, R2, UR11, -R0 ;  /* 0x0000000b02007c23 */ /* 0x000fe20008010800 */
[----:B------:R-:W-:Y:S02]  /*5290*/  F2FP.F16.F32.PACK_AB R2, R248, R249 ;  /* 0x000000f9f802723e */ /* 0x000fe400000000ff */
[----:B------:R-:W-:Y:S03]  /*52a0*/  F2FP.F16.F32.PACK_AB R6, R246, R247 ;  /* 0x000000f7f606723e */ /* 0x000fe600000000ff */
[----:B------:R1:W3:Y:S01]  /*52b0*/  MUFU.EX2 R244, R0 ;  /* 0x0000000000f47308 */ /* 0x0002e20000000800 */
[----:B------:R-:W4:Y:S05]  /*52c0*/  LDG.E R81, desc[UR36][R4.64] ;  /* 0x0000002404517981 */ /* 0x000f2a000c1e1900 */
[----:B------:R3:W4:Y:S01]  /*52d0*/  LDG.E R80, desc[UR36][R4.64+0x20] ;  /* 0x0000202404507981 */ /* 0x000722000c1e1900 */
[----:B-1----:R-:W-:Y:S05]  /*52e0*/  LEA R3, R14, UR5, 0x1 ;  /* 0x000000050e037c11 */ /* 0x002fea000f8e08ff */
[C---:B------:R-:W-:Y:S01]  /*52f0*/  VIADD R82, R3.reuse, 0x20 ;  /* 0x0000002003527836 */ /* 0x040fe20000000000 */
[----:B------:R-:W-:Y:S02]  /*5300*/  @P4 IADD3 R82, PT, PT, R3, -0x20, RZ ;  /* 0xffffffe003524810 */ /* 0x000fe40007ffe0ff */
[----:B------:R-:W-:Y:S02]  /*5310*/  F2FP.F16.F32.PACK_AB R0, R105, R106 ;  /* 0x0000006a6900723e */ /* 0x000fe400000000ff */
[----:B--2---:R-:W-:Y:S01]  /*5320*/  IADD3 R84, PT, PT, R3, R13, RZ ;  /* 0x0000000d03547210 */ /* 0x004fe20007ffe0ff */
[----:B------:R-:W-:Y:S01]  /*5330*/  IMAD.IADD R85, R13, 0x1, R82 ;  /* 0x000000010d557824 */ /* 0x000fe200078e0252 */
[----:B------:R-:W-:Y:S03]  /*5340*/  F2FP.F16.F32.PACK_AB R3, R103, R104 ;  /* 0x000000686703723e */ /* 0x000fe600000000ff */
[----:B------:R1:W-:Y:S05]  /*5350*/  STS [R84], R2 ;  /* 0x0000000254007388 */ /* 0x0003ea0000000800 */
[----:B------:R2:W-:Y:S05]  /*5360*/  STS [R84+0x400], R0 ;  /* 0x0004000054007388 */ /* 0x0005ea0000000800 */
[----:B------:R-:W-:Y:S05]  /*5370*/  STS [R82], R6 ;  /* 0x0000000652007388 */ /* 0x000fea0000000800 */
[----:B------:R2:W-:Y:S01]  /*5380*/  STS [R82+0x400], R3 ;  /* 0x0004000352007388 */ /* 0x0005e20000000800 */
[----:B---3--:R-:W-:Y:S02]  /*5390*/  LEA R252, R12, UR4, 0x1 ;  /* 0x000000040cfc7c11 */ /* 0x008fe4000f8e08ff */
[----:B-1----:R-:W-:Y:S02]  /*53a0*/  F2FP.F16.F32.PACK_AB R2, R95, R97 ;  /* 0x000000615f02723e */ /* 0x002fe400000000ff */
[----:B--2---:R-:W-:Y:S03]  /*53b0*/  F2FP.F16.F32.PACK_AB R0, R244, R100 ;  /* 0x00000064f400723e */ /* 0x004fe600000000ff */
[----:B------:R-:W-:Y:S05]  /*53c0*/  STS [R85], R2 ;  /* 0x0000000255007388 */ /* 0x000fea0000000800 */
[----:B------:R-:W-:Y:S01]  /*53d0*/  STS [R85+0x400], R0 ;  /* 0x0004000055007388 */ /* 0x000fe20000000800 */
[C---:B------:R-:W-:Y:S04]  /*53e0*/  IADD3 R3, PT, PT, R252.reuse, R76, RZ ;  /* 0x0000004cfc037210 */ /* 0x040fe80007ffe0ff */
[----:B------:R-:W1:Y:S05]  /*53f0*/  LDSM.16.M88.4 R16, [R252+0x6000] ;  /* 0x00600000fc10783b */ /* 0x000e6a0000000200 */
[----:B------:R-:W2:Y:S01]  /*5400*/  LDSM.16.M88.4 R68, [R3+0x6000] ;  /* 0x006000000344783b */ /* 0x000ea20000000200 */
[C---:B-1----:R-:W-:Y:S08]  /*5410*/  HMMA.16816.F32 R4, R16.reuse, R148, RZ ;  /* 0x000000941004723c */ /* 0x042ff000000018ff */
[C---:B------:R-:W-:Y:S08]  /*5420*/  HMMA.16816.F32 R8, R16.reuse, R150, RZ ;  /* 0x000000961008723c */ /* 0x040ff000000018ff */
[C---:B------:R-:W-:Y:S08]  /*5430*/  HMMA.16816.F32 R12, R16.reuse, R152, RZ ;  /* 0x00000098100c723c */ /* 0x040ff000000018ff */
[----:B------:R-:W-:Y:S08]  /*5440*/  HMMA.16816.F32 R16, R16, R154, RZ ;  /* 0x0000009a1010723c */ /* 0x000ff000000018ff */
[C---:B--2---:R-:W-:Y:S08]  /*5450*/  HMMA.16816.F32 R4, R68.reuse, R156, R4 ;  /* 0x0000009c4404723c */ /* 0x044ff00000001804 */
[C---:B------:R-:W-:Y:S08]  /*5460*/  HMMA.16816.F32 R8, R68.reuse, R158, R8 ;  /* 0x0000009e4408723c */ /* 0x040ff00000001808 */
[C---:B------:R-:W-:Y:S08]  /*5470*/  HMMA.16816.F32 R12, R68.reuse, R160, R12 ;  /* 0x000000a0440c723c */ /* 0x040ff0000000180c */
[----:B------:R-:W-:Y:S01]  /*5480*/  HMMA.16816.F32 R16, R68, R162, R16 ;  /* 0x000000a24410723c */ /* 0x000fe20000001810 */
[----:B------:R-:W-:Y:S02]  /*5490*/  LDSM.16.M88.4 R68, [R252+0x8000] ;  /* 0x00800000fc44783b */ /* 0x000fe40000000200 */
[----:B----4-:R-:W-:Y:S05]  /*54a0*/  IADD3 R2, PT, PT, R252, R245, RZ ;  /* 0x000000f5fc027210 */ /* 0x010fea0007ffe0ff */
        /* <DEDUP_REMOVED lines=39> */
[----:B------:R1:W3:Y:S07]  /*5720*/  LDSM.16.M88.4 R72, [R0+0xa000] ;  /* 0x00a000000048783b */ /* 0x0002ee0000000200 */
[C---:B----4-:R-:W-:Y:S08]  /*5730*/  HMMA.16816.F32 R4, R76.reuse, R220, R4 ;  /* 0x000000dc4c04723c */ /* 0x050ff00000001804 */
        /* <DEDUP_REMOVED lines=9> */
[C---:B---3--:R-:W-:Y:S08]  /*57d0*/  HMMA.16816.F32 R4, R72.reuse, R236, R4 ;  /* 0x000000ec4804723c */ /* 0x048ff00000001804 */
[C---:B------:R-:W-:Y:S08]  /*57e0*/  HMMA.16816.F32 R8, R72.reuse, R238, R8 ;  /* 0x000000ee4808723c */ /* 0x040ff00000001808 */
[C---:B------:R-:W-:Y:S03]  /*57f0*/  HMMA.16816.F32 R12, R72.reuse, R240, R12 ;  /* 0x000000f0480c723c */ /* 0x040fe6000000180c */
[C---:B------:R-:W-:Y:S01]  /*5800*/  FADD.FTZ R2, -R81.reuse, R4 ;  /* 0x0000000451027221 */ /* 0x040fe20000010100 */
[----:B------:R-:W-:Y:S01]  /*5810*/  FADD.FTZ R4, -R81, R5 ;  /* 0x0000000551047221 */ /* 0x000fe20000010100 */
[C---:B------:R-:W-:Y:S01]  /*5820*/  FADD.FTZ R6, -R80.reuse, R6 ;  /* 0x0000000650067221 */ /* 0x040fe20000010100 */
[----:B------:R-:W-:Y:S01]  /*5830*/  FADD.FTZ R7, -R80, R7 ;  /* 0x0000000750077221 */ /* 0x000fe20000010100 */
[----:B------:R-:W-:Y:S01]  /*5840*/  FMUL.FTZ R2, R110, R2 ;  /* 0x000000026e027220 */ /* 0x000fe20000410000 */
[----:B------:R-:W-:Y:S01]  /*5850*/  HMMA.16816.F32 R16, R72, R242, R16 ;  /* 0x000000f24810723c */ /* 0x000fe20000001810 */
[----:B-----5:R1:W5:Y:S02]  /*5860*/  LDL.LU R110, [R1+0x90] ;  /* 0x00009000016e7983 */ /* 0x0203640000300800 */
[----:B------:R-:W-:Y:S01]  /*5870*/  FMUL.FTZ R4, R109, R4 ;  /* 0x000000046d047220 */ /* 0x000fe20000410000 */
[----:B------:R-:W-:Y:S01]  /*5880*/  FMUL.FTZ R3, R3, R2 ;  /* 0x0000000203037220 */ /* 0x000fe20000410000 */
[----:B------:R-:W-:Y:S01]  /*5890*/  FFMA.FTZ R2, -R93, R93, 1 ;  /* 0x3f8000005d027423 */ /* 0x000fe2000001015d */
[C---:B------:R-:W-:Y:S01]  /*58a0*/  FADD.FTZ R5, -R81.reuse, R8 ;  /* 0x0000000851057221 */ /* 0x040fe20000010100 */
[----:B------:R-:W-:Y:S01]  /*58b0*/  FMUL.FTZ R0, R0, R4 ;  /* 0x0000000400007220 */ /* 0x000fe20000410000 */
[----:B------:R-:W-:Y:S01]  /*58c0*/  FFMA.FTZ R4, -R88, R88, 1 ;  /* 0x3f80000058047423 */ /* 0x000fe20000010158 */
[----:B------:R-:W-:Y:S01]  /*58d0*/  FADD.FTZ R8, -R81, R9 ;  /* 0x0000000951087221 */ /* 0x000fe20000010100 */
[----:B------:R-:W-:Y:S01]  /*58e0*/  FMUL.FTZ R5, R249, R5 ;  /* 0x00000005f9057220 */ /* 0x000fe20000410000 */
[----:B------:R-:W-:Y:S01]  /*58f0*/  FADD.FTZ R12, -R81, R12 ;  /* 0x0000000c510c7221 */ /* 0x000fe20000010100 */
[----:B------:R-:W-:Y:S01]  /*5900*/  F2FP.F16.F32.PACK_AB R0, R0, R3 ;  /* 0x000000030000723e */ /* 0x000fe200000000ff */
[----:B------:R-:W-:Y:S01]  /*5910*/  FMUL.FTZ R2, R2, UR14 ;  /* 0x0000000e02027c20 */ /* 0x000fe20008410000 */
[----:B------:R-:W-:Y:S01]  /*5920*/  FMUL.FTZ R8, R248, R8 ;  /* 0x00000008f8087220 */ /* 0x000fe20000410000 */
[----:B------:R-:W-:Y:S01]  /*5930*/  FMUL.FTZ R4, R4, UR14 ;  /* 0x0000000e04047c20 */ /* 0x000fe20008410000 */
[----:B------:R-:W-:Y:S01]  /*5940*/  FFMA.FTZ R3, -R89, R89, 1 ;  /* 0x3f80000059037423 */ /* 0x000fe20000010159 */
[----:B------:R2:W-:Y:S01]  /*5950*/  STS [R83+0x12000], R0 ;  /* 0x0120000053007388 */ /* 0x0005e20000000800 */
[----:B------:R-:W-:Y:S01]  /*5960*/  FMUL.FTZ R2, R2, R5 ;  /* 0x0000000502027220 */ /* 0x000fe20000410000 */
[----:B------:R-:W-:Y:S01]  /*5970*/  FADD.FTZ R9, -R81, R16 ;  /* 0x0000001051097221 */ /* 0x000fe20000010100 */
[----:B------:R-:W-:Y:S01]  /*5980*/  FMUL.FTZ R16, R247, R12 ;  /* 0x0000000cf7107220 */ /* 0x000fe20000410000 */
[----:B------:R-:W-:Y:S01]  /*5990*/  FFMA.FTZ R5, -R91, R91, 1 ;  /* 0x3f8000005b057423 */ /* 0x000fe2000001015b */
[----:B------:R-:W-:Y:S01]  /*59a0*/  FADD.FTZ R13, -R81, R13 ;  /* 0x0000000d510d7221 */ /* 0x000fe20000010100 */
[----:B------:R-:W-:Y:S01]  /*59b0*/  FMUL.FTZ R12, R97, R9 ;  /* 0x00000009610c7220 */ /* 0x000fe20000410000 */
[----:B------:R-:W-:Y:S01]  /*59c0*/  FMUL.FTZ R4, R4, R8 ;  /* 0x0000000804047220 */ /* 0x000fe20000410000 */
[----:B------:R1:W5:Y:S01]  /*59d0*/  LDL.LU R109, [R1+0x8c] ;  /* 0x00008c00016d7983 */ /* 0x0003620000300800 */
[----:B------:R-:W-:Y:S01]  /*59e0*/  FADD.FTZ R81, -R81, R17 ;  /* 0x0000001151517221 */ /* 0x000fe20000010100 */
[----:B------:R-:W-:Y:S01]  /*59f0*/  FFMA.FTZ R9, -R87, R87, 1 ;  /* 0x3f80000057097423 */ /* 0x000fe20000010157 */
[----:B------:R-:W-:Y:S01]  /*5a00*/  FFMA.FTZ R8, -R86, R86, 1 ;  /* 0x3f80000056087423 */ /* 0x000fe20000010156 */
[----:B------:R-:W-:Y:S01]  /*5a10*/  FMUL.FTZ R6, R108, R6 ;  /* 0x000000066c067220 */ /* 0x000fe20000410000 */
[----:B------:R-:W-:Y:S01]  /*5a20*/  FMUL.FTZ R17, R246, R13 ;  /* 0x0000000df6117220 */ /* 0x000fe20000410000 */
        /* <DEDUP_REMOVED lines=18> */
[----:B------:R-:W-:Y:S01]  /*5b50*/  FADD.FTZ R9, -R80, R14 ;  /* 0x0000000e50097221 */ /* 0x000fe20000010100 */
[----:B------:R-:W-:Y:S01]  /*5b60*/  FMUL.FTZ R12, R105, R12 ;  /* 0x0000000c690c7220 */ /* 0x000fe20000410000 */
[----:B--2---:R-:W-:Y:S01]  /*5b70*/  FFMA.FTZ R0, -R250, R250, 1 ;  /* 0x3f800000fa007423 */ /* 0x004fe200000101fa */
[----:B------:R1:W5:Y:S01]  /*5b80*/  LDL.LU R105, [R1+0x7c] ;  /* 0x00007c0001697983 */ /* 0x0003620000300800 */
[----:B------:R-:W-:Y:S01]  /*5b90*/  FADD.FTZ R11, -R80, R15 ;  /* 0x0000000f500b7221 */ /* 0x000fe20000010100 */
[----:B------:R-:W-:Y:S01]  /*5ba0*/  FMUL.FTZ R9, R104, R9 ;  /* 0x0000000968097220 */ /* 0x000fe20000410000 */
[----:B------:R-:W-:Y:S02]  /*5bb0*/  FMUL.FTZ R0, R0, UR14 ;  /* 0x0000000e00007c20 */ /* 0x000fe40008410000 */
[----:B------:R1:W5:Y:S01]  /*5bc0*/  LDL.LU R104, [R1+0x78] ;  /* 0x0000780001687983 */ /* 0x0003620000300800 */
[----:B------:R-:W-:Y:S01]  /*5bd0*/  FMUL.FTZ R11, R103, R11 ;  /* 0x0000000b670b7220 */ /* 0x000fe20000410000 */
[----:B------:R-:W-:Y:S01]  /*5be0*/  F2FP.F16.F32.PACK_AB R4, R4, R2 ;  /* 0x000000020404723e */ /* 0x000fe200000000ff */
[----:B------:R-:W-:Y:S02]  /*5bf0*/  FMUL.FTZ R0, R0, R7 ;  /* 0x0000000700007220 */ /* 0x000fe40000410000 */
[----:B------:R1:W5:Y:S01]  /*5c00*/  LDL.LU R103, [R1+0x74] ;  /* 0x0000740001677983 */ /* 0x0003620000300800 */
[----:B------:R-:W-:Y:S01]  /*5c10*/  FFMA.FTZ R7, -R102, R102, 1 ;  /* 0x3f80000066077423 */ /* 0x000fe20000010166 */
[----:B------:R-:W-:Y:S01]  /*5c20*/  FFMA.FTZ R2, -R251, R251, 1 ;  /* 0x3f800000fb027423 */ /* 0x000fe200000101fb */
[----:B------:R-:W-:Y:S02]  /*5c30*/  FFMA.FTZ R8, -R98, R98, 1 ;  /* 0x3f80000062087423 */ /* 0x000fe40000010162 */
[----:B------:R1:W5:Y:S01]  /*5c40*/  LDL.LU R102, [R1+0x70] ;  /* 0x0000700001667983 */ /* 0x0003620000300800 */
[----:B------:R-:W-:Y:S01]  /*5c50*/  FMUL.FTZ R7, R7, UR14 ;  /* 0x0000000e07077c20 */ /* 0x000fe20008410000 */
[----:B------:R-:W-:Y:S01]  /*5c60*/  FMUL.FTZ R2, R2, UR14 ;  /* 0x0000000e02027c20 */ /* 0x000fe20008410000 */
[----:B------:R-:W-:Y:S02]  /*5c70*/  FMUL.FTZ R8, R8, UR14 ;  /* 0x0000000e08087c20 */ /* 0x000fe40008410000 */
[----:B------:R-:W2:Y:S01]  /*5c80*/  LDL R14, [R1+0x24] ;  /* 0x00002400010e7983 */ /* 0x000ea20000100800 */
[----:B------:R-:W-:Y:S01]  /*5c90*/  FMUL.FTZ R7, R7, R10 ;  /* 0x0000000a07077220 */ /* 0x000fe20000410000 */
[----:B------:R-:W-:Y:S01]  /*5ca0*/  FMUL.FTZ R2, R2, R6 ;  /* 0x0000000602027220 */ /* 0x000fe20000410000 */
[----:B------:R-:W-:Y:S02]  /*5cb0*/  FFMA.FTZ R6, -R99, R99, 1 ;  /* 0x3f80000063067423 */ /* 0x000fe40000010163 */
[----:B------:R-:W3:Y:S01]  /*5cc0*/  LDL R13, [R1+0x2c] ;  /* 0x00002c00010d7983 */ /* 0x000ee20000100800 */
[C---:B------:R-:W-:Y:S01]  /*5cd0*/  FADD.FTZ R18, -R80.reuse, R18 ;  /* 0x0000001250127221 */ /* 0x040fe20000010100 */
[----:B------:R-:W-:Y:S01]  /*5ce0*/  FADD.FTZ R19, -R80, R19 ;  /* 0x0000001350137221 */ /* 0x000fe20000010100 */
[----:B------:R-:W-:Y:S01]  /*5cf0*/  F2FP.F16.F32.PACK_AB R0, R0, R2 ;  /* 0x000000020000723e */ /* 0x000fe200000000ff */
[----:B------:R-:W-:Y:S01]  /*5d00*/  FFMA.FTZ R2, -R101, R101, 1 ;  /* 0x3f80000065027423 */ /* 0x000fe20000010165 */
[----:B------:R-:W-:Y:S01]  /*5d10*/  FMUL.FTZ R6, R6, UR14 ;  /* 0x0000000e06067c20 */ /* 0x000fe20008410000 */
[----:B------:R-:W-:Y:S01]  /*5d20*/  FMUL.FTZ R10, R100, R18 ;  /* 0x00000012640a7220 */ /* 0x000fe20000410000 */
[----:B------:R1:W5:Y:S01]  /*5d30*/  LDL.LU R101, [R1+0x6c] ;  /* 0x00006c0001657983 */ /* 0x0003620000300800 */
[----:B------:R-:W-:Y:S01]  /*5d40*/  FMUL.FTZ R2, R2, UR14 ;  /* 0x0000000e02027c20 */ /* 0x000fe20008410000 */
[----:B------:R-:W-:Y:S01]  /*5d50*/  FMUL.FTZ R6, R6, R9 ;  /* 0x0000000906067220 */ /* 0x000fe20000410000 */
[----:B------:R-:W-:Y:S02]  /*5d60*/  FFMA.FTZ R9, -R94, R94, 1 ;  /* 0x3f8000005e097423 */ /* 0x000fe4000001015e */
[----:B------:R4:W-:Y:S01]  /*5d70*/  STS [R83+0x12400], R0 ;  /* 0x0124000053007388 */ /* 0x0009e20000000800 */
[----:B------:R-:W-:Y:S01]  /*5d80*/  FMUL.FTZ R2, R2, R12 ;  /* 0x0000000c02027220 */ /* 0x000fe20000410000 */
[----:B------:R-:W-:Y:S03]  /*5d90*/  FMUL.FTZ R9, R9, UR14 ;  /* 0x0000000e09097c20 */ /* 0x000fe60008410000 */
[----:B------:R-:W-:Y:S01]  /*5da0*/  STS [R84+-0x2000], R4 ;  /* 0xffe0000454007388 */ /* 0x000fe20000000800 */
[----:B------:R-:W-:Y:S04]  /*5db0*/  F2FP.F16.F32.PACK_AB R2, R2, R7 ;  /* 0x000000070202723e */ /* 0x000fe800000000ff */
[----:B------:R1:W5:Y:S05]  /*5dc0*/  LDL.LU R100, [R1+0x68] ;  /* 0x0000680001647983 */ /* 0x00036a0000300800 */
[----:B------:R1:W-:Y:S05]  /*5dd0*/  STS [R84+-0x1c00], R2 ;  /* 0xffe4000254007388 */ /* 0x0003ea0000000800 */
[----:B------:R-:W-:Y:S01]  /*5de0*/  STS [R82+-0x2000], R3 ;  /* 0xffe0000352007388 */ /* 0x000fe20000000800 */
[----:B------:R-:W1:Y:S01]  /*5df0*/  S2R R250, SR_TID.X ;  /* 0x0000000000fa7919 */ /* 0x000e620000002100 */
[----:B------:R-:W1:Y:S01]  /*5e00*/  S2R R249, SR_TID.X ;  /* 0x0000000000f97919 */ /* 0x000e620000002100 */
[----:B----4-:R-:W-:Y:S01]  /*5e10*/  FMUL.FTZ R0, R8, R11 ;  /* 0x0000000b08007220 */ /* 0x010fe20000410000 */
[----:B------:R-:W-:Y:S01]  /*5e20*/  FFMA.FTZ R8, -R96, R96, 1 ;  /* 0x3f80000060087423 */ /* 0x000fe20000010160 */
[----:B------:R-:W-:Y:S03]  /*5e30*/  FMUL.FTZ R11, R244, R19 ;  /* 0x00000013f40b7220 */ /* 0x000fe60000410000 */
[----:B------:R-:W-:Y:S01]  /*5e40*/  FMUL.FTZ R8, R8, UR14 ;  /* 0x0000000e08087c20 */ /* 0x000fe20008410000 */
[----:B------:R-:W-:Y:S01]  /*5e50*/  F2FP.F16.F32.PACK_AB R0, R0, R6 ;  /* 0x000000060000723e */ /* 0x000fe200000000ff */
[----:B------:R-:W-:Y:S02]  /*5e60*/  FMUL.FTZ R6, R9, R11 ;  /* 0x0000000b09067220 */ /* 0x000fe40000410000 */
[----:B------:R-:W-:Y:S02]  /*5e70*/  FMUL.FTZ R7, R8, R10 ;  /* 0x0000000a08077220 */ /* 0x000fe40000410000 */
[----:B------:R-:W-:Y:S03]  /*5e80*/  STS [R82+-0x1c00], R0 ;  /* 0xffe4000052007388 */ /* 0x000fe60000000800 */
[----:B-1----:R-:W-:Y:S02]  /*5e90*/  F2FP.F16.F32.PACK_AB R2, R6, R7 ;  /* 0x000000070602723e */ /* 0x002fe400000000ff */
[----:B------:R-:W-:Y:S05]  /*5ea0*/  STS [R85+-0x2000], R5 ;  /* 0xffe0000555007388 */ /* 0x000fea0000000800 */
[----:B------:R1:W-:Y:S01]  /*5eb0*/  STS [R85+-0x1c00], R2 ;  /* 0xffe4000255007388 */ /* 0x0003e20000000800 */
[----:B------:R-:W-:Y:S01]  /*5ec0*/  BAR.SYNC.DEFER_BLOCKING 0x0 ;  /* 0x0000000000007b1d */ /* 0x000fe20000010000 */
[----:B------:R-:W-:Y:S01]  /*5ed0*/  IMAD.SHL.U32 R248, R250, 0x40, RZ ;  /* 0x00000040faf87824 */ /* 0x000fe200078e00ff */
[----:B------:R-:W-:Y:S02]  /*5ee0*/  SHF.R.U32.HI R251, RZ, 0x1, R250 ;  /* 0x00000001fffb7819 */ /* 0x000fe400000116fa */
[----:B------:R-:W-:Y:S02]  /*5ef0*/  SHF.L.U32 R249, R249, 0x3, RZ ;  /* 0x00000003f9f97819 */ /* 0x000fe400000006ff */
[----:B------:R-:W-:Y:S04]  /*5f00*/  LOP3.LUT R248, R248, 0x1c0, RZ, 0xc0, !PT ;  /* 0x000001c0f8f87812 */ /* 0x000fe800078ec0ff */
[----:B------:R-:W-:Y:S02]  /*5f10*/  LOP3.LUT R248, R248, 0x38, R249, 0xf8, !PT ;  /* 0x00000038f8f87812 */ /* 0x000fe400078ef8f9 */
[C---:B------:R-:W-:Y:S02]  /*5f20*/  SHF.L.U32 R249, R250.reuse, 0x6, RZ ;  /* 0x00000006faf97819 */ /* 0x040fe400000006ff */
[----:B------:R-:W-:Y:S02]  /*5f30*/  SHF.L.U32 R250, R250, 0x5, RZ ;  /* 0x00000005fafa7819 */ /* 0x000fe400000006ff */
[----:B------:R-:W-:Y:S02]  /*5f40*/  LOP3.LUT R249, R249, 0x200, RZ, 0xc0, !PT ;  /* 0x00000200f9f97812 */ /* 0x000fe400078ec0ff */
[----:B------:R-:W-:Y:S02]  /*5f50*/  LOP3.LUT R248, R248, 0x8, R251, 0x78, !PT ;  /* 0x00000008f8f87812 */ /* 0x000fe400078e78fb */
        /* <DEDUP_REMOVED lines=81> */
[----:B------:R-:W2:Y:S01]  /*6470*/  S2R R251, SR_TID.X ;  /* 0x0000000000fb7919 */ /* 0x000ea20000002100 */
[----:B------:R-:W-:Y:S02]  /*6480*/  IMAD.U32 R8, RZ, RZ, UR48 ;  /* 0x00000030ff087e24 */ /* 0x000fe4000f8e00ff */
[----:B------:R-:W-:Y:S02]  /*6490*/  IMAD.X R4, RZ, RZ, ~UR15, P0 ;  /* 0x8000000fff047e24 */ /* 0x000fe400080e06ff */
[----:B------:R-:W-:Y:S02]  /*64a0*/  IMAD.U32 R12, RZ, RZ, UR48 ;  /* 0x00000030ff0c7e24 */ /* 0x000fe4000f8e00ff */
[----:B------:R-:W-:Y:S01]  /*64b0*/  IMAD.U32 R9, RZ, RZ, UR47 ;  /* 0x0000002fff097e24 */ /* 0x000fe2000f8e00ff */
[----:B------:R-:W-:Y:S01]  /*64c0*/  SHF.R.S64 R5, R5, 0x1f, R4 ;  /* 0x0000001f05057819 */ /* 0x000fe20000001004 */
[----:B-1----:R-:W-:Y:S02]  /*64d0*/  IMAD.SHL.U32 R248, R249, 0x8, RZ ;  /* 0x00000008f9f87824 */ /* 0x002fe400078e00ff */
[----:B------:R-:W3:Y:S03]  /*64e0*/  LDL.LU R249, [R1+0x48] ;  /* 0x0000480001f97983 */ /* 0x000ee60000300800 */
[----:B------:R-:W-:Y:S02]  /*64f0*/  LOP3.LUT R250, R248, 0x38, RZ, 0xc0, !PT ;  /* 0x00000038f8fa7812 */ /* 0x000fe400078ec0ff */
[----:B------:R-:W4:Y:S02]  /*6500*/  LDL.LU R248, [R1+0x4c] ;  /* 0x00004c0001f87983 */ /* 0x000f240000300800 */
[C---:B------:R-:W-:Y:S02]  /*6510*/  ISETP.GE.AND P6, PT, R250.reuse, UR9, PT ;  /* 0x00000009fa007c0c */ /* 0x040fe4000bfc6270 */
[----:B------:R-:W-:Y:S04]  /*6520*/  LOP3.LUT R6, R250, 0x40, RZ, 0xfc, !PT ;  /* 0x00000040fa067812 */ /* 0x000fe800078efcff */
[----:B------:R-:W-:Y:S02]  /*6530*/  ISETP.GE.AND P5, PT, R6, UR9, PT ;  /* 0x0000000906007c0c */ /* 0x000fe4000bfa6270 */
[----:B------:R-:W-:Y:S01]  /*6540*/  LOP3.LUT R6, R250, 0x80, RZ, 0xfc, !PT ;  /* 0x00000080fa067812 */ /* 0x000fe200078efcff */
[----:B--2---:R-:W-:Y:S03]  /*6550*/  IMAD.SHL.U32 R250, R251, 0x8, RZ ;  /* 0x00000008fbfa7824 */ /* 0x004fe600078e00ff */
[----:B------:R-:W-:Y:S01]  /*6560*/  ISETP.GE.AND P2, PT, R6, UR9, PT ;  /* 0x0000000906007c0c */ /* 0x000fe2000bf46270 */
[----:B------:R-:W-:Y:S01]  /*6570*/  IMAD.U32 R6, RZ, RZ, UR48 ;  /* 0x00000030ff067e24 */ /* 0x000fe2000f8e00ff */
[----:B------:R-:W-:Y:S02]  /*6580*/  LOP3.LUT R7, R250, 0x1f8, RZ, 0xc0, !PT ;  /* 0x000001f8fa077812 */ /* 0x000fe400078ec0ff */
[----:B----4-:R-:W-:Y:S01]  /*6590*/  IADD3 R248, P0, PT, R5, R248, RZ ;  /* 0x000000f805f87210 */ /* 0x010fe20007f1e0ff */
[----:B------:R-:W-:Y:S03]  /*65a0*/  IMAD.U32 R5, RZ, RZ, UR48 ;  /* 0x00000030ff057e24 */ /* 0x000fe6000f8e00ff */
[----:B---3--:R-:W-:Y:S01]  /*65b0*/  LEA.HI.X.SX32 R249, R4, R249, 0x1, P0 ;  /* 0x000000f904f97211 */ /* 0x008fe200000f0eff */
        /* <DEDUP_REMOVED lines=51> */
.L_x_1172:
        /* <DEDUP_REMOVED lines=395> */
.L_x_1173:
[----:B------:R-:W2:Y:S01]  /*81a0*/  LDL.LU R0, [R1+0x30] ;  /* 0x0000300001007983 */ /* 0x000ea20000300800 */
[----:B------:R-:W-:Y:S02]  /*81b0*/  UISETP.GT.AND UP0, UPT, UR45, URZ, UPT ;  /* 0x000000ff2d00728c */ /* 0x000fe4000bf04270 */
[----:B------:R-:W-:Y:S07]  /*81c0*/  UIADD3 UR16, UPT, UPT, UR45, -0x1, URZ ;  /* 0xffffffff2d107890 */ /* 0x000fee000fffe0ff */
[----:B------:R-:W-:Y:S01]  /*81d0*/  UMOV UR45, UR16 ;  /* 0x00000010002d7c82 */ /* 0x000fe20008000000 */
[----:B--2---:R-:W-:Y:S05]  /*81e0*/  IADD3 R0, PT, PT, R0, -0x40, RZ ;  /* 0xffffffc000007810 */ /* 0x004fea0007ffe0ff */
[----:B------:R3:W-:Y:S01]  /*81f0*/  STL [R1+0x30], R0 ;  /* 0x0000300001007387 */ /* 0x0007e20000100800 */
[----:B------:R-:W-:Y:S05]  /*8200*/  BRA.U UP0, `(.L_x_1174) ;  /* 0xffffffbd00147547 */ /* 0x000fea000b83ffff */
[----:B---3--:R-:W2:Y:S01]  /*8210*/  S2R R0, SR_TID.X ;  /* 0x0000000000007919 */ /* 0x008ea20000002100 */
        /* <DEDUP_REMOVED lines=176> */
.L_x_1175:
[----:B------:R-:W2:Y:S01]  /*8d20*/  LDCU.64 UR10, c[0x0][0x5c0] ;  /* 0x0000b800ff0a77ac */ /* 0x000ea20008000a00 */
[----:B------:R-:W-:-:S04]  /*8d30*/  UIADD3 UR8, UPT, UPT, UR38, UR40, URZ ;  /* 0x0000002826087290 */ /* 0x000fc8000fffe0ff */
[----:B--2---:R-:W-:Y:S02]  /*8d40*/  UIMAD.WIDE.U32 UR18, UR8, UR10, URZ ;  /* 0x0000000a081272a5 */ /* 0x004fe4000f8e00ff */
[----:B------:R-:W-:-:S04]  /*8d50*/  UIMAD UR8, UR8, UR11, URZ ;  /* 0x0000000b080872a4 */ /* 0x000fc8000f8e02ff */
[----:B------:R-:W-:-:S06]  /*8d60*/  UIADD3 UR8, UPT, UPT, UR19, UR8, URZ ;  /* 0x0000000813087290 */ /* 0x000fcc000fffe0ff */
[----:B-1----:R-:W-:Y:S02]  /*8d70*/  MOV R0, UR8 ;  /* 0x0000000800007c02 */ /* 0x002fe40008000f00 */
.L_x_1176:
        /* <DEDUP_REMOVED lines=14> */
.L_x_1177:
[----:B------:R-:W1:Y:S01]  /*8e60*/  LDCU.64 UR8, c[0x0][0x5c8] ;  /* 0x0000b900ff0877ac */ /* 0x000e620008000a00 */
[----:B------:R-:W-:-:S04]  /*8e70*/  UIADD3 UR14, UPT, UPT, UR38, UR40, URZ ;  /* 0x00000028260e7290 */ /* 0x000fc8000fffe0ff */
[----:B-1----:R-:W-:Y:S02]  /*8e80*/  UIMAD.WIDE.U32 UR16, UR14, UR8, URZ ;  /* 0x000000080e1072a5 */ /* 0x002fe4000f8e00ff */
[----:B------:R-:W-:-:S04]  /*8e90*/  UIMAD UR14, UR14, UR9, URZ ;  /* 0x000000090e0e72a4 */ /* 0x000fc8000f8e02ff */
[----:B------:R-:W-:Y:S01]  /*8ea0*/  UIADD3 UR14, UPT, UPT, UR17, UR14, URZ ;  /* 0x0000000e110e7290 */ /* 0x000fe2000fffe0ff */
[----:B------:R-:W-:-:S05]  /*8eb0*/  UMOV UR32, UR16 ;  /* 0x0000001000207c82 */ /* 0x000fca0008000000 */
[----:B------:R-:W-:-:S07]  /*8ec0*/  MOV R26, UR14 ;  /* 0x0000000e001a7c02 */ /* 0x000fce0008000f00 */
.L_x_1178:
        /* <DEDUP_REMOVED lines=51> */
.L_x_1180:
[----:B------:R-:W-:Y:S05]  /*9200*/  BSYNC.RECONVERGENT B0 ;  /* 0x0000000000007941 */ /* 0x000fea0003800200 */
.L_x_1179:
        /* <DEDUP_REMOVED lines=19> */
.L_x_1182:
[----:B------:R-:W-:Y:S05]  /*9340*/  BSYNC.RECONVERGENT B0 ;  /* 0x0000000000007941 */ /* 0x000fea0003800200 */
.L_x_1181:
        /* <DEDUP_REMOVED lines=25> */
.L_x_1184:
[----:B------:R-:W-:Y:S05]  /*94e0*/  BSYNC.RECONVERGENT B0 ;  /* 0x0000000000007941 */ /* 0x000fea0003800200 */
.L_x_1183:
        /* <DEDUP_REMOVED lines=17> */
.L_x_1143:
[----:B------:R-:W-:Y:S05]  /*9600*/  BSYNC.RECONVERGENT B1 ;  /* 0x0000000000017941 */ /* 0x000fea0003800200 */
.L_x_1121:
        /* <DEDUP_REMOVED lines=11> */
.L_x_1186:
        /* <DEDUP_REMOVED lines=12> */
.L_x_2172:


//--------------------- .text._ZN5flash44flash_bwd_dq_dk_dv_loop_seqk_parallel_kernelI23Flash_bwd_kernel_traitsILi192ELi64ELi64ELi8ELi4ELi2ELi2ELb1ELb1EN7cutlass6half_tE19Flash_kernel_traitsILi192ELi64ELi64ELi8ES3_EELb1ELb0ELb1ELb0ELb0ELb1ELb0EEEvNS_16Flash_bwd_paramsE --------------------------
	.section	.text._ZN5flash44flash_bwd_dq_dk_dv_loop_seqk_parallel_kernelI23Flash_bwd_kernel_traitsILi192ELi64ELi64ELi8ELi4ELi2ELi2ELb1ELb1EN7cutlass6half_tE19Flash_kernel_traitsILi192ELi64ELi64ELi8ES3_EELb1ELb0ELb1ELb0ELb0ELb1ELb0EEEvNS_16Flash_bwd_paramsE,"ax",@progbits
	.align	128
        .global         _ZN5flash44flash_bwd_dq_dk_dv_loop_seqk_parallel_kernelI23Flash_bwd_kernel_traitsILi192ELi64ELi64ELi8ELi4ELi2ELi2ELb1ELb1EN7cutlass6half_tE19Flash_kernel_traitsILi192ELi64ELi64ELi8ES3_EELb1ELb0ELb1ELb0ELb0ELb1ELb0EEEvNS_16Flash_bwd_paramsE
        .type           _ZN5flash44flash_bwd_dq_dk_dv_loop_seqk_parallel_kernelI23Flash_bwd_kernel_traitsILi192ELi64ELi64ELi8ELi4ELi2ELi2ELb1ELb1EN7cutlass6half_tE19Flash_kernel_traitsILi192ELi64ELi64ELi8ES3_EELb1ELb0ELb1ELb0ELb0ELb1ELb0EEEvNS_16Flash_bwd_paramsE,@function
        .size           _ZN5flash44flash_bwd_dq_dk_dv_loop_seqk_parallel_kernelI23Flash_bwd_kernel_traitsILi192ELi64ELi64ELi8ELi4ELi2ELi2ELb1ELb1EN7cutlass6half_tE19Flash_kernel_traitsILi192ELi64ELi64ELi8ES3_EELb1ELb0ELb1ELb0ELb0ELb1ELb0EEEvNS_16Flash_bwd_paramsE,(.L_x_2173 - _ZN5flash44flash_bwd_dq_dk_dv_loop_seqk_parallel_kernelI23Flash_bwd_kernel_traitsILi192ELi64ELi64ELi8ELi4ELi2ELi2ELb1ELb1EN7cutlass6half_tE19Flash_kernel_traitsILi192ELi64ELi64ELi8ES3_EELb1ELb0ELb1ELb0ELb0ELb1ELb0EEEvNS_16Flash_bwd_paramsE)
        .other          _ZN5flash44flash_bwd_dq_dk_dv_loop_seqk_parallel_kernelI23Flash_bwd_kernel_traitsILi192ELi64ELi64ELi8ELi4ELi2ELi2ELb1ELb1EN7cutlass6half_tE19Flash_kernel_traitsILi192ELi64ELi64ELi8ES3_EELb1ELb0ELb1ELb0ELb0ELb1ELb0EEEvNS_16Flash_bwd_paramsE,@"STO_CUDA_ENTRY STV_DEFAULT"
_ZN5flash44flash_bwd_dq_dk_dv_loop_seqk_parallel_kernelI23Flash_bwd_kernel_traitsILi192ELi64ELi64ELi8ELi4ELi2ELi2ELb1ELb1EN7cutlass6half_tE19Flash_kernel_traitsILi192ELi64ELi64ELi8ES3_EELb1ELb0ELb1ELb0ELb0ELb1ELb0EEEvNS_16Flash_bwd_paramsE:
.text._ZN5flash44flash_bwd_dq_dk_dv_loop_seqk_parallel_kernelI23Flash_bwd_kernel_traitsILi192ELi64ELi64ELi8ELi4ELi2ELi2ELb1ELb1EN7cutlass6half_tE19Flash_kernel_traitsILi192ELi64ELi64ELi8ES3_EELb1ELb0ELb1ELb0ELb0ELb1ELb0EEEvNS_16Flash_bwd_paramsE:
        /* <DEDUP_REMOVED lines=49> */
.L_x_1225:
        /* <DEDUP_REMOVED lines=52> */
.L_x_1187:
        /* <DEDUP_REMOVED lines=42> */
.L_x_1189:
[----:B------:R-:W1:Y:S01]  /*08f0*/  LDCU.64 UR16, c[0x0][0x3b8] ;  /* 0x00007700ff1077ac */ /* 0x000e620008000a00 */
[----:B------:R-:W-:-:S04]  /*0900*/  UIADD3 UR8, UPT, UPT, UR35, UR40, URZ ;  /* 0x0000002823087290 */ /* 0x000fc8000fffe0ff */
[----:B-1----:R-:W-:Y:S02]  /*0910*/  UIMAD.WIDE.U32 UR44, UR8, UR16, URZ ;  /* 0x00000010082c72a5 */ /* 0x002fe4000f8e00ff */
[----:B------:R-:W-:-:S04]  /*0920*/  UIMAD UR8, UR8, UR17, URZ ;  /* 0x00000011080872a4 */ /* 0x000fc8000f8e02ff */
[----:B------:R-:W-:-:S06]  /*0930*/  UIADD3 UR8, UPT, UPT, UR45, UR8, URZ ;  /* 0x000000082d087290 */ /* 0x000fcc000fffe0ff */
[----:B------:R-:W-:Y:S02]  /*0940*/  MOV R21, UR8 ;  /* 0x0000000800157c02 */ /* 0x000fe40008000f00 */
.L_x_1190:
        /* <DEDUP_REMOVED lines=44> */
.L_x_1191:
[----:B------:R-:W1:Y:S01]  /*0c10*/  LDCU.64 UR14, c[0x0][0x3c0] ;  /* 0x00007800ff0e77ac */ /* 0x000e620008000a00 */
[----:B------:R-:W-:-:S04]  /*0c20*/  UIADD3 UR8, UPT, UPT, UR35, UR40, URZ ;  /* 0x0000002823087290 */ /* 0x000fc8000fffe0ff */
[----:B-1----:R-:W-:Y:S02]  /*0c30*/  UIMAD.WIDE.U32 UR10, UR8, UR14, URZ ;  /* 0x0000000e080a72a5 */ /* 0x002fe4000f8e00ff */
[----:B------:R-:W-:-:S04]  /*0c40*/  UIMAD UR8, UR8, UR15, URZ ;  /* 0x0000000f080872a4 */ /* 0x000fc8000f8e02ff */
[----:B------:R-:W-:Y:S01]  /*0c50*/  UIADD3 UR8, UPT, UPT, UR11, UR8, URZ ;  /* 0x000000080b087290 */ /* 0x000fe2000fffe0ff */
[----:B------:R-:W-:-:S05]  /*0c60*/  UMOV UR46, UR10 ;  /* 0x0000000a002e7c82 */ /* 0x000fca0008000000 */
[----:B------:R-:W-:-:S07]  /*0c70*/  MOV R19, UR8 ;  /* 0x0000000800137c02 */ /* 0x000fce0008000f00 */
.L_x_1192:
        /* <DEDUP_REMOVED lines=28> */
.L_x_1193:
[----:B------:R-:W-:Y:S02]  /*0e40*/  UIMAD.WIDE.U32 UR10, UR56, UR19, URZ ;  /* 0x00000013380a72a5 */ /* 0x000fe4000f8e00ff */
[----:B------:R-:W-:-:S04]  /*0e50*/  UIMAD UR8, UR57, UR19, URZ ;  /* 0x00000013390872a4 */ /* 0x000fc8000f8e02ff */
[----:B------:R-:W-:-:S12]  /*0e60*/  UIADD3 UR8, UPT, UPT, UR11, UR8, URZ ;  /* 0x000000080b087290 */ /* 0x000fd8000fffe0ff */
.L_x_1194:
        /* <DEDUP_REMOVED lines=20> */
.L_x_1195:
[----:B------:R-:W1:Y:S01]  /*0fb0*/  LDCU UR57, c[0x0][0x434] ;  /* 0x00008680ff3977ac */ /* 0x000e620008000800 */
[----:B------:R-:W-:-:S04]  /*0fc0*/  UIMAD UR9, UR25, UR45, UR24 ;  /* 0x0000002d190972a4 */ /* 0x000fc8000f8e0218 */
[----:B-1----:R-:W-:Y:S02]  /*0fd0*/  UIMAD UR57, UR9, UR57, URZ ;  /* 0x00000039093972a4 */ /* 0x002fe4000f8e02ff */
.L_x_1196:
        /* <DEDUP_REMOVED lines=11> */
.L_x_1197:
[----:B------:R-:W1:Y:S01]  /*1090*/  LDCU UR56, c[0x0][0x444] ;  /* 0x00008880ff3877ac */ /* 0x000e620008000800 */
[----:B------:R-:W-:-:S04]  /*10a0*/  UIMAD UR9, UR25, UR45, UR24 ;  /* 0x0000002d190972a4 */ /* 0x000fc8000f8e0218 */
[----:B-1----:R-:W-:-:S12]  /*10b0*/  UIMAD UR56, UR9, UR56, URZ ;  /* 0x00000038093872a4 */ /* 0x002fd8000f8e02ff */
.L_x_1198:
        /* <DEDUP_REMOVED lines=16> */
[----:B---3--:R-:W-:-:S03]  /*11c0*/  IMAD R6, R12, UR53, RZ ;  /* 0x000000350c067c24 */ /* 0x008fc6000f8e02ff */
[----:B------:R-:W-:Y:S01]  /*11d0*/  ULEA.HI UR8, UR8, UR9, URZ, 0x6 ;  /* 0x0000000908087291 */ /* 0x000fe2000f8f30ff */
[----:B--2---:R-:W-:-:S03]  /*11e0*/  IMAD.SHL.U32 R26, R25, 0x8, RZ ;  /* 0x00000008191a7824 */ /* 0x004fc600078e00ff */
[----:B------:R-:W-:Y:S01]  /*11f0*/  USHF.R.S32.HI UR48, URZ, 0x6, UR8 ;  /* 0x00000006ff307899 */ /* 0x000fe20008011408 */
[----:B------:R-:W-:Y:S02]  /*1200*/  SHF.R.U32.HI R24, RZ, 0x3, R25 ;  /* 0x00000003ff187819 */ /* 0x000fe40000011619 */
[----:B------:R-:W-:Y:S01]  /*1210*/  LOP3.LUT R28, R25, 0x1f, RZ, 0xc0, !PT ;  /* 0x0000001f191c7812 */ /* 0x000fe200078ec0ff */
[----:B------:R-:W-:Y:S01]  /*1220*/  UISETP.LT.AND UP0, UPT, URZ, UR48, UPT ;  /* 0x00000030ff00728c */ /* 0x000fe2000bf01270 */
[----:B------:R-:W-:Y:S02]  /*1230*/  LOP3.LUT R8, R26, 0x38, RZ, 0xc0, !PT ;  /* 0x000000381a087812 */ /* 0x000fe400078ec0ff */
[----:B------:R-:W1:Y:S02]  /*1240*/  LDCU.128 UR8, c[0x0][0x590] ;  /* 0x0000b200ff0877ac */ /* 0x000e640008000c00 */
        /* <DEDUP_REMOVED lines=9> */
[----:B------:R-:W-:-:S04]  /*12e0*/  IMAD.WIDE.U32 R2, R0, UR51, R2 ;  /* 0x0000003300027c25 */ /* 0x000fc8000f8e0002 */
[----:B------:R-:W-:Y:S01]  /*12f0*/  IMAD.U32 R0, RZ, RZ, UR10 ;  /* 0x0000000aff007e24 */ /* 0x000fe2000f8e00ff */
[----:B------:R-:W-:-:S05]  /*1300*/  IADD3 R3, PT, PT, R3, UR18, RZ ;  /* 0x0000001203037c10 */ /* 0x000fca000fffe0ff */
[----:B------:R-:W1:Y:S01]  /*1310*/  LDCU.64 UR18, c[0x0][0x3c8] ;  /* 0x00007900ff1277ac */ /* 0x000e620008000a00 */
[----:B------:R-:W-:-:S04]  /*1320*/  IMAD.WIDE.U32 R2, R0, UR24, R2 ;  /* 0x0000001800027c25 */ /* 0x000fc8000f8e0002 */
[----:B------:R-:W-:Y:S01]  /*1330*/  IMAD.U32 R0, RZ, RZ, UR11 ;  /* 0x0000000bff007e24 */ /* 0x000fe2000f8e00ff */
[----:B------:R-:W3:Y:S03]  /*1340*/  LDCU.64 UR10, c[0x0][0x550] ;  /* 0x0000aa00ff0a77ac */ /* 0x000ee60008000a00 */
[----:B------:R-:W-:Y:S02]  /*1350*/  IMAD R3, R0, UR24, R3 ;  /* 0x0000001800037c24 */ /* 0x000fe4000f8e0203 */
[----:B------:R-:W-:Y:S01]  /*1360*/  IMAD R0, R13, UR51, R6 ;  /* 0x000000330d007c24 */ /* 0x000fe2000f8e0206 */
[----:B------:R-:W-:Y:S01]  /*1370*/  IADD3 R6, P0, PT, R4, UR52, RZ ;  /* 0x0000003404067c10 */ /* 0x000fe2000ff1e0ff */
[C---:B------:R-:W-:Y:S01]  /*1380*/  IMAD.WIDE.U32 R2, R24.reuse, UR8, R2 ;  /* 0x0000000818027c25 */ /* 0x040fe2000f8e0002 */
[----:B------:R-:W-:Y:S02]  /*1390*/  USHF.L.U32 UR51, UR8, 0x5, URZ ;  /* 0x0000000508337899 */ /* 0x000fe400080006ff */
[----:B------:R-:W-:Y:S01]  /*13a0*/  IADD3.X R7, PT, PT, R5, UR47, R0, P0, !PT ;  /* 0x0000002f05077c10 */ /* 0x000fe200087fe400 */
[----:B------:R-:W-:Y:S01]  /*13b0*/  USHF.L.U64.HI UR47, UR8, 0x5, UR9 ;  /* 0x00000005082f7899 */ /* 0x000fe20008010209 */
[----:B-1----:R-:W-:Y:S01]  /*13c0*/  IMAD.U32 R0, RZ, RZ, UR18 ;  /* 0x00000012ff007e24 */ /* 0x002fe2000f8e00ff */
[----:B------:R-:W1:Y:S01]  /*13d0*/  LDCU.64 UR52, c[0x0][0x5e8] ;  /* 0x0000bd00ff3477ac */ /* 0x000e620008000a00 */
[----:B------:R-:W-:-:S02]  /*13e0*/  IMAD R15, R24, UR9, R3 ;  /* 0x00000009180f7c24 */ /* 0x000fc4000f8e0203 */
[----:B------:R-:W-:Y:S01]  /*13f0*/  IMAD.WIDE.U32 R6, R0, UR24, R6 ;  /* 0x0000001800067c25 */ /* 0x000fe2000f8e0006 */
[----:B------:R-:W-:Y:S01]  /*1400*/  SHF.R.U32.HI R0, RZ, 0x5, R25 ;  /* 0x00000005ff007819 */ /* 0x000fe20000011619 */
[----:B------:R-:W5:Y:S01]  /*1410*/  LDCU.64 UR8, c[0x0][0x380] ;  /* 0x00007000ff0877ac */ /* 0x000f620008000a00 */
[----:B---3--:R-:W-:Y:S01]  /*1420*/  LEA R32, P2, R2, UR10, 0x1 ;  /* 0x0000000a02207c11 */ /* 0x008fe2000f8408ff */
[----:B----4-:R-:W-:-:S03]  /*1430*/  IMAD.WIDE.U32 R4, R16, UR22, RZ ;  /* 0x0000001610047c25 */ /* 0x010fc6000f8e00ff */
[----:B------:R-:W-:Y:S01]  /*1440*/  LEA.HI.X R33, R2, UR11, R15, 0x1, P2 ;  /* 0x0000000b02217c11 */ /* 0x000fe200090f0c0f */
[----:B------:R-:W-:Y:S01]  /*1450*/  IMAD.U32 R3, RZ, RZ, UR19 ;  /* 0x00000013ff037e24 */ /* 0x000fe2000f8e00ff */
[----:B------:R-:W3:Y:S01]  /*1460*/  LDCU.64 UR18, c[0x0][0x570] ;  /* 0x0000ae00ff1277ac */ /* 0x000ee20008000a00 */
[----:B------:R-:W-:Y:S01]  /*1470*/  IMAD R0, R0, UR58, R28 ;  /* 0x0000003a00007c24 */ /* 0x000fe2000f8e021c */
[----:B------:R-:W-:Y:S01]  /*1480*/  SEL R4, R4, RZ, P3 ;  /* 0x000000ff04047207 */ /* 0x000fe20001800000 */
[----:B------:R-:W-:Y:S01]  /*1490*/  IMAD R10, R17, UR22, R5 ;  /* 0x00000016110a7c24 */ /* 0x000fe2000f8e0205 */
[----:B------:R-:W-:Y:S01]  /*14a0*/  USHF.L.U32 UR58, UR58, 0x6, URZ ;  /* 0x000000063a3a7899 */ /* 0x000fe200080006ff */
[----:B------:R-:W-:Y:S01]  /*14b0*/  MOV R2, R6 ;  /* 0x0000000600027202 */ /* 0x000fe20000000f00 */
[----:B------:R-:W-:Y:S01]  /*14c0*/  IMAD R3, R3, UR24, R7 ;  /* 0x0000001803037c24 */ /* 0x000fe2000f8e0207 */
[----:B------:R-:W-:Y:S01]  /*14d0*/  IADD3 R14, P1, P0, R0, UR55, R4 ;  /* 0x00000037000e7c10 */ /* 0x000fe2000f83e004 */
[----:B------:R4:W-:Y:S01]  /*14e0*/  STL.64 [R1+0x30], R32 ;  /* 0x0000302001007387 */ /* 0x0009e20000100a00 */
[----:B------:R-:W-:Y:S01]  /*14f0*/  SHF.R.S32.HI R5, RZ, 0x1f, R0 ;  /* 0x0000001fff057819 */ /* 0x000fe20000011400 */
[----:B------:R-:W-:Y:S01]  /*1500*/  IMAD.WIDE.U32 R2, R24, R12, R2 ;  /* 0x0000000c18027225 */ /* 0x000fe200078e0002 */
[----:B------:R-:W-:Y:S01]  /*1510*/  SEL R0, R10, RZ, P3 ;  /* 0x000000ff0a007207 */ /* 0x000fe20001800000 */
[----:B-1----:R-:W-:Y:S01]  /*1520*/  UIMAD.WIDE UR10, UR56, 0x4, UR52 ;  /* 0x00000004380a78a5 */ /* 0x002fe2000f8e0234 */
[C---:B------:R-:W-:Y:S01]  /*1530*/  IADD3 R6, PT, PT, R24.reuse, 0x20, RZ ;  /* 0x0000002018067810 */ /* 0x040fe20007ffe0ff */
[----:B------:R-:W-:Y:S01]  /*1540*/  IMAD.U32 R4, RZ, RZ, UR58 ;  /* 0x0000003aff047e24 */ /* 0x000fe2000f8e00ff */
[----:B------:R-:W-:Y:S01]  /*1550*/  IADD3.X R5, PT, PT, R5, UR54, R0, P1, P0 ;  /* 0x0000003605057c10 */ /* 0x000fe20008fe0400 */
[----:B------:R-:W-:Y:S01]  /*1560*/  IMAD R3, R24, R13, R3 ;  /* 0x0000000d18037224 */ /* 0x000fe200078e0203 */
[----:B------:R-:W-:Y:S01]  /*1570*/  IADD3 R0, P0, PT, R14, UR58, RZ ;  /* 0x0000003a0e007c10 */ /* 0x000fe2000ff1e0ff */
[----:B------:R-:W-:Y:S01]  /*1580*/  IMAD.SHL.U32 R7, R12, 0x20, RZ ;  /* 0x000000200c077824 */ /* 0x000fe200078e00ff */
[----:B-----5:R-:W-:Y:S01]  /*1590*/  LEA R30, P1, R2, UR8, 0x1 ;  /* 0x00000008021e7c11 */ /* 0x020fe2000f8208ff */
[----:B--2---:R-:W-:Y:S01]  /*15a0*/  UIMAD.WIDE UR52, UR57, 0x4, UR60 ;  /* 0x00000004393478a5 */ /* 0x004fe2000f8e023c */
[----:B------:R-:W-:-:S02]  /*15b0*/  LEA.HI.X.SX32 R4, R4, R5, 0x1, P0 ;  /* 0x0000000504047211 */ /* 0x000fc400000f0eff */
[----:B---3--:R-:W-:Y:S01]  /*15c0*/  LEA R22, P0, R0, UR18, 0x2 ;  /* 0x0000001200167c11 */ /* 0x008fe2000f8010ff */
[----:B------:R-:W-:Y:S01]  /*15d0*/  UMOV UR18, UR10 ;  /* 0x0000000a00127c82 */ /* 0x000fe20008000000 */
[----:B------:R-:W-:Y:S02]  /*15e0*/  LEA.HI.X R31, R2, UR9, R3, 0x1, P1 ;  /* 0x00000009021f7c11 */ /* 0x000fe400088f0c03 */
[----:B------:R-:W-:Y:S01]  /*15f0*/  LEA.HI.X R23, R0, UR19, R4, 0x2, P0 ;  /* 0x0000001300177c11 */ /* 0x000fe200080f1404 */
[----:B------:R-:W-:Y:S01]  /*1600*/  UMOV UR19, UR11 ;  /* 0x0000000b00137c82 */ /* 0x000fe20008000000 */
[----:B------:R-:W-:Y:S01]  /*1610*/  IADD3 R17, P0, PT, R24, 0x20, RZ ;  /* 0x0000002018117810 */ /* 0x000fe20007f1e0ff */
[----:B------:R4:W-:Y:S01]  /*1620*/  STL.64 [R1+0x28], R30 ;  /* 0x0000281e01007387 */ /* 0x0009e20000100a00 */
[----:B------:R-:W-:-:S03]  /*1630*/  SHF.L.U64.HI R13, R12, 0x5, R13 ;  /* 0x000000050c0d7819 */ /* 0x000fc6000001020d */
        /* <DEDUP_REMOVED lines=16> */
.L_x_1200:
[----:B------:R-:W1:Y:S01]  /*1740*/  LDCU.64 UR14, c[0x0][0x5c0] ;  /* 0x0000b800ff0e77ac */ /* 0x000e620008000a00 */
[----:B------:R-:W-:-:S04]  /*1750*/  UIADD3 UR8, UPT, UPT, UR35, UR40, URZ ;  /* 0x0000002823087290 */ /* 0x000fc8000fffe0ff */
[----:B-1----:R-:W-:Y:S02]  /*1760*/  UIMAD.WIDE.U32 UR18, UR8, UR14, URZ ;  /* 0x0000000e081272a5 */ /* 0x002fe4000f8e00ff */
[----:B------:R-:W-:-:S04]  /*1770*/  UIMAD UR8, UR8, UR15, URZ ;  /* 0x0000000f080872a4 */ /* 0x000fc8000f8e02ff */
[----:B------:R-:W-:-:S06]  /*1780*/  UIADD3 UR8, UPT, UPT, UR19, UR8, URZ ;  /* 0x0000000813087290 */ /* 0x000fcc000fffe0ff */
[----:B------:R-:W-:Y:S02]  /*1790*/  MOV R0, UR8 ;  /* 0x0000000800007c02 */ /* 0x000fe40008000f00 */
.L_x_1201:
        /* <DEDUP_REMOVED lines=13> */
.L_x_1202:
[----:B------:R-:W1:Y:S01]  /*1870*/  LDCU.64 UR10, c[0x0][0x5c8] ;  /* 0x0000b900ff0a77ac */ /* 0x000e620008000a00 */
[----:B------:R-:W-:-:S04]  /*1880*/  UIADD3 UR35, UPT, UPT, UR35, UR40, URZ ;  /* 0x0000002823237290 */ /* 0x000fc8000fffe0ff */
[----:B-1----:R-:W-:Y:S02]  /*1890*/  UIMAD.WIDE.U32 UR16, UR35, UR10, URZ ;  /* 0x0000000a231072a5 */ /* 0x002fe4000f8e00ff */
[----:B------:R-:W-:-:S04]  /*18a0*/  UIMAD UR35, UR35, UR11, URZ ;  /* 0x0000000b232372a4 */ /* 0x000fc8000f8e02ff */
[----:B------:R-:W-:-:S06]  /*18b0*/  UIADD3 UR35, UPT, UPT, UR17, UR35, URZ ;  /* 0x0000002311237290 */ /* 0x000fcc000fffe0ff */
[----:B------:R-:W-:-:S07]  /*18c0*/  MOV R10, UR35 ;  /* 0x00000023000a7c02 */ /* 0x000fce0008000f00 */
.L_x_1203:
        /* <DEDUP_REMOVED lines=26> */
.L_x_1205:
[----:B------:R-:W-:Y:S05]  /*1a70*/  BSYNC.RECONVERGENT B0 ;  /* 0x0000000000007941 */ /* 0x000fea0003800200 */
.L_x_1204:
        /* <DEDUP_REMOVED lines=13> */
.L_x_1207:
[----:B------:R-:W-:Y:S05]  /*1b50*/  BSYNC.RECONVERGENT B0 ;  /* 0x0000000000007941 */ /* 0x000fea0003800200 */
.L_x_1206:
        /* <DEDUP_REMOVED lines=23> */
.L_x_1209:
[----:B------:R-:W-:Y:S05]  /*1cd0*/  BSYNC.RECONVERGENT B0 ;  /* 0x0000000000007941 */ /* 0x000fea0003800200 */
.L_x_1208:
        /* <DEDUP_REMOVED lines=13> */
.L_x_1199:
[----:B------:R-:W-:Y:S01]  /*1db0*/  UIADD3 UR43, UPT, UPT, -UR37, UR34, URZ ;  /* 0x00000022252b7290 */ /* 0x000fe2000fffe1ff */
[----:B------:R-:W-:Y:S01]  /*1dc0*/  IMAD.U32 R2, RZ, RZ, UR14 ;  /* 0x0000000eff027e24 */ /* 0x000fe2000f8e00ff */
[----:B------:R-:W1:Y:S01]  /*1dd0*/  LDCU.64 UR10, c[0x0][0x3d8] ;  /* 0x00007b00ff0a77ac */ /* 0x000e620008000a00 */
        /* <DEDUP_REMOVED lines=14> */
[----:B------:R-:W2:Y:S01]  /*1ec0*/  LDCU.64 UR8, c[0x0][0x3d0] ;  /* 0x00007a00ff0877ac */ /* 0x000ea20008000a00 */
[----:B------:R-:W-:Y:S01]  /*1ed0*/  IADD3 R2, P1, PT, R2, UR46, RZ ;  /* 0x0000002e02027c10 */ /* 0x000fe2000ff3e0ff */
[----:B------:R-:W3:Y:S01]  /*1ee0*/  @!P5 LDC.64 R8, c[0x0][0x390] ;  /* 0x0000e400ff08db82 */ /* 0x000ee20000000a00 */
[----:B------:R-:W-:Y:S01]  /*1ef0*/  IADD3 R4, P0, PT, R4, UR44, RZ ;  /* 0x0000002c04047c10 */ /* 0x000fe2000ff1e0ff */
[----:B------:R-:W-:Y:S01]  /*1f00*/  UIMAD UR41, UR37, UR17, UR41 ;  /* 0x00000011252972a4 */ /* 0x000fe2000f8e0229 */
[----:B------:R-:W-:Y:S01]  /*1f10*/  IMAD.U32 R14, RZ, RZ, UR51 ;  /* 0x00000033ff0e7e24 */ /* 0x000fe2000f8e00ff */
[----:B------:R-:W-:Y:S01]  /*1f20*/  IADD3.X R3, PT, PT, R19, UR54, R3, P1, !PT ;  /* 0x0000003613037c10 */ /* 0x000fe20008ffe403 */
[----:B-1----:R-:W-:-:S03]  /*1f30*/  IMAD R0, R20, UR10, RZ ;  /* 0x0000000a14007c24 */ /* 0x002fc6000f8e02ff */
[----:B------:R-:W-:Y:S01]  /*1f40*/  @P3 BAR.SYNC.DEFER_BLOCKING 0x0 ;  /* 0x0000000000003b1d */ /* 0x000fe20000010000 */
[----:B------:R-:W-:Y:S01]  /*1f50*/  IMAD.U32 R12, RZ, RZ, UR51 ;  /* 0x00000033ff0c7e24 */ /* 0x000fe2000f8e00ff */
[----:B------:R-:W-:Y:S01]  /*1f60*/  IADD3.X R5, PT, PT, R21, UR41, R5, P0, !PT ;  /* 0x0000002915057c10 */ /* 0x000fe200087fe405 */
[----:B------:R-:W-:Y:S01]  /*1f70*/  IMAD.U32 R10, RZ, RZ, UR47 ;  /* 0x0000002fff0a7e24 */ /* 0x000fe2000f8e00ff */
[----:B------:R-:W-:Y:S01]  /*1f80*/  @!P2 LEA R14, P0, R14, R32, 0x1 ;  /* 0x000000200e0ea211 */ /* 0x000fe200078008ff */
[----:B------:R-:W-:-:S03]  /*1f90*/  IMAD R6, R11, UR11, R0 ;  /* 0x0000000b0b067c24 */ /* 0x000fc6000f8e0200 */
[----:B----4-:R-:W1:Y:S01]  /*1fa0*/  @!P4 LDC.64 R22, c[0x0][0x390] ;  /* 0x0000e400ff16cb82 */ /* 0x010e620000000a00 */
        /* <DEDUP_REMOVED lines=10> */
[----:B--2---:R-:W-:Y:S01]  /*2050*/  IMAD R0, R20, UR8, RZ ;  /* 0x0000000814007c24 */ /* 0x004fe2000f8e02ff */
[C---:B------:R-:W-:Y:S01]  /*2060*/  ISETP.GE.AND P3, PT, R24.reuse, UR55, PT ;  /* 0x0000003718007c0c */ /* 0x040fe2000bf66270 */
[----:B------:R-:W-:Y:S01]  /*2070*/  @!P5 IMAD.WIDE.U32 R2, R24, UR14, R2 ;  /* 0x0000000e1802dc25 */ /* 0x000fe2000f8e0002 */
[----:B------:R-:W2:Y:S01]  /*2080*/  @!P4 LDC.64 R20, c[0x0][0x388] ;  /* 0x0000e200ff14cb82 */ /* 0x000ea20000000a00 */
[----:B------:R-:W4:Y:S02]  /*2090*/  LDCU UR37, c[0x0][0x590] ;  /* 0x0000b200ff2577ac */ /* 0x000f240008000800 */
[C---:B------:R-:W-:Y:S01]  /*20a0*/  IMAD R0, R11.reuse, UR9, R0 ;  /* 0x000000090b007c24 */ /* 0x040fe2000f8e0200 */
[----:B---3--:R-:W-:Y:S01]  /*20b0*/  @!P5 LEA R8, P0, R2, R8, 0x1 ;  /* 0x000000080208d211 */ /* 0x008fe200078008ff */
[----:B------:R-:W-:Y:S01]  /*20c0*/  IMAD.WIDE.U32 R4, R11, UR8, R4 ;  /* 0x000000080b047c25 */ /* 0x000fe2000f8e0004 */
[----:B------:R-:W-:Y:S01]  /*20d0*/  UIMAD UR11, UR25, UR45, UR24 ;  /* 0x0000002d190b72a4 */ /* 0x000fe2000f8e0218 */
[----:B------:R-:W-:-:S02]  /*20e0*/  CS2R R142, SRZ ;  /* 0x00000000008e7805 */ /* 0x000fc4000001ff00 */
        /* <DEDUP_REMOVED lines=8> */
[----:B------:R-:W-:Y:S02]  /*2170*/  LOP3.LUT R3, R16, 0x1e00, R26, 0xf8, !PT ;  /* 0x00001e0010037812 */ /* 0x000fe400078ef81a */
[----:B------:R-:W-:-:S02]  /*2180*/  CS2R R138, SRZ ;  /* 0x00000000008a7805 */ /* 0x000fc4000001ff00 */
[----:B------:R-:W-:Y:S01]  /*2190*/  CS2R R136, SRZ ;  /* 0x0000000000887805 */ /* 0x000fe2000001ff00 */
[----:B------:R-:W-:Y:S01]  /*21a0*/  @!P4 IMAD R16, R18, UR16, RZ ;  /* 0x000000101210cc24 */ /* 0x000fe2000f8e02ff */
[C---:B-1----:R-:W-:Y:S01]  /*21b0*/  @!P4 LEA R2, P0, R6.reuse, R22, 0x1 ;  /* 0x000000160602c211 */ /* 0x042fe200078008ff */
[----:B------:R-:W1:Y:S01]  /*21c0*/  @!P5 LDC.64 R18, c[0x0][0x388] ;  /* 0x0000e200ff12db82 */ /* 0x000e620000000a00 */
[----:B------:R-:W-:Y:S01]  /*21d0*/  @!P4 IMAD R0, R17, UR15, R0 ;  /* 0x0000000f1100cc24 */ /* 0x000fe2000f8e0200 */
[----:B------:R-:W-:Y:S01]  /*21e0*/  CS2R R134, SRZ ;  /* 0x0000000000867805 */ /* 0x000fe2000001ff00 */
[----:B------:R-:W-:Y:S01]  /*21f0*/  @!P4 IMAD.MOV.U32 R10, RZ, RZ, R4 ;  /* 0x000000ffff0ac224 */ /* 0x000fe200078e0004 */
[----:B------:R-:W-:Y:S01]  /*2200*/  USHF.L.U32 UR11, UR11, 0x5, URZ ;  /* 0x000000050b0b7899 */ /* 0x000fe200080006ff */
[----:B------:R-:W-:Y:S01]  /*2210*/  @!P4 IMAD.IADD R7, R7, 0x1, R0 ;  /* 0x000000010707c824 */ /* 0x000fe200078e0200 */
[----:B------:R-:W-:Y:S01]  /*2220*/  LEA R0, R3, UR6, 0x1 ;  /* 0x0000000603007c11 */ /* 0x000fe2000f8e08ff */
[----:B------:R-:W-:Y:S01]  /*2230*/  @!P4 IMAD.MOV.U32 R11, RZ, RZ, R5 ;  /* 0x000000ffff0bc224 */ /* 0x000fe200078e0005 */
[----:B------:R-:W-:Y:S01]  /*2240*/  ULEA UR25, UR36, UR42, 0x6 ;  /* 0x0000002a24197291 */ /* 0x000fe2000f8e30ff */
        /* <DEDUP_REMOVED lines=40> */
[----:B---3--:R-:W-:Y:S01]  /*24d0*/  IMAD.MOV.U32 R8, RZ, RZ, 0x7f800000 ;  /* 0x7f800000ff087424 */ /* 0x008fe200078e00ff */
        /* <DEDUP_REMOVED lines=16> */
[----:B------:R-:W-:Y:S02]  /*25e0*/  CS2R R36, SRZ ;  /* 0x0000000000247805 */ /* 0x000fe4000001ff00 */
[----:B------:R-:W-:Y:S01]  /*25f0*/  CS2R R34, SRZ ;  /* 0x0000000000227805 */ /* 0x000fe2000001ff00 */
[----:B------:R-:W3:Y:S01]  /*2600*/  LDCU UR10, c[0x0][0x504] ;  /* 0x0000a080ff0a77ac */ /* 0x000ee20008000800 */
[----:B------:R-:W-:Y:S01]  /*2610*/  @!P3 LDGSTS.E.BYPASS.LTC128B.128 [R0+0x6000], desc[UR32][R32.64] ;  /* 0x060000002000bfae */ /* 0x000fe2000b981a20 */
[----:B------:R-:W2:Y:S03]  /*2620*/  LDCU UR9, c[0x0][0x508] ;  /* 0x0000a100ff0977ac */ /* 0x000ea60008000800 */
[----:B------:R-:W-:Y:S01]  /*2630*/  @!P3 LDGSTS.E.BYPASS.LTC128B.128 [R0+0x8000], desc[UR32][R32.64+0x80] ;  /* 0x080000802000bfae */ /* 0x000fe2000b981a20 */
[----:B------:R-:W3:Y:S03]  /*2640*/  LDCU UR8, c[0x0][0x3e0] ;  /* 0x00007c00ff0877ac */ /* 0x000ee60008000800 */
[----:B------:R-:W-:Y:S01]  /*2650*/  @!P3 LDGSTS.E.BYPASS.LTC128B.128 [R0+0xa000], desc[UR32][R32.64+0x100] ;  /* 0x0a0001002000bfae */ /* 0x000fe2000b981a20 */
[----:B------:R-:W3:Y:S03]  /*2660*/  LDCU UR14, c[0x0][0x45c] ;  /* 0x00008b80ff0e77ac */ /* 0x000ee60008000800 */
[----:B------:R-:W-:Y:S04]  /*2670*/  @P3 STS.128 [R0+0x6000], RZ ;  /* 0x006000ff00003388 */ /* 0x000fe80000000c00 */
[----:B------:R-:W-:Y:S01]  /*2680*/  @P3 STS.128 [R0+0x8000], RZ ;  /* 0x008000ff00003388 */ /* 0x000fe20000000c00 */
[----:B-1----:R-:W-:-:S03]  /*2690*/  @!P5 IMAD R3, R24, UR17, R7 ;  /* 0x000000111803dc24 */ /* 0x002fc6000f8e0207 */
[----:B------:R-:W-:Y:S01]  /*26a0*/  @P3 STS.128 [R0+0xa000], RZ ;  /* 0x00a000ff00003388 */ /* 0x000fe20000000c00 */
[----:B------:R-:W-:Y:S01]  /*26b0*/  @!P4 IMAD.IADD R7, R11, 0x1, R16 ;  /* 0x000000010b07c824 */ /* 0x000fe200078e0210 */
[----:B--2---:R-:W-:Y:S02]  /*26c0*/  @!P4 LEA R2, P0, R10, R20, 0x1 ;  /* 0x000000140a02c211 */ /* 0x004fe400078008ff */
[----:B------:R-:W-:Y:S01]  /*26d0*/  @P2 STS.128 [R0+0x7000], RZ ;  /* 0x007000ff00002388 */ /* 0x000fe20000000c00 */
[----:B------:R-:W-:Y:S02]  /*26e0*/  @!P5 LEA.HI.X R5, R6, R19, R3, 0x1, P1 ;  /* 0x000000130605d211 */ /* 0x000fe400008f0c03 */
[----:B------:R-:W-:Y:S01]  /*26f0*/  @!P4 LEA.HI.X R3, R10, R21, R7, 0x1, P0 ;  /* 0x000000150a03c211 */ /* 0x000fe200000f0c07 */
[----:B------:R-:W-:Y:S01]  /*2700*/  @P2 STS.128 [R0+0x9000], RZ ;  /* 0x009000ff00002388 */ /* 0x000fe20000000c00 */
[C---:B------:R-:W-:Y:S01]  /*2710*/  ISETP.GE.AND P1, PT, R29.reuse, UR55, PT ;  /* 0x000000371d007c0c */ /* 0x040fe2000bf26270 */
[----:B------:R-:W1:Y:S02]  /*2720*/  LDC.64 R6, c[0x0][0x528] ;  /* 0x00014a00ff067b82 */ /* 0x000e640000000a00 */
        /* <DEDUP_REMOVED lines=38> */
[----:B--2---:R-:W-:Y:S01]  /*2990*/  VIADD R0, R29, 0x8 ;  /* 0x000000081d007836 */ /* 0x004fe20000000000 */
[----:B------:R-:W-:-:S04]  /*29a0*/  DEPBAR.LE SB0, 0x1 ;  /* 0x000080400000791a */ /* 0x000fc80000000000 */
[----:B------:R-:W-:Y:S01]  /*29b0*/  ISETP.GE.AND P0, PT, R0, UR55, PT ;  /* 0x0000003700007c0c */ /* 0x000fe2000bf06270 */
[----:B------:R-:W-:Y:S02]  /*29c0*/  IMAD.MOV.U32 R2, RZ, RZ, 0x4 ;  /* 0x00000004ff027424 */ /* 0x000fe400078e00ff */
[----:B------:R-:W-:Y:S02]  /*29d0*/  IMAD.MOV.U32 R0, RZ, RZ, 0x7f800000 ;  /* 0x7f800000ff007424 */ /* 0x000fe400078e00ff */
[----:B------:R-:W-:-:S05]  /*29e0*/  IMAD.WIDE.U32 R2, R29, R2, UR52 ;  /* 0x000000341d027e25 */ /* 0x000fca000f8e0002 */
[----:B------:R-:W2:Y:S04]  /*29f0*/  @!P1 LDG.E R8, desc[UR32][R2.64] ;  /* 0x0000002002089981 */ /* 0x000ea8000c1e1900 */
[----:B------:R5:W3:Y:S01]  /*2a00*/  @!P0 LDG.E R0, desc[UR32][R2.64+0x20] ;  /* 0x0000202002008981 */ /* 0x000ae2000c1e1900 */
[----:B------:R-:W-:Y:S06]  /*2a10*/  BAR.SYNC.DEFER_BLOCKING 0x0 ;  /* 0x0000000000007b1d */ /* 0x000fec0000010000 */
[----:B-1----:R-:W3:Y:S04]  /*2a20*/  LDG.E.64 R4, desc[UR32][R6.64+0x8] ;  /* 0x0000082006047981 */ /* 0x002ee8000c1e1b00 */
[----:B------:R-:W3:Y:S01]  /*2a30*/  LDG.E.64 R6, desc[UR32][R6.64] ;  /* 0x0000002006067981 */ /* 0x000ee2000c1e1b00 */
[C---:B------:R-:W-:Y:S01]  /*2a40*/  IMAD.SHL.U32 R9, R25.reuse, 0x20, RZ ;  /* 0x0000002019097824 */ /* 0x040fe200078e00ff */
[C---:B------:R-:W-:Y:S01]  /*2a50*/  LOP3.LUT P3, RZ, R25.reuse, 0x4, RZ, 0xc0, !PT ;  /* 0x0000000419ff7812 */ /* 0x040fe2000786c0ff */
[C---:B-----5:R-:W-:Y:S01]  /*2a60*/  IMAD.SHL.U32 R3, R25.reuse, 0x10, RZ ;  /* 0x0000001019037824 */ /* 0x060fe200078e00ff */
[----:B------:R-:W-:Y:S01]  /*2a70*/  USHF.R.S32.HI UR15, URZ, 0x1f, UR11 ;  /* 0x0000001fff0f7899 */ /* 0x000fe2000801140b */
[----:B------:R-:W-:Y:S01]  /*2a80*/  LOP3.LUT P2, RZ, R25, 0x2, RZ, 0xc0, !PT ;  /* 0x0000000219ff7812 */ /* 0x000fe2000784c0ff */
[----:B------:R-:W-:Y:S01]  /*2a90*/  UIADD3 UR25, UPT, UPT, UR25, -UR49, -UR34 ;  /* 0x8000003119197290 */ /* 0x000fe2000fffe822 */
[----:B------:R-:W-:-:S02]  /*2aa0*/  CS2R R30, SRZ ;  /* 0x00000000001e7805 */ /* 0x000fc4000001ff00 */
[----:B------:R-:W-:Y:S02]  /*2ab0*/  CS2R R32, SRZ ;  /* 0x0000000000207805 */ /* 0x000fe4000001ff00 */
[----:B------:R-:W-:Y:S02]  /*2ac0*/  CS2R R22, SRZ ;  /* 0x0000000000167805 */ /* 0x000fe4000001ff00 */
[----:B------:R-:W-:Y:S01]  /*2ad0*/  CS2R R20, SRZ ;  /* 0x0000000000147805 */ /* 0x000fe2000001ff00 */
[----:B----4-:R-:W-:Y:S02]  /*2ae0*/  USHF.L.U32 UR37, UR37, 0x6, URZ ;  /* 0x0000000625257899 */ /* 0x010fe400080006ff */
[----:B------:R-:W-:Y:S01]  /*2af0*/  UIADD3 UR25, UPT, UPT, UR25, 0x40, URZ ;  /* 0x0000004019197890 */ /* 0x000fe2000fffe0ff */
[----:B--2---:R1:W-:Y:S04]  /*2b00*/  STL [R1+0x3c], R8 ;  /* 0x00003c0801007387 */ /* 0x0043e80000100800 */
[----:B---3--:R2:W-:Y:S01]  /*2b10*/  STL [R1+0x38], R0 ;  /* 0x0000380001007387 */ /* 0x0085e20000100800 */
[----:B-1----:R-:W-:Y:S01]  /*2b20*/  IMAD.SHL.U32 R8, R25, 0x40, RZ ;  /* 0x0000004019087824 */ /* 0x002fe200078e00ff */
[----:B--2---:R-:W-:-:S04]  /*2b30*/  LOP3.LUT R0, R9, 0x200, RZ, 0xc0, !PT ;  /* 0x0000020009007812 */ /* 0x004fc800078ec0ff */
[----:B------:R-:W-:Y:S02]  /*2b40*/  LOP3.LUT R2, R8, 0x1c0, RZ, 0xc0, !PT ;  /* 0x000001c008027812 */ /* 0x000fe400078ec0ff */
[----:B------:R-:W-:Y:S02]  /*2b50*/  LOP3.LUT R0, R0, 0x3800, R3, 0xf8, !PT ;  /* 0x0000380000007812 */ /* 0x000fe400078ef803 */
[----:B------:R-:W-:-:S04]  /*2b60*/  LOP3.LUT R2, R2, 0x38, R26, 0xf8, !PT ;  /* 0x0000003802027812 */ /* 0x000fc800078ef81a */
[C---:B------:R-:W-:Y:S02]  /*2b70*/  LOP3.LUT R3, R2.reuse, 0x8, R25, 0x78, !PT ;  /* 0x0000000802037812 */ /* 0x040fe400078e7819 */
[----:B------:R-:W-:Y:S02]  /*2b80*/  CS2R R24, SRZ ;  /* 0x0000000000187805 */ /* 0x000fe4000001ff00 */
[----:B------:R-:W-:Y:S02]  /*2b90*/  LOP3.LUT R2, R2, 0x8, R27, 0x78, !PT ;  /* 0x0000000802027812 */ /* 0x000fe400078e781b */
[----:B------:R-:W-:Y:S02]  /*2ba0*/  CS2R R26, SRZ ;  /* 0x00000000001a7805 */ /* 0x000fe4000001ff00 */
[----:B------:R-:W-:Y:S02]  /*2bb0*/  LOP3.LUT R0, R0, R3, RZ, 0xfc, !PT ;  /* 0x0000000300007212 */ /* 0x000fe400078efcff */
[----:B------:R-:W-:-:S02]  /*2bc0*/  LOP3.LUT R3, R8, 0x200, RZ, 0xc0, !PT ;  /* 0x0000020008037812 */ /* 0x000fc400078ec0ff */
[----:B------:R-:W-:Y:S02]  /*2bd0*/  LEA R10, R0, UR6, 0x1 ;  /* 0x00000006000a7c11 */ /* 0x000fe4000f8e08ff */
[----:B------:R-:W-:Y:S02]  /*2be0*/  IADD3 R8, P1, P0, R4, UR11, R28 ;  /* 0x0000000b04087c10 */ /* 0x000fe4000f83e01c */
[----:B------:R-:W-:Y:S02]  /*2bf0*/  CS2R R28, SRZ ;  /* 0x00000000001c7805 */ /* 0x000fe4000001ff00 */
[----:B------:R-:W-:Y:S01]  /*2c00*/  LOP3.LUT R3, R3, 0xc00, R9, 0xf8, !PT ;  /* 0x00000c0003037812 */ /* 0x000fe200078ef809 */
[C---:B------:R-:W-:Y:S01]  /*2c10*/  VIADD R0, R10.reuse, 0x12000 ;  /* 0x000120000a007836 */ /* 0x040fe20000000000 */
[----:B------:R-:W-:Y:S01]  /*2c20*/  STL [R1+0xc], R10 ;  /* 0x00000c0a01007387 */ /* 0x000fe20000100800 */
[----:B------:R-:W-:Y:S01]  /*2c30*/  VIADD R232, R10, 0x12040 ;  /* 0x000120400ae87836 */ /* 0x000fe20000000000 */
[----:B------:R-:W-:Y:S01]  /*2c40*/  LOP3.LUT R3, R3, R2, RZ, 0xfc, !PT ;  /* 0x0000000203037212 */ /* 0x000fe200078efcff */
[----:B------:R-:W-:Y:S01]  /*2c50*/  @P3 VIADD R232, R0, 0xffffffc0 ;  /* 0xffffffc000e83836 */ /* 0x000fe20000000000 */
[----:B------:R-:W-:Y:S01]  /*2c60*/  IADD3.X R0, PT, PT, R5, UR15, RZ, P1, P0 ;  /* 0x0000000f05007c10 */ /* 0x000fe20008fe04ff */
[----:B------:R-:W-:Y:S01]  /*2c70*/  STL [R1+0x44], R8 ;  /* 0x0000440801007387 */ /* 0x000fe20000100800 */
[----:B------:R-:W-:Y:S01]  /*2c80*/  IMAD.MOV.U32 R2, RZ, RZ, 0x40 ;  /* 0x00000040ff027424 */ /* 0x000fe200078e00ff */
[----:B------:R-:W-:Y:S01]  /*2c90*/  LEA R252, R3, UR6, 0x1 ;  /* 0x0000000603fc7c11 */ /* 0x000fe2000f8e08ff */
[----:B------:R-:W1:Y:S01]  /*2ca0*/  LDCU.U8 UR11, c[0x0][0x4f8] ;  /* 0x00009f00ff0b77ac */ /* 0x000e620008000000 */
[----:B------:R2:W-:Y:S01]  /*2cb0*/  STL [R1+0x40], R0 ;  /* 0x0000400001007387 */ /* 0x0005e20000100800 */
[----:B------:R-:W-:-:S02]  /*2cc0*/  R2UR UR15, R7 ;  /* 0x00000000070f72ca */ /* 0x000fc400000e0000 */
[----:B------:R-:W-:Y:S01]  /*2cd0*/  SEL R2, R2, 0xffffffc0, !P3 ;  /* 0xffffffc002027807 */ /* 0x000fe20005800000 */
[----:B------:R3:W4:Y:S01]  /*2ce0*/  LDSM.16.M88.4 R164, [R232] ;  /* 0x00000000e8a4783b */ /* 0x0007220000000200 */
[----:B------:R-:W-:-:S03]  /*2cf0*/  R2UR UR16, R6 ;  /* 0x00000000061072ca */ /* 0x000fc600000e0000 */
[----:B------:R3:W1:Y:S01]  /*2d00*/  LDSM.16.M88.4 R168, [R232+0x800] ;  /* 0x00080000e8a8783b */ /* 0x0006620000000200 */
[----:B------:R-:W-:Y:S02]  /*2d10*/  IMAD.IADD R4, R10, 0x1, R2 ;  /* 0x000000010a047824 */ /* 0x000fe400078e0202 */
[----:B------:R-:W-:Y:S01]  /*2d20*/  IMAD.IADD R3, R2, 0x1, R252 ;  /* 0x0000000102037824 */ /* 0x000fe200078e02fc */
[----:B------:R3:W1:Y:S02]  /*2d30*/  LDSM.16.M88.4 R196, [R232+0x2000] ;  /* 0x00200000e8c4783b */ /* 0x0006640000000200 */
[----:B------:R-:W-:Y:S02]  /*2d40*/  UIADD3 UR58, UPT, UPT, UR15, -0x4498517b, URZ ;  /* 0xbb67ae850f3a7890 */ /* 0x000fe4000fffe0ff */
[----:B------:R3:W1:Y:S01]  /*2d50*/  LDSM.16.M88.4 R200, [R232+0x2800] ;  /* 0x00280000e8c8783b */ /* 0x0006620000000200 */
[----:B------:R-:W-:Y:S02]  /*2d60*/  UIADD3 UR56, UPT, UPT, UR15, 0x76cf5d0a, URZ ;  /* 0x76cf5d0a0f387890 */ /* 0x000fe4000fffe0ff */
[----:B------:R-:W-:Y:S01]  /*2d70*/  UIADD3 UR59, UPT, UPT, UR16, -0x61c88647, URZ ;  /* 0x9e3779b9103b7890 */ /* 0x000fe2000fffe0ff */
[----:B------:R3:W1:Y:S01]  /*2d80*/  LDSM.16.M88.4 R228, [R232+0x4000] ;  /* 0x00400000e8e4783b */ /* 0x0006620000000200 */
[----:B------:R-:W-:-:S02]  /*2d90*/  UIADD3 UR57, UPT, UPT, UR16, 0x3c6ef372, URZ ;  /* 0x3c6ef37210397890 */ /* 0x000fc4000fffe0ff */
[----:B------:R-:W-:Y:S01]  /*2da0*/  UIADD3 UR55, UPT, UPT, UR16, -0x255992d5, URZ ;  /* 0xdaa66d2b10377890 */ /* 0x000fe2000fffe0ff */
[----:B------:R3:W1:Y:S01]  /*2db0*/  LDSM.16.M88.4 R148, [R10+0x12000] ;  /* 0x012000000a94783b */ /* 0x0006620000000200 */
[----:B--2---:R-:W-:Y:S01]  /*2dc0*/  IMAD.MOV.U32 R0, RZ, RZ, 0x20 ;  /* 0x00000020ff007424 */ /* 0x004fe200078e00ff */
[----:B------:R-:W-:Y:S02]  /*2dd0*/  UIADD3 UR54, UPT, UPT, UR15, 0x32370b8f, URZ ;  /* 0x32370b8f0f367890 */ /* 0x000fe4000fffe0ff */
[----:B------:R3:W2:Y:S01]  /*2de0*/  LDSM.16.M88.4 R152, [R10+0x12800] ;  /* 0x012800000a98783b */ /* 0x0006a20000000200 */
[----:B------:R-:W-:Y:S01]  /*2df0*/  UIADD3 UR49, UPT, UPT, UR16, 0x78dde6e4, URZ ;  /* 0x78dde6e410317890 */ /* 0x000fe2000fffe0ff */
[----:B------:R-:W-:Y:S01]  /*2e00*/  SEL R0, R0, 0xffffffe0, !P2 ;  /* 0xffffffe000007807 */ /* 0x000fe20005000000 */
[----:B------:R-:W-:Y:S01]  /*2e10*/  UIADD3 UR46, UPT, UPT, UR15, -0x126145ec, URZ ;  /* 0xed9eba140f2e7890 */ /* 0x000fe2000fffe0ff */
[----:B------:R3:W1:Y:S01]  /*2e20*/  LDSM.16.M88.4 R180, [R10+0x14000] ;  /* 0x014000000ab4783b */ /* 0x0006620000000200 */
[----:B------:R-:W-:-:S02]  /*2e30*/  UIADD3 UR45, UPT, UPT, UR16, 0x1715609d, URZ ;  /* 0x1715609d102d7890 */ /* 0x000fc4000fffe0ff */
[----:B------:R-:W-:Y:S01]  /*2e40*/  IMAD.IADD R240, R0, 0x1, R232 ;  /* 0x0000000100f07824 */ /* 0x000fe200078e02e8 */
[----:B------:R3:W1:Y:S01]  /*2e50*/  LDSM.16.M88.4 R184, [R10+0x14800] ;  /* 0x014800000ab8783b */ /* 0x0006620000000200 */
[----:B------:R-:W-:Y:S01]  /*2e60*/  IMAD.IADD R8, R10, 0x1, R0 ;  /* 0x000000010a087824 */ /* 0x000fe200078e0200 */
[----:B------:R-:W-:Y:S01]  /*2e70*/  UIADD3 UR44, UPT, UPT, UR15, -0x56f99767, URZ ;  /* 0xa90668990f2c7890 */ /* 0x000fe2000fffe0ff */
[C---:B------:R-:W-:Y:S01]  /*2e80*/  IMAD.IADD R5, R0.reuse, 0x1, R252 ;  /* 0x0000000100057824 */ /* 0x040fe200078e02fc */
[----:B------:R3:W1:Y:S01]  /*2e90*/  LDSM.16.M88.4 R172, [R240] ;  /* 0x00000000f0ac783b */ /* 0x0006620000000200 */
[C---:B------:R-:W-:Y:S01]  /*2ea0*/  IMAD.IADD R2, R0.reuse, 0x1, R4 ;  /* 0x0000000100027824 */ /* 0x040fe200078e0204 */
[----:B------:R-:W-:Y:S01]  /*2eb0*/  UIADD3 UR43, UPT, UPT, UR16, -0x4ab325aa, URZ ;  /* 0xb54cda56102b7890 */ /* 0x000fe2000fffe0ff */
[----:B------:R-:W-:Y:S01]  /*2ec0*/  IMAD.IADD R0, R0, 0x1, R3 ;  /* 0x0000000100007824 */ /* 0x000fe200078e0203 */
[----:B------:R3:W1:Y:S01]  /*2ed0*/  LDSM.16.M88.4 R176, [R240+0x800] ;  /* 0x00080000f0b0783b */ /* 0x0006620000000200 */
[----:B------:R-:W-:-:S03]  /*2ee0*/  UIADD3 UR41, UPT, UPT, UR15, 0x646e171e, URZ ;  /* 0x646e171e0f297890 */ /* 0x000fc6000fffe0ff */
[----:B------:R3:W1:Y:S04]  /*2ef0*/  LDSM.16.M88.4 R204, [R240+0x2000] ;  /* 0x00200000f0cc783b */ /* 0x0006680000000200 */
[----:B------:R3:W1:Y:S04]  /*2f00*/  LDSM.16.M88.4 R208, [R240+0x2800] ;  /* 0x00280000f0d0783b */ /* 0x0006680000000200 */
[----:B------:R3:W1:Y:S04]  /*2f10*/  LDSM.16.M88.4 R236, [R240+0x4000] ;  /* 0x00400000f0ec783b */ /* 0x0006680000000200 */
[----:B------:R-:W1:Y:S04]  /*2f20*/  LDSM.16.M88.4 R232, [R232+0x4800] ;  /* 0x00480000e8e8783b */ /* 0x000e680000000200 */
[----:B------:R-:W1:Y:S04]  /*2f30*/  LDSM.16.M88.4 R240, [R240+0x4800] ;  /* 0x00480000f0f0783b */ /* 0x000e680000000200 */
[----:B------:R3:W1:Y:S04]  /*2f40*/  LDSM.16.M88.4 R156, [R8+0x12000] ;  /* 0x01200000089c783b */ /* 0x0006680000000200 */
[----:B------:R3:W1:Y:S04]  /*2f50*/  LDSM.16.M88.4 R160, [R8+0x12800] ;  /* 0x0128000008a0783b */ /* 0x0006680000000200 */
[----:B------:R3:W1:Y:S04]  /*2f60*/  LDSM.16.M88.4 R188, [R8+0x14000] ;  /* 0x0140000008bc783b */ /* 0x0006680000000200 */
[----:B------:R3:W1:Y:S04]  /*2f70*/  LDSM.16.M88.4 R192, [R8+0x14800] ;  /* 0x0148000008c0783b */ /* 0x0006680000000200 */
[----:B------:R3:W1:Y:S04]  /*2f80*/  LDSM.16.M88.4 R212, [R10+0x16000] ;  /* 0x016000000ad4783b */ /* 0x0006680000000200 */
[----:B------:R3:W1:Y:S04]  /*2f90*/  LDSM.16.M88.4 R216, [R10+0x16800] ;  /* 0x016800000ad8783b */ /* 0x0006680000000200 */
[----:B------:R3:W1:Y:S04]  /*2fa0*/  LDSM.16.M88.4 R220, [R8+0x16000] ;  /* 0x0160000008dc783b */ /* 0x0006680000000200 */
[----:B------:R3:W1:Y:S04]  /*2fb0*/  LDSM.16.M88.4 R224, [R8+0x16800] ;  /* 0x0168000008e0783b */ /* 0x0006680000000200 */
[----:B------:R3:W-:Y:S04]  /*2fc0*/  STL [R1+0x10], R8 ;  /* 0x0000100801007387 */ /* 0x0007e80000100800 */
[----:B------:R3:W-:Y:S04]  /*2fd0*/  STL [R1+0x14], R4 ;  /* 0x0000140401007387 */ /* 0x0007e80000100800 */
[----:B------:R3:W-:Y:S04]  /*2fe0*/  STL [R1], R3 ;  /* 0x0000000301007387 */ /* 0x0007e80000100800 */
[----:B------:R3:W-:Y:S04]  /*2ff0*/  STL [R1+0x4], R5 ;  /* 0x0000040501007387 */ /* 0x0007e80000100800 */
[----:B------:R3:W-:Y:S04]  /*3000*/  STL [R1+0x18], R2 ;  /* 0x0000180201007387 */ /* 0x0007e80000100800 */
[----:B--2-4-:R3:W-:Y:S02]  /*3010*/  STL [R1+0x8], R0 ;  /* 0x0000080001007387 */ /* 0x0147e40000100800 */
.L_x_1215:
        /* <DEDUP_REMOVED lines=116> */
.L_x_1211:
        /* <DEDUP_REMOVED lines=94> */
.L_x_1212:
        /* <DEDUP_REMOVED lines=354> */
[----:B------:R-:W-:Y:S02]  /*5360*/  LEA R0, R2, UR4, 0x1 ;  /* 0x0000000402007c11 */ /* 0x000fe4000f8e08ff */
        /* <DEDUP_REMOVED lines=28> */
[----:B------:R-:W3:Y:S07]  /*5530*/  S2R R251, SR_TID.X ;  /* 0x0000000000fb7919 */ /* 0x000eee0000002100 */
        /* <DEDUP_REMOVED lines=14> */
[----:B------:R-:W3:Y:S07]  /*5620*/  LDSM.16.MT88.4 R84, [R3+0x15800] ;  /* 0x015800000354783b */ /* 0x000eee0000004200 */
[-C--:B------:R-:W-:Y:S01]  /*5630*/  HMMA.16816.F32 R52, R72, R8.reuse, R52 ;  /* 0x000000084834723c */ /* 0x080fe20000001834 */
[----:B------:R-:W-:Y:S07]  /*5640*/  BAR.SYNC.DEFER_BLOCKING 0x0 ;  /* 0x0000000000007b1d */ /* 0x000fee0000010000 */
[C---:B------:R-:W-:Y:S08]  /*5650*/  HMMA.16816.F32 R56, R80.reuse, R8, R56 ;  /* 0x000000085038723c */ /* 0x040ff00000001838 */
[-C--:B------:R-:W-:Y:S08]  /*5660*/  HMMA.16816.F32 R60, R80, R10.reuse, R60 ;  /* 0x0000000a503c723c */ /* 0x080ff0000000183c */
[----:B------:R-:W-:Y:S08]  /*5670*/  HMMA.16816.F32 R64, R72, R10, R64 ;  /* 0x0000000a4840723c */ /* 0x000ff00000001840 */
[-C--:B----4-:R-:W-:Y:S08]  /*5680*/  HMMA.16816.F32 R20, R4, R12.reuse, R20 ;  /* 0x0000000c0414723c */ /* 0x090ff00000001814 */
        /* <DEDUP_REMOVED lines=29> */
[----:B------:R-:W1:Y:S03]  /*5860*/  S2R R9, SR_TID.X ;  /* 0x0000000000097919 */ /* 0x000e660000002100 */
[----:B------:R-:W-:Y:S05]  /*5870*/  IMAD.X R4, RZ, RZ, ~UR37, P0 ;  /* 0x80000025ff047e24 */ /* 0x000fea00080e06ff */
[----:B------:R-:W-:Y:S04]  /*5880*/  SHF.R.S64 R5, R5, 0x1f, R4 ;  /* 0x0000001f05057819 */ /* 0x000fe80000001004 */
[----:B--2---:R-:W-:Y:S01]  /*5890*/  IADD3 R8, P0, PT, R80, R5, RZ ;  /* 0x0000000550087210 */ /* 0x004fe20007f1e0ff */
[----:B-1----:R-:W-:Y:S02]  /*58a0*/  IMAD.SHL.U32 R83, R9, 0x8, RZ ;  /* 0x0000000809537824 */ /* 0x002fe400078e00ff */
[----:B------:R-:W-:Y:S01]  /*58b0*/  IMAD.U32 R9, RZ, RZ, UR47 ;  /* 0x0000002fff097e24 */ /* 0x000fe2000f8e00ff */
        /* <DEDUP_REMOVED lines=20> */
.L_x_1213:
        /* <DEDUP_REMOVED lines=9> */
[----:B------:R4:W-:Y:S04]  /*5a90*/  STL.64 [R1+0xa8], R44 ;  /* 0x0000a82c01007387 */ /* 0x0009e80000100a00 */
[----:B------:R-:W-:Y:S04]  /*5aa0*/  STL.64 [R1+0xa0], R42 ;  /* 0x0000a02a01007387 */ /* 0x000fe80000100a00 */
[----:B------:R-:W-:Y:S04]  /*5ab0*/  STL.64 [R1+0x98], R40 ;  /* 0x0000982801007387 */ /* 0x000fe80000100a00 */
        /* <DEDUP_REMOVED lines=15> */
[-C--:B---3--:R-:W-:Y:S03]  /*5bb0*/  HMMA.16816.F32 R68, R96, R80.reuse, RZ ;  /* 0x000000506044723c */ /* 0x088fe600000018ff */
        /* <DEDUP_REMOVED lines=335> */
.L_x_1214:
        /* <DEDUP_REMOVED lines=25> */
[----:B--2---:R-:W-:Y:S01]  /*7240*/  SHF.L.U32 R80, R79, 0x4, RZ ;  /* 0x000000044f507819 */ /* 0x004fe200000006ff */
[----:B------:R-:W-:Y:S01]  /*7250*/  FMUL.FTZ R17, R39, UR9 ;  /* 0x0000000927117c20 */ /* 0x000fe20008410000 */
[----:B------:R-:W-:Y:S01]  /*7260*/  SHF.L.U32 R79, R79, 0x1, RZ ;  /* 0x000000014f4f7819 */ /* 0x000fe200000006ff */
        /* <DEDUP_REMOVED lines=150> */
[----:B------:R-:W-:Y:S01]  /*7bd0*/  F2FP.F16.F32.PACK_AB R12, R12, R44 ;  /* 0x0000002c0c0c723e */ /* 0x000fe200000000ff */
[----:B------:R-:W2:Y:S01]  /*7be0*/  @UP0 LDCU.64 UR14, c[0x0][0x5c0] ;  /* 0x0000b800ff0e07ac */ /* 0x000ea20008000a00 */
[----:B------:R1:W-:Y:S01]  /*7bf0*/  STS [R2+0x4000], R144 ;  /* 0x0040009002007388 */ /* 0x0003e20000000800 */
[----:B------:R-:W-:-:S02]  /*7c00*/  F2FP.F16.F32.PACK_AB R11, R11, R46 ;  /* 0x0000002e0b0b723e */ /* 0x000fc400000000ff */
[----:B------:R-:W-:Y:S01]  /*7c10*/  F2FP.F16.F32.PACK_AB R10, R10, R52 ;  /* 0x000000340a0a723e */ /* 0x000fe200000000ff */
[----:B------:R1:W-:Y:S01]  /*7c20*/  STS [R2+0x4400], R146 ;  /* 0x0044009202007388 */ /* 0x0003e20000000800 */
[----:B------:R-:W-:Y:S01]  /*7c30*/  F2FP.F16.F32.PACK_AB R9, R9, R54 ;  /* 0x000000360909723e */ /* 0x000fe200000000ff */
[----:B------:R-:W-:Y:S01]  /*7c40*/  @UP0 UIADD3 UR18, UPT, UPT, UR35, UR40, URZ ;  /* 0x0000002823120290 */ /* 0x000fe2000fffe0ff */
        /* <DEDUP_REMOVED lines=8> */
[----:B------:R-:W-:Y:S01]  /*7cd0*/  F2FP.F16.F32.PACK_AB R3, R63, R62 ;  /* 0x0000003e3f03723e */ /* 0x000fe200000000ff */
[----:B--2---:R-:W-:Y:S02]  /*7ce0*/  @UP0 UIMAD.WIDE.U32 UR42, UR18, UR14, URZ ;  /* 0x0000000e122a02a5 */ /* 0x004fe4000f8e00ff */
[----:B------:R1:W-:Y:S01]  /*7cf0*/  STS [R2+0x5400], R142 ;  /* 0x0054008e02007388 */ /* 0x0003e20000000800 */
[----:B------:R-:W-:-:S03]  /*7d00*/  @UP0 UIMAD UR18, UR18, UR15, URZ ;  /* 0x0000000f121202a4 */ /* 0x000fc6000f8e02ff */
[----:B------:R1:W-:Y:S01]  /*7d10*/  STS [R0+0x12000], R26 ;  /* 0x0120001a00007388 */ /* 0x0003e20000000800 */
[----:B------:R-:W-:-:S03]  /*7d20*/  @UP0 UIADD3 UR18, UPT, UPT, UR43, UR18, URZ ;  /* 0x000000122b120290 */ /* 0x000fc6000fffe0ff */
        /* <DEDUP_REMOVED lines=34> */
.L_x_1216:
        /* <DEDUP_REMOVED lines=12> */
.L_x_1217:
[----:B------:R-:W2:Y:S01]  /*8010*/  LDCU.64 UR10, c[0x0][0x5c8] ;  /* 0x0000b900ff0a77ac */ /* 0x000ea20008000a00 */
[----:B------:R-:W-:-:S04]  /*8020*/  UIADD3 UR8, UPT, UPT, UR35, UR40, URZ ;  /* 0x0000002823087290 */ /* 0x000fc8000fffe0ff */
[----:B--2---:R-:W-:Y:S02]  /*8030*/  UIMAD.WIDE.U32 UR40, UR8, UR10, URZ ;  /* 0x0000000a082872a5 */ /* 0x004fe4000f8e00ff */
[----:B------:R-:W-:-:S04]  /*8040*/  UIMAD UR8, UR8, UR11, URZ ;  /* 0x0000000b080872a4 */ /* 0x000fc8000f8e02ff */
[----:B------:R-:W-:-:S06]  /*8050*/  UIADD3 UR8, UPT, UPT, UR41, UR8, URZ ;  /* 0x0000000829087290 */ /* 0x000fcc000fffe0ff */
[----:B-1----:R-:W-:-:S07]  /*8060*/  MOV R23, UR8 ;  /* 0x0000000800177c02 */ /* 0x002fce0008000f00 */
.L_x_1218:
        /* <DEDUP_REMOVED lines=20> */
[----:B------:R-:W-:Y:S01]  /*81b0*/  BSSY.RECONVERGENT B0, `(.L_x_1219) ;  /* 0x0000021000007945 */ /* 0x000fe20003800200 */
[----:B------:R-:W-:Y:S01]  /*81c0*/  ISETP.GE.AND P2, PT, R5, UR34, PT ;  /* 0x0000002205007c0c */ /* 0x000fe2000bf46270 */
[----:B------:R-:W-:Y:S01]  /*81d0*/  IMAD.U32 R56, RZ, RZ, UR10 ;  /* 0x0000000aff387e24 */ /* 0x000fe2000f8e00ff */
[----:B------:R-:W-:Y:S01]  /*81e0*/  IADD3 R2, P0, PT, R4, UR42, RZ ;  /* 0x0000002a04027c10 */ /* 0x000fe2000ff1e0ff */
[----:B------:R3:W4:Y:S01]  /*81f0*/  LDS.128 R28, [R0+0xd000] ;  /* 0x00d00000001c7984 */ /* 0x0007220000000c00 */
[----:B------:R-:W-:Y:S01]  /*8200*/  IMAD.U32 R4, RZ, RZ, UR8 ;  /* 0x00000008ff047e24 */ /* 0x000fe2000f8e00ff */
[----:B------:R-:W-:-:S02]  /*8210*/  LOP3.LUT R57, R57, 0x38, RZ, 0xc0, !PT ;  /* 0x0000003839397812 */ /* 0x000fc400078ec0ff */
[----:B------:R3:W2:Y:S02]  /*8220*/  LDS.128 R24, [R0+0xf000] ;  /* 0x00f0000000187984 */ /* 0x0006a40000000c00 */
[----:B------:R-:W-:Y:S02]  /*8230*/  IADD3.X R3, PT, PT, R3, UR18, R4, P0, !PT ;  /* 0x0000001203037c10 */ /* 0x000fe400087fe404 */
[----:B------:R3:W2:Y:S01]  /*8240*/  LDS.128 R40, [R0+0x12000] ;  /* 0x0120000000287984 */ /* 0x0006a20000000c00 */
[----:B------:R-:W-:Y:S01]  /*8250*/  IADD3 R21, P0, PT, R61, 0x20, RZ ;  /* 0x000000203d157810 */ /* 0x000fe20007f1e0ff */
[----:B-1----:R-:W-:Y:S02]  /*8260*/  IMAD.WIDE.U32 R4, R6, UR21, R2 ;  /* 0x0000001506047c25 */ /* 0x002fe4000f8e0002 */
[----:B------:R3:W1:Y:S02]  /*8270*/  LDS.128 R52, [R0+0x13000] ;  /* 0x0130000000347984 */ /* 0x0006640000000c00 */
[----:B------:R-:W-:-:S02]  /*8280*/  IMAD.X R22, RZ, RZ, RZ, P0 ;  /* 0x000000ffff167224 */ /* 0x000fc400000e06ff */
        /* <DEDUP_REMOVED lines=19> */
.L_x_1220:
[----:B------:R-:W-:Y:S05]  /*83c0*/  BSYNC.RECONVERGENT B0 ;  /* 0x0000000000007941 */ /* 0x000fea0003800200 */
.L_x_1219:
        /* <DEDUP_REMOVED lines=15> */
.L_x_1222:
[----:B------:R-:W-:Y:S05]  /*84c0*/  BSYNC.RECONVERGENT B0 ;  /* 0x0000000000007941 */ /* 0x000fea0003800200 */
.L_x_1221:
        /* <DEDUP_REMOVED lines=21> */
.L_x_1224:
[----:B------:R-:W-:Y:S05]  /*8620*/  BSYNC.RECONVERGENT B0 ;  /* 0x0000000000007941 */ /* 0x000fea0003800200 */
.L_x_1223:
        /* <DEDUP_REMOVED lines=13> */
.L_x_1210:
[----:B------:R-:W-:Y:S05]  /*8700*/  BSYNC.RECONVERGENT B1 ;  /* 0x0000000000017941 */ /* 0x000fea0003800200 */
.L_x_1188:
        /* <DEDUP_REMOVED lines=11> */
.L_x_1226:
        /* <DEDUP_REMOVED lines=12> */
.L_x_2173:


//--------------------- .text._ZN5flash44flash_bwd_dq_dk_dv_loop_seqk_parallel_kernelI23Flash_bwd_kernel_traitsILi192ELi64ELi64ELi8ELi4ELi2ELi2ELb1ELb1EN7cutlass6half_tE19Flash_kernel_traitsILi192ELi64ELi64ELi8ES3_EELb0ELb0ELb1ELb0ELb0ELb1ELb1EEEvNS_16Flash_bwd_paramsE --------------------------
	.section	.text._ZN5flash44flash_bwd_dq_dk_dv_loop_seqk_parallel_kernelI23Flash_bwd_kernel_traitsILi192ELi64ELi64ELi8ELi4ELi2ELi2ELb1ELb1EN7cutlass6half_tE19Flash_kernel_traitsILi192ELi64ELi64ELi8ES3_EELb0ELb0ELb1ELb0ELb0ELb1ELb1EEEvNS_16Flash_bwd_paramsE,"ax",@progbits
	.align	128
        .global         _ZN5flash44flash_bwd_dq_dk_dv_loop_seqk_parallel_kernelI23Flash_bwd_kernel_traitsILi192ELi64ELi64ELi8ELi4ELi2ELi2ELb1ELb1EN7cutlass6half_tE19Flash_kernel_traitsILi192ELi64ELi64ELi8ES3_EELb0ELb0ELb1ELb0ELb0ELb1ELb1EEEvNS_16Flash_bwd_paramsE
        .type           _ZN5flash44flash_bwd_dq_dk_dv_loop_seqk_parallel_kernelI23Flash_bwd_kernel_traitsILi192ELi64ELi64ELi8ELi4ELi2ELi2ELb1ELb1EN7cutlass6half_tE19Flash_kernel_traitsILi192ELi64ELi64ELi8ES3_EELb0ELb0ELb1ELb0ELb0ELb1ELb1EEEvNS_16Flash_bwd_paramsE,@function
        .size           _ZN5flash44flash_bwd_dq_dk_dv_loop_seqk_parallel_kernelI23Flash_bwd_kernel_traitsILi192ELi64ELi64ELi8ELi4ELi2ELi2ELb1ELb1EN7cutlass6half_tE19Flash_kernel_traitsILi192ELi64ELi64ELi8ES3_EELb0ELb0ELb1ELb0ELb0ELb1ELb1EEEvNS_16Flash_bwd_paramsE,(.L_x_2174 - _ZN5flash44flash_bwd_dq_dk_dv_loop_seqk_parallel_kernelI23Flash_bwd_kernel_traitsILi192ELi64ELi64ELi8ELi4ELi2ELi2ELb1ELb1EN7cutlass6half_tE19Flash_kernel_traitsILi192ELi64ELi64ELi8ES3_EELb0ELb0ELb1ELb0ELb0ELb1ELb1EEEvNS_16Flash_bwd_paramsE)
        .other          _ZN5flash44flash_bwd_dq_dk_dv_loop_seqk_parallel_kernelI23Flash_bwd_kernel_traitsILi192ELi64ELi64ELi8ELi4ELi2ELi2ELb1ELb1EN7cutlass6half_tE19Flash_kernel_traitsILi192ELi64ELi64ELi8ES3_EELb0ELb0ELb1ELb0ELb0ELb1ELb1EEEvNS_16Flash_bwd_paramsE,@"STO_CUDA_ENTRY STV_DEFAULT"
_ZN5flash44flash_bwd_dq_dk_dv_loop_seqk_parallel_kernelI23Flash_bwd_kernel_traitsILi192ELi64ELi64ELi8ELi4ELi2ELi2ELb1ELb1EN7cutlass6half_tE19Flash_kernel_traitsILi192ELi64ELi64ELi8ES3_EELb0ELb0ELb1ELb0ELb0ELb1ELb1EEEvNS_16Flash_bwd_paramsE:
.text._ZN5flash44flash_bwd_dq_dk_dv_loop_seqk_parallel_kernelI23Flash_bwd_kernel_traitsILi192ELi64ELi64ELi8ELi4ELi2ELi2ELb1ELb1EN7cutlass6half_tE19Flash_kernel_traitsILi192ELi64ELi64ELi8ES3_EELb0ELb0ELb1ELb0ELb0ELb1ELb1EEEvNS_16Flash_bwd_paramsE:
        /* <DEDUP_REMOVED lines=49> */
.L_x_1265:
        /* <DEDUP_REMOVED lines=52> */
.L_x_1227:
        /* <DEDUP_REMOVED lines=44> */
.L_x_1229:
[----:B------:R-:W1:Y:S01]  /*0910*/  LDCU.64 UR16, c[0x0][0x3b8] ;  /* 0x00007700ff1077ac */ /* 0x000e620008000a00 */
[----:B------:R-:W-:-:S04]  /*0920*/  UIADD3 UR8, UPT, UPT, UR40, UR41, URZ ;  /* 0x0000002928087290 */ /* 0x000fc8000fffe0ff */
[----:B-1----:R-:W-:Y:S02]  /*0930*/  UIMAD.WIDE.U32 UR10, UR8, UR16, URZ ;  /* 0x00000010080a72a5 */ /* 0x002fe4000f8e00ff */
[----:B------:R-:W-:-:S04]  /*0940*/  UIMAD UR8, UR8, UR17, URZ ;  /* 0x00000011080872a4 */ /* 0x000fc8000f8e02ff */
[----:B------:R-:W-:Y:S01]  /*0950*/  UIADD3 UR8, UPT, UPT, UR11, UR8, URZ ;  /* 0x000000080b087290 */ /* 0x000fe2000fffe0ff */
[----:B------:R-:W-:-:S05]  /*0960*/  UMOV UR44, UR10 ;  /* 0x0000000a002c7c82 */ /* 0x000fca0008000000 */
[----:B------:R-:W-:Y:S02]  /*0970*/  MOV R21, UR8 ;  /* 0x0000000800157c02 */ /* 0x000fe40008000f00 */
.L_x_1230:
        /* <DEDUP_REMOVED lines=44> */
.L_x_1231:
[----:B------:R-:W1:Y:S01]  /*0c40*/  LDCU.64 UR14, c[0x0][0x3c0] ;  /* 0x00007800ff0e77ac */ /* 0x000e620008000a00 */
[----:B------:R-:W-:-:S04]  /*0c50*/  UIADD3 UR8, UPT, UPT, UR40, UR41, URZ ;  /* 0x0000002928087290 */ /* 0x000fc8000fffe0ff */
[----:B-1----:R-:W-:Y:S02]  /*0c60*/  UIMAD.WIDE.U32 UR10, UR8, UR14, URZ ;  /* 0x0000000e080a72a5 */ /* 0x002fe4000f8e00ff */
[----:B------:R-:W-:-:S04]  /*0c70*/  UIMAD UR8, UR8, UR15, URZ ;  /* 0x0000000f080872a4 */ /* 0x000fc8000f8e02ff */
[----:B------:R-:W-:Y:S01]  /*0c80*/  UIADD3 UR8, UPT, UPT, UR11, UR8, URZ ;  /* 0x000000080b087290 */ /* 0x000fe2000fffe0ff */
[----:B------:R-:W-:-:S05]  /*0c90*/  UMOV UR46, UR10 ;  /* 0x0000000a002e7c82 */ /* 0x000fca0008000000 */
[----:B------:R-:W-:-:S07]  /*0ca0*/  MOV R18, UR8 ;  /* 0x0000000800127c02 */ /* 0x000fce0008000f00 */
.L_x_1232:
        /* <DEDUP_REMOVED lines=28> */
.L_x_1233:
[----:B------:R-:W-:Y:S02]  /*0e70*/  UIMAD.WIDE.U32 UR10, UR56, UR49, URZ ;  /* 0x00000031380a72a5 */ /* 0x000fe4000f8e00ff */
[----:B------:R-:W-:-:S04]  /*0e80*/  UIMAD UR8, UR57, UR49, URZ ;  /* 0x00000031390872a4 */ /* 0x000fc8000f8e02ff */
[----:B------:R-:W-:-:S12]  /*0e90*/  UIADD3 UR8, UPT, UPT, UR11, UR8, URZ ;  /* 0x000000080b087290 */ /* 0x000fd8000fffe0ff */
.L_x_1234:
        /* <DEDUP_REMOVED lines=20> */
.L_x_1235:
[----:B------:R-:W1:Y:S01]  /*0fe0*/  LDCU UR57, c[0x0][0x434] ;  /* 0x00008680ff3977ac */ /* 0x000e620008000800 */
[----:B------:R-:W-:-:S04]  /*0ff0*/  UIMAD UR9, UR37, UR19, UR24 ;  /* 0x00000013250972a4 */ /* 0x000fc8000f8e0218 */
[----:B-1----:R-:W-:Y:S02]  /*1000*/  UIMAD UR57, UR9, UR57, URZ ;  /* 0x00000039093972a4 */ /* 0x002fe4000f8e02ff */
.L_x_1236:
        /* <DEDUP_REMOVED lines=11> */
.L_x_1237:
[----:B------:R-:W1:Y:S01]  /*10c0*/  LDCU UR56, c[0x0][0x444] ;  /* 0x00008880ff3877ac */ /* 0x000e620008000800 */
[----:B------:R-:W-:-:S04]  /*10d0*/  UIMAD UR9, UR37, UR19, UR24 ;  /* 0x00000013250972a4 */ /* 0x000fc8000f8e0218 */
[----:B-1----:R-:W-:-:S12]  /*10e0*/  UIMAD UR56, UR9, UR56, URZ ;  /* 0x00000038093872a4 */ /* 0x002fd8000f8e02ff */
.L_x_1238:
        /* <DEDUP_REMOVED lines=19> */
[C---:B--2---:R-:W-:Y:S01]  /*1220*/  IMAD.SHL.U32 R26, R25.reuse, 0x8, RZ ;  /* 0x00000008191a7824 */ /* 0x044fe200078e00ff */
        /* <DEDUP_REMOVED lines=83> */
.L_x_1240:
[----:B------:R-:W1:Y:S01]  /*1760*/  LDCU.64 UR14, c[0x0][0x5c0] ;  /* 0x0000b800ff0e77ac */ /* 0x000e620008000a00 */
[----:B------:R-:W-:-:S04]  /*1770*/  UIADD3 UR8, UPT, UPT, UR40, UR41, URZ ;  /* 0x0000002928087290 */ /* 0x000fc8000fffe0ff */
[----:B-1----:R-:W-:Y:S02]  /*1780*/  UIMAD.WIDE.U32 UR18, UR8, UR14, URZ ;  /* 0x0000000e081272a5 */ /* 0x002fe4000f8e00ff */
[----:B------:R-:W-:-:S04]  /*1790*/  UIMAD UR8, UR8, UR15, URZ ;  /* 0x0000000f080872a4 */ /* 0x000fc8000f8e02ff */
[----:B------:R-:W-:-:S06]  /*17a0*/  UIADD3 UR8, UPT, UPT, UR19, UR8, URZ ;  /* 0x0000000813087290 */ /* 0x000fcc000fffe0ff */
[----:B------:R-:W-:Y:S02]  /*17b0*/  MOV R0, UR8 ;  /* 0x0000000800007c02 */ /* 0x000fe40008000f00 */
.L_x_1241:
        /* <DEDUP_REMOVED lines=13> */
.L_x_1242:
[----:B------:R-:W1:Y:S01]  /*1890*/  LDCU.64 UR10, c[0x0][0x5c8] ;  /* 0x0000b900ff0a77ac */ /* 0x000e620008000a00 */
[----:B------:R-:W-:-:S04]  /*18a0*/  UIADD3 UR40, UPT, UPT, UR40, UR41, URZ ;  /* 0x0000002928287290 */ /* 0x000fc8000fffe0ff */
[----:B-1----:R-:W-:Y:S02]  /*18b0*/  UIMAD.WIDE.U32 UR16, UR40, UR10, URZ ;  /* 0x0000000a281072a5 */ /* 0x002fe4000f8e00ff */
[----:B------:R-:W-:-:S04]  /*18c0*/  UIMAD UR40, UR40, UR11, URZ ;  /* 0x0000000b282872a4 */ /* 0x000fc8000f8e02ff */
[----:B------:R-:W-:-:S06]  /*18d0*/  UIADD3 UR40, UPT, UPT, UR17, UR40, URZ ;  /* 0x0000002811287290 */ /* 0x000fcc000fffe0ff */
[----:B------:R-:W-:-:S07]  /*18e0*/  MOV R10, UR40 ;  /* 0x00000028000a7c02 */ /* 0x000fce0008000f00 */
.L_x_1243:
        /* <DEDUP_REMOVED lines=26> */
.L_x_1245:
[----:B------:R-:W-:Y:S05]  /*1a90*/  BSYNC.RECONVERGENT B0 ;  /* 0x0000000000007941 */ /* 0x000fea0003800200 */
.L_x_1244:
        /* <DEDUP_REMOVED lines=13> */
.L_x_1247:
[----:B------:R-:W-:Y:S05]  /*1b70*/  BSYNC.RECONVERGENT B0 ;  /* 0x0000000000007941 */ /* 0x000fea0003800200 */
.L_x_1246:
        /* <DEDUP_REMOVED lines=23> */
.L_x_1249:
[----:B------:R-:W-:Y:S05]  /*1cf0*/  BSYNC.RECONVERGENT B0 ;  /* 0x0000000000007941 */ /* 0x000fea0003800200 */
.L_x_1248:
        /* <DEDUP_REMOVED lines=13> */
.L_x_1239:
        /* <DEDUP_REMOVED lines=47> */
[----:B------:R-:W-:Y:S01]  /*20c0*/  CS2R R142, SRZ ;  /* 0x00000000008e7805 */ /* 0x000fe2000001ff00 */
        /* <DEDUP_REMOVED lines=87> */
[----:B------:R-:W2:Y:S03]  /*2640*/  LDCU UR8, c[0x0][0x3e0] ;  /* 0x00007c00ff0877ac */ /* 0x000ea60008000800 */
[----:B------:R-:W-:Y:S01]  /*2650*/  @!P5 LDGSTS.E.BYPASS.LTC128B.128 [R0+0x8000], desc[UR34][R32.64+0x80] ;  /* 0x080000802000dfae */ /* 0x000fe2000b981a22 */
[----:B------:R-:W2:Y:S03]  /*2660*/  LDCU UR14, c[0x0][0x50c] ;  /* 0x0000a180ff0e77ac */ /* 0x000ea60008000800 */
[----:B------:R-:W-:Y:S01]  /*2670*/  @!P5 LDGSTS.E.BYPASS.LTC128B.128 [R0+0xa000], desc[UR34][R32.64+0x100] ;  /* 0x0a0001002000dfae */ /* 0x000fe2000b981a22 */
[----:B------:R-:W2:Y:S03]  /*2680*/  LDCU UR11, c[0x0][0x45c] ;  /* 0x00008b80ff0b77ac */ /* 0x000ea60008000800 */
        /* <DEDUP_REMOVED lines=54> */
[----:B------:R4:W5:Y:S01]  /*29f0*/  @!P0 LDG.E R7, desc[UR34][R4.64] ;  /* 0x0000002204078981 */ /* 0x000962000c1e1900 */
[C---:B------:R-:W-:Y:S01]  /*2a00*/  R2P PR, R25.reuse, 0x6 ;  /* 0x0000000619007804 */ /* 0x040fe20000000000 */
[----:B-1----:R-:W-:Y:S01]  /*2a10*/  IMAD.SHL.U32 R3, R25, 0x10, RZ ;  /* 0x0000001019037824 */ /* 0x002fe200078e00ff */
[----:B------:R-:W-:-:S04]  /*2a20*/  DEPBAR.LE SB0, 0x1 ;  /* 0x000080400000791a */ /* 0x000fc80000000000 */
[C---:B----4-:R-:W-:Y:S02]  /*2a30*/  IMAD.SHL.U32 R4, R25.reuse, 0x40, RZ ;  /* 0x0000004019047824 */ /* 0x050fe400078e00ff */
[----:B------:R-:W-:-:S03]  /*2a40*/  IMAD.SHL.U32 R5, R25, 0x20, RZ ;  /* 0x0000002019057824 */ /* 0x000fc600078e00ff */
[----:B------:R-:W-:Y:S02]  /*2a50*/  LOP3.LUT R2, R4, 0x1c0, RZ, 0xc0, !PT ;  /* 0x000001c004027812 */ /* 0x000fe400078ec0ff */
[----:B---3--:R-:W-:Y:S02]  /*2a60*/  LOP3.LUT R0, R5, 0x200, RZ, 0xc0, !PT ;  /* 0x0000020005007812 */ /* 0x008fe400078ec0ff */
        /* <DEDUP_REMOVED lines=21> */
[----:B--2---:R-:W-:Y:S02]  /*2bc0*/  USHF.L.U32 UR27, UR27, 0x6, URZ ;  /* 0x000000061b1b7899 */ /* 0x004fe400080006ff */
        /* <DEDUP_REMOVED lines=10> */
[----:B------:R-:W-:Y:S02]  /*2c70*/  STL [R1+0x14], R6 ;  /* 0x0000140601007387 */ /* 0x000fe40000100800 */
[----:B------:R-:W-:Y:S02]  /*2c80*/  SEL R0, R0, 0xffffffe0, !P1 ;  /* 0xffffffe000007807 */ /* 0x000fe40004800000 */
[----:B------:R3:W-:Y:S03]  /*2c90*/  STL [R1+0x50], R7 ;  /* 0x0000500701007387 */ /* 0x0007e60000100800 */
[C---:B------:R-:W-:Y:S01]  /*2ca0*/  IMAD.IADD R240, R0.reuse, 0x1, R232 ;  /* 0x0000000100f07824 */ /* 0x040fe200078e02e8 */
[----:B------:R-:W4:Y:S04]  /*2cb0*/  LDSM.16.M88.4 R164, [R232] ;  /* 0x00000000e8a4783b */ /* 0x000f280000000200 */
[----:B------:R-:W1:Y:S04]  /*2cc0*/  LDSM.16.M88.4 R168, [R232+0x800] ;  /* 0x00080000e8a8783b */ /* 0x000e680000000200 */
[----:B------:R-:W1:Y:S04]  /*2cd0*/  LDSM.16.M88.4 R196, [R232+0x2000] ;  /* 0x00200000e8c4783b */ /* 0x000e680000000200 */
[----:B------:R-:W1:Y:S04]  /*2ce0*/  LDSM.16.M88.4 R200, [R232+0x2800] ;  /* 0x00280000e8c8783b */ /* 0x000e680000000200 */
[----:B------:R-:W1:Y:S04]  /*2cf0*/  LDSM.16.M88.4 R228, [R232+0x4000] ;  /* 0x00400000e8e4783b */ /* 0x000e680000000200 */
[----:B------:R-:W1:Y:S01]  /*2d00*/  LDSM.16.M88.4 R172, [R240] ;  /* 0x00000000f0ac783b */ /* 0x000e620000000200 */
[----:B---3--:R-:W-:-:S03]  /*2d10*/  IMAD.IADD R7, R0, 0x1, R6 ;  /* 0x0000000100077824 */ /* 0x008fc600078e0206 */
[----:B------:R-:W3:Y:S04]  /*2d20*/  LDSM.16.M88.4 R176, [R240+0x800] ;  /* 0x00080000f0b0783b */ /* 0x000ee80000000200 */
        /* <DEDUP_REMOVED lines=15> */
[----:B------:R-:W-:-:S03]  /*2e20*/  IMAD.IADD R4, R6, 0x1, R2 ;  /* 0x0000000106047824 */ /* 0x000fc600078e0202 */
[----:B------:R-:W-:Y:S01]  /*2e30*/  STL [R1+0x18], R7 ;  /* 0x0000180701007387 */ /* 0x000fe20000100800 */
[----:B------:R-:W-:-:S03]  /*2e40*/  IMAD.IADD R2, R0, 0x1, R4 ;  /* 0x0000000100027824 */ /* 0x000fc600078e0204 */
        /* <DEDUP_REMOVED lines=8> */
.L_x_1255:
[----:B------:R-:W2:Y:S01]  /*2ed0*/  LDL R93, [R1+0x48] ;  /* 0x00004800015d7983 */ /* 0x000ea20000100800 */
[----:B-1----:R-:W-:Y:S01]  /*2ee0*/  MOV R2, UR18 ;  /* 0x0000001200027c02 */ /* 0x002fe20008000f00 */
[----:B------:R-:W-:Y:S01]  /*2ef0*/  USHF.L.U32 UR16, UR52, 0x6, URZ ;  /* 0x0000000634107899 */ /* 0x000fe200080006ff */
[----:B------:R-:W-:Y:S01]  /*2f00*/  MOV R3, UR19 ;  /* 0x0000001300037c02 */ /* 0x000fe20008000f00 */
[----:B------:R-:W3:Y:S02]  /*2f10*/  LDL.LU R244, [R1+0xc] ;  /* 0x00000c0001f47983 */ /* 0x000ee40000300800 */
        /* <DEDUP_REMOVED lines=86> */
[C---:B------:R-:W-:Y:S08]  /*3480*/  HMMA.16816.F32 R12, R72.reuse, R84, R12 ;  /* 0x00000054480c723c */ /* 0x040ff0000000180c */
        /* <DEDUP_REMOVED lines=72> */
.L_x_1251:
[----:B--2---:R-:W2:Y:S01]  /*3910*/  S2R R4, SR_TID.X ;  /* 0x0000000000047919 */ /* 0x004ea20000002100 */
[----:B------:R-:W-:Y:S01]  /*3920*/  IMAD.U32 R3, RZ, RZ, UR52 ;  /* 0x00000034ff037e24 */ /* 0x000fe2000f8e00ff */
[----:B------:R-:W-:Y:S01]  /*3930*/  UIADD3 UR15, UPT, UPT, UR33, UR9, -UR42 ;  /* 0x00000009210f7290 */ /* 0x000fe2000fffe82a */
[----:B------:R-:W-:Y:S01]  /*3940*/  IMAD.MOV.U32 R6, RZ, RZ, 0x9 ;  /* 0x00000009ff067424 */ /* 0x000fe200078e00ff */
[----:B------:R-:W-:Y:S01]  /*3950*/  UIADD3 UR16, UPT, UPT, UR33, -UR10, -UR42 ;  /* 0x8000000a21107290 */ /* 0x000fe2000fffe82a */
        /* <DEDUP_REMOVED lines=10> */
[----:B------:R-:W-:Y:S02]  /*3a00*/  IMAD R0, R0, 0x40, R4 ;  /* 0x0000004000007824 */ /* 0x000fe400078e0204 */
[C---:B------:R-:W-:Y:S02]  /*3a10*/  VIADD R2, R3.reuse, UR15 ;  /* 0x0000000f03027c36 */ /* 0x040fe40008000000 */
[----:B------:R-:W-:Y:S02]  /*3a20*/  VIADD R3, R3, UR16 ;  /* 0x0000001003037c36 */ /* 0x000fe40008000000 */
[C---:B------:R-:W-:Y:S02]  /*3a30*/  VIADD R12, R0.reuse, 0x1 ;  /* 0x00000001000c7836 */ /* 0x040fe40000000000 */
[C---:B------:R-:W-:Y:S02]  /*3a40*/  VIADD R10, R0.reuse, 0x9 ;  /* 0x00000009000a7836 */ /* 0x040fe40000000000 */
        /* <DEDUP_REMOVED lines=10> */
[-C--:B------:R-:W-:Y:S02]  /*3af0*/  ISETP.GE.AND P5, PT, R12, R5.reuse, PT ;  /* 0x000000050c00720c */ /* 0x080fe40003fa6270 */
[----:B------:R-:W-:Y:S02]  /*3b00*/  VIADDMNMX R3, R3, 0x8, RZ, !PT ;  /* 0x0000000803037846 */ /* 0x000fe400078001ff */
[----:B------:R-:W-:Y:S02]  /*3b10*/  FSEL R15, R95, -INF , P6 ;  /* 0xff8000005f0f7808 */ /* 0x000fe40003000000 */
[----:B------:R-:W-:Y:S02]  /*3b20*/  ISETP.GE.AND P6, PT, R6, R5, PT ;  /* 0x000000050600720c */ /* 0x000fe40003fc6270 */
[----:B------:R-:W-:Y:S02]  /*3b30*/  FSEL R16, R91, -INF , P5 ;  /* 0xff8000005b107808 */ /* 0x000fe40002800000 */
[C---:B------:R-:W-:Y:S02]  /*3b40*/  ISETP.GE.AND P5, PT, R0.reuse, R3, PT ;  /* 0x000000030000720c */ /* 0x040fe40003fa6270 */
[----:B-1----:R-:W-:Y:S02]  /*3b50*/  FSEL R71, R87, -INF , P6 ;  /* 0xff80000057477808 */ /* 0x002fe40003000000 */
[-C--:B------:R-:W-:Y:S02]  /*3b60*/  ISETP.GE.AND P6, PT, R0, R4.reuse, PT ;  /* 0x000000040000720c */ /* 0x080fe40003fc6270 */
[----:B------:R-:W-:Y:S02]  /*3b70*/  FSEL R72, R90, -INF , P5 ;  /* 0xff8000005a487808 */ /* 0x000fe40002800000 */
[-C--:B------:R-:W-:Y:S02]  /*3b80*/  ISETP.GE.AND P5, PT, R12, R4.reuse, PT ;  /* 0x000000040c00720c */ /* 0x080fe40003fa6270 */
[----:B------:R-:W-:Y:S02]  /*3b90*/  P2R R14, PR, RZ, 0x40 ;  /* 0x00000040ff0e7803 */ /* 0x000fe40000000000 */
[-C--:B------:R-:W-:Y:S02]  /*3ba0*/  ISETP.GE.AND P0, PT, R7, R5.reuse, PT ;  /* 0x000000050700720c */ /* 0x080fe40003f06270 */
[-C--:B------:R-:W-:Y:S02]  /*3bb0*/  ISETP.GE.AND P6, PT, R10, R4.reuse, PT ;  /* 0x000000040a00720c */ /* 0x080fe40003fc6270 */
[----:B------:R-:W-:Y:S02]  /*3bc0*/  P2R R13, PR, RZ, 0x20 ;  /* 0x00000020ff0d7803 */ /* 0x000fe40000000000 */
[-C--:B------:R-:W-:Y:S02]  /*3bd0*/  ISETP.GE.AND P4, PT, R11, R5.reuse, PT ;  /* 0x000000050b00720c */ /* 0x080fe40003f86270 */
[----:B------:R-:W-:Y:S02]  /*3be0*/  ISETP.GE.AND P1, PT, R8, R5, PT ;  /* 0x000000050800720c */ /* 0x000fe40003f26270 */
[----:B------:R-:W-:Y:S02]  /*3bf0*/  FSEL R70, R88, -INF , P0 ;  /* 0xff80000058467808 */ /* 0x000fe40000000000 */
[----:B------:R-:W-:Y:S02]  /*3c00*/  P2R R18, PR, RZ, 0x40 ;  /* 0x00000040ff127803 */ /* 0x000fe40000000000 */
[-C--:B------:R-:W-:Y:S02]  /*3c10*/  ISETP.GE.AND P0, PT, R8, R3.reuse, PT ;  /* 0x000000030800720c */ /* 0x080fe40003f06270 */
[----:B------:R-:W-:Y:S02]  /*3c20*/  ISETP.NE.AND P6, PT, R13, RZ, PT ;  /* 0x000000ff0d00720c */ /* 0x000fe40003fc5270 */
[----:B------:R-:W-:Y:S02]  /*3c30*/  FSEL R17, R99, -INF , P4 ;  /* 0xff80000063117808 */ /* 0x000fe40002000000 */
[----:B------:R-:W-:Y:S02]  /*3c40*/  ISETP.GE.AND P4, PT, R12, R3, PT ;  /* 0x000000030c00720c */ /* 0x000fe40003f86270 */
[----:B------:R-:W-:Y:S02]  /*3c50*/  FSEL R69, R83, -INF , P1 ;  /* 0xff80000053457808 */ /* 0x000fe40000800000 */
[----:B------:R-:W-:Y:S02]  /*3c60*/  ISETP.GE.AND P3, PT, R10, R5, PT ;  /* 0x000000050a00720c */ /* 0x000fe40003f66270 */
[----:B------:R-:W-:Y:S02]  /*3c70*/  ISETP.GE.AND P1, PT, R9, R3, PT ;  /* 0x000000030900720c */ /* 0x000fe40003f26270 */
[----:B------:R-:W-:Y:S02]  /*3c80*/  P2R R13, PR, RZ, 0x40 ;  /* 0x00000040ff0d7803 */ /* 0x000fe40000000000 */
[----:B------:R-:W-:Y:S02]  /*3c90*/  FSEL R77, R81, -INF , P0 ;  /* 0xff800000514d7808 */ /* 0x000fe40000000000 */
[----:B------:R-:W-:Y:S02]  /*3ca0*/  ISETP.GE.AND P2, PT, R9, R5, PT ;  /* 0x000000050900720c */ /* 0x000fe40003f46270 */
[----:B------:R-:W-:Y:S02]  /*3cb0*/  ISETP.NE.AND P6, PT, R14, RZ, PT ;  /* 0x000000ff0e00720c */ /* 0x000fe40003fc5270 */
[-C--:B------:R-:W-:Y:S02]  /*3cc0*/  ISETP.GE.AND P0, PT, R7, R3.reuse, PT ;  /* 0x000000030700720c */ /* 0x080fe40003f06270 */
[----:B------:R-:W-:Y:S02]  /*3cd0*/  FSEL R74, R89, -INF , P4 ;  /* 0xff800000594a7808 */ /* 0x000fe40002000000 */
[----:B------:R-:W-:Y:S02]  /*3ce0*/  FSEL R19, R98, -INF , P3 ;  /* 0xff80000062137808 */ /* 0x000fe40001800000 */
[C---:B------:R-:W-:Y:S02]  /*3cf0*/  ISETP.GE.AND P4, PT, R11.reuse, R4, PT ;  /* 0x000000040b00720c */ /* 0x040fe40003f86270 */
[----:B------:R-:W-:Y:S02]  /*3d00*/  FSEL R78, R82, -INF , P1 ;  /* 0xff800000524e7808 */ /* 0x000fe40000800000 */
[-C--:B------:R-:W-:Y:S02]  /*3d10*/  ISETP.GE.AND P3, PT, R11, R3.reuse, PT ;  /* 0x000000030b00720c */ /* 0x080fe40003f66270 */
[----:B------:R-:W-:Y:S02]  /*3d20*/  ISETP.GE.AND P1, PT, R0, R2, PT ;  /* 0x000000020000720c */ /* 0x000fe40003f26270 */
[----:B------:R-:W-:Y:S02]  /*3d30*/  FSEL R68, R84, -INF , P2 ;  /* 0xff80000054447808 */ /* 0x000fe40001000000 */
[----:B------:R-:W-:Y:S02]  /*3d40*/  FSEL R76, R86, -INF , P0 ;  /* 0xff800000564c7808 */ /* 0x000fe40000000000 */
[----:B------:R-:W-:Y:S02]  /*3d50*/  FSEL R0, R15, -INF , !P6 ;  /* 0xff8000000f007808 */ /* 0x000fe40007000000 */
[-C--:B------:R-:W-:Y:S02]  /*3d60*/  ISETP.GE.AND P2, PT, R10, R3.reuse, PT ;  /* 0x000000030a00720c */ /* 0x080fe40003f46270 */
[----:B------:R-:W-:Y:S02]  /*3d70*/  ISETP.GE.AND P0, PT, R6, R3, PT ;  /* 0x000000030600720c */ /* 0x000fe40003f06270 */
[----:B------:R-:W-:Y:S02]  /*3d80*/  ISETP.NE.AND P6, PT, R13, RZ, PT ;  /* 0x000000ff0d00720c */ /* 0x000fe40003fc5270 */
[----:B------:R-:W-:Y:S02]  /*3d90*/  P2R R5, PR, RZ, 0x10 ;  /* 0x00000010ff057803 */ /* 0x000fe40000000000 */
[-C--:B------:R-:W-:Y:S02]  /*3da0*/  ISETP.GE.AND P5, PT, R9, R4.reuse, PT ;  /* 0x000000040900720c */ /* 0x080fe40003fa6270 */
[----:B------:R-:W-:Y:S02]  /*3db0*/  FSEL R79, R97, -INF , P3 ;  /* 0xff800000614f7808 */ /* 0x000fe40001800000 */
[-C--:B------:R-:W-:Y:S02]  /*3dc0*/  ISETP.GE.AND P4, PT, R8, R4.reuse, PT ;  /* 0x000000040800720c */ /* 0x080fe40003f86270 */
[-C--:B------:R-:W-:Y:S02]  /*3dd0*/  ISETP.GE.AND P3, PT, R7, R4.reuse, PT ;  /* 0x000000040700720c */ /* 0x080fe40003f66270 */
[----:B------:R-:W-:Y:S02]  /*3de0*/  FSEL R73, R96, -INF , P2 ;  /* 0xff80000060497808 */ /* 0x000fe40001000000 */
[----:B------:R-:W-:Y:S02]  /*3df0*/  FSEL R75, R85, -INF , P0 ;  /* 0xff800000554b7808 */ /* 0x000fe40000000000 */
[----:B------:R-:W-:Y:S02]  /*3e00*/  FSEL R16, R16, -INF , !P6 ;  /* 0xff80000010107808 */ /* 0x000fe40007000000 */
[----:B------:R-:W-:Y:S02]  /*3e10*/  ISETP.GE.AND P2, PT, R6, R4, PT ;  /* 0x000000040600720c */ /* 0x000fe40003f46270 */
[----:B------:R-:W-:Y:S02]  /*3e20*/  ISETP.NE.AND P0, PT, R5, RZ, PT ;  /* 0x000000ff0500720c */ /* 0x000fe40003f05270 */
[----:B------:R-:W-:Y:S02]  /*3e30*/  ISETP.NE.AND P6, PT, R18, RZ, PT ;  /* 0x000000ff1200720c */ /* 0x000fe40003fc5270 */
        /* <DEDUP_REMOVED lines=8> */
[----:B------:R-:W-:Y:S02]  /*3ec0*/  FSEL R9, R71, -INF , !P2 ;  /* 0xff80000047097808 */ /* 0x000fe40005000000 */
[----:B------:R-:W-:Y:S02]  /*3ed0*/  FSEL R8, R72, -INF , !P1 ;  /* 0xff80000048087808 */ /* 0x000fe40004800000 */
        /* <DEDUP_REMOVED lines=11> */
.L_x_1252:
        /* <DEDUP_REMOVED lines=25> */
[----:B------:R-:W-:Y:S01]  /*4120*/  LOP3.LUT R250, R77, 0x200, RZ, 0xc0, !PT ;  /* 0x000002004dfa7812 */ /* 0x000fe200078ec0ff */
        /* <DEDUP_REMOVED lines=16> */
[----:B------:R1:W-:Y:S02]  /*4230*/  MUFU.EX2 R109, R3 ;  /* 0x00000003006d7308 */ /* 0x0003e40000000800 */
[----:B-1----:R-:W-:Y:S08]  /*4240*/  FFMA.FTZ R3, R13, UR11, -R2 ;  /* 0x0000000b0d037c23 */ /* 0x002ff00008010802 */
[----:B----4-:R1:W-:Y:S02]  /*4250*/  MUFU.EX2 R108, R3 ;  /* 0x00000003006c7308 */ /* 0x0103e40000000800 */
        /* <DEDUP_REMOVED lines=10> */
[--C-:B-1----:R-:W-:Y:S01]  /*4300*/  FFMA.FTZ R3, R6, UR11, -R0.reuse ;  /* 0x0000000b06037c23 */ /* 0x102fe20008010800 */
[----:B------:R-:W-:Y:S07]  /*4310*/  SHF.L.U32 R6, R68, 0x4, RZ ;  /* 0x0000000444067819 */ /* 0x000fee00000006ff */
[----:B------:R1:W-:Y:S01]  /*4320*/  MUFU.EX2 R104, R3 ;  /* 0x0000000300687308 */ /* 0x0003e20000000800 */
[----:B------:R-:W-:Y:S02]  /*4330*/  LOP3.LUT R19, R6, 0x1c0, RZ, 0xc0, !PT ;  /* 0x000001c006137812 */ /* 0x000fe400078ec0ff */
[----:B------:R-:W-:Y:S01]  /*4340*/  LOP3.LUT R6, R250, 0xc00, R249, 0xf8, !PT ;  /* 0x00000c00fa067812 */ /* 0x000fe200078ef8f9 */
[----:B-1----:R-:W-:Y:S06]  /*4350*/  FFMA.FTZ R3, R7, UR11, -R0 ;  /* 0x0000000b07037c23 */ /* 0x002fec0008010800 */
        /* <DEDUP_REMOVED lines=15> */
[----:B------:R-:W3:Y:S02]  /*4450*/  MUFU.EX2 R0, R0 ;  /* 0x0000000000007308 */ /* 0x000ee40000000800 */
[----:B------:R4:W-:Y:S01]  /*4460*/  STS [R80+0x14000], R3 ;  /* 0x0140000350007388 */ /* 0x0009e20000000800 */
[----:B-1----:R-:W-:Y:S02]  /*4470*/  SHF.R.U32.HI R5, RZ, 0x1, R68 ;  /* 0x00000001ff057819 */ /* 0x002fe40000011644 */
[----:B--2---:R-:W-:Y:S04]  /*4480*/  LOP3.LUT P1, R2, R68, 0x4, RZ, 0xc0, !PT ;  /* 0x0000000444027812 */ /* 0x004fe8000782c0ff */
[----:B------:R-:W-:Y:S01]  /*4490*/  SEL R244, R244, 0xfffffff0, !P1 ;  /* 0xfffffff0f4f47807 */ /* 0x000fe20004800000 */
[----:B------:R1:W-:Y:S01]  /*44a0*/  STL [R1+0x8], R2 ;  /* 0x0000080201007387 */ /* 0x0003e20000100800 */
[----:B----4-:R-:W-:Y:S02]  /*44b0*/  LOP3.LUT R3, R77, 0x1c0, RZ, 0xc0, !PT ;  /* 0x000001c04d037812 */ /* 0x010fe400078ec0ff */
[----:B------:R-:W-:Y:S01]  /*44c0*/  SEL R76, R76, 0xffffffc0, !P1 ;  /* 0xffffffc04c4c7807 */ /* 0x000fe20004800000 */
[----:B---3--:R2:W-:Y:S01]  /*44d0*/  STL [R1], R0 ;  /* 0x0000000001007387 */ /* 0x0085e20000100800 */
[----:B------:R-:W-:Y:S03]  /*44e0*/  LOP3.LUT R3, R3, 0x38, R92, 0xf8, !PT ;  /* 0x0000003803037812 */ /* 0x000fe600078ef85c */
[----:B------:R-:W3:Y:S01]  /*44f0*/  LDL.LU R250, [R1] ;  /* 0x0000000001fa7983 */ /* 0x000ee20000300800 */
[----:B------:R-:W-:Y:S02]  /*4500*/  LOP3.LUT R248, R3, 0x8, R5, 0x78, !PT ;  /* 0x0000000803f87812 */ /* 0x000fe400078e7805 */
[----:B------:R-:W-:Y:S02]  /*4510*/  F2FP.F16.F32.PACK_AB R5, R105, R106 ;  /* 0x0000006a6905723e */ /* 0x000fe400000000ff */
[----:B------:R-:W-:Y:S04]  /*4520*/  LOP3.LUT R6, R6, R248, RZ, 0xfc, !PT ;  /* 0x000000f806067212 */ /* 0x000fe800078efcff */
[----:B------:R-:W-:Y:S05]  /*4530*/  LEA R249, R6, UR4, 0x1 ;  /* 0x0000000406f97c11 */ /* 0x000fea000f8e08ff */
[----:B------:R-:W-:Y:S01]  /*4540*/  STL [R1+0xc], R249 ;  /* 0x00000cf901007387 */ /* 0x000fe20000100800 */
[----:B-1----:R-:W-:Y:S02]  /*4550*/  LEA R2, R4, UR5, 0x1 ;  /* 0x0000000504027c11 */ /* 0x002fe4000f8e08ff */
[----:B------:R-:W-:Y:S02]  /*4560*/  F2FP.F16.F32.PACK_AB R4, R108, R109 ;  /* 0x0000006d6c04723e */ /* 0x000fe400000000ff */
[----:B------:R-:W-:Y:S02]  /*4570*/  IADD3 R79, PT, PT, R2, R244, RZ ;  /* 0x000000f4024f7210 */ /* 0x000fe40007ffe0ff */
[----:B--2---:R-:W-:Y:S02]  /*4580*/  F2FP.F16.F32.PACK_AB R0, R252, R107 ;  /* 0x0000006bfc00723e */ /* 0x004fe400000000ff */
[C---:B------:R-:W-:Y:S01]  /*4590*/  IADD3 R78, PT, PT, R2.reuse, 0x20, RZ ;  /* 0x00000020024e7810 */ /* 0x040fe20007ffe0ff */
[----:B------:R1:W-:Y:S01]  /*45a0*/  STS [R79], R4 ;  /* 0x000000044f007388 */ /* 0x0003e20000000800 */
[----:B------:R-:W-:Y:S02]  /*45b0*/  @P0 IADD3 R78, PT, PT, R2, -0x20, RZ ;  /* 0xffffffe0024e0810 */ /* 0x000fe40007ffe0ff */
[----:B------:R-:W-:Y:S01]  /*45c0*/  F2FP.F16.F32.PACK_AB R2, R101, R102 ;  /* 0x000000666502723e */ /* 0x000fe200000000ff */
[----:B------:R-:W-:Y:S01]  /*45d0*/  STS [R79+0x400], R0 ;  /* 0x000400004f007388 */ /* 0x000fe20000000800 */
[----:B------:R-:W-:Y:S02]  /*45e0*/  IADD3 R244, PT, PT, R244, R78, RZ ;  /* 0x0000004ef4f47210 */ /* 0x000fe40007ffe0ff */
[----:B------:R-:W-:Y:S01]  /*45f0*/  LOP3.LUT P0, RZ, R68, 0x2, RZ, 0xc0, !PT ;  /* 0x0000000244ff7812 */ /* 0x000fe2000780c0ff */
        /* <DEDUP_REMOVED lines=9> */
[----:B-1----:R-:W-:Y:S04]  /*4690*/  MOV R0, 0x20 ;  /* 0x0000002000007802 */ /* 0x002fe80000000f00 */
[----:B------:R-:W-:Y:S04]  /*46a0*/  SEL R0, R0, 0xffffffe0, !P0 ;  /* 0xffffffe000007807 */ /* 0x000fe80004000000 */
[C---:B------:R-:W-:Y:S01]  /*46b0*/  IADD3 R77, PT, PT, R0.reuse, R249, RZ ;  /* 0x000000f9004d7210 */ /* 0x040fe20007ffe0ff */
[----:B------:R1:W-:Y:S04]  /*46c0*/  STL [R1+0x4], R0 ;  /* 0x0000040001007387 */ /* 0x0003e80000100800 */
[----:B------:R-:W3:Y:S01]  /*46d0*/  LDSM.16.M88.4 R68, [R77+0x6000] ;  /* 0x006000004d44783b */ /* 0x000ee20000000200 */
[C---:B--2---:R-:W-:Y:S07]  /*46e0*/  HMMA.16816.F32 R4, R16.reuse, R148, RZ ;  /* 0x000000941004723c */ /* 0x044fee00000018ff */
[----:B------:R-:W-:Y:S01]  /*46f0*/  STL [R1+0x10], R77 ;  /* 0x0000104d01007387 */ /* 0x000fe20000100800 */
[C---:B------:R-:W-:Y:S01]  /*4700*/  HMMA.16816.F32 R8, R16.reuse, R150, RZ ;  /* 0x000000961008723c */ /* 0x040fe200000018ff */
[----:B-1----:R-:W-:Y:S07]  /*4710*/  IADD3 R0, PT, PT, R0, R2, RZ ;  /* 0x0000000200007210 */ /* 0x002fee0007ffe0ff */
[C---:B------:R-:W-:Y:S08]  /*4720*/  HMMA.16816.F32 R12, R16.reuse, R152, RZ ;  /* 0x00000098100c723c */ /* 0x040ff000000018ff */
[----:B------:R-:W-:Y:S08]  /*4730*/  HMMA.16816.F32 R16, R16, R154, RZ ;  /* 0x0000009a1010723c */ /* 0x000ff000000018ff */
[C---:B---3--:R-:W-:Y:S08]  /*4740*/  HMMA.16816.F32 R4, R68.reuse, R156, R4 ;  /* 0x0000009c4404723c */ /* 0x048ff00000001804 */
        /* <DEDUP_REMOVED lines=41> */
[----:B------:R2:W3:Y:S07]  /*49e0*/  LDSM.16.M88.4 R72, [R2+0xa000] ;  /* 0x00a000000248783b */ /* 0x0004ee0000000200 */
[C---:B----4-:R-:W-:Y:S08]  /*49f0*/  HMMA.16816.F32 R4, R68.reuse, R220, R4 ;  /* 0x000000dc4404723c */ /* 0x050ff00000001804 */
[C---:B------:R-:W-:Y:S01]  /*4a00*/  HMMA.16816.F32 R8, R68.reuse, R222, R8 ;  /* 0x000000de4408723c */ /* 0x040fe20000001808 */
[----:B--2---:R-:W2:Y:S07]  /*4a10*/  S2R R2, SR_TID.X ;  /* 0x0000000000027919 */ /* 0x004eae0000002100 */
[C---:B------:R-:W-:Y:S03]  /*4a20*/  HMMA.16816.F32 R12, R68.reuse, R224, R12 ;  /* 0x000000e0440c723c */ /* 0x040fe6000000180c */
[----:B-1----:R-:W-:Y:S05]  /*4a30*/  SHF.L.U32 R77, R77, 0x6, RZ ;  /* 0x000000064d4d7819 */ /* 0x002fea00000006ff */
[----:B------:R-:W-:Y:S01]  /*4a40*/  HMMA.16816.F32 R16, R68, R226, R16 ;  /* 0x000000e24410723c */ /* 0x000fe20000001810 */
[----:B------:R2:W1:Y:S07]  /*4a50*/  LDSM.16.M88.4 R68, [R0+0xa000] ;  /* 0x00a000000044783b */ /* 0x00046e0000000200 */
[C---:B---3--:R-:W-:Y:S08]  /*4a60*/  HMMA.16816.F32 R4, R72.reuse, R228, R4 ;  /* 0x000000e44804723c */ /* 0x048ff00000001804 */
[C---:B------:R-:W-:Y:S08]  /*4a70*/  HMMA.16816.F32 R8, R72.reuse, R230, R8 ;  /* 0x000000e64808723c */ /* 0x040ff00000001808 */
[C---:B------:R-:W-:Y:S03]  /*4a80*/  HMMA.16816.F32 R12, R72.reuse, R232, R12 ;  /* 0x000000e8480c723c */ /* 0x040fe6000000180c */
[----:B--2---:R-:W-:Y:S02]  /*4a90*/  SHF.R.U32.HI R0, RZ, 0x1, R2 ;  /* 0x00000001ff007819 */ /* 0x004fe40000011602 */
[----:B------:R-:W-:Y:S02]  /*4aa0*/  SHF.L.U32 R2, R2, 0x1, RZ ;  /* 0x0000000102027819 */ /* 0x000fe400000006ff */
[----:B------:R-:W-:Y:S01]  /*4ab0*/  LOP3.LUT R0, R0, 0x10, RZ, 0xc0, !PT ;  /* 0x0000001000007812 */ /* 0x000fe200078ec0ff */
[----:B------:R-:W-:Y:S01]  /*4ac0*/  HMMA.16816.F32 R16, R72, R234, R16 ;  /* 0x000000ea4810723c */ /* 0x000fe20000001810 */
[----:B------:R-:W2:Y:S02]  /*4ad0*/  S2R R74, SR_TID.X ;  /* 0x00000000004a7919 */ /* 0x000ea40000002100 */
[----:B------:R-:W-:Y:S05]  /*4ae0*/  LOP3.LUT R2, R2, 0x20, RZ, 0xc0, !PT ;  /* 0x0000002002027812 */ /* 0x000fea00078ec0ff */
[C---:B-1----:R-:W-:Y:S08]  /*4af0*/  HMMA.16816.F32 R4, R68.reuse, R236, R4 ;  /* 0x000000ec4404723c */ /* 0x042ff00000001804 */
[C---:B------:R-:W-:Y:S08]  /*4b00*/  HMMA.16816.F32 R8, R68.reuse, R238, R8 ;  /* 0x000000ee4408723c */ /* 0x040ff00000001808 */
[C---:B------:R-:W-:Y:S03]  /*4b10*/  HMMA.16816.F32 R12, R68.reuse, R240, R12 ;  /* 0x000000f0440c723c */ /* 0x040fe6000000180c */
[C---:B-----5:R-:W-:Y:S01]  /*4b20*/  FADD.FTZ R5, -R94.reuse, R5 ;  /* 0x000000055e057221 */ /* 0x060fe20000010100 */
[C---:B------:R-:W-:Y:S01]  /*4b30*/  FADD.FTZ R6, -R93.reuse, R6 ;  /* 0x000000065d067221 */ /* 0x040fe20000010100 */
[----:B------:R-:W-:Y:S01]  /*4b40*/  FADD.FTZ R4, -R94, R4 ;  /* 0x000000045e047221 */ /* 0x000fe20000010100 */
[----:B------:R-:W-:Y:S02]  /*4b50*/  FADD.FTZ R7, -R93, R7 ;  /* 0x000000075d077221 */ /* 0x000fe40000010100 */
[----:B------:R-:W-:Y:S03]  /*4b60*/  HMMA.16816.F32 R16, R68, R242, R16 ;  /* 0x000000f24410723c */ /* 0x000fe60000001810 */
[--C-:B--2---:R-:W-:Y:S01]  /*4b70*/  SHF.R.U32.HI R75, RZ, 0x3, R74.reuse ;  /* 0x00000003ff4b7819 */ /* 0x104fe2000001164a */
[----:B------:R-:W-:Y:S01]  /*4b80*/  FMUL.FTZ R73, R247, R6 ;  /* 0x00000006f7497220 */ /* 0x000fe20000410000 */
[----:B------:R-:W-:Y:S01]  /*4b90*/  LOP3.LUT R0, R0, 0x8, R74, 0xf8, !PT ;  /* 0x0000000800007812 */ /* 0x000fe200078ef84a */
[----:B------:R-:W-:Y:S01]  /*4ba0*/  FMUL.FTZ R74, R251, R5 ;  /* 0x00000005fb4a7220 */ /* 0x000fe20000410000 */
[----:B------:R-:W-:Y:S01]  /*4bb0*/  LOP3.LUT R2, R2, 0x18, R75, 0xf8, !PT ;  /* 0x0000001802027812 */ /* 0x000fe200078ef84b */
[----:B------:R-:W-:Y:S01]  /*4bc0*/  FMUL.FTZ R75, R246, R4 ;  /* 0x00000004f64b7220 */ /* 0x000fe20000410000 */
[----:B------:R-:W-:Y:S01]  /*4bd0*/  FFMA.FTZ R6, -R95, R95, 1 ;  /* 0x3f8000005f067423 */ /* 0x000fe2000001015f */
[----:B------:R-:W-:Y:S01]  /*4be0*/  FFMA.FTZ R5, -R91, R91, 1 ;  /* 0x3f8000005b057423 */ /* 0x000fe2000001015b */
[----:B------:R-:W-:Y:S01]  /*4bf0*/  LOP3.LUT R0, R0, R3, RZ, 0x3c, !PT ;  /* 0x0000000300007212 */ /* 0x000fe200078e3cff */
        /* <DEDUP_REMOVED lines=27> */
[C---:B------:R-:W-:Y:S01]  /*4db0*/  FADD.FTZ R14, -R93.reuse, R14 ;  /* 0x0000000e5d0e7221 */ /* 0x040fe20000010100 */
[----:B------:R-:W-:Y:S01]  /*4dc0*/  FADD.FTZ R15, -R93, R15 ;  /* 0x0000000f5d0f7221 */ /* 0x000fe20000010100 */
        /* <DEDUP_REMOVED lines=18> */
[----:B--2---:R-:W-:Y:S01]  /*4ef0*/  FFMA.FTZ R3, -R81, R81, 1 ;  /* 0x3f80000051037423 */ /* 0x004fe20000010151 */
        /* <DEDUP_REMOVED lines=37> */
[----:B--2---:R-:W-:Y:S01]  /*5150*/  F2FP.F16.F32.PACK_AB R3, R9, R10 ;  /* 0x0000000a0903723e */ /* 0x004fe200000000ff */
[----:B------:R-:W-:Y:S01]  /*5160*/  STS [R78+-0x1c00], R5 ;  /* 0xffe400054e007388 */ /* 0x000fe20000000800 */
[----:B------:R-:W-:Y:S02]  /*5170*/  LOP3.LUT R2, R2, 0x38, R92, 0x78, !PT ;  /* 0x0000003802027812 */ /* 0x000fe400078e785c */
[----:B------:R-:W-:Y:S01]  /*5180*/  LOP3.LUT R0, R0, 0x200, R249, 0xf8, !PT ;  /* 0x0000020000007812 */ /* 0x000fe200078ef8f9 */
[----:B------:R-:W-:Y:S01]  /*5190*/  STS [R244+-0x2000], R4 ;  /* 0xffe00004f4007388 */ /* 0x000fe20000000800 */
[----:B------:R-:W-:Y:S02]  /*51a0*/  LOP3.LUT R2, R2, 0x200, R77, 0xf8, !PT ;  /* 0x0000020002027812 */ /* 0x000fe400078ef84d */
[C---:B------:R-:W-:Y:S01]  /*51b0*/  LEA R252, R0.reuse, UR4, 0x1 ;  /* 0x0000000400fc7c11 */ /* 0x040fe2000f8e08ff */
[----:B------:R-:W-:Y:S01]  /*51c0*/  STS [R244+-0x1c00], R3 ;  /* 0xffe40003f4007388 */ /* 0x000fe20000000800 */
[----:B------:R-:W-:Y:S02]  /*51d0*/  LEA R92, R0, UR5, 0x1 ;  /* 0x00000005005c7c11 */ /* 0x000fe4000f8e08ff */
[----:B------:R-:W-:Y:S01]  /*51e0*/  LEA R0, R2, UR4, 0x1 ;  /* 0x0000000402007c11 */ /* 0x000fe2000f8e08ff */
[----:B------:R-:W-:Y:S01]  /*51f0*/  BAR.SYNC.DEFER_BLOCKING 0x0 ;  /* 0x0000000000007b1d */ /* 0x000fe20000010000 */
[----:B------:R-:W-:Y:S05]  /*5200*/  IADD3 R92, PT, PT, R76, R92, RZ ;  /* 0x0000005c4c5c7210 */ /* 0x000fea0007ffe0ff */
[----:B------:R-:W-:Y:S08]  /*5210*/  LDSM.16.MT88.4 R4, [R252+0x14000] ;  /* 0x01400000fc04783b */ /* 0x000ff00000004200 */
[----:B------:R-:W1:Y:S08]  /*5220*/  LDSM.16.MT88.4 R8, [R0+0x6000] ;  /* 0x006000000008783b */ /* 0x000e700000004200 */
[----:B------:R-:W2:Y:S08]  /*5230*/  LDSM.16.MT88.4 R12, [R92] ;  /* 0x000000005c0c783b */ /* 0x000eb00000004200 */
[----:B------:R-:W4:Y:S08]  /*5240*/  LDSM.16.MT88.4 R16, [R0+0x8000] ;  /* 0x008000000010783b */ /* 0x000f300000004200 */
[----:B------:R-:W3:Y:S08]  /*5250*/  LDSM.16.MT88.4 R68, [R0+0xa000] ;  /* 0x00a000000044783b */ /* 0x000ef00000004200 */
        /* <DEDUP_REMOVED lines=17> */
[-C--:B---3--:R-:W-:Y:S07]  /*5370*/  HMMA.16816.F32 R52, R4, R68.reuse, R52 ;  /* 0x000000440434723c */ /* 0x088fee0000001834 */
[----:B------:R3:W5:Y:S04]  /*5380*/  LDL.LU R108, [R1+0x74] ;  /* 0x00007400016c7983 */ /* 0x0007680000300800 */
        /* <DEDUP_REMOVED lines=12> */
[----:B------:R-:W-:Y:S01]  /*5450*/  LDSM.16.MT88.4 R4, [R252+0x15000] ;  /* 0x01500000fc04783b */ /* 0x000fe20000004200 */
[C---:B--2---:R-:W-:Y:S07]  /*5460*/  HMMA.16816.F32 R24, R80.reuse, R76, R24 ;  /* 0x0000004c5018723c */ /* 0x044fee0000001818 */
[----:B------:R-:W1:Y:S01]  /*5470*/  LDSM.16.MT88.4 R12, [R0+0x7000] ;  /* 0x00700000000c783b */ /* 0x000e620000004200 */
[-C--:B------:R-:W-:Y:S07]  /*5480*/  HMMA.16816.F32 R28, R80, R78.reuse, R28 ;  /* 0x0000004e501c723c */ /* 0x080fee000000181c */
[----:B------:R-:W2:Y:S01]  /*5490*/  LDSM.16.MT88.4 R68, [R0+0x9000] ;  /* 0x009000000044783b */ /* 0x000ea20000004200 */
[C---:B------:R-:W-:Y:S07]  /*54a0*/  HMMA.16816.F32 R32, R72.reuse, R78, R32 ;  /* 0x0000004e4820723c */ /* 0x040fee0000001820 */
[----:B------:R-:W4:Y:S01]  /*54b0*/  LDSM.16.MT88.4 R76, [R0+0xb000] ;  /* 0x00b00000004c783b */ /* 0x000f220000004200 */
[-C--:B------:R-:W-:Y:S07]  /*54c0*/  HMMA.16816.F32 R36, R72, R84.reuse, R36 ;  /* 0x000000544824723c */ /* 0x080fee0000001824 */
[----:B------:R-:W-:Y:S01]  /*54d0*/  LDSM.16.MT88.4 R92, [R92+0x1800] ;  /* 0x001800005c5c783b */ /* 0x000fe20000004200 */
[C---:B------:R-:W-:Y:S01]  /*54e0*/  HMMA.16816.F32 R40, R80.reuse, R84, R40 ;  /* 0x000000545028723c */ /* 0x040fe20000001828 */
[----:B------:R-:W3:Y:S07]  /*54f0*/  S2R R250, SR_TID.X ;  /* 0x0000000000fa7919 */ /* 0x000eee0000002100 */
[-C--:B------:R-:W-:Y:S08]  /*5500*/  HMMA.16816.F32 R44, R80, R86.reuse, R44 ;  /* 0x00000056502c723c */ /* 0x080ff0000000182c */
[C---:B------:R-:W-:Y:S01]  /*5510*/  HMMA.16816.F32 R48, R72.reuse, R86, R48 ;  /* 0x000000564830723c */ /* 0x040fe20000001830 */
[----:B------:R-:W4:Y:S07]  /*5520*/  LDSM.16.MT88.4 R84, [R252+0x15800] ;  /* 0x01580000fc54783b */ /* 0x000f2e0000004200 */
[-C--:B------:R-:W-:Y:S01]  /*5530*/  HMMA.16816.F32 R52, R72, R8.reuse, R52 ;  /* 0x000000084834723c */ /* 0x080fe20000001834 */
[----:B------:R-:W-:Y:S07]  /*5540*/  BAR.SYNC.DEFER_BLOCKING 0x0 ;  /* 0x0000000000007b1d */ /* 0x000fee0000010000 */
[C---:B------:R-:W-:Y:S04]  /*5550*/  HMMA.16816.F32 R56, R80.reuse, R8, R56 ;  /* 0x000000085038723c */ /* 0x040fe80000001838 */
[----:B---3--:R-:W-:Y:S04]  /*5560*/  SHF.L.U32 R250, R250, 0x6, RZ ;  /* 0x00000006fafa7819 */ /* 0x008fe800000006ff */
[-C--:B------:R-:W-:Y:S03]  /*5570*/  HMMA.16816.F32 R60, R80, R10.reuse, R60 ;  /* 0x0000000a503c723c */ /* 0x080fe6000000183c */
[----:B------:R-:W-:Y:S04]  /*5580*/  LOP3.LUT R250, R250, 0x200, RZ, 0xc0, !PT ;  /* 0x00000200fafa7812 */ /* 0x000fe800078ec0ff */
[----:B------:R-:W-:Y:S01]  /*5590*/  LOP3.LUT R2, R250, 0x400, R249, 0xf8, !PT ;  /* 0x00000400fa027812 */ /* 0x000fe200078ef8f9 */
[----:B------:R-:W-:Y:S04]  /*55a0*/  HMMA.16816.F32 R64, R72, R10, R64 ;  /* 0x0000000a4840723c */ /* 0x000fe80000001840 */
[----:B------:R-:W-:Y:S04]  /*55b0*/  LOP3.LUT R2, R2, R248, RZ, 0xfc, !PT ;  /* 0x000000f802027212 */ /* 0x000fe800078efcff */
[-C--:B-1----:R-:W-:Y:S05]  /*55c0*/  HMMA.16816.F32 R20, R4, R12.reuse, R20 ;  /* 0x0000000c0414723c */ /* 0x082fea0000001814 */
[----:B------:R-:W-:Y:S03]  /*55d0*/  LEA R2, R2, UR4, 0x1 ;  /* 0x0000000402027c11 */ /* 0x000fe6000f8e08ff */
        /* <DEDUP_REMOVED lines=55> */
.L_x_1253:
[----:B------:R2:W-:Y:S01]  /*5950*/  STL.64 [R1+0xc0], R46 ;  /* 0x0000c02e01007387 */ /* 0x0005e20000100a00 */
[----:B------:R-:W-:Y:S03]  /*5960*/  PLOP3.LUT P1, PT, PT, PT, UP0, 0x80, 0x8 ;  /* 0x000000000008781c */ /* 0x000fe60003f2f008 */
[----:B------:R-:W-:Y:S04]  /*5970*/  LDSM.16.M88.4 R96, [R2+0x12000] ;  /* 0x012000000260783b */ /* 0x000fe80000000200 */
[----:B------:R-:W1:Y:S04]  /*5980*/  LDSM.16.MT88.4 R16, [R0+0xc000] ;  /* 0x00c000000010783b */ /* 0x000e680000004200 */
[----:B------:R-:W3:Y:S04]  /*5990*/  LDSM.16.M88.4 R92, [R2+0x13000] ;  /* 0x01300000025c783b */ /* 0x000ee80000000200 */
[----:B------:R-:W4:Y:S04]  /*59a0*/  LDSM.16.MT88.4 R80, [R0+0xe000] ;  /* 0x00e000000050783b */ /* 0x000f280000004200 */
[----:B------:R-:W4:Y:S04]  /*59b0*/  LDSM.16.MT88.4 R244, [R0+0x10000] ;  /* 0x0100000000f4783b */ /* 0x000f280000004200 */
[----:B--2---:R-:W2:Y:S04]  /*59c0*/  LDL.LU R46, [R1+0x8] ;  /* 0x00000800012e7983 */ /* 0x004ea80000300800 */
[----:B------:R-:W2:Y:S04]  /*59d0*/  LDL.LU R47, [R1+0x4] ;  /* 0x00000400012f7983 */ /* 0x000ea80000300800 */
[----:B------:R4:W-:Y:S04]  /*59e0*/  STL.64 [R1+0xb8], R44 ;  /* 0x0000b82c01007387 */ /* 0x0009e80000100a00 */
[----:B------:R-:W-:Y:S04]  /*59f0*/  STL.64 [R1+0xb0], R42 ;  /* 0x0000b02a01007387 */ /* 0x000fe80000100a00 */
[----:B------:R-:W-:Y:S04]  /*5a00*/  STL.64 [R1+0xa8], R40 ;  /* 0x0000a82801007387 */ /* 0x000fe80000100a00 */
[----:B------:R-:W-:Y:S01]  /*5a10*/  STL.64 [R1+0xa0], R38 ;  /* 0x0000a02601007387 */ /* 0x000fe20000100a00 */
[-C--:B-1----:R-:W-:Y:S03]  /*5a20*/  HMMA.16816.F32 R4, R96, R16.reuse, RZ ;  /* 0x000000106004723c */ /* 0x082fe600000018ff */
[----:B------:R-:W-:Y:S04]  /*5a30*/  STL.64 [R1+0x98], R36 ;  /* 0x0000982401007387 */ /* 0x000fe80000100a00 */
[----:B------:R-:W-:Y:S01]  /*5a40*/  STL.64 [R1+0x90], R34 ;  /* 0x0000902201007387 */ /* 0x000fe20000100a00 */
[C---:B---3--:R-:W-:Y:S03]  /*5a50*/  HMMA.16816.F32 R8, R92.reuse, R16, RZ ;  /* 0x000000105c08723c */ /* 0x048fe600000018ff */
        /* <DEDUP_REMOVED lines=8> */
[-C--:B----4-:R-:W-:Y:S03]  /*5ae0*/  HMMA.16816.F32 R68, R96, R80.reuse, RZ ;  /* 0x000000506044723c */ /* 0x090fe600000018ff */
[----:B------:R-:W-:Y:S04]  /*5af0*/  STL.64 [R1+0x58], R20 ;  /* 0x0000581401007387 */ /* 0x000fe80000100a00 */
[----:B------:R-:W-:Y:S01]  /*5b00*/  LDSM.16.MT88.4 R32, [R0+0xc800] ;  /* 0x00c800000020783b */ /* 0x000fe20000004200 */
[C---:B------:R-:W-:Y:S03]  /*5b10*/  HMMA.16816.F32 R72, R92.reuse, R80, RZ ;  /* 0x000000505c48723c */ /* 0x040fe600000018ff */
[----:B------:R-:W-:Y:S04]  /*5b20*/  LDSM.16.MT88.4 R40, [R0+0x10800] ;  /* 0x010800000028783b */ /* 0x000fe80000004200 */
[----:B------:R-:W-:Y:S01]  /*5b30*/  LDSM.16.MT88.4 R24, [R0+0xd000] ;  /* 0x00d000000018783b */ /* 0x000fe20000004200 */
[-C--:B------:R-:W-:Y:S03]  /*5b40*/  HMMA.16816.F32 R76, R92, R82.reuse, RZ ;  /* 0x000000525c4c723c */ /* 0x080fe600000018ff */
[----:B------:R-:W-:Y:S01]  /*5b50*/  LDSM.16.MT88.4 R28, [R0+0xd800] ;  /* 0x00d80000001c783b */ /* 0x000fe20000004200 */
[----:B------:R-:W3:Y:S04]  /*5b60*/  S2R R44, SR_TID.X ;  /* 0x00000000002c7919 */ /* 0x000ee80000002100 */
[C---:B------:R-:W-:Y:S01]  /*5b70*/  HMMA.16816.F32 R80, R96.reuse, R82, RZ ;  /* 0x000000526050723c */ /* 0x040fe200000018ff */
[----:B-1----:R-:W4:Y:S04]  /*5b80*/  LDL.LU.64 R22, [R1+0x30] ;  /* 0x0000300001167983 */ /* 0x002f280000300a00 */
[----:B------:R1:W3:Y:S03]  /*5b90*/  LDL R45, [R1+0x48] ;  /* 0x00004800012d7983 */ /* 0x0002e60000100800 */
[-C--:B------:R-:W-:Y:S08]  /*5ba0*/  HMMA.16816.F32 R84, R96, R244.reuse, RZ ;  /* 0x000000f46054723c */ /* 0x080ff000000018ff */
[C---:B------:R-:W-:Y:S08]  /*5bb0*/  HMMA.16816.F32 R88, R92.reuse, R244, RZ ;  /* 0x000000f45c58723c */ /* 0x040ff000000018ff */
[-C--:B------:R-:W-:Y:S08]  /*5bc0*/  HMMA.16816.F32 R92, R92, R246.reuse, RZ ;  /* 0x000000f65c5c723c */ /* 0x080ff000000018ff */
[----:B------:R-:W-:Y:S01]  /*5bd0*/  HMMA.16816.F32 R96, R96, R246, RZ ;  /* 0x000000f66060723c */ /* 0x000fe200000018ff */
[----:B------:R-:W-:Y:S01]  /*5be0*/  LDSM.16.MT88.4 R244, [R0+0xe800] ;  /* 0x00e8000000f4783b */ /* 0x000fe20000004200 */
[----:B--2---:R-:W-:Y:S01]  /*5bf0*/  ISETP.NE.AND P0, PT, R46, RZ, PT ;  /* 0x000000ff2e00720c */ /* 0x004fe20003f05270 */
[----:B------:R-:W-:Y:S05]  /*5c00*/  IMAD.IADD R3, R47, 0x1, R2 ;  /* 0x000000012f037824 */ /* 0x000fea00078e0202 */
[----:B------:R-:W2:Y:S04]  /*5c10*/  LDSM.16.M88.4 R248, [R3+0x12000] ;  /* 0x0120000003f8783b */ /* 0x000ea80000000200 */
[----:B------:R1:W2:Y:S02]  /*5c20*/  LDSM.16.M88.4 R36, [R3+0x13000] ;  /* 0x013000000324783b */ /* 0x0002a40000000200 */
[C---:B-1----:R-:W-:Y:S02]  /*5c30*/  VIADD R3, R2.reuse, 0x12000 ;  /* 0x0001200002037836 */ /* 0x042fe40000000000 */
[----:B------:R-:W-:Y:S02]  /*5c40*/  VIADD R2, R2, 0x12040 ;  /* 0x0001204002027836 */ /* 0x000fe40000000000 */
[----:B------:R-:W-:Y:S01]  /*5c50*/  @P0 VIADD R2, R3, 0xffffffc0 ;  /* 0xffffffc003020836 */ /* 0x000fe20000000000 */
[-C--:B--2---:R-:W-:Y:S08]  /*5c60*/  HMMA.16816.F32 R4, R248, R32.reuse, R4 ;  /* 0x00000020f804723c */ /* 0x084ff00000001804 */
        /* <DEDUP_REMOVED lines=12> */
[----:B------:R2:W4:Y:S07]  /*5d30*/  LDSM.16.M88.4 R36, [R2+0x1000] ;  /* 0x001000000224783b */ /* 0x00052e0000000200 */
[----:B------:R-:W-:Y:S01]  /*5d40*/  HMMA.16816.F32 R96, R248, R42, R96 ;  /* 0x0000002af860723c */ /* 0x000fe20000001860 */
[----:B------:R-:W3:Y:S04]  /*5d50*/  LDSM.16.MT88.4 R248, [R0+0xf000] ;  /* 0x00f0000000f8783b */ /* 0x000ee80000004200 */
[----:B------:R-:W-:Y:S03]  /*5d60*/  LDSM.16.MT88.4 R40, [R0+0x11800] ;  /* 0x011800000028783b */ /* 0x000fe60000004200 */
[-C--:B-1----:R-:W-:Y:S05]  /*5d70*/  HMMA.16816.F32 R4, R244, R24.reuse, R4 ;  /* 0x00000018f404723c */ /* 0x082fea0000001804 */
[----:B--2---:R-:W-:Y:S03]  /*5d80*/  IMAD.IADD R2, R47, 0x1, R2 ;  /* 0x000000012f027824 */ /* 0x004fe600078e0202 */
[C---:B----4-:R-:W-:Y:S08]  /*5d90*/  HMMA.16816.F32 R8, R36.reuse, R24, R8 ;  /* 0x000000182408723c */ /* 0x050ff00000001808 */
[-C--:B------:R-:W-:Y:S08]  /*5da0*/  HMMA.16816.F32 R12, R36, R26.reuse, R12 ;  /* 0x0000001a240c723c */ /* 0x080ff0000000180c */
[C---:B------:R-:W-:Y:S01]  /*5db0*/  HMMA.16816.F32 R16, R244.reuse, R26, R16 ;  /* 0x0000001af410723c */ /* 0x040fe20000001810 */
[----:B------:R-:W-:Y:S07]  /*5dc0*/  LDSM.16.M88.4 R24, [R2+0x1000] ;  /* 0x001000000218783b */ /* 0x000fee0000000200 */
[-C--:B---3--:R-:W-:Y:S08]  /*5dd0*/  HMMA.16816.F32 R68, R244, R248.reuse, R68 ;  /* 0x000000f8f444723c */ /* 0x088ff00000001844 */
[C---:B------:R-:W-:Y:S08]  /*5de0*/  HMMA.16816.F32 R72, R36.reuse, R248, R72 ;  /* 0x000000f82448723c */ /* 0x040ff00000001848 */
[-C--:B------:R-:W-:Y:S08]  /*5df0*/  HMMA.16816.F32 R76, R36, R250.reuse, R76 ;  /* 0x000000fa244c723c */ /* 0x080ff0000000184c */
[C---:B------:R-:W-:Y:S01]  /*5e00*/  HMMA.16816.F32 R80, R244.reuse, R250, R80 ;  /* 0x000000faf450723c */ /* 0x040fe20000001850 */
[----:B------:R1:W2:Y:S07]  /*5e10*/  LDSM.16.M88.4 R248, [R2] ;  /* 0x0000000002f8783b */ /* 0x0002ae0000000200 */
[-C--:B------:R-:W-:Y:S08]  /*5e20*/  HMMA.16816.F32 R84, R244, R32.reuse, R84 ;  /* 0x00000020f454723c */ /* 0x080ff00000001854 */
[C---:B------:R-:W-:Y:S08]  /*5e30*/  HMMA.16816.F32 R88, R36.reuse, R32, R88 ;  /* 0x000000202458723c */ /* 0x040ff00000001858 */
[-C--:B------:R-:W-:Y:S01]  /*5e40*/  HMMA.16816.F32 R92, R36, R34.reuse, R92 ;  /* 0x00000022245c723c */ /* 0x080fe2000000185c */
[----:B-1----:R-:W1:Y:S07]  /*5e50*/  LDC R2, c[0x0][0x44c] ;  /* 0x00011300ff027b82 */ /* 0x002e6e0000000800 */
[----:B------:R-:W-:Y:S01]  /*5e60*/  HMMA.16816.F32 R96, R244, R34, R96 ;  /* 0x00000022f460723c */ /* 0x000fe20000001860 */
[----:B------:R-:W3:Y:S07]  /*5e70*/  LDSM.16.MT88.4 R244, [R0+0xf800] ;  /* 0x00f8000000f4783b */ /* 0x000eee0000004200 */
[-C--:B--2---:R-:W-:Y:S08]  /*5e80*/  HMMA.16816.F32 R4, R248, R28.reuse, R4 ;  /* 0x0000001cf804723c */ /* 0x084ff00000001804 */
[C---:B------:R-:W-:Y:S04]  /*5e90*/  HMMA.16816.F32 R8, R24.reuse, R28, R8 ;  /* 0x0000001c1808723c */ /* 0x040fe80000001808 */
[----:B-1----:R-:W-:Y:S04]  /*5ea0*/  IMAD R20, R2, UR8, RZ ;  /* 0x0000000802147c24 */ /* 0x002fe8000f8e02ff */
[-C--:B------:R-:W-:Y:S03]  /*5eb0*/  HMMA.16816.F32 R12, R24, R30.reuse, R12 ;  /* 0x0000001e180c723c */ /* 0x080fe6000000180c */
[C---:B------:R-:W-:Y:S02]  /*5ec0*/  IMAD.U32 R2, R20.reuse, -0x40, RZ ;  /* 0xffffffc014027824 */ /* 0x040fe400078e00ff */
[----:B------:R-:W-:Y:S03]  /*5ed0*/  IMAD.SHL.U32 R21, R20, 0x8, RZ ;  /* 0x0000000814157824 */ /* 0x000fe600078e00ff */
[C---:B------:R-:W-:Y:S04]  /*5ee0*/  HMMA.16816.F32 R16, R248.reuse, R30, R16 ;  /* 0x0000001ef810723c */ /* 0x040fe80000001810 */
[C---:B------:R-:W-:Y:S04]  /*5ef0*/  LEA R3, P0, R2.reuse, R22, 0x2 ;  /* 0x0000001602037211 */ /* 0x040fe800078010ff */
        /* <DEDUP_REMOVED lines=9> */
[----:B------:R1:W2:Y:S01]  /*5f90*/  LDL R47, [R1+0x4c] ;  /* 0x00004c00012f7983 */ /* 0x0002a20000100800 */
[C---:B------:R-:W-:Y:S02]  /*5fa0*/  LEA R34, P0, R20.reuse, R36, 0x5 ;  /* 0x0000002414227211 */ /* 0x040fe400078028ff */
[C---:B------:R-:W-:Y:S01]  /*5fb0*/  HMMA.16816.F32 R80, R248.reuse, R246, R80 ;  /* 0x000000f6f850723c */ /* 0x040fe20000001850 */
[----:B------:R1:W3:Y:S03]  /*5fc0*/  LDL R46, [R1+0x50] ;  /* 0x00005000012e7983 */ /* 0x0002e60000100800 */
        /* <DEDUP_REMOVED lines=17> */
[----:B------:R-:W-:Y:S02]  /*60e0*/  @P1 LOP3.LUT R45, R3, 0x7, R44, 0xf8, !PT ;  /* 0x00000007032d1812 */ /* 0x000fe400078ef82c */
[C---:B------:R-:W-:Y:S03]  /*60f0*/  LEA R26, P0, R20.reuse, R246, 0x5 ;  /* 0x000000f6141a7211 */ /* 0x040fe600078028ff */
[----:B------:R-:W-:Y:S01]  /*6100*/  @P1 IMAD.WIDE.U32 R250, R45, R250, UR62 ;  /* 0x0000003e2dfa1e25 */ /* 0x000fe2000f8e00fa */
[----:B------:R-:W-:Y:S01]  /*6110*/  @P1 STL [R1+0x48], R45 ;  /* 0x0000482d01001387 */ /* 0x000fe20000100800 */
[----:B------:R-:W-:Y:S01]  /*6120*/  @UP0 UMOV UR62, UR16 ;  /* 0x00000010003e0c82 */ /* 0x000fe20008000000 */
[C---:B------:R-:W-:Y:S01]  /*6130*/  LEA.HI.X.SX32 R27, R20.reuse, R247, 0x5, P0 ;  /* 0x000000f7141b7211 */ /* 0x040fe200000f2eff */
[----:B------:R-:W-:Y:S02]  /*6140*/  @UP0 UMOV UR63, UR15 ;  /* 0x0000000f003f0c82 */ /* 0x000fe40008000000 */
        /* <DEDUP_REMOVED lines=71> */
[----:B----4-:R-:W-:Y:S02]  /*65c0*/  IMAD R70, R70, UR8, RZ ;  /* 0x0000000846467c24 */ /* 0x010fe4000f8e02ff */
[----:B------:R-:W-:Y:S01]  /*65d0*/  REDG.E.ADD.F32.FTZ.RN.STRONG.GPU desc[UR34][R248.64+0x180], R76 ;  /* 0x0001804cf80079a6 */ /* 0x000fe2000c12f322 */
        /* <DEDUP_REMOVED lines=19> */
[----:B---3--:R-:W1:Y:S03]  /*6710*/  S2R R250, SR_TID.X ;  /* 0x0000000000fa7919 */ /* 0x008e660000002100 */
        /* <DEDUP_REMOVED lines=30> */
[C---:B----4-:R-:W-:Y:S01]  /*6900*/  LEA R2, P0, R70.reuse, R4, 0x5 ;  /* 0x0000000446027211 */ /* 0x050fe200078028ff */
[----:B------:R-:W-:Y:S03]  /*6910*/  LDSM.16.MT88.4 R8, [R0] ;  /* 0x000000000008783b */ /* 0x000fe60000004200 */
[C---:B------:R-:W-:Y:S01]  /*6920*/  LEA.HI.X.SX32 R3, R70.reuse, R5, 0x5, P0 ;  /* 0x0000000546037211 */ /* 0x040fe200000f2eff */
[----:B------:R-:W-:Y:S01]  /*6930*/  REDG.E.ADD.F32.FTZ.RN.STRONG.GPU desc[UR34][R4.64+0x280], R93 ;  /* 0x0002805d040079a6 */ /* 0x000fe2000c12f322 */
[C---:B---3--:R-:W-:Y:S03]  /*6940*/  LEA R12, P0, R70.reuse, R2, 0x5 ;  /* 0x00000002460c7211 */ /* 0x048fe600078028ff */
        /* <DEDUP_REMOVED lines=14> */
[-C--:B---3-5:R-:W-:Y:S02]  /*6a30*/  HMMA.16816.F32 R100, R4, R8.reuse, R100 ;  /* 0x000000080464723c */ /* 0x0a8fe40000001864 */
        /* <DEDUP_REMOVED lines=35> */
[C---:B------:R-:W-:Y:S04]  /*6c70*/  HMMA.16816.F32 R136, R80.reuse, R8, R136 ;  /* 0x000000085088723c */ /* 0x040fe80000001888 */
[----:B------:R-:W-:Y:S04]  /*6c80*/  LOP3.LUT R8, R251, 0x1f8, RZ, 0xc0, !PT ;  /* 0x000001f8fb087812 */ /* 0x000fe800078ec0ff */
[-C--:B------:R-:W-:Y:S01]  /*6c90*/  HMMA.16816.F32 R140, R80, R10.reuse, R140 ;  /* 0x0000000a508c723c */ /* 0x080fe2000000188c */
[----:B------:R-:W1:Y:S02]  /*6ca0*/  LDSM.16.MT88.4 R80, [R0+0x3800] ;  /* 0x003800000050783b */ /* 0x000e640000004200 */
        /* <DEDUP_REMOVED lines=55> */
.L_x_1254:
        /* <DEDUP_REMOVED lines=186> */
.L_x_1256:
        /* <DEDUP_REMOVED lines=13> */
.L_x_1257:
[----:B------:R-:W1:Y:S01]  /*7c90*/  LDCU.64 UR8, c[0x0][0x5c8] ;  /* 0x0000b900ff0877ac */ /* 0x000e620008000a00 */
[----:B------:R-:W-:-:S04]  /*7ca0*/  UIADD3 UR14, UPT, UPT, UR40, UR41, URZ ;  /* 0x00000029280e7290 */ /* 0x000fc8000fffe0ff */
[----:B-1----:R-:W-:Y:S02]  /*7cb0*/  UIMAD.WIDE.U32 UR40, UR14, UR8, URZ ;  /* 0x000000080e2872a5 */ /* 0x002fe4000f8e00ff */
[----:B------:R-:W-:-:S04]  /*7cc0*/  UIMAD UR14, UR14, UR9, URZ ;  /* 0x000000090e0e72a4 */ /* 0x000fc8000f8e02ff */
[----:B------:R-:W-:-:S06]  /*7cd0*/  UIADD3 UR14, UPT, UPT, UR41, UR14, URZ ;  /* 0x0000000e290e7290 */ /* 0x000fcc000fffe0ff */
[----:B--2---:R-:W-:-:S07]  /*7ce0*/  MOV R26, UR14 ;  /* 0x0000000e001a7c02 */ /* 0x004fce0008000f00 */
.L_x_1258:
        /* <DEDUP_REMOVED lines=15> */
[----:B------:R-:W-:Y:S01]  /*7de0*/  ISETP.GE.AND P1, PT, R72, UR33, PT ;  /* 0x0000002148007c0c */ /* 0x000fe2000bf26270 */
[----:B------:R-:W-:Y:S01]  /*7df0*/  IMAD.U32 R3, RZ, RZ, UR43 ;  /* 0x0000002bff037e24 */ /* 0x000fe2000f8e00ff */
[----:B------:R-:W-:-:S02]  /*7e00*/  LOP3.LUT R0, R2, 0x38, R251, 0xf8, !PT ;  /* 0x0000003802007812 */ /* 0x000fc400078ef8fb */
[----:B------:R-:W-:Y:S02]  /*7e10*/  ISETP.GE.AND P2, PT, R4, UR33, PT ;  /* 0x0000002104007c0c */ /* 0x000fe4000bf46270 */
[----:B------:R-:W-:Y:S01]  /*7e20*/  IADD3 R2, P0, PT, R0, UR30, RZ ;  /* 0x0000001e00027c10 */ /* 0x000fe2000ff1e0ff */
[----:B------:R-:W-:Y:S01]  /*7e30*/  IMAD.U32 R0, RZ, RZ, UR14 ;  /* 0x0000000eff007e24 */ /* 0x000fe2000f8e00ff */
[----:B------:R4:W3:Y:S04]  /*7e40*/  LDS.128 R32, [R8+0xd000] ;  /* 0x00d0000008207984 */ /* 0x0008e80000000c00 */
[----:B------:R4:W3:Y:S01]  /*7e50*/  LDS.128 R28, [R8+0xf000] ;  /* 0x00f00000081c7984 */ /* 0x0008e20000000c00 */
[----:B------:R-:W-:Y:S02]  /*7e60*/  IADD3.X R3, PT, PT, R3, UR18, R0, P0, !PT ;  /* 0x0000001203037c10 */ /* 0x000fe400087fe400 */
[----:B------:R-:W-:Y:S01]  /*7e70*/  IADD3 R25, P0, PT, R72, 0x20, RZ ;  /* 0x0000002048197810 */ /* 0x000fe20007f1e0ff */
[----:B------:R4:W3:Y:S01]  /*7e80*/  LDS.128 R44, [R8+0x12000] ;  /* 0x01200000082c7984 */ /* 0x0008e20000000c00 */
[----:B-1----:R-:W-:-:S02]  /*7e90*/  IMAD.WIDE.U32 R4, R6, UR21, R2 ;  /* 0x0000001506047c25 */ /* 0x002fc4000f8e0002 */
[----:B------:R-:W-:Y:S01]  /*7ea0*/  IADD3.X R27, PT, PT, RZ, RZ, RZ, P0, !PT ;  /* 0x000000ffff1b7210 */ /* 0x000fe200007fe4ff */
        /* <DEDUP_REMOVED lines=22> */
.L_x_1260:
[----:B------:R-:W-:Y:S05]  /*8010*/  BSYNC.RECONVERGENT B0 ;  /* 0x0000000000007941 */ /* 0x000fea0003800200 */
.L_x_1259:
        /* <DEDUP_REMOVED lines=15> */
.L_x_1262:
[----:B------:R-:W-:Y:S05]  /*8110*/  BSYNC.RECONVERGENT B0 ;  /* 0x0000000000007941 */ /* 0x000fea0003800200 */
.L_x_1261:
        /* <DEDUP_REMOVED lines=21> */
.L_x_1264:
[----:B------:R-:W-:Y:S05]  /*8270*/  BSYNC.RECONVERGENT B0 ;  /* 0x0000000000007941 */ /* 0x000fea0003800200 */
.L_x_1263:
        /* <DEDUP_REMOVED lines=13> */
.L_x_1250:
[----:B------:R-:W-:Y:S05]  /*8350*/  BSYNC.RECONVERGENT B1 ;  /* 0x0000000000017941 */ /* 0x000fea0003800200 */
.L_x_1228:
        /* <DEDUP_REMOVED lines=11> */
.L_x_1266:
        /* <DEDUP_REMOVED lines=15> */
.L_x_2174:


//--------------------- .text._ZN5flash44flash_bwd_dq_dk_dv_loop_seqk_parallel_kernelI23Flash_bwd_kernel_traitsILi192ELi64ELi64ELi8ELi4ELi2ELi2ELb1ELb1EN7cutlass6half_tE19Flash_kernel_traitsILi192ELi64ELi64ELi8ES3_EELb1ELb0ELb1ELb1ELb0ELb0ELb0EEEvNS_16Flash_bwd_paramsE --------------------------
	.section	.text._ZN5flash44flash_bwd_dq_dk_dv_loop_seqk_parallel_kernelI23Flash_bwd_kernel_traitsILi192ELi64ELi64ELi8ELi4ELi2ELi2ELb1ELb1EN7cutlass6half_tE19Flash_kernel_traitsILi192ELi64ELi64ELi8ES3_EELb1ELb0ELb1ELb1ELb0ELb0ELb0EEEvNS_16Flash_bwd_paramsE,"ax",@progbits
	.align	128
        .global         _ZN5flash44flash_bwd_dq_dk_dv_loop_seqk_parallel_kernelI23Flash_bwd_kernel_traitsILi192ELi64ELi64ELi8ELi4ELi2ELi2ELb1ELb1EN7cutlass6half_tE19Flash_kernel_traitsILi192ELi64ELi64ELi8ES3_EELb1ELb0ELb1ELb1ELb0ELb0ELb0EEEvNS_16Flash_bwd_paramsE
        .type           _ZN5flash44flash_bwd_dq_dk_dv_loop_seqk_parallel_kernelI23Flash_bwd_kernel_traitsILi192ELi64ELi64ELi8ELi4ELi2ELi2ELb1ELb1EN7cutlass6half_tE19Flash_kernel_traitsILi192ELi64ELi64ELi8ES3_EELb1ELb0ELb1ELb1ELb0ELb0ELb0EEEvNS_16Flash_bwd_paramsE,@function
        .size           _ZN5flash44flash_bwd_dq_dk_dv_loop_seqk_parallel_kernelI23Flash_bwd_kernel_traitsILi192ELi64ELi64ELi8ELi4ELi2ELi2ELb1ELb1EN7cutlass6half_tE19Flash_kernel_traitsILi192ELi64ELi64ELi8ES3_EELb1ELb0ELb1ELb1ELb0ELb0ELb0EEEvNS_16Flash_bwd_paramsE,(.L_x_2175 - _ZN5flash44flash_bwd_dq_dk_dv_loop_seqk_parallel_kernelI23Flash_bwd_kernel_traitsILi192ELi64ELi64ELi8ELi4ELi2ELi2ELb1ELb1EN7cutlass6half_tE19Flash_kernel_traitsILi192ELi64ELi64ELi8ES3_EELb1ELb0ELb1ELb1ELb0ELb0ELb0EEEvNS_16Flash_bwd_paramsE)
        .other          _ZN5flash44flash_bwd_dq_dk_dv_loop_seqk_parallel_kernelI23Flash_bwd_kernel_traitsILi192ELi64ELi64ELi8ELi4ELi2ELi2ELb1ELb1EN7cutlass6half_tE19Flash_kernel_traitsILi192ELi64ELi64ELi8ES3_EELb1ELb0ELb1ELb1ELb0ELb0ELb0EEEvNS_16Flash_bwd_paramsE,@"STO_CUDA_ENTRY STV_DEFAULT"
_ZN5flash44flash_bwd_dq_dk_dv_loop_seqk_parallel_kernelI23Flash_bwd_kernel_traitsILi192ELi64ELi64ELi8ELi4ELi2ELi2ELb1ELb1EN7cutlass6half_tE19Flash_kernel_traitsILi192ELi64ELi64ELi8ES3_EELb1ELb0ELb1ELb1ELb0ELb0ELb0EEEvNS_16Flash_bwd_paramsE:
.text._ZN5flash44flash_bwd_dq_dk_dv_loop_seqk_parallel_kernelI23Flash_bwd_kernel_traitsILi192ELi64ELi64ELi8ELi4ELi2ELi2ELb1ELb1EN7cutlass6half_tE19Flash_kernel_traitsILi192ELi64ELi64ELi8ES3_EELb1ELb0ELb1ELb1ELb0ELb0ELb0EEEvNS_16Flash_bwd_paramsE:
        /* <DEDUP_REMOVED lines=49> */
.L_x_1333:
        /* <DEDUP_REMOVED lines=52> */
.L_x_1267:
        /* <DEDUP_REMOVED lines=44> */
.L_x_1269:
[----:B------:R-:W1:Y:S01]  /*0910*/  LDCU.64 UR16, c[0x0][0x3b8] ;  /* 0x00007700ff1077ac */ /* 0x000e620008000a00 */
[----:B------:R-:W-:-:S04]  /*0920*/  UIADD3 UR8, UPT, UPT, UR37, UR39, URZ ;  /* 0x0000002725087290 */ /* 0x000fc8000fffe0ff */
[----:B-1----:R-:W-:Y:S02]  /*0930*/  UIMAD.WIDE.U32 UR10, UR8, UR16, URZ ;  /* 0x00000010080a72a5 */ /* 0x002fe4000f8e00ff */
[----:B------:R-:W-:-:S04]  /*0940*/  UIMAD UR8, UR8, UR17, URZ ;  /* 0x00000011080872a4 */ /* 0x000fc8000f8e02ff */
[----:B------:R-:W-:Y:S01]  /*0950*/  UIADD3 UR8, UPT, UPT, UR11, UR8, URZ ;  /* 0x000000080b087290 */ /* 0x000fe2000fffe0ff */
[----:B------:R-:W-:-:S05]  /*0960*/  UMOV UR50, UR10 ;  /* 0x0000000a00327c82 */ /* 0x000fca0008000000 */
[----:B------:R-:W-:Y:S02]  /*0970*/  MOV R20, UR8 ;  /* 0x0000000800147c02 */ /* 0x000fe40008000f00 */
.L_x_1270:
        /* <DEDUP_REMOVED lines=43> */
.L_x_1271:
[----:B------:R-:W1:Y:S01]  /*0c30*/  LDCU.64 UR14, c[0x0][0x3c0] ;  /* 0x00007800ff0e77ac */ /* 0x000e620008000a00 */
[----:B------:R-:W-:-:S04]  /*0c40*/  UIADD3 UR8, UPT, UPT, UR37, UR39, URZ ;  /* 0x0000002725087290 */ /* 0x000fc8000fffe0ff */
[----:B-1----:R-:W-:Y:S02]  /*0c50*/  UIMAD.WIDE.U32 UR54, UR8, UR14, URZ ;  /* 0x0000000e083672a5 */ /* 0x002fe4000f8e00ff */
[----:B------:R-:W-:-:S04]  /*0c60*/  UIMAD UR8, UR8, UR15, URZ ;  /* 0x0000000f080872a4 */ /* 0x000fc8000f8e02ff */
[----:B------:R-:W-:-:S06]  /*0c70*/  UIADD3 UR8, UPT, UPT, UR55, UR8, URZ ;  /* 0x0000000837087290 */ /* 0x000fcc000fffe0ff */
[----:B------:R-:W-:-:S07]  /*0c80*/  MOV R16, UR8 ;  /* 0x0000000800107c02 */ /* 0x000fce0008000f00 */
.L_x_1272:
        /* <DEDUP_REMOVED lines=28> */
.L_x_1273:
[----:B------:R-:W-:Y:S02]  /*0e50*/  UIMAD.WIDE.U32 UR10, UR46, UR18, URZ ;  /* 0x000000122e0a72a5 */ /* 0x000fe4000f8e00ff */
[----:B------:R-:W-:-:S04]  /*0e60*/  UIMAD UR8, UR47, UR18, URZ ;  /* 0x000000122f0872a4 */ /* 0x000fc8000f8e02ff */
[----:B------:R-:W-:-:S12]  /*0e70*/  UIADD3 UR8, UPT, UPT, UR11, UR8, URZ ;  /* 0x000000080b087290 */ /* 0x000fd8000fffe0ff */
.L_x_1274:
        /* <DEDUP_REMOVED lines=20> */
.L_x_1275:
[----:B------:R-:W1:Y:S01]  /*0fc0*/  LDCU UR59, c[0x0][0x434] ;  /* 0x00008680ff3b77ac */ /* 0x000e620008000800 */
[----:B------:R-:W-:-:S04]  /*0fd0*/  UIMAD UR9, UR25, UR41, UR24 ;  /* 0x00000029190972a4 */ /* 0x000fc8000f8e0218 */
[----:B-1----:R-:W-:Y:S02]  /*0fe0*/  UIMAD UR59, UR9, UR59, URZ ;  /* 0x0000003b093b72a4 */ /* 0x002fe4000f8e02ff */
.L_x_1276:
        /* <DEDUP_REMOVED lines=11> */
.L_x_1277:
[----:B------:R-:W1:Y:S01]  /*10a0*/  LDCU UR58, c[0x0][0x444] ;  /* 0x00008880ff3a77ac */ /* 0x000e620008000800 */
[----:B------:R-:W-:-:S04]  /*10b0*/  UIMAD UR9, UR25, UR41, UR24 ;  /* 0x00000029190972a4 */ /* 0x000fc8000f8e0218 */
[----:B-1----:R-:W-:-:S12]  /*10c0*/  UIMAD UR58, UR9, UR58, URZ ;  /* 0x0000003a093a72a4 */ /* 0x002fd8000f8e02ff */
.L_x_1278:
        /* <DEDUP_REMOVED lines=8> */
[----:B------:R-:W-:Y:S02]  /*1150*/  ULEA UR58, UR47, UR58, 0x6 ;  /* 0x0000003a2f3a7291 */ /* 0x000fe4000f8e30ff */
[----:B------:R-:W-:Y:S01]  /*1160*/  UIADD3.X UR55, UPT, UPT, UR55, UR8, UR9, UP1, UP0 ;  /* 0x0000000837377290 */ /* 0x000fe20008fe0409 */
[----:B------:R-:W4:Y:S01]  /*1170*/  LDC.64 R10, c[0x0][0x5f8] ;  /* 0x00017e00ff0a7b82 */ /* 0x000f220000000a00 */
[----:B------:R-:W-:-:S02]  /*1180*/  ULEA UR59, UR47, UR59, 0x6 ;  /* 0x0000003b2f3b7291 */ /* 0x000fc4000f8e30ff */
[----:B-1----:R-:W-:-:S04]  /*1190*/  UIADD3 UR46, UPT, UPT, UR36, UR46, URZ ;  /* 0x0000002e242e7290 */ /* 0x002fc8000fffe0ff */
[----:B------:R-:W-:-:S04]  /*11a0*/  UIADD3 UR9, UPT, UPT, UR30, -0x40, -UR46 ;  /* 0xffffffc01e097890 */ /* 0x000fc8000fffe82e */
        /* <DEDUP_REMOVED lines=14> */
[----:B------:R-:W2:Y:S03]  /*1290*/  LDCU.64 UR62, c[0x0][0x5e8] ;  /* 0x0000bd00ff3e77ac */ /* 0x000ea60008000a00 */
[----:B------:R-:W-:Y:S01]  /*12a0*/  IMAD.X R3, RZ, RZ, UR19, P0 ;  /* 0x00000013ff037e24 */ /* 0x000fe200080e06ff */
[----:B------:R-:W-:-:S04]  /*12b0*/  USEL UR45, URZ, UR45, !UP0 ;  /* 0x0000002dff2d7287 */ /* 0x000fc8000c000000 */
[----:B------:R-:W-:Y:S02]  /*12c0*/  UISETP.GT.AND UP0, UPT, UR51, UR45, UPT ;  /* 0x0000002d3300728c */ /* 0x000fe4000bf04270 */
[----:B-1----:R-:W-:Y:S01]  /*12d0*/  UIMAD UR18, UR53, UR8, URZ ;  /* 0x00000008351272a4 */ /* 0x002fe2000f8e02ff */
[----:B------:R-:W-:Y:S01]  /*12e0*/  IMAD.U32 R0, RZ, RZ, UR8 ;  /* 0x00000008ff007e24 */ /* 0x000fe2000f8e00ff */
[----:B------:R-:W-:Y:S02]  /*12f0*/  UIMAD UR53, UR41, UR61, URZ ;  /* 0x0000003d293572a4 */ /* 0x000fe4000f8e02ff */
[----:B------:R-:W-:Y:S01]  /*1300*/  UIMAD UR18, UR52, UR9, UR18 ;  /* 0x00000009341272a4 */ /* 0x000fe2000f8e0212 */
[----:B------:R-:W-:Y:S01]  /*1310*/  IMAD.WIDE.U32 R2, R0, UR52, R2 ;  /* 0x0000003400027c25 */ /* 0x000fe2000f8e0002 */
[----:B------:R-:W-:Y:S01]  /*1320*/  MOV R0, UR10 ;  /* 0x0000000a00007c02 */ /* 0x000fe20008000f00 */
[----:B--2---:R-:W-:-:S03]  /*1330*/  UIMAD.WIDE UR62, UR58, 0x4, UR62 ;  /* 0x000000043a3e78a5 */ /* 0x004fc6000f8e023e */
[----:B------:R-:W-:Y:S02]  /*1340*/  VIADD R3, R3, UR18 ;  /* 0x0000001203037c36 */ /* 0x000fe40008000000 */
[----:B------:R-:W-:-:S03]  /*1350*/  IMAD.WIDE.U32 R2, R0, UR24, R2 ;  /* 0x0000001800027c25 */ /* 0x000fc6000f8e0002 */
[----:B------:R-:W1:Y:S01]  /*1360*/  LDCU.64 UR18, c[0x0][0x3c8] ;  /* 0x00007900ff1277ac */ /* 0x000e620008000a00 */
[----:B------:R-:W-:Y:S01]  /*1370*/  IMAD.U32 R0, RZ, RZ, UR11 ;  /* 0x0000000bff007e24 */ /* 0x000fe2000f8e00ff */
[----:B------:R-:W2:Y:S03]  /*1380*/  LDCU.64 UR10, c[0x0][0x550] ;  /* 0x0000aa00ff0a77ac */ /* 0x000ea60008000a00 */
        /* <DEDUP_REMOVED lines=8> */
[----:B------:R-:W3:Y:S01]  /*1410*/  LDCU.64 UR8, c[0x0][0x380] ;  /* 0x00007000ff0877ac */ /* 0x000ee20008000a00 */
[----:B-1----:R-:W-:Y:S01]  /*1420*/  IMAD.U32 R0, RZ, RZ, UR18 ;  /* 0x00000012ff007e24 */ /* 0x002fe2000f8e00ff */
[----:B------:R-:W-:Y:S01]  /*1430*/  MOV R3, UR19 ;  /* 0x0000001300037c02 */ /* 0x000fe20008000f00 */
[----:B----4-:R-:W-:Y:S01]  /*1440*/  IMAD.WIDE.U32 R4, R10, UR22, RZ ;  /* 0x000000160a047c25 */ /* 0x010fe2000f8e00ff */
[----:B------:R-:W1:Y:S01]  /*1450*/  LDCU.64 UR18, c[0x0][0x570] ;  /* 0x0000ae00ff1277ac */ /* 0x000e620008000a00 */
[----:B--2---:R-:W-:Y:S02]  /*1460*/  LEA R29, P2, R2, UR10, 0x1 ;  /* 0x0000000a021d7c11 */ /* 0x004fe4000f8408ff */
        /* <DEDUP_REMOVED lines=15> */
[----:B------:R2:W-:Y:S02]  /*1560*/  STL [R1+0x38], R28 ;  /* 0x0000381c01007387 */ /* 0x0005e40000100800 */
[----:B------:R-:W-:Y:S01]  /*1570*/  IMAD.U32 R4, RZ, RZ, UR53 ;  /* 0x00000035ff047e24 */ /* 0x000fe2000f8e00ff */
[----:B------:R-:W-:Y:S01]  /*1580*/  IADD3.X R5, PT, PT, R5, UR55, R0, P1, P0 ;  /* 0x0000003705057c10 */ /* 0x000fe20008fe0400 */
[----:B------:R-:W-:Y:S01]  /*1590*/  IMAD R3, R21, R13, R3 ;  /* 0x0000000d15037224 */ /* 0x000fe200078e0203 */
[----:B------:R-:W-:Y:S01]  /*15a0*/  IADD3 R0, P0, PT, R11, UR53, RZ ;  /* 0x000000350b007c10 */ /* 0x000fe2000ff1e0ff */
[----:B------:R-:W-:Y:S01]  /*15b0*/  IMAD.SHL.U32 R15, R12, 0x20, RZ ;  /* 0x000000200c0f7824 */ /* 0x000fe200078e00ff */
[----:B---3--:R-:W-:-:S02]  /*15c0*/  LEA R27, P1, R2, UR8, 0x1 ;  /* 0x00000008021b7c11 */ /* 0x008fc4000f8208ff */
[----:B------:R-:W-:Y:S02]  /*15d0*/  LEA.HI.X.SX32 R4, R4, R5, 0x1, P0 ;  /* 0x0000000504047211 */ /* 0x000fe400000f0eff */
[----:B-1----:R-:W-:Y:S01]  /*15e0*/  LEA R30, P0, R0, UR18, 0x2 ;  /* 0x00000012001e7c11 */ /* 0x002fe2000f8010ff */
[----:B------:R2:W-:Y:S01]  /*15f0*/  STL [R1+0x34], R27 ;  /* 0x0000341b01007387 */ /* 0x0005e20000100800 */
[----:B------:R-:W-:Y:S01]  /*1600*/  LEA.HI.X R26, R2, UR9, R3, 0x1, P1 ;  /* 0x00000009021a7c11 */ /* 0x000fe200088f0c03 */
[----:B----4-:R-:W-:Y:S01]  /*1610*/  UIMAD.WIDE UR56, UR59, 0x4, UR56 ;  /* 0x000000043b3878a5 */ /* 0x010fe2000f8e0238 */
[----:B------:R-:W-:Y:S01]  /*1620*/  LEA.HI.X R31, R0, UR19, R4, 0x2, P0 ;  /* 0x00000013001f7c11 */ /* 0x000fe200080f1404 */
[----:B------:R-:W-:Y:S01]  /*1630*/  UMOV UR18, UR62 ;  /* 0x0000003e00127c82 */ /* 0x000fe20008000000 */
[----:B------:R-:W-:Y:S01]  /*1640*/  IADD3 R13, P0, PT, R21, 0x20, RZ ;  /* 0x00000020150d7810 */ /* 0x000fe20007f1e0ff */
[----:B------:R2:W-:Y:S01]  /*1650*/  STL [R1+0x30], R26 ;  /* 0x0000301a01007387 */ /* 0x0005e20000100800 */
[C---:B------:R-:W-:Y:S01]  /*1660*/  LOP3.LUT R11, R8.reuse, 0x40, RZ, 0xfc, !PT ;  /* 0x00000040080b7812 */ /* 0x040fe200078efcff */
[----:B------:R-:W-:Y:S01]  /*1670*/  UMOV UR19, UR63 ;  /* 0x0000003f00137c82 */ /* 0x000fe20008000000 */
[----:B------:R-:W-:Y:S01]  /*1680*/  LOP3.LUT R12, R8, 0x80, RZ, 0xfc, !PT ;  /* 0x00000080080c7812 */ /* 0x000fe200078efcff */
[----:B------:R2:W-:Y:S01]  /*1690*/  STL.64 [R1+0x28], R30 ;  /* 0x0000281e01007387 */ /* 0x0005e20000100a00 */
[----:B------:R-:W-:Y:S01]  /*16a0*/  IMAD.X R17, RZ, RZ, RZ, P0 ;  /* 0x000000ffff117224 */ /* 0x000fe200000e06ff */
[----:B------:R-:W-:Y:S06]  /*16b0*/  BRA.U UP0, `(.L_x_1279) ;  /* 0x0000000900147547 */ /* 0x000fec000b800000 */
        /* <DEDUP_REMOVED lines=13> */
.L_x_1280:
[----:B------:R-:W1:Y:S01]  /*1790*/  LDCU.64 UR10, c[0x0][0x5c0] ;  /* 0x0000b800ff0a77ac */ /* 0x000e620008000a00 */
[----:B------:R-:W-:-:S04]  /*17a0*/  UIADD3 UR8, UPT, UPT, UR37, UR39, URZ ;  /* 0x0000002725087290 */ /* 0x000fc8000fffe0ff */
[----:B-1----:R-:W-:Y:S02]  /*17b0*/  UIMAD.WIDE.U32 UR18, UR8, UR10, URZ ;  /* 0x0000000a081272a5 */ /* 0x002fe4000f8e00ff */
[----:B------:R-:W-:-:S04]  /*17c0*/  UIMAD UR8, UR8, UR11, URZ ;  /* 0x0000000b080872a4 */ /* 0x000fc8000f8e02ff */
[----:B------:R-:W-:-:S06]  /*17d0*/  UIADD3 UR8, UPT, UPT, UR19, UR8, URZ ;  /* 0x0000000813087290 */ /* 0x000fcc000fffe0ff */
[----:B------:R-:W-:Y:S02]  /*17e0*/  MOV R0, UR8 ;  /* 0x0000000800007c02 */ /* 0x000fe40008000f00 */
.L_x_1281:
        /* <DEDUP_REMOVED lines=13> */
.L_x_1282:
[----:B------:R-:W1:Y:S01]  /*18c0*/  LDCU.64 UR8, c[0x0][0x5c8] ;  /* 0x0000b900ff0877ac */ /* 0x000e620008000a00 */
[----:B------:R-:W-:-:S04]  /*18d0*/  UIADD3 UR37, UPT, UPT, UR37, UR39, URZ ;  /* 0x0000002725257290 */ /* 0x000fc8000fffe0ff */
[----:B-1----:R-:W-:Y:S02]  /*18e0*/  UIMAD.WIDE.U32 UR16, UR37, UR8, URZ ;  /* 0x00000008251072a5 */ /* 0x002fe4000f8e00ff */
[----:B------:R-:W-:-:S04]  /*18f0*/  UIMAD UR37, UR37, UR9, URZ ;  /* 0x00000009252572a4 */ /* 0x000fc8000f8e02ff */
[----:B------:R-:W-:-:S06]  /*1900*/  UIADD3 UR37, UPT, UPT, UR17, UR37, URZ ;  /* 0x0000002511257290 */ /* 0x000fcc000fffe0ff */
[----:B------:R-:W-:-:S07]  /*1910*/  MOV R10, UR37 ;  /* 0x00000025000a7c02 */ /* 0x000fce0008000f00 */
.L_x_1283:
        /* <DEDUP_REMOVED lines=19> */
[----:B------:R-:W3:Y:S01]  /*1a50*/  LDCU.64 UR14, c[0x0][0x560] ;  /* 0x0000ac00ff0e77ac */ /* 0x000ee20008000a00 */
[----:B------:R-:W-:-:S04]  /*1a60*/  IMAD.WIDE.U32 R6, R21, UR10, R2 ;  /* 0x0000000a15067c25 */ /* 0x000fc8000f8e0002 */
[----:B------:R-:W-:Y:S01]  /*1a70*/  IMAD R3, R21, UR11, R7 ;  /* 0x0000000b15037c24 */ /* 0x000fe2000f8e0207 */
[----:B-1----:R-:W-:Y:S02]  /*1a80*/  ISETP.GE.AND P3, PT, R8, UR17, PT ;  /* 0x0000001108007c0c */ /* 0x002fe4000bf66270 */
[----:B------:R-:W-:Y:S02]  /*1a90*/  ISETP.GE.AND P2, PT, R11, UR17, PT ;  /* 0x000000110b007c0c */ /* 0x000fe4000bf46270 */
[----:B------:R-:W-:Y:S02]  /*1aa0*/  ISETP.GE.AND P1, PT, R12, UR17, PT ;  /* 0x000000110c007c0c */ /* 0x000fe4000bf26270 */
[----:B---3--:R-:W-:-:S04]  /*1ab0*/  LEA R2, P0, R6, UR14, 0x1 ;  /* 0x0000000e06027c11 */ /* 0x008fc8000f8008ff */
[----:B------:R-:W-:-:S05]  /*1ac0*/  LEA.HI.X R3, R6, UR15, R3, 0x1, P0 ;  /* 0x0000000f06037c11 */ /* 0x000fca00080f0c03 */
[----:B------:R1:W-:Y:S04]  /*1ad0*/  @!P3 STG.E.128 desc[UR34][R2.64], RZ ;  /* 0x000000ff0200b986 */ /* 0x0003e8000c101d22 */
[----:B------:R1:W-:Y:S04]  /*1ae0*/  @!P2 STG.E.128 desc[UR34][R2.64+0x80], RZ ;  /* 0x000080ff0200a986 */ /* 0x0003e8000c101d22 */
[----:B------:R1:W-:Y:S02]  /*1af0*/  @!P1 STG.E.128 desc[UR34][R2.64+0x100], RZ ;  /* 0x000100ff02009986 */ /* 0x0003e4000c101d22 */
.L_x_1285:
[----:B------:R-:W-:Y:S05]  /*1b00*/  BSYNC.RECONVERGENT B0 ;  /* 0x0000000000007941 */ /* 0x000fea0003800200 */
.L_x_1284:
[----:B------:R-:W-:Y:S04]  /*1b10*/  BSSY.RECONVERGENT B0, `(.L_x_1286) ;  /* 0x0000011000007945 */ /* 0x000fe80003800200 */
[----:B------:R-:W-:Y:S05]  /*1b20*/  @P4 BRA `(.L_x_1287) ;  /* 0x00000000003c4947 */ /* 0x000fea0003800000 */
[----:B------:R-:W3:Y:S01]  /*1b30*/  LDCU UR17, c[0x0][0x440] ;  /* 0x00008800ff1177ac */ /* 0x000ee20008000800 */
[----:B-1----:R-:W-:Y:S02]  /*1b40*/  IMAD R2, R17, UR10, RZ ;  /* 0x0000000a11027c24 */ /* 0x002fe4000f8e02ff */
[----:B------:R-:W-:Y:S01]  /*1b50*/  IMAD.MOV.U32 R5, RZ, RZ, R0 ;  /* 0x000000ffff057224 */ /* 0x000fe200078e0000 */
[----:B------:R-:W1:Y:S01]  /*1b60*/  LDCU.64 UR14, c[0x0][0x560] ;  /* 0x0000ac00ff0e77ac */ /* 0x000e620008000a00 */
[C---:B------:R-:W-:Y:S02]  /*1b70*/  IMAD R0, R13.reuse, UR11, R2 ;  /* 0x0000000b0d007c24 */ /* 0x040fe4000f8e0202 */
[----:B------:R-:W-:-:S04]  /*1b80*/  IMAD.WIDE.U32 R4, R13, UR10, R4 ;  /* 0x0000000a0d047c25 */ /* 0x000fc8000f8e0004 */
[----:B------:R-:W-:Y:S01]  /*1b90*/  IMAD.IADD R0, R5, 0x1, R0 ;  /* 0x0000000105007824 */ /* 0x000fe200078e0200 */
[----:B---3--:R-:W-:Y:S02]  /*1ba0*/  ISETP.GE.AND P2, PT, R8, UR17, PT ;  /* 0x0000001108007c0c */ /* 0x008fe4000bf46270 */
[----:B------:R-:W-:Y:S02]  /*1bb0*/  ISETP.GE.AND P1, PT, R11, UR17, PT ;  /* 0x000000110b007c0c */ /* 0x000fe4000bf26270 */
[----:B------:R-:W-:Y:S02]  /*1bc0*/  ISETP.GE.AND P0, PT, R12, UR17, PT ;  /* 0x000000110c007c0c */ /* 0x000fe4000bf06270 */
[----:B-1----:R-:W-:-:S04]  /*1bd0*/  LEA R2, P3, R4, UR14, 0x1 ;  /* 0x0000000e04027c11 */ /* 0x002fc8000f8608ff */
[----:B------:R-:W-:-:S05]  /*1be0*/  LEA.HI.X R3, R4, UR15, R0, 0x1, P3 ;  /* 0x0000000f04037c11 */ /* 0x000fca00098f0c00 */
[----:B------:R3:W-:Y:S04]  /*1bf0*/  @!P2 STG.E.128 desc[UR34][R2.64], RZ ;  /* 0x000000ff0200a986 */ /* 0x0007e8000c101d22 */
[----:B------:R3:W-:Y:S04]  /*1c00*/  @!P1 STG.E.128 desc[UR34][R2.64+0x80], RZ ;  /* 0x000080ff02009986 */ /* 0x0007e8000c101d22 */
[----:B------:R3:W-:Y:S02]  /*1c10*/  @!P0 STG.E.128 desc[UR34][R2.64+0x100], RZ ;  /* 0x000100ff02008986 */ /* 0x0007e4000c101d22 */
.L_x_1287:
[----:B------:R-:W-:Y:S05]  /*1c20*/  BSYNC.RECONVERGENT B0 ;  /* 0x0000000000007941 */ /* 0x000fea0003800200 */
.L_x_1286:
[----:B------:R-:W4:Y:S01]  /*1c30*/  LDCU.64 UR10, c[0x0][0x5e0] ;  /* 0x0000bc00ff0a77ac */ /* 0x000f220008000a00 */
[----:B-1-3--:R-:W-:Y:S01]  /*1c40*/  MOV R2, UR8 ;  /* 0x0000000800027c02 */ /* 0x00afe20008000f00 */
        /* <DEDUP_REMOVED lines=25> */
.L_x_1289:
[----:B------:R-:W-:Y:S05]  /*1de0*/  BSYNC.RECONVERGENT B0 ;  /* 0x0000000000007941 */ /* 0x000fea0003800200 */
.L_x_1288:
        /* <DEDUP_REMOVED lines=18> */
.L_x_1279:
        /* <DEDUP_REMOVED lines=47> */
.L_x_1293:
[----:B------:R3:W-:Y:S01]  /*2200*/  STS.128 [R0+0x16000], RZ ;  /* 0x016000ff00007388 */ /* 0x0007e20000000c00 */
[----:B------:R-:W-:Y:S05]  /*2210*/  BRA `(.L_x_1294) ;  /* 0x00000000000c7947 */ /* 0x000fea0003800000 */
.L_x_1292:
[----:B------:R1:W-:Y:S04]  /*2220*/  STS.128 [R0+0x12000], RZ ;  /* 0x012000ff00007388 */ /* 0x0003e80000000c00 */
[----:B------:R1:W-:Y:S04]  /*2230*/  STS.128 [R0+0x14000], RZ ;  /* 0x014000ff00007388 */ /* 0x0003e80000000c00 */
[----:B------:R1:W-:Y:S02]  /*2240*/  STS.128 [R0+0x16000], RZ ;  /* 0x016000ff00007388 */ /* 0x0003e40000000c00 */
.L_x_1294:
[----:B------:R-:W-:Y:S05]  /*2250*/  BSYNC.RECONVERGENT B0 ;  /* 0x0000000000007941 */ /* 0x000fea0003800200 */
.L_x_1291:
        /* <DEDUP_REMOVED lines=34> */
.L_x_1297:
[----:B------:R4:W-:Y:S02]  /*2480*/  STS.128 [R0+0x17000], RZ ;  /* 0x017000ff00007388 */ /* 0x0009e40000000c00 */
.L_x_1296:
[----:B------:R-:W-:Y:S05]  /*2490*/  BSYNC.RECONVERGENT B0 ;  /* 0x0000000000007941 */ /* 0x000fea0003800200 */
.L_x_1295:
        /* <DEDUP_REMOVED lines=31> */
.L_x_1300:
[----:B------:R4:W-:Y:S01]  /*2690*/  STS.128 [R0+0xa000], RZ ;  /* 0x00a000ff00007388 */ /* 0x0009e20000000c00 */
[----:B------:R-:W-:Y:S05]  /*26a0*/  BRA `(.L_x_1301) ;  /* 0x00000000000c7947 */ /* 0x000fea0003800000 */
.L_x_1299:
[----:B------:R1:W-:Y:S04]  /*26b0*/  STS.128 [R0+0x6000], RZ ;  /* 0x006000ff00007388 */ /* 0x0003e80000000c00 */
[----:B------:R1:W-:Y:S04]  /*26c0*/  STS.128 [R0+0x8000], RZ ;  /* 0x008000ff00007388 */ /* 0x0003e80000000c00 */
[----:B------:R1:W-:Y:S02]  /*26d0*/  STS.128 [R0+0xa000], RZ ;  /* 0x00a000ff00007388 */ /* 0x0003e40000000c00 */
.L_x_1301:
[----:B------:R-:W-:Y:S05]  /*26e0*/  BSYNC.RECONVERGENT B0 ;  /* 0x0000000000007941 */ /* 0x000fea0003800200 */
.L_x_1298:
        /* <DEDUP_REMOVED lines=31> */
.L_x_1304:
[----:B------:R4:W-:Y:S02]  /*28e0*/  STS.128 [R0+0xb000], RZ ;  /* 0x00b000ff00007388 */ /* 0x0009e40000000c00 */
.L_x_1303:
[----:B------:R-:W-:Y:S05]  /*28f0*/  BSYNC.RECONVERGENT B0 ;  /* 0x0000000000007941 */ /* 0x000fea0003800200 */
.L_x_1302:
        /* <DEDUP_REMOVED lines=28> */
.L_x_1307:
[----:B------:R4:W-:Y:S01]  /*2ac0*/  STS.128 [R0+0x4000], RZ ;  /* 0x004000ff00007388 */ /* 0x0009e20000000c00 */
[----:B------:R-:W-:Y:S05]  /*2ad0*/  BRA `(.L_x_1308) ;  /* 0x00000000000c7947 */ /* 0x000fea0003800000 */
.L_x_1306:
[----:B------:R1:W-:Y:S04]  /*2ae0*/  STS.128 [R0], RZ ;  /* 0x000000ff00007388 */ /* 0x0003e80000000c00 */
[----:B------:R1:W-:Y:S04]  /*2af0*/  STS.128 [R0+0x2000], RZ ;  /* 0x002000ff00007388 */ /* 0x0003e80000000c00 */
[----:B------:R1:W-:Y:S02]  /*2b00*/  STS.128 [R0+0x4000], RZ ;  /* 0x004000ff00007388 */ /* 0x0003e40000000c00 */
.L_x_1308:
[----:B------:R-:W-:Y:S05]  /*2b10*/  BSYNC.RECONVERGENT B0 ;  /* 0x0000000000007941 */ /* 0x000fea0003800200 */
.L_x_1305:
        /* <DEDUP_REMOVED lines=27> */
.L_x_1311:
[----:B------:R4:W-:Y:S02]  /*2cd0*/  STS.128 [R0+0x5000], RZ ;  /* 0x005000ff00007388 */ /* 0x0009e40000000c00 */
.L_x_1310:
[----:B------:R-:W-:Y:S05]  /*2ce0*/  BSYNC.RECONVERGENT B0 ;  /* 0x0000000000007941 */ /* 0x000fea0003800200 */
.L_x_1309:
[--C-:B------:R-:W-:Y:S01]  /*2cf0*/  SHF.R.U32.HI R16, RZ, 0x1, R23.reuse ;  /* 0x00000001ff107819 */ /* 0x100fe20000011617 */
[----:B-1----:R-:W-:Y:S01]  /*2d00*/  IMAD.MOV.U32 R4, RZ, RZ, 0x7f800000 ;  /* 0x7f800000ff047424 */ /* 0x002fe200078e00ff */
[----:B------:R-:W-:Y:S02]  /*2d10*/  SHF.R.U32.HI R15, RZ, 0x2, R23 ;  /* 0x00000002ff0f7819 */ /* 0x000fe40000011617 */
[----:B----4-:R-:W-:Y:S02]  /*2d20*/  LOP3.LUT R2, R16, 0x30, RZ, 0xc0, !PT ;  /* 0x0000003010027812 */ /* 0x010fe400078ec0ff */
        /* <DEDUP_REMOVED lines=18> */
[----:B-----5:R4:W-:Y:S04]  /*2e50*/  STL [R1+0x44], R4 ;  /* 0x0000440401007387 */ /* 0x0209e80000100800 */
[----:B--2---:R1:W-:Y:S01]  /*2e60*/  STL [R1+0x48], R5 ;  /* 0x0000480501007387 */ /* 0x0043e20000100800 */
        /* <DEDUP_REMOVED lines=32> */
.L_x_1314:
[----:B------:R4:W-:Y:S01]  /*3070*/  STS.128 [R0+0x10000], RZ ;  /* 0x010000ff00007388 */ /* 0x0009e20000000c00 */
[----:B------:R-:W-:Y:S05]  /*3080*/  BRA `(.L_x_1315) ;  /* 0x00000000000c7947 */ /* 0x000fea0003800000 */
.L_x_1313:
[----:B------:R1:W-:Y:S04]  /*3090*/  STS.128 [R0+0xc000], RZ ;  /* 0x00c000ff00007388 */ /* 0x0003e80000000c00 */
[----:B------:R1:W-:Y:S04]  /*30a0*/  STS.128 [R0+0xe000], RZ ;  /* 0x00e000ff00007388 */ /* 0x0003e80000000c00 */
[----:B------:R1:W-:Y:S02]  /*30b0*/  STS.128 [R0+0x10000], RZ ;  /* 0x010000ff00007388 */ /* 0x0003e40000000c00 */
.L_x_1315:
[----:B------:R-:W-:Y:S05]  /*30c0*/  BSYNC.RECONVERGENT B0 ;  /* 0x0000000000007941 */ /* 0x000fea0003800200 */
.L_x_1312:
        /* <DEDUP_REMOVED lines=33> */
.L_x_1318:
[----:B------:R2:W-:Y:S02]  /*32e0*/  STS.128 [R0+0x11000], RZ ;  /* 0x011000ff00007388 */ /* 0x0005e40000000c00 */
.L_x_1317:
[----:B------:R-:W-:Y:S05]  /*32f0*/  BSYNC.RECONVERGENT B0 ;  /* 0x0000000000007941 */ /* 0x000fea0003800200 */
.L_x_1316:
[----:B------:R-:W5:Y:S01]  /*3300*/  LDCU.64 UR10, c[0x0][0x538] ;  /* 0x0000a700ff0a77ac */ /* 0x000f620008000a00 */
[----:B------:R-:W0:Y:S01]  /*3310*/  LDGDEPBAR ;  /* 0x00000000000079af */ /* 0x000e220000000000 */
[----:B------:R-:W3:Y:S01]  /*3320*/  LDC.64 R8, c[0x0][0x528] ;  /* 0x00014a00ff087b82 */ /* 0x000ee20000000a00 */
[C---:B------:R-:W-:Y:S02]  /*3330*/  IMAD.SHL.U32 R12, R23.reuse, 0x20, RZ ;  /* 0x00000020170c7824 */ /* 0x040fe400078e00ff */
[C---:B------:R-:W-:Y:S01]  /*3340*/  IMAD.SHL.U32 R6, R23.reuse, 0x10, RZ ;  /* 0x0000001017067824 */ /* 0x040fe200078e00ff */
[C---:B------:R-:W-:Y:S01]  /*3350*/  LOP3.LUT P4, RZ, R23.reuse, 0x4, RZ, 0xc0, !PT ;  /* 0x0000000417ff7812 */ /* 0x040fe2000788c0ff */
[C---:B------:R-:W-:Y:S01]  /*3360*/  IMAD.SHL.U32 R7, R23.reuse, 0x2, RZ ;  /* 0x0000000217077824 */ /* 0x040fe200078e00ff */
[----:B------:R-:W-:Y:S01]  /*3370*/  UIMAD UR41, UR25, UR41, UR24 ;  /* 0x00000029192972a4 */ /* 0x000fe2000f8e0218 */
[----:B------:R-:W-:Y:S01]  /*3380*/  LOP3.LUT P3, RZ, R23, 0x2, RZ, 0xc0, !PT ;  /* 0x0000000217ff7812 */ /* 0x000fe2000786c0ff */
[----:B------:R-:W-:Y:S01]  /*3390*/  UIADD3 UR31, UPT, UPT, -UR46, 0x40, UR31 ;  /* 0x000000402e1f7890 */ /* 0x000fe2000fffe11f */
[----:B------:R-:W1:Y:S01]  /*33a0*/  LDCU.U8 UR17, c[0x0][0x4f8] ;  /* 0x00009f00ff1177ac */ /* 0x000e620008000000 */
        /* <DEDUP_REMOVED lines=9> */
[----:B---3--:R-:W3:Y:S03]  /*3440*/  LDG.E.64 R4, desc[UR34][R8.64+0x8] ;  /* 0x0000082208047981 */ /* 0x008ee6000c1e1b00 */
[----:B------:R-:W-:Y:S02]  /*3450*/  @UP0 UIMAD UR9, UR25, UR9, UR15 ;  /* 0x00000009190902a4 */ /* 0x000fe4000f8e020f */
[----:B------:R-:W-:-:S04]  /*3460*/  @UP0 ULEA UR10, UP1, UR14, UR10, 0x2 ;  /* 0x0000000a0e0a0291 */ /* 0x000fc8000f8210ff */
[----:B------:R-:W-:Y:S02]  /*3470*/  @UP0 ULEA.HI.X UR11, UR14, UR11, UR9, 0x2, UP1 ;  /* 0x0000000b0e0b0291 */ /* 0x000fe400088f1409 */
[----:B-12---:R-:W-:Y:S01]  /*3480*/  IMAD.U32 R2, RZ, RZ, UR10 ;  /* 0x0000000aff027e24 */ /* 0x006fe2000f8e00ff */
[----:B----4-:R-:W-:Y:S02]  /*3490*/  LOP3.LUT R0, R12, 0x200, RZ, 0xc0, !PT ;  /* 0x000002000c007812 */ /* 0x010fe400078ec0ff */
[----:B------:R-:W-:Y:S01]  /*34a0*/  LOP3.LUT R7, R7, 0x6, RZ, 0xc0, !PT ;  /* 0x0000000607077812 */ /* 0x000fe200078ec0ff */
[----:B------:R-:W-:Y:S01]  /*34b0*/  IMAD.U32 R3, RZ, RZ, UR11 ;  /* 0x0000000bff037e24 */ /* 0x000fe2000f8e00ff */
[----:B------:R-:W1:Y:S04]  /*34c0*/  @UP0 LDCU UR10, c[0x0][0x458] ;  /* 0x00008b00ff0a07ac */ /* 0x000e680008000800 */
[----:B------:R2:W4:Y:S04]  /*34d0*/  @P0 LDG.E R11, desc[UR34][R2.64] ;  /* 0x00000022020b0981 */ /* 0x000528000c1e1900 */
[----:B------:R-:W5:Y:S01]  /*34e0*/  LDG.E.64 R8, desc[UR34][R8.64] ;  /* 0x0000002208087981 */ /* 0x000f62000c1e1b00 */
[----:B------:R-:W-:Y:S01]  /*34f0*/  LOP3.LUT R0, R0, 0x3800, R6, 0xf8, !PT ;  /* 0x0000380000007812 */ /* 0x000fe200078ef806 */
[----:B------:R-:W-:Y:S01]  /*3500*/  USHF.L.U32 UR41, UR41, 0x5, URZ ;  /* 0x0000000529297899 */ /* 0x000fe200080006ff */
        /* <DEDUP_REMOVED lines=17> */
[----:B--2---:R-:W-:Y:S01]  /*3620*/  IMAD.SHL.U32 R3, R23, 0x40, RZ ;  /* 0x0000004017037824 */ /* 0x004fe200078e00ff */
[----:B------:R-:W-:Y:S02]  /*3630*/  CS2R R108, SRZ ;  /* 0x00000000006c7805 */ /* 0x000fe4000001ff00 */
[----:B------:R-:W-:-:S02]  /*3640*/  CS2R R114, SRZ ;  /* 0x0000000000727805 */ /* 0x000fc4000001ff00 */
[----:B------:R-:W-:Y:S02]  /*3650*/  CS2R R112, SRZ ;  /* 0x0000000000707805 */ /* 0x000fe4000001ff00 */
[----:B------:R-:W-:Y:S02]  /*3660*/  CS2R R106, SRZ ;  /* 0x00000000006a7805 */ /* 0x000fe4000001ff00 */
[C---:B------:R-:W-:Y:S01]  /*3670*/  LOP3.LUT R2, R3.reuse, 0x1c0, RZ, 0xc0, !PT ;  /* 0x000001c003027812 */ /* 0x040fe200078ec0ff */
[----:B-1----:R-:W4:Y:S01]  /*3680*/  @P0 MUFU.RCP R10, UR10 ;  /* 0x0000000a000a0d08 */ /* 0x002f220008001000 */
[----:B------:R-:W-:Y:S01]  /*3690*/  LOP3.LUT R6, R3, 0x200, RZ, 0xc0, !PT ;  /* 0x0000020003067812 */ /* 0x000fe200078ec0ff */
[----:B------:R-:W-:Y:S01]  /*36a0*/  USHF.R.S32.HI UR25, URZ, 0x1f, UR41 ;  /* 0x0000001fff197899 */ /* 0x000fe20008011429 */
[----:B------:R-:W-:Y:S02]  /*36b0*/  LOP3.LUT R2, R2, 0x38, R24, 0xf8, !PT ;  /* 0x0000003802027812 */ /* 0x000fe400078ef818 */
[----:B------:R-:W-:-:S02]  /*36c0*/  CS2R R104, SRZ ;  /* 0x0000000000687805 */ /* 0x000fc4000001ff00 */
[----:B------:R-:W-:Y:S02]  /*36d0*/  CS2R R102, SRZ ;  /* 0x0000000000667805 */ /* 0x000fe4000001ff00 */
[----:B------:R-:W-:Y:S02]  /*36e0*/  CS2R R100, SRZ ;  /* 0x0000000000647805 */ /* 0x000fe4000001ff00 */
[----:B------:R-:W-:Y:S02]  /*36f0*/  LOP3.LUT R3, R2, 0x8, R23, 0x78, !PT ;  /* 0x0000000802037812 */ /* 0x000fe400078e7817 */
[----:B------:R-:W-:Y:S02]  /*3700*/  CS2R R62, SRZ ;  /* 0x00000000003e7805 */ /* 0x000fe4000001ff00 */
[----:B------:R-:W-:Y:S02]  /*3710*/  LOP3.LUT R12, R6, 0xc00, R12, 0xf8, !PT ;  /* 0x00000c00060c7812 */ /* 0x000fe400078ef80c */
[----:B------:R-:W-:-:S02]  /*3720*/  CS2R R60, SRZ ;  /* 0x00000000003c7805 */ /* 0x000fc4000001ff00 */
[----:B------:R-:W-:Y:S01]  /*3730*/  LOP3.LUT R0, R0, R3, RZ, 0xfc, !PT ;  /* 0x0000000300007212 */ /* 0x000fe200078efcff */
[----:B------:R-:W-:Y:S01]  /*3740*/  IMAD.U32 R3, RZ, RZ, UR36 ;  /* 0x00000024ff037e24 */ /* 0x000fe2000f8e00ff */
[----:B------:R-:W-:Y:S02]  /*3750*/  LOP3.LUT R6, R7, 0xe0, R15, 0xf8, !PT ;  /* 0x000000e007067812 */ /* 0x000fe400078ef80f */
[----:B------:R-:W-:Y:S02]  /*3760*/  CS2R R66, SRZ ;  /* 0x0000000000427805 */ /* 0x000fe4000001ff00 */
[----:B------:R-:W-:Y:S02]  /*3770*/  LEA R13, R0, UR6, 0x1 ;  /* 0x00000006000d7c11 */ /* 0x000fe4000f8e08ff */
[----:B------:R-:W-:Y:S02]  /*3780*/  CS2R R64, SRZ ;  /* 0x0000000000407805 */ /* 0x000fe4000001ff00 */
[----:B------:R-:W-:-:S02]  /*3790*/  IADD3 R0, PT, PT, R3, -UR30, -R6 ;  /* 0x8000001e03007c10 */ /* 0x000fc4000fffe806 */
[----:B------:R-:W-:Y:S02]  /*37a0*/  CS2R R58, SRZ ;  /* 0x00000000003a7805 */ /* 0x000fe4000001ff00 */
[----:B------:R-:W-:Y:S01]  /*37b0*/  LOP3.LUT R7, R2, 0x8, R16, 0x78, !PT ;  /* 0x0000000802077812 */ /* 0x000fe200078e7810 */
[C---:B------:R-:W-:Y:S01]  /*37c0*/  VIADD R2, R13.reuse, 0x12000 ;  /* 0x000120000d027836 */ /* 0x040fe20000000000 */
[----:B------:R-:W-:Y:S01]  /*37d0*/  STL [R1+0x14], R13 ;  /* 0x0000140d01007387 */ /* 0x000fe20000100800 */
[----:B------:R-:W-:Y:S01]  /*37e0*/  VIADD R232, R13, 0x12040 ;  /* 0x000120400de87836 */ /* 0x000fe20000000000 */
[----:B------:R-:W-:Y:S02]  /*37f0*/  CS2R R56, SRZ ;  /* 0x0000000000387805 */ /* 0x000fe4000001ff00 */
[----:B------:R-:W-:Y:S01]  /*3800*/  CS2R R54, SRZ ;  /* 0x0000000000367805 */ /* 0x000fe2000001ff00 */
[----:B------:R4:W-:Y:S01]  /*3810*/  STL [R1+0x54], R0 ;  /* 0x0000540001007387 */ /* 0x0009e20000100800 */
[----:B------:R-:W-:Y:S01]  /*3820*/  @P4 VIADD R232, R2, 0xffffffc0 ;  /* 0xffffffc002e84836 */ /* 0x000fe20000000000 */
[----:B------:R-:W-:-:S02]  /*3830*/  LOP3.LUT R7, R12, R7, RZ, 0xfc, !PT ;  /* 0x000000070c077212 */ /* 0x000fc400078efcff */
[----:B------:R-:W-:Y:S01]  /*3840*/  CS2R R52, SRZ ;  /* 0x0000000000347805 */ /* 0x000fe2000001ff00 */
[----:B------:R-:W1:Y:S01]  /*3850*/  LDSM.16.M88.4 R148, [R13+0x12000] ;  /* 0x012000000d94783b */ /* 0x000e620000000200 */
[----:B------:R-:W-:Y:S02]  /*3860*/  CS2R R46, SRZ ;  /* 0x00000000002e7805 */ /* 0x000fe4000001ff00 */
[----:B------:R-:W-:Y:S02]  /*3870*/  CS2R R44, SRZ ;  /* 0x00000000002c7805 */ /* 0x000fe4000001ff00 */
[----:B------:R-:W-:Y:S01]  /*3880*/  CS2R R50, SRZ ;  /* 0x0000000000327805 */ /* 0x000fe2000001ff00 */
[----:B------:R-:W2:Y:S01]  /*3890*/  LDSM.16.M88.4 R164, [R232] ;  /* 0x00000000e8a4783b */ /* 0x000ea20000000200 */
        /* <DEDUP_REMOVED lines=13> */
[----:B------:R-:W-:Y:S01]  /*3970*/  CS2R R20, SRZ ;  /* 0x0000000000147805 */ /* 0x000fe2000001ff00 */
[----:B------:R-:W-:Y:S01]  /*3980*/  UMOV UR8, URZ ;  /* 0x000000ff00087c82 */ /* 0x000fe20008000000 */
        /* <DEDUP_REMOVED lines=11> */
[----:B------:R-:W-:-:S02]  /*3a40*/  CS2R R22, SRZ ;  /* 0x0000000000167805 */ /* 0x000fc4000001ff00 */
[----:B---3--:R-:W-:-:S05]  /*3a50*/  IADD3 R2, P2, P1, R4, UR41, R25 ;  /* 0x0000002904027c10 */ /* 0x008fca000f95e019 */
[----:B------:R3:W-:Y:S01]  /*3a60*/  STL [R1+0x50], R2 ;  /* 0x0000500201007387 */ /* 0x0007e20000100800 */
[----:B----4-:R-:W-:-:S05]  /*3a70*/  @P0 FMUL.FTZ R0, R11, R10 ;  /* 0x0000000a0b000220 */ /* 0x010fca0000410000 */
[----:B------:R-:W-:Y:S02]  /*3a80*/  @P0 R2UR UR16, R0 ;  /* 0x00000000001002ca */ /* 0x000fe400000e0000 */
[----:B------:R-:W-:Y:S01]  /*3a90*/  IADD3.X R0, PT, PT, R5, UR25, RZ, P2, P1 ;  /* 0x0000001905007c10 */ /* 0x000fe200097e24ff */
[----:B------:R-:W4:Y:S04]  /*3aa0*/  LDCU UR25, c[0x0][0x590] ;  /* 0x0000b200ff1977ac */ /* 0x000f280008000800 */
[----:B------:R2:W-:Y:S01]  /*3ab0*/  STL [R1+0x4c], R0 ;  /* 0x00004c0001007387 */ /* 0x0005e20000100800 */
[----:B---3--:R-:W-:Y:S01]  /*3ac0*/  IMAD.MOV.U32 R2, RZ, RZ, 0x40 ;  /* 0x00000040ff027424 */ /* 0x008fe200078e00ff */
[----:B------:R-:W-:-:S04]  /*3ad0*/  LEA R5, R7, UR6, 0x1 ;  /* 0x0000000607057c11 */ /* 0x000fc8000f8e08ff */
[----:B------:R-:W-:Y:S01]  /*3ae0*/  SEL R2, R2, 0xffffffc0, !P4 ;  /* 0xffffffc002027807 */ /* 0x000fe20006000000 */
[----:B--2---:R-:W-:-:S05]  /*3af0*/  IMAD.MOV.U32 R0, RZ, RZ, 0x20 ;  /* 0x00000020ff007424 */ /* 0x004fca00078e00ff */
[----:B------:R-:W-:-:S05]  /*3b00*/  SEL R0, R0, 0xffffffe0, !P3 ;  /* 0xffffffe000007807 */ /* 0x000fca0005800000 */
[----:B------:R-:W-:Y:S02]  /*3b10*/  IMAD.IADD R240, R0, 0x1, R232 ;  /* 0x0000000100f07824 */ /* 0x000fe400078e02e8 */
[----:B------:R-:W2:Y:S01]  /*3b20*/  LDSM.16.M88.4 R232, [R232+0x4800] ;  /* 0x00480000e8e8783b */ /* 0x000ea20000000200 */
[----:B------:R-:W-:-:S03]  /*3b30*/  IMAD.IADD R3, R13, 0x1, R0 ;  /* 0x000000010d037824 */ /* 0x000fc600078e0200 */
[----:B------:R-:W3:Y:S04]  /*3b40*/  LDSM.16.M88.4 R172, [R240] ;  /* 0x00000000f0ac783b */ /* 0x000ee80000000200 */
[----:B------:R-:W1:Y:S04]  /*3b50*/  LDSM.16.M88.4 R176, [R240+0x800] ;  /* 0x00080000f0b0783b */ /* 0x000e680000000200 */
[----:B------:R-:W1:Y:S04]  /*3b60*/  LDSM.16.M88.4 R204, [R240+0x2000] ;  /* 0x00200000f0cc783b */ /* 0x000e680000000200 */
[----:B------:R-:W1:Y:S04]  /*3b70*/  LDSM.16.M88.4 R208, [R240+0x2800] ;  /* 0x00280000f0d0783b */ /* 0x000e680000000200 */
[----:B------:R-:W1:Y:S04]  /*3b80*/  LDSM.16.M88.4 R236, [R240+0x4000] ;  /* 0x00400000f0ec783b */ /* 0x000e680000000200 */
[----:B------:R-:W1:Y:S01]  /*3b90*/  LDSM.16.M88.4 R240, [R240+0x4800] ;  /* 0x00480000f0f0783b */ /* 0x000e620000000200 */
[----:B------:R-:W-:-:S03]  /*3ba0*/  IMAD.IADD R4, R13, 0x1, R2 ;  /* 0x000000010d047824 */ /* 0x000fc600078e0202 */
[----:B------:R-:W-:Y:S04]  /*3bb0*/  STL [R1+0x18], R3 ;  /* 0x0000180301007387 */ /* 0x000fe80000100800 */
[----:B------:R-:W1:Y:S04]  /*3bc0*/  LDSM.16.M88.4 R156, [R3+0x12000] ;  /* 0x01200000039c783b */ /* 0x000e680000000200 */
[----:B------:R-:W1:Y:S04]  /*3bd0*/  LDSM.16.M88.4 R160, [R3+0x12800] ;  /* 0x0128000003a0783b */ /* 0x000e680000000200 */
[----:B------:R-:W1:Y:S04]  /*3be0*/  LDSM.16.M88.4 R188, [R3+0x14000] ;  /* 0x0140000003bc783b */ /* 0x000e680000000200 */
[----:B------:R-:W1:Y:S04]  /*3bf0*/  LDSM.16.M88.4 R192, [R3+0x14800] ;  /* 0x0148000003c0783b */ /* 0x000e680000000200 */
[----:B------:R-:W1:Y:S04]  /*3c00*/  LDSM.16.M88.4 R220, [R3+0x16000] ;  /* 0x0160000003dc783b */ /* 0x000e680000000200 */
[----:B------:R5:W1:Y:S04]  /*3c10*/  LDSM.16.M88.4 R224, [R3+0x16800] ;  /* 0x0168000003e0783b */ /* 0x000a680000000200 */
[----:B------:R4:W-:Y:S04]  /*3c20*/  STL [R1], R5 ;  /* 0x0000000501007387 */ /* 0x0009e80000100800 */
[----:B------:R1:W-:Y:S01]  /*3c30*/  STL [R1+0x1c], R4 ;  /* 0x00001c0401007387 */ /* 0x0003e20000100800 */
[----:B-----5:R-:W-:-:S02]  /*3c40*/  IMAD.IADD R3, R2, 0x1, R5 ;  /* 0x0000000102037824 */ /* 0x020fc400078e0205 */
[C---:B------:R-:W-:Y:S02]  /*3c50*/  IMAD.IADD R2, R0.reuse, 0x1, R4 ;  /* 0x0000000100027824 */ /* 0x040fe400078e0204 */
[C---:B----4-:R-:W-:Y:S02]  /*3c60*/  IMAD.IADD R5, R0.reuse, 0x1, R5 ;  /* 0x0000000100057824 */ /* 0x050fe400078e0205 */
[----:B------:R-:W-:-:S03]  /*3c70*/  IMAD.IADD R0, R0, 0x1, R3 ;  /* 0x0000000100007824 */ /* 0x000fc600078e0203 */
[----:B------:R4:W-:Y:S04]  /*3c80*/  STL [R1+0xc], R5 ;  /* 0x00000c0501007387 */ /* 0x0009e80000100800 */
[----:B------:R4:W-:Y:S04]  /*3c90*/  STL [R1+0x4], R3 ;  /* 0x0000040301007387 */ /* 0x0009e80000100800 */
[----:B------:R4:W-:Y:S04]  /*3ca0*/  STL [R1+0x20], R2 ;  /* 0x0000200201007387 */ /* 0x0009e80000100800 */
[----:B------:R4:W-:Y:S01]  /*3cb0*/  STL [R1+0x10], R0 ;  /* 0x0000100001007387 */ /* 0x0009e20000100800 */
[----:B------:R-:W-:-:S02]  /*3cc0*/  R2UR UR62, R8 ;  /* 0x00000000083e72ca */ /* 0x000fc400000e0000 */
[----:B------:R-:W-:Y:S02]  /*3cd0*/  R2UR UR63, R9 ;  /* 0x00000000093f72ca */ /* 0x000fe400000e0000 */
[----:B------:R-:W-:Y:S01]  /*3ce0*/  CS2R R24, SRZ ;  /* 0x0000000000187805 */ /* 0x000fe2000001ff00 */
[----:B------:R-:W-:Y:S01]  /*3cf0*/  USHF.L.U32 UR25, UR25, 0x6, URZ ;  /* 0x0000000619197899 */ /* 0x000fe200080006ff */
[----:B------:R-:W-:-:S07]  /*3d00*/  @UP0 UMOV UR8, UR16 ;  /* 0x0000001000080c82 */ /* 0x000fce0008000000 */
[----:B------:R-:W-:Y:S02]  /*3d10*/  UIADD3 UR59, UPT, UPT, UR62, -0x61c88647, URZ ;  /* 0x9e3779b93e3b7890 */ /* 0x000fe4000fffe0ff */
[----:B------:R-:W-:Y:S02]  /*3d20*/  UIADD3 UR58, UPT, UPT, UR63, -0x4498517b, URZ ;  /* 0xbb67ae853f3a7890 */ /* 0x000fe4000fffe0ff */
[----:B------:R-:W-:Y:S02]  /*3d30*/  UIADD3 UR55, UPT, UPT, UR62, 0x3c6ef372, URZ ;  /* 0x3c6ef3723e377890 */ /* 0x000fe4000fffe0ff */
[----:B------:R-:W-:Y:S02]  /*3d40*/  UIADD3 UR54, UPT, UPT, UR63, 0x76cf5d0a, URZ ;  /* 0x76cf5d0a3f367890 */ /* 0x000fe4000fffe0ff */
[----:B------:R-:W-:Y:S02]  /*3d50*/  UIADD3 UR53, UPT, UPT, UR62, -0x255992d5, URZ ;  /* 0xdaa66d2b3e357890 */ /* 0x000fe4000fffe0ff */
[----:B------:R-:W-:-:S02]  /*3d60*/  UIADD3 UR51, UPT, UPT, UR63, 0x32370b8f, URZ ;  /* 0x32370b8f3f337890 */ /* 0x000fc4000fffe0ff */
[----:B------:R-:W-:Y:S02]  /*3d70*/  UIADD3 UR50, UPT, UPT, UR62, 0x78dde6e4, URZ ;  /* 0x78dde6e43e327890 */ /* 0x000fe4000fffe0ff */
[----:B------:R-:W-:Y:S02]  /*3d80*/  UIADD3 UR48, UPT, UPT, UR63, -0x126145ec, URZ ;  /* 0xed9eba143f307890 */ /* 0x000fe4000fffe0ff */
[----:B------:R-:W-:Y:S02]  /*3d90*/  UIADD3 UR46, UPT, UPT, UR62, 0x1715609d, URZ ;  /* 0x1715609d3e2e7890 */ /* 0x000fe4000fffe0ff */
[----:B------:R-:W-:Y:S02]  /*3da0*/  UIADD3 UR44, UPT, UPT, UR63, -0x56f99767, URZ ;  /* 0xa90668993f2c7890 */ /* 0x000fe4000fffe0ff */
[----:B------:R-:W-:Y:S02]  /*3db0*/  UIADD3 UR41, UPT, UPT, UR62, -0x4ab325aa, URZ ;  /* 0xb54cda563e297890 */ /* 0x000fe4000fffe0ff */
[----:B-1234-:R-:W-:-:S12]  /*3dc0*/  UIADD3 UR30, UPT, UPT, UR63, 0x646e171e, URZ ;  /* 0x646e171e3f1e7890 */ /* 0x01efd8000fffe0ff */
.L_x_1323:
[----:B------:R-:W2:Y:S01]  /*3dd0*/  LDL.LU R98, [R1] ;  /* 0x0000000001627983 */ /* 0x000ea20000300800 */
[----:B-1----:R-:W-:Y:S01]  /*3de0*/  IMAD.U32 R2, RZ, RZ, UR18 ;  /* 0x00000012ff027e24 */ /* 0x002fe2000f8e00ff */
[----:B------:R-:W-:Y:S01]  /*3df0*/  USHF.L.U32 UR16, UR47, 0x6, URZ ;  /* 0x000000062f107899 */ /* 0x000fe200080006ff */
[----:B------:R-:W-:Y:S01]  /*3e00*/  IMAD.U32 R3, RZ, RZ, UR19 ;  /* 0x00000013ff037e24 */ /* 0x000fe2000f8e00ff */
[----:B------:R-:W3:Y:S02]  /*3e10*/  LDL R97, [R1+0x14] ;  /* 0x0000140001617983 */ /* 0x000ee40000100800 */
[----:B------:R-:W-:Y:S02]  /*3e20*/  UISETP.GE.AND UP0, UPT, UR16, UR31, UPT ;  /* 0x0000001f1000728c */ /* 0x000fe4000bf06270 */
[----:B------:R-:W4:Y:S04]  /*3e30*/  LDL.LU R96, [R1+0xc] ;  /* 0x00000c0001607983 */ /* 0x000f280000300800 */
[----:B------:R-:W4:Y:S04]  /*3e40*/  LDL R95, [R1+0x18] ;  /* 0x00001800015f7983 */ /* 0x000f280000100800 */
[----:B------:R-:W4:Y:S04]  /*3e50*/  LDL.LU R94, [R1+0x4] ;  /* 0x00000400015e7983 */ /* 0x000f280000300800 */
[----:B------:R-:W4:Y:S04]  /*3e60*/  LDL R93, [R1+0x1c] ;  /* 0x00001c00015d7983 */ /* 0x000f280000100800 */
[----:B------:R-:W4:Y:S04]  /*3e70*/  LDL.LU R92, [R1+0x10] ;  /* 0x00001000015c7983 */ /* 0x000f280000300800 */
[----:B------:R-:W4:Y:S04]  /*3e80*/  LDL R91, [R1+0x20] ;  /* 0x00002000015b7983 */ /* 0x000f280000100800 */
[----:B------:R-:W4:Y:S04]  /*3e90*/  LDL R0, [R1+0x40] ;  /* 0x0000400001007983 */ /* 0x000f280000100800 */
[----:B------:R-:W0:Y:S04]  /*3ea0*/  LDGDEPBAR ;  /* 0x00000000000079af */ /* 0x000e280000000000 */
[----:B------:R-:W4:Y:S01]  /*3eb0*/  LDL R90, [R1+0x54] ;  /* 0x00005400015a7983 */ /* 0x000f220000100800 */
[----:B------:R-:W-:Y:S04]  /*3ec0*/  DEPBAR.LE SB0, 0x0 ;  /* 0x000080000000791a */ /* 0x000fe80000000000 */
[----:B------:R-:W-:Y:S06]  /*3ed0*/  BAR.SYNC.DEFER_BLOCKING 0x0 ;  /* 0x0000000000007b1d */ /* 0x000fec0000010000 */
[----:B--2---:R-:W-:Y:S04]  /*3ee0*/  LDSM.16.M88.4 R16, [R98] ;  /* 0x000000006210783b */ /* 0x004fe80000000200 */
[----:B---3--:R-:W1:Y:S04]  /*3ef0*/  LDSM.16.M88.4 R8, [R97+0xc000] ;  /* 0x00c000006108783b */ /* 0x008e680000000200 */
[----:B------:R-:W2:Y:S04]  /*3f00*/  LDSM.16.M88.4 R68, [R97+0xc800] ;  /* 0x00c800006144783b */ /* 0x000ea80000000200 */
[----:B----4-:R-:W-:Y:S04]  /*3f10*/  LDSM.16.M88.4 R72, [R96] ;  /* 0x000000006048783b */ /* 0x010fe80000000200 */
[----:B------:R-:W3:Y:S04]  /*3f20*/  LDSM.16.M88.4 R76, [R95+0xc000] ;  /* 0x00c000005f4c783b */ /* 0x000ee80000000200 */
[----:B------:R-:W4:Y:S04]  /*3f30*/  LDSM.16.M88.4 R80, [R95+0xc800] ;  /* 0x00c800005f50783b */ /* 0x000f280000000200 */
[----:B------:R-:W-:Y:S01]  /*3f40*/  LDSM.16.M88.4 R84, [R93+0xc000] ;  /* 0x00c000005d54783b */ /* 0x000fe20000000200 */
[C---:B------:R-:W-:Y:S04]  /*3f50*/  LEA R2, P0, R0.reuse, R2, 0x2 ;  /* 0x0000000200027211 */ /* 0x040fe800078010ff */
[C---:B------:R-:W-:Y:S02]  /*3f60*/  LEA.HI.X R3, R0.reuse, R3, RZ, 0x2, P0 ;  /* 0x0000000300037211 */ /* 0x040fe400000f14ff */
[----:B------:R-:W-:Y:S03]  /*3f70*/  LOP3.LUT R0, R0, UR16, RZ, 0xfc, !PT ;  /* 0x0000001000007c12 */ /* 0x000fe6000f8efcff */
[----:B-----5:R-:W5:Y:S01]  /*3f80*/  LDG.E R89, desc[UR34][R2.64] ;  /* 0x0000002202597981 */ /* 0x020f62000c1e1900 */
[----:B------:R-:W-:Y:S01]  /*3f90*/  IADD3 R0, PT, PT, R0, R90, RZ ;  /* 0x0000005a00007210 */ /* 0x000fe20007ffe0ff */
[C---:B-1----:R-:W-:Y:S02]  /*3fa0*/  HMMA.16816.F32 R4, R16.reuse, R8, RZ ;  /* 0x000000081004723c */ /* 0x042fe400000018ff */
[----:B------:R1:W5:Y:S06]  /*3fb0*/  LDG.E R88, desc[UR34][R2.64+0x20] ;  /* 0x0000202202587981 */ /* 0x00036c000c1e1900 */
[C---:B------:R-:W-:Y:S08]  /*3fc0*/  HMMA.16816.F32 R8, R16.reuse, R10, RZ ;  /* 0x0000000a1008723c */ /* 0x040ff000000018ff */
[C---:B--2---:R-:W-:Y:S08]  /*3fd0*/  HMMA.16816.F32 R12, R16.reuse, R68, RZ ;  /* 0x00000044100c723c */ /* 0x044ff000000018ff */
[----:B------:R-:W-:Y:S01]  /*3fe0*/  HMMA.16816.F32 R16, R16, R70, RZ ;  /* 0x000000461010723c */ /* 0x000fe200000018ff */
[----:B------:R-:W2:Y:S01]  /*3ff0*/  LDSM.16.M88.4 R68, [R94] ;  /* 0x000000005e44783b */ /* 0x000ea20000000200 */
[C---:B-1----:R-:W-:Y:S02]  /*4000*/  VIADD R2, R0.reuse, 0x48 ;  /* 0x0000004800027836 */ /* 0x042fe40000000000 */
[C---:B------:R-:W-:Y:S03]  /*4010*/  VIADD R3, R0.reuse, 0x3f ;  /* 0x0000003f00037836 */ /* 0x040fe60000000000 */
[----:B------:R-:W-:Y:S01]  /*4020*/  IABS R2, R2 ;  /* 0x0000000200027213 */ /* 0x000fe20000000000 */
[C---:B---3--:R-:W-:Y:S05]  /*4030*/  HMMA.16816.F32 R4, R72.reuse, R76, R4 ;  /* 0x0000004c4804723c */ /* 0x048fea0000001804 */
[----:B------:R-:W-:Y:S03]  /*4040*/  I2FP.F32.S32 R2, R2 ;  /* 0x0000000200027245 */ /* 0x000fe60000201400 */
[C---:B------:R-:W-:Y:S01]  /*4050*/  HMMA.16816.F32 R8, R72.reuse, R78, R8 ;  /* 0x0000004e4808723c */ /* 0x040fe20000001808 */
[----:B------:R-:W-:Y:S07]  /*4060*/  LDSM.16.M88.4 R76, [R92] ;  /* 0x000000005c4c783b */ /* 0x000fee0000000200 */
        /* <DEDUP_REMOVED lines=66> */
[C---:B------:R-:W-:Y:S01]  /*4490*/  VIADD R70, R0.reuse, 0x38 ;  /* 0x0000003800467836 */ /* 0x040fe20000000000 */
[----:B------:R-:W-:Y:S02]  /*44a0*/  IABS R69, R3 ;  /* 0x0000000300457213 */ /* 0x000fe40000000000 */
[----:B------:R-:W-:Y:S01]  /*44b0*/  IABS R71, R68 ;  /* 0x0000004400477213 */ /* 0x000fe20000000000 */
[C---:B---3--:R-:W-:Y:S05]  /*44c0*/  HMMA.16816.F32 R4, R76.reuse, R80, R4 ;  /* 0x000000504c04723c */ /* 0x048fea0000001804 */
[----:B------:R-:W-:Y:S03]  /*44d0*/  IABS R68, R70 ;  /* 0x0000004600447213 */ /* 0x000fe60000000000 */
[C---:B------:R-:W-:Y:S03]  /*44e0*/  HMMA.16816.F32 R8, R76.reuse, R82, R8 ;  /* 0x000000524c08723c */ /* 0x040fe60000001808 */
[----:B------:R-:W-:Y:S05]  /*44f0*/  I2FP.F32.S32 R68, R68 ;  /* 0x0000004400447245 */ /* 0x000fea0000201400 */
[C---:B-1----:R-:W-:Y:S03]  /*4500*/  HMMA.16816.F32 R12, R76.reuse, R72, R12 ;  /* 0x000000484c0c723c */ /* 0x042fe6000000180c */
[----:B------:R-:W-:Y:S01]  /*4510*/  IADD3 R72, PT, PT, R0, 0x37, RZ ;  /* 0x0000003700487810 */ /* 0x000fe20007ffe0ff */
[----:B------:R-:W-:Y:S01]  /*4520*/  FFMA.FTZ R6, R2, -UR8, R6 ;  /* 0x8000000802067c23 */ /* 0x000fe20008010006 */
[----:B------:R-:W-:Y:S02]  /*4530*/  VIADD R2, R0, 0x47 ;  /* 0x0000004700027836 */ /* 0x000fe40000000000 */
[----:B------:R-:W-:Y:S01]  /*4540*/  IABS R3, R72 ;  /* 0x0000004800037213 */ /* 0x000fe20000000000 */
[----:B------:R-:W-:Y:S03]  /*4550*/  HMMA.16816.F32 R16, R76, R74, R16 ;  /* 0x0000004a4c10723c */ /* 0x000fe60000001810 */
[----:B------:R-:W-:Y:S01]  /*4560*/  IABS R2, R2 ;  /* 0x0000000200027213 */ /* 0x000fe20000000000 */
[----:B------:R-:W-:Y:S01]  /*4570*/  IMAD.MOV.U32 R70, RZ, RZ, R3 ;  /* 0x000000ffff467224 */ /* 0x000fe200078e0003 */
[----:B------:R-:W-:Y:S01]  /*4580*/  I2FP.F32.S32 R3, R69 ;  /* 0x0000004500037245 */ /* 0x000fe20000201400 */
[----:B------:R-:W-:Y:S01]  /*4590*/  FFMA.FTZ R8, R68, -UR8, R8 ;  /* 0x8000000844087c23 */ /* 0x000fe20008010008 */
[----:B------:R-:W-:Y:S02]  /*45a0*/  I2FP.F32.S32 R72, R2 ;  /* 0x0000000200487245 */ /* 0x000fe40000201400 */
[----:B------:R-:W-:Y:S01]  /*45b0*/  I2FP.F32.S32 R2, R71 ;  /* 0x0000004700027245 */ /* 0x000fe20000201400 */
[C---:B------:R-:W-:Y:S01]  /*45c0*/  FFMA.FTZ R5, R3.reuse, -UR8, R5 ;  /* 0x8000000803057c23 */ /* 0x040fe20008010005 */
[----:B------:R-:W-:Y:S01]  /*45d0*/  I2FP.F32.S32 R69, R70 ;  /* 0x0000004600457245 */ /* 0x000fe20000201400 */
[----:B------:R-:W-:Y:S01]  /*45e0*/  FFMA.FTZ R11, R3, -UR8, R11 ;  /* 0x80000008030b7c23 */ /* 0x000fe2000801000b */
[----:B------:R-:W-:Y:S01]  /*45f0*/  IADD3 R3, PT, PT, R0, 0x2f, RZ ;  /* 0x0000002f00037810 */ /* 0x000fe20007ffe0ff */
[----:B------:R-:W-:Y:S01]  /*4600*/  FFMA.FTZ R4, R2, -UR8, R4 ;  /* 0x8000000802047c23 */ /* 0x000fe20008010004 */
[----:B------:R-:W-:Y:S01]  /*4610*/  IADD3 R70, PT, PT, R0, 0x27, RZ ;  /* 0x0000002700467810 */ /* 0x000fe20007ffe0ff */
[----:B------:R-:W-:Y:S01]  /*4620*/  FFMA.FTZ R10, R2, -UR8, R10 ;  /* 0x80000008020a7c23 */ /* 0x000fe2000801000a */
[----:B------:R-:W-:Y:S01]  /*4630*/  IABS R3, R3 ;  /* 0x0000000300037213 */ /* 0x000fe20000000000 */
[----:B------:R-:W-:Y:S02]  /*4640*/  VIADD R2, R0, 0x30 ;  /* 0x0000003000027836 */ /* 0x000fe40000000000 */
[----:B------:R-:W-:Y:S01]  /*4650*/  FFMA.FTZ R14, R68, -UR8, R14 ;  /* 0x80000008440e7c23 */ /* 0x000fe2000801000e */
[----:B------:R-:W-:Y:S02]  /*4660*/  VIADD R68, R0, 0x28 ;  /* 0x0000002800447836 */ /* 0x000fe40000000000 */
[----:B------:R-:W-:Y:S01]  /*4670*/  FFMA.FTZ R7, R72, -UR8, R7 ;  /* 0x8000000848077c23 */ /* 0x000fe20008010007 */
[C---:B------:R-:W-:Y:S01]  /*4680*/  FFMA.FTZ R9, R69.reuse, -UR8, R9 ;  /* 0x8000000845097c23 */ /* 0x040fe20008010009 */
[----:B------:R-:W-:Y:S01]  /*4690*/  IABS R2, R2 ;  /* 0x0000000200027213 */ /* 0x000fe20000000000 */
[----:B------:R-:W-:Y:S01]  /*46a0*/  FFMA.FTZ R15, R69, -UR8, R15 ;  /* 0x80000008450f7c23 */ /* 0x000fe2000801000f */
[----:B------:R-:W-:Y:S03]  /*46b0*/  IABS R68, R68 ;  /* 0x0000004400447213 */ /* 0x000fe60000000000 */
[----:B------:R-:W-:Y:S01]  /*46c0*/  IMAD.MOV.U32 R0, RZ, RZ, R2 ;  /* 0x000000ffff007224 */ /* 0x000fe200078e0002 */
[----:B------:R-:W-:Y:S02]  /*46d0*/  MOV R2, R3 ;  /* 0x0000000300027202 */ /* 0x000fe40000000f00 */
[----:B------:R-:W-:Y:S02]  /*46e0*/  IABS R3, R70 ;  /* 0x0000004600037213 */ /* 0x000fe40000000000 */
[----:B------:R-:W-:Y:S02]  /*46f0*/  I2FP.F32.S32 R0, R0 ;  /* 0x0000000000007245 */ /* 0x000fe40000201400 */
[----:B------:R-:W-:Y:S02]  /*4700*/  I2FP.F32.S32 R2, R2 ;  /* 0x0000000200027245 */ /* 0x000fe40000201400 */
[----:B------:R-:W-:Y:S01]  /*4710*/  I2FP.F32.S32 R68, R68 ;  /* 0x0000004400447245 */ /* 0x000fe20000201400 */
[----:B------:R-:W-:Y:S01]  /*4720*/  FFMA.FTZ R12, R0, -UR8, R12 ;  /* 0x80000008000c7c23 */ /* 0x000fe2000801000c */
[----:B------:R-:W-:Y:S01]  /*4730*/  I2FP.F32.S32 R3, R3 ;  /* 0x0000000300037245 */ /* 0x000fe20000201400 */
[----:B------:R-:W-:Y:S01]  /*4740*/  FFMA.FTZ R13, R2, -UR8, R13 ;  /* 0x80000008020d7c23 */ /* 0x000fe2000801000d */
        /* <DEDUP_REMOVED lines=16> */
.L_x_1319:
[----:B------:R-:W1:Y:S01]  /*4850*/  S2R R68, SR_TID.X ;  /* 0x0000000000447919 */ /* 0x000e620000002100 */
[----:B------:R-:W-:Y:S01]  /*4860*/  IMAD.U32 R3, RZ, RZ, UR47 ;  /* 0x0000002fff037e24 */ /* 0x000fe2000f8e00ff */
[----:B------:R-:W-:Y:S01]  /*4870*/  UIADD3 UR16, UPT, UPT, UR36, UR11, -UR38 ;  /* 0x0000000b24107290 */ /* 0x000fe2000fffe826 */
[----:B------:R-:W-:Y:S01]  /*4880*/  IMAD.MOV.U32 R70, RZ, RZ, 0x9 ;  /* 0x00000009ff467424 */ /* 0x000fe200078e00ff */
[----:B------:R-:W-:Y:S01]  /*4890*/  UIADD3 UR60, UPT, UPT, UR36, -UR14, -UR38 ;  /* 0x8000000e243c7290 */ /* 0x000fe2000fffe826 */
[--C-:B-1----:R-:W-:Y:S01]  /*48a0*/  SHF.R.U32.HI R0, RZ, 0x1, R68.reuse ;  /* 0x00000001ff007819 */ /* 0x102fe20000011644 */
        /* <DEDUP_REMOVED lines=18> */
[----:B-1----:R-:W-:Y:S05]  /*49d0*/  IMAD.MOV.U32 R69, RZ, RZ, 0x1 ;  /* 0x00000001ff457424 */ /* 0x002fea00078e00ff */
[C---:B------:R-:W-:Y:S02]  /*49e0*/  VIADDMNMX R68, R2.reuse, R69, UR36, PT ;  /* 0x0000002402447e46 */ /* 0x040fe4000b800145 */
[----:B------:R-:W-:Y:S02]  /*49f0*/  VIMNMX R69, PT, PT, RZ, R3, !PT ;  /* 0x00000003ff457248 */ /* 0x000fe40007fe0100 */
[----:B------:R-:W-:Y:S01]  /*4a00*/  VIADDMNMX R2, R2, R70, UR36, PT ;  /* 0x0000002402027e46 */ /* 0x000fe2000b800146 */
[C---:B------:R-:W-:Y:S01]  /*4a10*/  VIADD R70, R0.reuse, 0x19 ;  /* 0x0000001900467836 */ /* 0x040fe20000000000 */
[-C--:B------:R-:W-:Y:S02]  /*4a20*/  ISETP.GE.AND P1, PT, R0, R69.reuse, PT ;  /* 0x000000450000720c */ /* 0x080fe40003f26270 */
[-C--:B------:R-:W-:Y:S02]  /*4a30*/  ISETP.GE.AND P0, PT, R76, R69.reuse, PT ;  /* 0x000000454c00720c */ /* 0x080fe40003f06270 */
[-C--:B------:R-:W-:Y:S02]  /*4a40*/  ISETP.GE.AND P6, PT, R75, R69.reuse, PT ;  /* 0x000000454b00720c */ /* 0x080fe40003fc6270 */
[-C--:B------:R-:W-:Y:S02]  /*4a50*/  ISETP.GE.AND P5, PT, R74, R69.reuse, PT ;  /* 0x000000454a00720c */ /* 0x080fe40003fa6270 */
[----:B------:R-:W-:Y:S02]  /*4a60*/  VIADDMNMX R3, R3, 0x8, RZ, !PT ;  /* 0x0000000803037846 */ /* 0x000fe400078001ff */
[----:B------:R-:W-:Y:S02]  /*4a70*/  FSEL R4, R4, -INF , P1 ;  /* 0xff80000004047808 */ /* 0x000fe40000800000 */
[----:B------:R-:W-:Y:S02]  /*4a80*/  FSEL R5, R5, -INF , P0 ;  /* 0xff80000005057808 */ /* 0x000fe40000000000 */
[----:B------:R-:W-:Y:S02]  /*4a90*/  FSEL R8, R8, -INF , P6 ;  /* 0xff80000008087808 */ /* 0x000fe40003000000 */
[----:B------:R-:W-:Y:S02]  /*4aa0*/  FSEL R9, R9, -INF , P5 ;  /* 0xff80000009097808 */ /* 0x000fe40002800000 */
[-C--:B------:R-:W-:Y:S02]  /*4ab0*/  ISETP.GE.AND P4, PT, R73, R69.reuse, PT ;  /* 0x000000454900720c */ /* 0x080fe40003f86270 */
[-C--:B------:R-:W-:Y:S02]  /*4ac0*/  ISETP.GE.AND P3, PT, R72, R69.reuse, PT ;  /* 0x000000454800720c */ /* 0x080fe40003f66270 */
[-C--:B------:R-:W-:Y:S02]  /*4ad0*/  ISETP.GE.AND P2, PT, R71, R69.reuse, PT ;  /* 0x000000454700720c */ /* 0x080fe40003f46270 */
[----:B------:R-:W-:Y:S02]  /*4ae0*/  ISETP.GE.AND P1, PT, R70, R69, PT ;  /* 0x000000454600720c */ /* 0x000fe40003f26270 */
        /* <DEDUP_REMOVED lines=52> */
.L_x_1320:
        /* <DEDUP_REMOVED lines=12> */
[----:B------:R-:W-:Y:S01]  /*4ef0*/  @UP0 UIADD3 UR18, UP1, UPT, UR18, -0x100, URZ ;  /* 0xffffff0012120890 */ /* 0x000fe2000ff3e0ff */
[----:B------:R-:W-:Y:S03]  /*4f00*/  STL [R1+0x58], R100 ;  /* 0x0000586401007387 */ /* 0x000fe60000100800 */
[----:B------:R-:W-:Y:S01]  /*4f10*/  @UP0 UIADD3.X UR19, UPT, UPT, UR19, -0x1, URZ, UP1, !UPT ;  /* 0xffffffff13130890 */ /* 0x000fe20008ffe4ff */
[--C-:B-1----:R-:W-:Y:S01]  /*4f20*/  SHF.R.U32.HI R70, RZ, 0x7, R252.reuse ;  /* 0x00000007ff467819 */ /* 0x102fe200000116fc */
[C---:B------:R-:W-:Y:S01]  /*4f30*/  IMAD.SHL.U32 R249, R252.reuse, 0x20, RZ ;  /* 0x00000020fcf97824 */ /* 0x040fe200078e00ff */
[----:B------:R-:W-:Y:S01]  /*4f40*/  SHF.R.U32.HI R3, RZ, 0x5, R252 ;  /* 0x00000005ff037819 */ /* 0x000fe200000116fc */
[C---:B------:R-:W-:Y:S01]  /*4f50*/  IMAD.SHL.U32 R81, R252.reuse, 0x40, RZ ;  /* 0x00000040fc517824 */ /* 0x040fe200078e00ff */
[----:B------:R-:W-:Y:S01]  /*4f60*/  LOP3.LUT P2, RZ, R252, 0x8, RZ, 0xc0, !PT ;  /* 0x00000008fcff7812 */ /* 0x000fe2000784c0ff */
[----:B------:R-:W-:Y:S01]  /*4f70*/  IMAD R0, R0, 0x2, R70 ;  /* 0x0000000200007824 */ /* 0x000fe200078e0246 */
[----:B------:R-:W-:Y:S01]  /*4f80*/  LOP3.LUT R3, R3, 0x3, RZ, 0xc0, !PT ;  /* 0x0000000303037812 */ /* 0x000fe200078ec0ff */
[----:B------:R-:W-:Y:S01]  /*4f90*/  IMAD.SHL.U32 R92, R252, 0x8, RZ ;  /* 0x00000008fc5c7824 */ /* 0x000fe200078e00ff */
[----:B------:R-:W-:Y:S03]  /*4fa0*/  LOP3.LUT R250, R81, 0x200, RZ, 0xc0, !PT ;  /* 0x0000020051fa7812 */ /* 0x000fe600078ec0ff */
[----:B------:R-:W-:Y:S04]  /*4fb0*/  IMAD R2, R2, 0x4, R3 ;  /* 0x0000000402027824 */ /* 0x000fe800078e0203 */
[----:B------:R-:W-:Y:S04]  /*4fc0*/  IMAD.WIDE.U32 R2, R2, -0x326172a9, RZ ;  /* 0xcd9e8d5702027825 */ /* 0x000fe800078e00ff */
[----:B--2---:R-:W-:Y:S01]  /*4fd0*/  IMAD.WIDE.U32 R68, R68, -0x2daee0ad, RZ ;  /* 0xd2511f5344447825 */ /* 0x004fe200078e00ff */
[----:B---3--:R-:W-:Y:S04]  /*4fe0*/  FSETP.NEU.FTZ.AND P0, PT, R72, -INF , PT ;  /* 0xff8000004800780b */ /* 0x008fe80003f1d000 */
[----:B------:R-:W-:Y:S01]  /*4ff0*/  LOP3.LUT R0, R0, UR63, R69, 0x96, !PT ;  /* 0x0000003f00007c12 */ /* 0x000fe2000f8e9645 */
[----:B------:R-:W-:Y:S01]  /*5000*/  FMUL.FTZ R69, R72, 1.4426950216293334961 ;  /* 0x3fb8aa3b48457820 */ /* 0x000fe20000410000 */
[----:B----4-:R-:W-:Y:S03]  /*5010*/  LOP3.LUT R3, R71, UR62, R3, 0x96, !PT ;  /* 0x0000003e47037c12 */ /* 0x010fe6000f8e9603 */
[----:B------:R-:W-:Y:S01]  /*5020*/  IMAD.WIDE.U32 R72, R0, -0x326172a9, RZ ;  /* 0xcd9e8d5700487825 */ /* 0x000fe200078e00ff */
[----:B------:R-:W-:Y:S02]  /*5030*/  FSEL R0, R69, RZ, P0 ;  /* 0x000000ff45007208 */ /* 0x000fe40000000000 */
[----:B------:R-:W-:Y:S01]  /*5040*/  FSETP.NEU.FTZ.AND P0, PT, R76, -INF , PT ;  /* 0xff8000004c00780b */ /* 0x000fe20003f1d000 */
[----:B------:R-:W-:Y:S01]  /*5050*/  IMAD.WIDE.U32 R74, R3, -0x2daee0ad, RZ ;  /* 0xd2511f53034a7825 */ /* 0x000fe200078e00ff */
[----:B------:R-:W-:Y:S03]  /*5060*/  LOP3.LUT R70, R2, UR59, R73, 0x96, !PT ;  /* 0x0000003b02467c12 */ /* 0x000fe6000f8e9649 */
[--C-:B------:R-:W-:Y:S01]  /*5070*/  FFMA.FTZ R16, R16, UR15, -R0.reuse ;  /* 0x0000000f10107c23 */ /* 0x100fe20008010800 */
[--C-:B------:R-:W-:Y:S01]  /*5080*/  FFMA.FTZ R17, R17, UR15, -R0.reuse ;  /* 0x0000000f11117c23 */ /* 0x100fe20008010800 */
[----:B------:R-:W-:Y:S01]  /*5090*/  LOP3.LUT R2, R68, UR58, R75, 0x96, !PT ;  /* 0x0000003a44027c12 */ /* 0x000fe2000f8e964b */
[----:B------:R-:W-:Y:S01]  /*50a0*/  IMAD.WIDE.U32 R70, R70, -0x2daee0ad, RZ ;  /* 0xd2511f5346467825 */ /* 0x000fe200078e00ff */
[----:B------:R1:W-:Y:S03]  /*50b0*/  MUFU.EX2 R245, R16 ;  /* 0x0000001000f57308 */ /* 0x0003e60000000800 */
[--C-:B------:R-:W-:Y:S01]  /*50c0*/  FFMA.FTZ R8, R8, UR15, -R0.reuse ;  /* 0x0000000f08087c23 */ /* 0x100fe20008010800 */
[----:B------:R-:W-:Y:S01]  /*50d0*/  IMAD.WIDE.U32 R2, R2, -0x326172a9, RZ ;  /* 0xcd9e8d5702027825 */ /* 0x000fe200078e00ff */
[----:B------:R-:W-:Y:S03]  /*50e0*/  LOP3.LUT R68, R74, UR54, R71, 0x96, !PT ;  /* 0x000000364a447c12 */ /* 0x000fe6000f8e9647 */
[--C-:B------:R-:W-:Y:S01]  /*50f0*/  FFMA.FTZ R93, R4, UR15, -R0.reuse ;  /* 0x0000000f045d7c23 */ /* 0x100fe20008010800 */
[--C-:B------:R-:W-:Y:S01]  /*5100*/  FFMA.FTZ R91, R5, UR15, -R0.reuse ;  /* 0x0000000f055b7c23 */ /* 0x100fe20008010800 */
[----:B------:R2:W3:Y:S01]  /*5110*/  MUFU.EX2 R244, R17 ;  /* 0x0000001100f47308 */ /* 0x0004e20000000800 */
[----:B------:R-:W-:Y:S04]  /*5120*/  IMAD.WIDE.U32 R68, R68, -0x326172a9, RZ ;  /* 0xcd9e8d5744447825 */ /* 0x000fe800078e00ff */
[----:B------:R-:W-:Y:S01]  /*5130*/  FFMA.FTZ R9, R9, UR15, -R0 ;  /* 0x0000000f09097c23 */ /* 0x000fe20008010800 */
[----:B------:R-:W-:Y:S01]  /*5140*/  SHF.R.U32.HI R75, RZ, 0x2, R252 ;  /* 0x00000002ff4b7819 */ /* 0x000fe200000116fc */
[--C-:B------:R-:W-:Y:S01]  /*5150*/  FFMA.FTZ R12, R12, UR15, -R0.reuse ;  /* 0x0000000f0c0c7c23 */ /* 0x100fe20008010800 */
[----:B------:R-:W-:Y:S01]  /*5160*/  FFMA.FTZ R0, R13, UR15, -R0 ;  /* 0x0000000f0d007c23 */ /* 0x000fe20008010800 */
[----:B------:R-:W-:Y:S01]  /*5170*/  SHF.R.U32.HI R13, RZ, 0x1, R252 ;  /* 0x00000001ff0d7819 */ /* 0x000fe200000116fc */
[----:B------:R4:W3:Y:S01]  /*5180*/  MUFU.EX2 R99, R8 ;  /* 0x0000000800637308 */ /* 0x0008e20000000800 */
[----:B-1----:R-:W-:Y:S01]  /*5190*/  LOP3.LUT R16, R72, UR55, R3, 0x96, !PT ;  /* 0x0000003748107c12 */ /* 0x002fe2000f8e9603 */
[----:B------:R-:W-:Y:S01]  /*51a0*/  IMAD.SHL.U32 R3, R252, 0x10, RZ ;  /* 0x00000010fc037824 */ /* 0x000fe200078e00ff */
[----:B------:R-:W-:Y:S01]  /*51b0*/  LOP3.LUT R72, R2, UR53, R69, 0x96, !PT ;  /* 0x0000003502487c12 */ /* 0x000fe2000f8e9645 */
[----:B------:R-:W-:Y:S01]  /*51c0*/  FMUL.FTZ R2, R76, 1.4426950216293334961 ;  /* 0x3fb8aa3b4c027820 */ /* 0x000fe20000410000 */
[----:B------:R-:W-:Y:S02]  /*51d0*/  IMAD.SHL.U32 R76, R252, 0x2, RZ ;  /* 0x00000002fc4c7824 */ /* 0x000fe400078e00ff */
[----:B------:R-:W-:Y:S01]  /*51e0*/  LOP3.LUT R74, R3, 0x1c0, RZ, 0xc0, !PT ;  /* 0x000001c0034a7812 */ /* 0x000fe200078ec0ff */
[----:B------:R-:W-:Y:S01]  /*51f0*/  IMAD.WIDE.U32 R72, R72, -0x2daee0ad, RZ ;  /* 0xd2511f5348487825 */ /* 0x000fe200078e00ff */
[----:B------:R-:W-:Y:S01]  /*5200*/  FSEL R2, R2, RZ, P0 ;  /* 0x000000ff02027208 */ /* 0x000fe20000000000 */
[----:B------:R1:W3:Y:S01]  /*5210*/  MUFU.EX2 R98, R9 ;  /* 0x0000000900627308 */ /* 0x0002e20000000800 */
[----:B------:R-:W-:Y:S01]  /*5220*/  LOP3.LUT R3, R249, 0xc00, RZ, 0xc0, !PT ;  /* 0x00000c00f9037812 */ /* 0x000fe200078ec0ff */
[----:B--2---:R-:W-:Y:S04]  /*5230*/  IMAD.WIDE.U32 R16, R16, -0x2daee0ad, RZ ;  /* 0xd2511f5310107825 */ /* 0x004fe800078e00ff */
[--C-:B------:R-:W-:Y:S01]  /*5240*/  FFMA.FTZ R7, R7, UR15, -R2.reuse ;  /* 0x0000000f07077c23 */ /* 0x100fe20008010802 */
[--C-:B------:R-:W-:Y:S01]  /*5250*/  FFMA.FTZ R6, R6, UR15, -R2.reuse ;  /* 0x0000000f06067c23 */ /* 0x100fe20008010802 */
[----:B------:R-:W-:Y:S01]  /*5260*/  LOP3.LUT R70, R70, UR51, R17, 0x96, !PT ;  /* 0x0000003346467c12 */ /* 0x000fe2000f8e9611 */
[--C-:B------:R-:W-:Y:S01]  /*5270*/  FFMA.FTZ R10, R10, UR15, -R2.reuse ;  /* 0x0000000f0a0a7c23 */ /* 0x100fe20008010802 */
[----:B------:R-:W-:Y:S01]  /*5280*/  MUFU.EX2 R96, R7 ;  /* 0x0000000700607308 */ /* 0x000fe20000000800 */
[----:B------:R-:W-:Y:S01]  /*5290*/  LOP3.LUT R16, R16, UR48, R73, 0x96, !PT ;  /* 0x0000003010107c12 */ /* 0x000fe2000f8e9649 */
[----:B------:R-:W-:Y:S01]  /*52a0*/  FFMA.FTZ R11, R11, UR15, -R2 ;  /* 0x0000000f0b0b7c23 */ /* 0x000fe20008010802 */
[----:B------:R-:W-:Y:S01]  /*52b0*/  IMAD.WIDE.U32 R4, R70, -0x326172a9, RZ ;  /* 0xcd9e8d5746047825 */ /* 0x000fe200078e00ff */
[----:B----4-:R-:W-:Y:S02]  /*52c0*/  LOP3.LUT R8, R76, 0x38, RZ, 0xc0, !PT ;  /* 0x000000384c087812 */ /* 0x010fe400078ec0ff */
[----:B------:R-:W-:Y:S01]  /*52d0*/  LOP3.LUT R3, R3, 0x6, R76, 0xf8, !PT ;  /* 0x0000000603037812 */ /* 0x000fe200078ef84c */
[----:B------:R-:W-:Y:S03]  /*52e0*/  IMAD.WIDE.U32 R16, R16, -0x326172a9, RZ ;  /* 0xcd9e8d5710107825 */ /* 0x000fe600078e00ff */
[----:B------:R2:W-:Y:S01]  /*52f0*/  MUFU.EX2 R95, R6 ;  /* 0x00000006005f7308 */ /* 0x0005e20000000800 */
[----:B------:R-:W-:Y:S01]  /*5300*/  LOP3.LUT R68, R68, UR50, R5, 0x96, !PT ;  /* 0x0000003244447c12 */ /* 0x000fe2000f8e9605 */
[--C-:B------:R-:W-:Y:S01]  /*5310*/  FFMA.FTZ R18, R18, UR15, -R2.reuse ;  /* 0x0000000f12127c23 */ /* 0x100fe20008010802 */
[----:B------:R-:W-:Y:S01]  /*5320*/  LOP3.LUT R4, R4, UR46, R17, 0x96, !PT ;  /* 0x0000002e04047c12 */ /* 0x000fe2000f8e9611 */
[--C-:B------:R-:W-:Y:S01]  /*5330*/  FFMA.FTZ R15, R15, UR15, -R2.reuse ;  /* 0x0000000f0f0f7c23 */ /* 0x100fe20008010802 */
[----:B------:R-:W-:Y:S01]  /*5340*/  LOP3.LUT R8, R8, 0x20, R75, 0x78, !PT ;  /* 0x0000002008087812 */ /* 0x000fe200078e784b */
[----:B------:R-:W-:Y:S04]  /*5350*/  FFMA.FTZ R14, R14, UR15, -R2 ;  /* 0x0000000f0e0e7c23 */ /* 0x000fe80008010802 */
[----:B------:R4:W-:Y:S01]  /*5360*/  MUFU.EX2 R97, R10 ;  /* 0x0000000a00617308 */ /* 0x0009e20000000800 */
[----:B------:R-:W-:Y:S01]  /*5370*/  IMAD.WIDE.U32 R4, R4, -0x2daee0ad, RZ ;  /* 0xd2511f5304047825 */ /* 0x000fe200078e00ff */
[----:B------:R-:W-:Y:S03]  /*5380*/  LOP3.LUT R8, R3, R8, R74, 0xfe, !PT ;  /* 0x0000000803087212 */ /* 0x000fe600078efe4a */
[----:B------:R-:W-:Y:S01]  /*5390*/  FFMA.FTZ R2, R19, UR15, -R2 ;  /* 0x0000000f13027c23 */ /* 0x000fe20008010802 */
[----:B-1----:R-:W-:Y:S04]  /*53a0*/  PRMT R9, R4, 0x7771, RZ ;  /* 0x0000777104097816 */ /* 0x002fe800000000ff */
[----:B------:R1:W-:Y:S01]  /*53b0*/  MUFU.EX2 R94, R11 ;  /* 0x0000000b005e7308 */ /* 0x0003e20000000800 */
[----:B--2---:R-:W-:Y:S01]  /*53c0*/  IMAD.WIDE.U32 R6, R68, -0x2daee0ad, RZ ;  /* 0xd2511f5344067825 */ /* 0x004fe200078e00ff */
[----:B------:R-:W-:Y:S02]  /*53d0*/  PRMT R3, R4, 0x7773, RZ ;  /* 0x0000777304037816 */ /* 0x000fe400000000ff */
[----:B------:R-:W-:Y:S02]  /*53e0*/  ISETP.GT.U32.AND P1, PT, R9, UR17, PT ;  /* 0x0000001109007c0c */ /* 0x000fe4000bf24070 */
[----:B------:R-:W-:Y:S02]  /*53f0*/  LOP3.LUT R6, R6, UR30, R5, 0x96, !PT ;  /* 0x0000001e06067c12 */ /* 0x000fe4000f8e9605 */
[----:B------:R-:W-:Y:S02]  /*5400*/  LOP3.LUT R72, R72, UR44, R7, 0x96, !PT ;  /* 0x0000002c48487c12 */ /* 0x000fe4000f8e9607 */
[----:B------:R-:W-:Y:S01]  /*5410*/  MUFU.EX2 R85, R0 ;  /* 0x0000000000557308 */ /* 0x000fe20000000800 */
[C---:B------:R-:W-:Y:S02]  /*5420*/  PRMT R5, R4.reuse, 0x7770, RZ ;  /* 0x0000777004057816 */ /* 0x040fe400000000ff */
[----:B------:R-:W-:Y:S02]  /*5430*/  PRMT R7, R4, 0x7772, RZ ;  /* 0x0000777204077816 */ /* 0x000fe400000000ff */
[----:B------:R-:W-:Y:S01]  /*5440*/  ISETP.LE.U32.AND P3, PT, R5, UR17, PT ;  /* 0x0000001105007c0c */ /* 0x000fe2000bf63070 */
[----:B------:R-:W-:Y:S01]  /*5450*/  IMAD.WIDE.U32 R4, R72, -0x326172a9, RZ ;  /* 0xcd9e8d5748047825 */ /* 0x000fe200078e00ff */
[----:B------:R-:W-:Y:S03]  /*5460*/  ISETP.GT.U32.AND P5, PT, R3, UR17, PT ;  /* 0x0000001103007c0c */ /* 0x000fe6000bfa4070 */
[----:B------:R-:W-:Y:S01]  /*5470*/  MUFU.EX2 R91, R91 ;  /* 0x0000005b005b7308 */ /* 0x000fe20000000800 */
[----:B------:R-:W-:Y:S01]  /*5480*/  ISETP.GT.U32.AND P6, PT, R7, UR17, PT ;  /* 0x0000001107007c0c */ /* 0x000fe2000bfc4070 */
[----:B---3--:R-:W-:Y:S01]  /*5490*/  @P1 FADD.FTZ R244, -R244, -RZ ;  /* 0x800000fff4f41221 */ /* 0x008fe20000010100 */
[----:B------:R-:W-:Y:S02]  /*54a0*/  LOP3.LUT R3, R16, UR41, R5, 0x96, !PT ;  /* 0x0000002910037c12 */ /* 0x000fe4000f8e9605 */
[C---:B------:R-:W-:Y:S02]  /*54b0*/  PRMT R7, R4.reuse, 0x7770, RZ ;  /* 0x0000777004077816 */ /* 0x040fe400000000ff */
[C---:B------:R-:W-:Y:S03]  /*54c0*/  PRMT R9, R4.reuse, 0x7771, RZ ;  /* 0x0000777104097816 */ /* 0x040fe600000000ff */
[----:B------:R-:W-:Y:S01]  /*54d0*/  MUFU.EX2 R93, R93 ;  /* 0x0000005d005d7308 */ /* 0x000fe20000000800 */
[C---:B----4-:R-:W-:Y:S01]  /*54e0*/  PRMT R10, R4.reuse, 0x7772, RZ ;  /* 0x00007772040a7816 */ /* 0x050fe200000000ff */
[----:B------:R-:W-:Y:S01]  /*54f0*/  @!P3 FADD.FTZ R245, -R245, -RZ ;  /* 0x800000fff5f5b221 */ /* 0x000fe20000010100 */
[----:B-1----:R-:W-:Y:S02]  /*5500*/  PRMT R11, R4, 0x7773, RZ ;  /* 0x00007773040b7816 */ /* 0x002fe400000000ff */
[----:B------:R-:W-:Y:S02]  /*5510*/  PRMT R4, R3, 0x7632, R4 ;  /* 0x0000763203047816 */ /* 0x000fe40000000004 */
[----:B------:R-:W-:Y:S03]  /*5520*/  ISETP.LE.U32.AND P4, PT, R7, UR17, PT ;  /* 0x0000001107007c0c */ /* 0x000fe6000bf83070 */
[----:B------:R-:W1:Y:S01]  /*5530*/  MUFU.EX2 R86, R2 ;  /* 0x0000000200567308 */ /* 0x000e620000000800 */
[----:B------:R-:W-:Y:S02]  /*5540*/  ISETP.GT.U32.AND P0, PT, R9, UR17, PT ;  /* 0x0000001109007c0c */ /* 0x000fe4000bf04070 */
[----:B------:R-:W-:Y:S02]  /*5550*/  SHF.R.U32.HI R7, RZ, 0x18, R3 ;  /* 0x00000018ff077819 */ /* 0x000fe40000011603 */
[----:B------:R-:W-:Y:S02]  /*5560*/  LOP3.LUT R4, R4, 0xff, RZ, 0xc0, !PT ;  /* 0x000000ff04047812 */ /* 0x000fe400078ec0ff */
[----:B------:R-:W-:Y:S03]  /*5570*/  ISETP.LE.U32.AND P3, PT, R7, UR17, PT ;  /* 0x0000001107007c0c */ /* 0x000fe6000bf63070 */
[----:B------:R-:W2:Y:S01]  /*5580*/  MUFU.EX2 R87, R15 ;  /* 0x0000000f00577308 */ /* 0x000ea20000000800 */
[----:B------:R-:W-:Y:S02]  /*5590*/  ISETP.LE.U32.AND P1, PT, R4, UR17, PT ;  /* 0x0000001104007c0c */ /* 0x000fe4000bf23070 */
[----:B------:R-:W-:Y:S01]  /*55a0*/  LOP3.LUT R4, R3, 0xffff, RZ, 0xc0, !PT ;  /* 0x0000ffff03047812 */ /* 0x000fe200078ec0ff */
[----:B------:R-:W-:Y:S01]  /*55b0*/  @!P4 FADD.FTZ R99, -R99, -RZ ;  /* 0x800000ff6363c221 */ /* 0x000fe20000010100 */
[----:B------:R-:W-:Y:S01]  /*55c0*/  SHF.R.U32.HI R7, RZ, 0x18, R6 ;  /* 0x00000018ff077819 */ /* 0x000fe20000011606 */
[----:B------:R-:W-:Y:S01]  /*55d0*/  @P0 FADD.FTZ R98, -R98, -RZ ;  /* 0x800000ff62620221 */ /* 0x000fe20000010100 */
[----:B------:R-:W-:Y:S03]  /*55e0*/  SHF.R.U32.HI R4, RZ, 0x8, R4 ;  /* 0x00000008ff047819 */ /* 0x000fe60000011604 */
[----:B------:R-:W-:Y:S01]  /*55f0*/  MUFU.EX2 R90, R12 ;  /* 0x0000000c005a7308 */ /* 0x000fe20000000800 */
[----:B------:R-:W-:Y:S01]  /*5600*/  LEA R5, R8, UR5, 0x1 ;  /* 0x0000000508057c11 */ /* 0x000fe2000f8e08ff */
[----:B-1----:R-:W-:Y:S01]  /*5610*/  @P5 FADD.FTZ R86, -R86, -RZ ;  /* 0x800000ff56565221 */ /* 0x002fe20000010100 */
[----:B------:R-:W-:Y:S01]  /*5620*/  LOP3.LUT R0, R6, 0xffff, RZ, 0xc0, !PT ;  /* 0x0000ffff06007812 */ /* 0x000fe200078ec0ff */
[----:B------:R-:W-:Y:S01]  /*5630*/  @!P3 FADD.FTZ R96, -R96, -RZ ;  /* 0x800000ff6060b221 */ /* 0x000fe20000010100 */
[----:B------:R-:W-:Y:S01]  /*5640*/  ISETP.LE.U32.AND P0, PT, R7, UR17, PT ;  /* 0x0000001107007c0c */ /* 0x000fe2000bf03070 */
[----:B------:R-:W-:Y:S01]  /*5650*/  @!P1 FADD.FTZ R95, -R95, -RZ ;  /* 0x800000ff5f5f9221 */ /* 0x000fe20000010100 */
[----:B------:R-:W-:Y:S01]  /*5660*/  LOP3.LUT R7, R3, 0xff, RZ, 0xc0, !PT ;  /* 0x000000ff03077812 */ /* 0x000fe200078ec0ff */
[C---:B------:R-:W-:Y:S01]  /*5670*/  VIADD R82, R5.reuse, 0x20 ;  /* 0x0000002005527836 */ /* 0x040fe20000000000 */
[----:B------:R-:W-:Y:S01]  /*5680*/  LOP3.LUT R3, R4, 0xffff, RZ, 0xc0, !PT ;  /* 0x0000ffff04037812 */ /* 0x000fe200078ec0ff */
[----:B------:R-:W-:Y:S01]  /*5690*/  @P2 VIADD R82, R5, 0xffffffe0 ;  /* 0xffffffe005522836 */ /* 0x000fe20000000000 */
[----:B------:R-:W-:Y:S01]  /*56a0*/  SHF.R.U32.HI R0, RZ, 0x8, R0 ;  /* 0x00000008ff007819 */ /* 0x000fe20000011600 */
[----:B------:R-:W-:Y:S01]  /*56b0*/  MUFU.EX2 R83, R14 ;  /* 0x0000000e00537308 */ /* 0x000fe20000000800 */
[----:B------:R-:W-:Y:S02]  /*56c0*/  ISETP.LE.U32.AND P1, PT, R3, UR17, PT ;  /* 0x0000001103007c0c */ /* 0x000fe4000bf23070 */
[----:B------:R-:W-:Y:S02]  /*56d0*/  ISETP.GT.U32.AND P2, PT, R10, UR17, PT ;  /* 0x000000110a007c0c */ /* 0x000fe4000bf44070 */
[----:B------:R-:W-:Y:S01]  /*56e0*/  LOP3.LUT R3, R0, 0xffff, RZ, 0xc0, !PT ;  /* 0x0000ffff00037812 */ /* 0x000fe200078ec0ff */
[----:B--2---:R-:W-:Y:S01]  /*56f0*/  @!P0 FADD.FTZ R87, -R87, -RZ ;  /* 0x800000ff57578221 */ /* 0x004fe20000010100 */
[----:B------:R-:W-:Y:S03]  /*5700*/  LEA R246, R8, UR4, 0x1 ;  /* 0x0000000408f67c11 */ /* 0x000fe6000f8e08ff */
[----:B------:R-:W1:Y:S01]  /*5710*/  MUFU.EX2 R84, R18 ;  /* 0x0000001200547308 */ /* 0x000e620000000800 */
[----:B------:R-:W-:Y:S02]  /*5720*/  F2FP.RELU.F16.F32.PACK_AB R0, R96, R95 ;  /* 0x0000005f6000723e */ /* 0x000fe400000008ff */
[----:B------:R-:W-:Y:S02]  /*5730*/  ISETP.LE.U32.AND P3, PT, R7, UR17, PT ;  /* 0x0000001107007c0c */ /* 0x000fe4000bf63070 */
[----:B------:R-:W-:Y:S01]  /*5740*/  LOP3.LUT R9, R6, 0xff, RZ, 0xc0, !PT ;  /* 0x000000ff06097812 */ /* 0x000fe200078ec0ff */
[----:B------:R2:W-:Y:S01]  /*5750*/  STS [R246+0x14400], R0 ;  /* 0x01440000f6007388 */ /* 0x0005e20000000800 */
[----:B------:R-:W-:Y:S01]  /*5760*/  @!P1 FADD.FTZ R91, -R91, -RZ ;  /* 0x800000ff5b5b9221 */ /* 0x000fe20000010100 */
[----:B------:R-:W-:Y:S01]  /*5770*/  @P2 FADD.FTZ R97, -R97, -RZ ;  /* 0x800000ff61612221 */ /* 0x000fe20000010100 */
[----:B------:R-:W-:Y:S02]  /*5780*/  ISETP.GT.U32.AND P2, PT, R11, UR17, PT ;  /* 0x000000110b007c0c */ /* 0x000fe4000bf44070 */
[----:B------:R-:W-:Y:S02]  /*5790*/  LOP3.LUT P1, RZ, R252, 0x4, RZ, 0xc0, !PT ;  /* 0x00000004fcff7812 */ /* 0x000fe4000782c0ff */
[----:B------:R-:W-:Y:S02]  /*57a0*/  PRMT R6, R6, 0x7632, R6 ;  /* 0x0000763206067816 */ /* 0x000fe40000000006 */
[----:B------:R-:W-:Y:S01]  /*57b0*/  SEL R251, R251, 0xfffffff0, !P1 ;  /* 0xfffffff0fbfb7807 */ /* 0x000fe20004800000 */
[----:B------:R-:W-:Y:S01]  /*57c0*/  @!P3 FADD.FTZ R93, -R93, -RZ ;  /* 0x800000ff5d5db221 */ /* 0x000fe20000010100 */
[----:B------:R-:W-:Y:S01]  /*57d0*/  F2FP.RELU.F16.F32.PACK_AB R2, R98, R99 ;  /* 0x000000636202723e */ /* 0x000fe200000008ff */
[----:B-1----:R-:W-:Y:S01]  /*57e0*/  @P6 FADD.FTZ R84, -R84, -RZ ;  /* 0x800000ff54546221 */ /* 0x002fe20000010100 */
[----:B------:R-:W-:Y:S01]  /*57f0*/  LOP3.LUT R6, R6, 0xff, RZ, 0xc0, !PT ;  /* 0x000000ff06067812 */ /* 0x000fe200078ec0ff */
[----:B------:R-:W-:Y:S01]  /*5800*/  IMAD.IADD R247, R5, 0x1, R251 ;  /* 0x0000000105f77824 */ /* 0x000fe200078e02fb */
[----:B------:R-:W-:Y:S01]  /*5810*/  F2FP.RELU.F16.F32.PACK_AB R4, R91, R93 ;  /* 0x0000005d5b04723e */ /* 0x000fe200000008ff */
[----:B------:R-:W-:Y:S01]  /*5820*/  @P2 FADD.FTZ R94, -R94, -RZ ;  /* 0x800000ff5e5e2221 */ /* 0x000fe20000010100 */
[----:B------:R-:W-:Y:S01]  /*5830*/  ISETP.LE.U32.AND P3, PT, R3, UR17, PT ;  /* 0x0000001103007c0c */ /* 0x000fe2000bf63070 */
[----:B------:R-:W-:Y:S01]  /*5840*/  IMAD.IADD R251, R251, 0x1, R82 ;  /* 0x00000001fbfb7824 */ /* 0x000fe200078e0252 */
[----:B------:R-:W-:Y:S01]  /*5850*/  ISETP.LE.U32.AND P4, PT, R9, UR17, PT ;  /* 0x0000001109007c0c */ /* 0x000fe2000bf83070 */
[----:B------:R1:W-:Y:S01]  /*5860*/  STS [R246+0x14000], R4 ;  /* 0x01400004f6007388 */ /* 0x0003e20000000800 */
[----:B------:R-:W-:Y:S02]  /*5870*/  ISETP.LE.U32.AND P2, PT, R6, UR17, PT ;  /* 0x0000001106007c0c */ /* 0x000fe4000bf43070 */
[----:B------:R-:W-:Y:S01]  /*5880*/  LOP3.LUT R3, R81, 0x1c0, RZ, 0xc0, !PT ;  /* 0x000001c051037812 */ /* 0x000fe200078ec0ff */
[----:B------:R3:W-:Y:S01]  /*5890*/  STS [R247], R2 ;  /* 0x00000002f7007388 */ /* 0x0007e20000000800 */
[----:B--2---:R-:W-:Y:S02]  /*58a0*/  F2FP.RELU.F16.F32.PACK_AB R0, R94, R97 ;  /* 0x000000615e00723e */ /* 0x004fe400000008ff */
[----:B------:R-:W-:Y:S02]  /*58b0*/  LOP3.LUT R3, R3, 0x38, R92, 0xf8, !PT ;  /* 0x0000003803037812 */ /* 0x000fe400078ef85c */
[----:B------:R-:W-:Y:S01]  /*58c0*/  LOP3.LUT R6, R250, 0xc00, R249, 0xf8, !PT ;  /* 0x00000c00fa067812 */ /* 0x000fe200078ef8f9 */
[----:B------:R2:W-:Y:S01]  /*58d0*/  STS [R247+0x400], R0 ;  /* 0x00040000f7007388 */ /* 0x0005e20000000800 */
[----:B------:R-:W-:Y:S01]  /*58e0*/  @!P3 FADD.FTZ R85, -R85, -RZ ;  /* 0x800000ff5555b221 */ /* 0x000fe20000010100 */
[----:B------:R-:W-:Y:S01]  /*58f0*/  @!P4 FADD.FTZ R90, -R90, -RZ ;  /* 0x800000ff5a5ac221 */ /* 0x000fe20000010100 */
[----:B------:R-:W-:Y:S01]  /*5900*/  LOP3.LUT R248, R3, 0x8, R13, 0x78, !PT ;  /* 0x0000000803f87812 */ /* 0x000fe200078e780d */
[----:B------:R-:W-:Y:S01]  /*5910*/  @!P2 FADD.FTZ R83, -R83, -RZ ;  /* 0x800000ff5353a221 */ /* 0x000fe20000010100 */
[----:B------:R-:W-:Y:S02]  /*5920*/  LOP3.LUT P0, RZ, R252, 0x2, RZ, 0xc0, !PT ;  /* 0x00000002fcff7812 */ /* 0x000fe4000780c0ff */
[----:B------:R-:W-:Y:S02]  /*5930*/  F2FP.RELU.F16.F32.PACK_AB R5, R85, R90 ;  /* 0x0000005a5505723e */ /* 0x000fe400000008ff */
[----:B------:R-:W-:Y:S02]  /*5940*/  LOP3.LUT R6, R6, R248, RZ, 0xfc, !PT ;  /* 0x000000f806067212 */ /* 0x000fe400078efcff */
[----:B------:R-:W-:Y:S01]  /*5950*/  SEL R80, R80, 0xffffffc0, !P1 ;  /* 0xffffffc050507807 */ /* 0x000fe20004800000 */
[----:B------:R-:W-:Y:S01]  /*5960*/  STS [R82], R5 ;  /* 0x0000000552007388 */ /* 0x000fe20000000800 */
[----:B------:R-:W-:Y:S02]  /*5970*/  LEA R100, R6, UR4, 0x1 ;  /* 0x0000000406647c11 */ /* 0x000fe4000f8e08ff */
[----:B-1----:R-:W-:Y:S02]  /*5980*/  F2FP.RELU.F16.F32.PACK_AB R4, R87, R83 ;  /* 0x000000535704723e */ /* 0x002fe400000008ff */
[----:B------:R-:W-:Y:S01]  /*5990*/  FSETP.GE.FTZ.AND P3, PT, R91, RZ, PT ;  /* 0x000000ff5b00720b */ /* 0x000fe20003f76000 */
[----:B------:R-:W-:Y:S01]  /*59a0*/  STL [R1], R100 ;  /* 0x0000006401007387 */ /* 0x000fe20000100800 */
[----:B---3--:R-:W-:Y:S02]  /*59b0*/  F2FP.RELU.F16.F32.PACK_AB R2, R244, R245 ;  /* 0x000000f5f402723e */ /* 0x008fe400000008ff */
[----:B------:R-:W-:Y:S01]  /*59c0*/  FSETP.GE.FTZ.AND P4, PT, R93, RZ, PT ;  /* 0x000000ff5d00720b */ /* 0x000fe20003f96000 */
[----:B------:R-:W-:Y:S01]  /*59d0*/  STS [R82+0x400], R4 ;  /* 0x0004000452007388 */ /* 0x000fe20000000800 */
[----:B------:R-:W-:Y:S02]  /*59e0*/  FSETP.GE.FTZ.AND P2, PT, R95, RZ, PT ;  /* 0x000000ff5f00720b */ /* 0x000fe40003f56000 */
[----:B--2---:R-:W-:Y:S01]  /*59f0*/  F2FP.RELU.F16.F32.PACK_AB R0, R86, R84 ;  /* 0x000000545600723e */ /* 0x004fe200000008ff */
[----:B------:R1:W-:Y:S04]  /*5a00*/  STS [R251], R2 ;  /* 0x00000002fb007388 */ /* 0x0003e80000000800 */
[----:B------:R2:W-:Y:S04]  /*5a10*/  STS [R251+0x400], R0 ;  /* 0x00040000fb007388 */ /* 0x0005e80000000800 */
[----:B------:R-:W3:Y:S01]  /*5a20*/  LDSM.16.M88.4 R16, [R100+0x6000] ;  /* 0x006000006410783b */ /* 0x000ee20000000200 */
[--C-:B-1----:R-:W-:Y:S02]  /*5a30*/  IMAD.IADD R2, R80, 0x1, R100.reuse ;  /* 0x0000000150027824 */ /* 0x102fe400078e0264 */
[----:B--2---:R-:W-:Y:S05]  /*5a40*/  IMAD.MOV.U32 R0, RZ, RZ, 0x20 ;  /* 0x00000020ff007424 */ /* 0x004fea00078e00ff */
[----:B------:R-:W-:Y:S01]  /*5a50*/  LDSM.16.M88.4 R72, [R2+0x6000] ;  /* 0x006000000248783b */ /* 0x000fe20000000200 */
[----:B------:R-:W-:Y:S02]  /*5a60*/  SEL R76, R0, 0xffffffe0, !P0 ;  /* 0xffffffe0004c7807 */ /* 0x000fe40004000000 */
[----:B------:R-:W-:Y:S03]  /*5a70*/  FSETP.GE.FTZ.AND P0, PT, R96, RZ, PT ;  /* 0x000000ff6000720b */ /* 0x000fe60003f16000 */
[C---:B------:R-:W-:Y:S02]  /*5a80*/  IMAD.IADD R250, R76.reuse, 0x1, R100 ;  /* 0x000000014cfa7824 */ /* 0x040fe400078e0264 */
[----:B------:R-:W-:Y:S03]  /*5a90*/  IMAD.IADD R0, R76, 0x1, R2 ;  /* 0x000000014c007824 */ /* 0x000fe600078e0202 */
[----:B------:R-:W1:Y:S01]  /*5aa0*/  LDSM.16.M88.4 R68, [R250+0x6000] ;  /* 0x00600000fa44783b */ /* 0x000e620000000200 */
[C---:B---3--:R-:W-:Y:S07]  /*5ab0*/  HMMA.16816.F32 R4, R16.reuse, R148, RZ ;  /* 0x000000941004723c */ /* 0x048fee00000018ff */
[----:B------:R-:W2:Y:S01]  /*5ac0*/  LDSM.16.M88.4 R76, [R0+0x6000] ;  /* 0x00600000004c783b */ /* 0x000ea20000000200 */
[C---:B------:R-:W-:Y:S07]  /*5ad0*/  HMMA.16816.F32 R8, R16.reuse, R150, RZ ;  /* 0x000000961008723c */ /* 0x040fee00000018ff */
[----:B------:R-:W-:Y:S01]  /*5ae0*/  STL [R1+0xc], R250 ;  /* 0x00000cfa01007387 */ /* 0x000fe20000100800 */
[C---:B------:R-:W-:Y:S03]  /*5af0*/  HMMA.16816.F32 R12, R16.reuse, R152, RZ ;  /* 0x00000098100c723c */ /* 0x040fe600000018ff */
[----:B------:R-:W-:Y:S04]  /*5b00*/  STL [R1+0x4], R2 ;  /* 0x0000040201007387 */ /* 0x000fe80000100800 */
[----:B------:R-:W-:Y:S01]  /*5b10*/  STL [R1+0x10], R0 ;  /* 0x0000100001007387 */ /* 0x000fe20000100800 */
        /* <DEDUP_REMOVED lines=44> */
[----:B------:R-:W-:Y:S05]  /*5de0*/  LOP3.LUT R2, R2, 0x20, RZ, 0xc0, !PT ;  /* 0x0000002002027812 */ /* 0x000fea00078ec0ff */
[C---:B--2---:R-:W-:Y:S08]  /*5df0*/  HMMA.16816.F32 R4, R76.reuse, R220, R4 ;  /* 0x000000dc4c04723c */ /* 0x044ff00000001804 */
[C---:B------:R-:W-:Y:S08]  /*5e00*/  HMMA.16816.F32 R8, R76.reuse, R222, R8 ;  /* 0x000000de4c08723c */ /* 0x040ff00000001808 */
[C---:B------:R-:W-:Y:S03]  /*5e10*/  HMMA.16816.F32 R12, R76.reuse, R224, R12 ;  /* 0x000000e04c0c723c */ /* 0x040fe6000000180c */
[--C-:B-1----:R-:W-:Y:S04]  /*5e20*/  SHF.R.U32.HI R0, RZ, 0x1, R252.reuse ;  /* 0x00000001ff007819 */ /* 0x102fe800000116fc */
[----:B------:R-:W-:Y:S01]  /*5e30*/  LOP3.LUT R0, R0, 0x10, RZ, 0xc0, !PT ;  /* 0x0000001000007812 */ /* 0x000fe200078ec0ff */
[----:B------:R-:W-:Y:S03]  /*5e40*/  HMMA.16816.F32 R16, R76, R226, R16 ;  /* 0x000000e24c10723c */ /* 0x000fe60000001810 */
[--C-:B------:R-:W-:Y:S04]  /*5e50*/  LOP3.LUT R0, R0, 0x8, R252.reuse, 0xf8, !PT ;  /* 0x0000000800007812 */ /* 0x100fe800078ef8fc */
[----:B------:R-:W-:Y:S01]  /*5e60*/  LOP3.LUT R0, R0, R3, RZ, 0x3c, !PT ;  /* 0x0000000300007212 */ /* 0x000fe200078e3cff */
[C---:B---3--:R-:W-:Y:S05]  /*5e70*/  HMMA.16816.F32 R4, R68.reuse, R228, R4 ;  /* 0x000000e44404723c */ /* 0x048fea0000001804 */
[----:B------:R-:W-:Y:S03]  /*5e80*/  LOP3.LUT R0, R0, 0x200, R249, 0xf8, !PT ;  /* 0x0000020000007812 */ /* 0x000fe600078ef8f9 */
[C---:B------:R-:W-:Y:S08]  /*5e90*/  HMMA.16816.F32 R8, R68.reuse, R230, R8 ;  /* 0x000000e64408723c */ /* 0x040ff00000001808 */
[C---:B------:R-:W-:Y:S08]  /*5ea0*/  HMMA.16816.F32 R12, R68.reuse, R232, R12 ;  /* 0x000000e8440c723c */ /* 0x040ff0000000180c */
[----:B------:R-:W-:Y:S03]  /*5eb0*/  HMMA.16816.F32 R16, R68, R234, R16 ;  /* 0x000000ea4410723c */ /* 0x000fe60000001810 */
[----:B------:R-:W-:Y:S02]  /*5ec0*/  SHF.R.U32.HI R68, RZ, 0x3, R252 ;  /* 0x00000003ff447819 */ /* 0x000fe400000116fc */
[----:B------:R-:W-:Y:S02]  /*5ed0*/  LEA R252, R0, UR4, 0x1 ;  /* 0x0000000400fc7c11 */ /* 0x000fe4000f8e08ff */
[----:B------:R-:W-:Y:S01]  /*5ee0*/  LOP3.LUT R2, R2, 0x18, R68, 0xf8, !PT ;  /* 0x0000001802027812 */ /* 0x000fe200078ef844 */
[C---:B----4-:R-:W-:Y:S05]  /*5ef0*/  HMMA.16816.F32 R4, R72.reuse, R236, R4 ;  /* 0x000000ec4804723c */ /* 0x050fea0000001804 */
[--C-:B------:R-:W-:Y:S03]  /*5f00*/  LOP3.LUT R2, R2, 0x1c0, R81.reuse, 0xf8, !PT ;  /* 0x000001c002027812 */ /* 0x100fe600078ef851 */
[C---:B------:R-:W-:Y:S03]  /*5f10*/  HMMA.16816.F32 R8, R72.reuse, R238, R8 ;  /* 0x000000ee4808723c */ /* 0x040fe60000001808 */
[----:B------:R-:W-:Y:S02]  /*5f20*/  LOP3.LUT R2, R2, 0x38, R92, 0x78, !PT ;  /* 0x0000003802027812 */ /* 0x000fe400078e785c */
[----:B------:R-:W-:Y:S02]  /*5f30*/  LEA R92, R0, UR5, 0x1 ;  /* 0x00000005005c7c11 */ /* 0x000fe4000f8e08ff */
[----:B------:R-:W-:Y:S01]  /*5f40*/  LOP3.LUT R68, R2, 0x200, R81, 0xf8, !PT ;  /* 0x0000020002447812 */ /* 0x000fe200078ef851 */
[C---:B------:R-:W-:Y:S01]  /*5f50*/  HMMA.16816.F32 R12, R72.reuse, R240, R12 ;  /* 0x000000f0480c723c */ /* 0x040fe2000000180c */
[----:B------:R-:W1:Y:S02]  /*5f60*/  S2R R0, SR_TID.X ;  /* 0x0000000000007919 */ /* 0x000e640000002100 */
[C---:B-----5:R-:W-:Y:S01]  /*5f70*/  FADD.FTZ R2, -R89.reuse, R4 ;  /* 0x0000000459027221 */ /* 0x060fe20000010100 */
[----:B------:R-:W-:Y:S01]  /*5f80*/  FADD.FTZ R3, -R89, R5 ;  /* 0x0000000559037221 */ /* 0x000fe20000010100 */
[C---:B------:R-:W-:Y:S01]  /*5f90*/  FADD.FTZ R4, -R88.reuse, R6 ;  /* 0x0000000658047221 */ /* 0x040fe20000010100 */
[----:B------:R-:W-:Y:S01]  /*5fa0*/  FADD.FTZ R7, -R88, R7 ;  /* 0x0000000758077221 */ /* 0x000fe20000010100 */
[----:B------:R-:W-:Y:S01]  /*5fb0*/  STL [R1+0x8], R68 ;  /* 0x0000084401007387 */ /* 0x000fe20000100800 */
        /* <DEDUP_REMOVED lines=16> */
[C---:B------:R-:W-:Y:S01]  /*60c0*/  FADD.FTZ R8, -R89.reuse, R8 ;  /* 0x0000000859087221 */ /* 0x040fe20000010100 */
[----:B------:R-:W-:Y:S01]  /*60d0*/  F2FP.F16.F32.PACK_AB R2, R2, R95 ;  /* 0x0000005f0202723e */ /* 0x000fe200000000ff */
[----:B------:R2:W-:Y:S01]  /*60e0*/  STS [R246+0x12000], R3 ;  /* 0x01200003f6007388 */ /* 0x0005e20000000800 */
[----:B------:R-:W-:Y:S01]  /*60f0*/  FSETP.GE.FTZ.AND P0, PT, R90, RZ, PT ;  /* 0x000000ff5a00720b */ /* 0x000fe20003f16000 */
[----:B------:R-:W-:Y:S01]  /*6100*/  FADD.FTZ R13, -R89, R13 ;  /* 0x0000000d590d7221 */ /* 0x000fe20000010100 */
[----:B------:R-:W-:Y:S01]  /*6110*/  FSETP.GE.FTZ.AND P3, PT, R98, RZ, PT ;  /* 0x000000ff6200720b */ /* 0x000fe20003f76000 */
[----:B------:R3:W-:Y:S01]  /*6120*/  STS [R246+0x12400], R2 ;  /* 0x01240002f6007388 */ /* 0x0007e20000000800 */
[----:B------:R-:W-:Y:S01]  /*6130*/  FSETP.GE.FTZ.AND P2, PT, R97, RZ, PT ;  /* 0x000000ff6100720b */ /* 0x000fe20003f56000 */
[C---:B------:R-:W-:Y:S01]  /*6140*/  FADD.FTZ R14, -R88.reuse, R14 ;  /* 0x0000000e580e7221 */ /* 0x040fe20000010100 */
[----:B------:R-:W-:Y:S01]  /*6150*/  FSETP.GE.FTZ.AND P4, PT, R99, RZ, PT ;  /* 0x000000ff6300720b */ /* 0x000fe20003f96000 */
[----:B------:R-:W-:Y:S01]  /*6160*/  FADD.FTZ R15, -R88, R15 ;  /* 0x0000000f580f7221 */ /* 0x000fe20000010100 */
[-C--:B------:R-:W-:Y:S01]  /*6170*/  FSEL R6, R6, R89.reuse, P3 ;  /* 0x0000005906067208 */ /* 0x080fe20001800000 */
[----:B------:R-:W-:Y:S01]  /*6180*/  FMUL.FTZ R94, R94, R4 ;  /* 0x000000045e5e7220 */ /* 0x000fe20000410000 */
        /* <DEDUP_REMOVED lines=8> */
[----:B------:R-:W-:Y:S01]  /*6210*/  FSEL R4, R13, R89, P3 ;  /* 0x000000590d047208 */ /* 0x000fe20001800000 */
[----:B------:R-:W-:Y:S01]  /*6220*/  FADD.FTZ R18, -R88, R18 ;  /* 0x0000001258127221 */ /* 0x000fe20000010100 */
[----:B------:R-:W-:Y:S01]  /*6230*/  FSETP.GE.FTZ.AND P3, PT, R244, RZ, PT ;  /* 0x000000fff400720b */ /* 0x000fe20003f76000 */
[----:B------:R-:W-:Y:S01]  /*6240*/  IMAD.IADD R92, R80, 0x1, R92 ;  /* 0x00000001505c7824 */ /* 0x000fe200078e025c */
[----:B------:R-:W-:Y:S01]  /*6250*/  F2FP.F16.F32.PACK_AB R5, R6, R7 ;  /* 0x000000070605723e */ /* 0x000fe200000000ff */
[----:B------:R-:W-:Y:S01]  /*6260*/  FMUL.FTZ R85, R85, R4 ;  /* 0x0000000455557220 */ /* 0x000fe20000410000 */
[----:B--2---:R-:W-:Y:S02]  /*6270*/  FSEL R3, R12, R89, P0 ;  /* 0x000000590c037208 */ /* 0x004fe40000000000 */
[----:B------:R-:W-:Y:S01]  /*6280*/  FSETP.GE.FTZ.AND P0, PT, R87, RZ, PT ;  /* 0x000000ff5700720b */ /* 0x000fe20003f16000 */
[----:B------:R-:W-:Y:S01]  /*6290*/  STS [R247+-0x2000], R5 ;  /* 0xffe00005f7007388 */ /* 0x000fe20000000800 */
[----:B------:R-:W-:Y:S01]  /*62a0*/  FSETP.GE.FTZ.AND P4, PT, R245, RZ, PT ;  /* 0x000000fff500720b */ /* 0x000fe20003f96000 */
[----:B------:R-:W-:Y:S01]  /*62b0*/  FMUL.FTZ R90, R90, R3 ;  /* 0x000000035a5a7220 */ /* 0x000fe20000410000 */
[-C--:B------:R-:W-:Y:S02]  /*62c0*/  FSEL R3, R14, R88.reuse, P2 ;  /* 0x000000580e037208 */ /* 0x080fe40001000000 */
[----:B---3--:R-:W-:Y:S02]  /*62d0*/  FSEL R2, R15, R88, P0 ;  /* 0x000000580f027208 */ /* 0x008fe40000000000 */
[----:B------:R-:W-:Y:S01]  /*62e0*/  FSETP.GE.FTZ.AND P0, PT, R86, RZ, PT ;  /* 0x000000ff5600720b */ /* 0x000fe20003f16000 */
[----:B------:R-:W-:Y:S01]  /*62f0*/  FMUL.FTZ R83, R83, R3 ;  /* 0x0000000353537220 */ /* 0x000fe20000410000 */
[----:B------:R-:W-:Y:S01]  /*6300*/  F2FP.F16.F32.PACK_AB R3, R94, R97 ;  /* 0x000000615e03723e */ /* 0x000fe200000000ff */
[----:B------:R-:W-:Y:S01]  /*6310*/  FMUL.FTZ R4, R87, R2 ;  /* 0x0000000257047220 */ /* 0x000fe20000410000 */
[----:B------:R-:W-:Y:S02]  /*6320*/  F2FP.F16.F32.PACK_AB R2, R85, R90 ;  /* 0x0000005a5502723e */ /* 0x000fe400000000ff */
[----:B------:R-:W-:Y:S01]  /*6330*/  FSETP.GE.FTZ.AND P2, PT, R84, RZ, PT ;  /* 0x000000ff5400720b */ /* 0x000fe20003f56000 */
[----:B------:R2:W-:Y:S01]  /*6340*/  STS [R247+-0x1c00], R3 ;  /* 0xffe40003f7007388 */ /* 0x0005e20000000800 */
[----:B------:R-:W-:Y:S01]  /*6350*/  FSEL R16, R16, R89, P4 ;  /* 0x0000005910107208 */ /* 0x000fe20002000000 */
[----:B------:R-:W-:Y:S01]  /*6360*/  @P3 FADD.FTZ R89, -R89, R17 ;  /* 0x0000001159593221 */ /* 0x000fe20000010100 */
[----:B------:R-:W-:Y:S01]  /*6370*/  FSEL R18, R18, R88, P2 ;  /* 0x0000005812127208 */ /* 0x000fe20001000000 */
[----:B------:R3:W-:Y:S01]  /*6380*/  STS [R82+-0x2000], R2 ;  /* 0xffe0000252007388 */ /* 0x0007e20000000800 */
[----:B------:R-:W-:Y:S01]  /*6390*/  F2FP.F16.F32.PACK_AB R4, R4, R83 ;  /* 0x000000530404723e */ /* 0x000fe200000000ff */
[----:B------:R-:W-:Y:S01]  /*63a0*/  @P0 FADD.FTZ R88, -R88, R19 ;  /* 0x0000001358580221 */ /* 0x000fe20000010100 */
[----:B------:R-:W-:Y:S01]  /*63b0*/  FMUL.FTZ R245, R245, R16 ;  /* 0x00000010f5f57220 */ /* 0x000fe20000410000 */
[----:B------:R-:W-:Y:S01]  /*63c0*/  FMUL.FTZ R84, R84, R18 ;  /* 0x0000001254547220 */ /* 0x000fe20000410000 */
[----:B------:R-:W-:Y:S01]  /*63d0*/  FMUL.FTZ R89, R244, R89 ;  /* 0x00000059f4597220 */ /* 0x000fe20000410000 */
[----:B------:R-:W-:Y:S01]  /*63e0*/  FMUL.FTZ R86, R86, R88 ;  /* 0x0000005856567220 */ /* 0x000fe20000410000 */
[----:B------:R-:W-:Y:S01]  /*63f0*/  STS [R82+-0x1c00], R4 ;  /* 0xffe4000452007388 */ /* 0x000fe20000000800 */
[----:B------:R-:W-:Y:S02]  /*6400*/  LEA R244, R68, UR4, 0x1 ;  /* 0x0000000444f47c11 */ /* 0x000fe4000f8e08ff */
[----:B--2---:R-:W-:Y:S02]  /*6410*/  F2FP.F16.F32.PACK_AB R3, R89, R245 ;  /* 0x000000f55903723e */ /* 0x004fe400000000ff */
[----:B---3--:R-:W-:Y:S03]  /*6420*/  F2FP.F16.F32.PACK_AB R2, R86, R84 ;  /* 0x000000545602723e */ /* 0x008fe600000000ff */
[----:B------:R2:W-:Y:S04]  /*6430*/  STS [R251+-0x2000], R3 ;  /* 0xffe00003fb007388 */ /* 0x0005e80000000800 */
[----:B------:R-:W-:Y:S01]  /*6440*/  STS [R251+-0x1c00], R2 ;  /* 0xffe40002fb007388 */ /* 0x000fe20000000800 */
[----:B------:R-:W-:Y:S01]  /*6450*/  BAR.SYNC.DEFER_BLOCKING 0x0 ;  /* 0x0000000000007b1d */ /* 0x000fe20000010000 */
[----:B--2---:R-:W-:Y:S05]  /*6460*/  IMAD.MOV.U32 R3, RZ, RZ, R68 ;  /* 0x000000ffff037224 */ /* 0x004fea00078e0044 */
        /* <DEDUP_REMOVED lines=18> */
[-C--:B------:R-:W-:Y:S01]  /*6590*/  HMMA.16816.F32 R44, R12, R18.reuse, R44 ;  /* 0x000000120c2c723c */ /* 0x080fe2000000182c */
[----:B------:R-:W4:Y:S07]  /*65a0*/  S2R R251, SR_TID.X ;  /* 0x0000000000fb7919 */ /* 0x000f2e0000002100 */
[C---:B------:R-:W-:Y:S01]  /*65b0*/  HMMA.16816.F32 R48, R4.reuse, R18, R48 ;  /* 0x000000120430723c */ /* 0x040fe20000001830 */
[----:B------:R-:W-:Y:S07]  /*65c0*/  LDSM.16.MT88.4 R16, [R92+0x1000] ;  /* 0x001000005c10783b */ /* 0x000fee0000004200 */
[-C--:B-1----:R-:W-:Y:S01]  /*65d0*/  HMMA.16816.F32 R52, R4, R68.reuse, R52 ;  /* 0x000000440434723c */ /* 0x082fe20000001834 */
[----:B------:R-:W-:Y:S07]  /*65e0*/  LDSM.16.MT88.4 R92, [R92+0x1800] ;  /* 0x001800005c5c783b */ /* 0x000fee0000004200 */
        /* <DEDUP_REMOVED lines=11> */
[-C--:B------:R-:W-:Y:S01]  /*66a0*/  HMMA.16816.F32 R36, R72, R84.reuse, R36 ;  /* 0x000000544824723c */ /* 0x080fe20000001824 */
[----:B------:R-:W-:Y:S07]  /*66b0*/  LDSM.16.MT88.4 R244, [R244+0xb800] ;  /* 0x00b80000f4f4783b */ /* 0x000fee0000004200 */
        /* <DEDUP_REMOVED lines=8> */
[----:B------:R-:W-:Y:S01]  /*6740*/  IMAD.SHL.U32 R81, R0, 0x8, RZ ;  /* 0x0000000800517824 */ /* 0x000fe200078e00ff */
[----:B------:R-:W-:Y:S04]  /*6750*/  LOP3.LUT R0, R250, 0x400, R249, 0xf8, !PT ;  /* 0x00000400fa007812 */ /* 0x000fe800078ef8f9 */
[----:B------:R-:W-:Y:S04]  /*6760*/  HMMA.16816.F32 R64, R72, R10, R64 ;  /* 0x0000000a4840723c */ /* 0x000fe80000001840 */
[----:B------:R-:W-:Y:S04]  /*6770*/  LOP3.LUT R0, R0, R248, RZ, 0xfc, !PT ;  /* 0x000000f800007212 */ /* 0x000fe800078efcff */
[-C--:B-1----:R-:W-:Y:S05]  /*6780*/  HMMA.16816.F32 R20, R4, R12.reuse, R20 ;  /* 0x0000000c0414723c */ /* 0x082fea0000001814 */
[----:B------:R-:W-:Y:S02]  /*6790*/  LEA R2, R0, UR4, 0x1 ;  /* 0x0000000400027c11 */ /* 0x000fe4000f8e08ff */
[----:B------:R-:W-:Y:S01]  /*67a0*/  LEA R0, R3, UR4, 0x1 ;  /* 0x0000000403007c11 */ /* 0x000fe2000f8e08ff */
        /* <DEDUP_REMOVED lines=96> */
.L_x_1321:
        /* <DEDUP_REMOVED lines=8> */
[----:B------:R-:W-:Y:S04]  /*6e30*/  STL.64 [R1+0xc0], R44 ;  /* 0x0000c02c01007387 */ /* 0x000fe80000100a00 */
[----:B------:R-:W-:Y:S04]  /*6e40*/  STL.64 [R1+0xb8], R42 ;  /* 0x0000b82a01007387 */ /* 0x000fe80000100a00 */
[----:B------:R4:W-:Y:S04]  /*6e50*/  STL.64 [R1+0xb0], R40 ;  /* 0x0000b02801007387 */ /* 0x0009e80000100a00 */
[----:B------:R-:W-:Y:S04]  /*6e60*/  STL.64 [R1+0xa8], R38 ;  /* 0x0000a82601007387 */ /* 0x000fe80000100a00 */
[----:B------:R-:W-:Y:S01]  /*6e70*/  STL.64 [R1+0xa0], R36 ;  /* 0x0000a02401007387 */ /* 0x000fe20000100a00 */
[-C--:B--2---:R-:W-:Y:S03]  /*6e80*/  HMMA.16816.F32 R4, R96, R16.reuse, RZ ;  /* 0x000000106004723c */ /* 0x084fe600000018ff */
[----:B------:R-:W-:Y:S01]  /*6e90*/  STL.64 [R1+0x98], R34 ;  /* 0x0000982201007387 */ /* 0x000fe20000100a00 */
[----:B---3--:R-:W-:Y:S03]  /*6ea0*/  IMAD.MOV.U32 R47, RZ, RZ, 0x20 ;  /* 0x00000020ff2f7424 */ /* 0x008fe600078e00ff */
[----:B------:R-:W-:Y:S01]  /*6eb0*/  STL.64 [R1+0x90], R32 ;  /* 0x0000902001007387 */ /* 0x000fe20000100a00 */
[C---:B------:R-:W-:Y:S03]  /*6ec0*/  HMMA.16816.F32 R8, R92.reuse, R16, RZ ;  /* 0x000000105c08723c */ /* 0x040fe600000018ff */
[----:B------:R-:W-:Y:S01]  /*6ed0*/  LDSM.16.MT88.4 R32, [R0+0xd000] ;  /* 0x00d000000020783b */ /* 0x000fe20000004200 */
[----:B------:R-:W-:Y:S03]  /*6ee0*/  SEL R47, R47, 0xffffffe0, !P0 ;  /* 0xffffffe02f2f7807 */ /* 0x000fe60004000000 */
[----:B------:R-:W-:Y:S02]  /*6ef0*/  STL.64 [R1+0x88], R30 ;  /* 0x0000881e01007387 */ /* 0x000fe40000100a00 */
[----:B------:R-:W-:Y:S01]  /*6f00*/  IMAD.IADD R3, R47, 0x1, R2 ;  /* 0x000000012f037824 */ /* 0x000fe200078e0202 */
[-C--:B------:R-:W-:Y:S01]  /*6f10*/  HMMA.16816.F32 R12, R92, R18.reuse, RZ ;  /* 0x000000125c0c723c */ /* 0x080fe200000018ff */
[----:B------:R-:W-:Y:S04]  /*6f20*/  STL.64 [R1+0x80], R28 ;  /* 0x0000801c01007387 */ /* 0x000fe80000100a00 */
[----:B------:R-:W-:Y:S03]  /*6f30*/  LDSM.16.M88.4 R248, [R3+0x12000] ;  /* 0x0120000003f8783b */ /* 0x000fe60000000200 */
[C---:B------:R-:W-:Y:S01]  /*6f40*/  HMMA.16816.F32 R16, R96.reuse, R18, RZ ;  /* 0x000000126010723c */ /* 0x040fe200000018ff */
[----:B------:R-:W2:Y:S04]  /*6f50*/  LDSM.16.MT88.4 R28, [R0+0xc800] ;  /* 0x00c80000001c783b */ /* 0x000ea80000004200 */
[----:B------:R-:W-:Y:S03]  /*6f60*/  STL.64 [R1+0x78], R26 ;  /* 0x0000781a01007387 */ /* 0x000fe60000100a00 */
[-C--:B-1----:R-:W-:Y:S01]  /*6f70*/  HMMA.16816.F32 R68, R96, R80.reuse, RZ ;  /* 0x000000506044723c */ /* 0x082fe200000018ff */
[----:B------:R-:W-:Y:S04]  /*6f80*/  STL.64 [R1+0x70], R24 ;  /* 0x0000701801007387 */ /* 0x000fe80000100a00 */
[----:B------:R-:W-:Y:S03]  /*6f90*/  LDSM.16.MT88.4 R24, [R0+0x10800] ;  /* 0x010800000018783b */ /* 0x000fe60000004200 */
[C---:B------:R-:W-:Y:S01]  /*6fa0*/  HMMA.16816.F32 R72, R92.reuse, R80, RZ ;  /* 0x000000505c48723c */ /* 0x040fe200000018ff */
[----:B------:R-:W-:Y:S04]  /*6fb0*/  STL.64 [R1+0x68], R22 ;  /* 0x0000681601007387 */ /* 0x000fe80000100a00 */
[----:B------:R-:W-:Y:S03]  /*6fc0*/  STL.64 [R1+0x60], R20 ;  /* 0x0000601401007387 */ /* 0x000fe60000100a00 */
[-C--:B------:R-:W-:Y:S01]  /*6fd0*/  HMMA.16816.F32 R76, R92, R82.reuse, RZ ;  /* 0x000000525c4c723c */ /* 0x080fe200000018ff */
[----:B------:R1:W3:Y:S01]  /*6fe0*/  LDSM.16.M88.4 R20, [R3+0x13000] ;  /* 0x013000000314783b */ /* 0x0002e20000000200 */
[----:B----4-:R-:W4:Y:S06]  /*6ff0*/  S2R R40, SR_TID.X ;  /* 0x0000000000287919 */ /* 0x010f2c0000002100 */
[C---:B------:R-:W-:Y:S08]  /*7000*/  HMMA.16816.F32 R80, R96.reuse, R82, RZ ;  /* 0x000000526050723c */ /* 0x040ff000000018ff */
[-C--:B------:R-:W-:Y:S08]  /*7010*/  HMMA.16816.F32 R84, R96, R244.reuse, RZ ;  /* 0x000000f46054723c */ /* 0x080ff000000018ff */
[C---:B------:R-:W-:Y:S02]  /*7020*/  HMMA.16816.F32 R88, R92.reuse, R244, RZ ;  /* 0x000000f45c58723c */ /* 0x040fe400000018ff */
[C---:B-1----:R-:W-:Y:S02]  /*7030*/  VIADD R3, R2.reuse, 0x12000 ;  /* 0x0001200002037836 */ /* 0x042fe40000000000 */
[----:B------:R-:W-:Y:S02]  /*7040*/  VIADD R2, R2, 0x12040 ;  /* 0x0001204002027836 */ /* 0x000fe40000000000 */
[----:B------:R-:W-:Y:S02]  /*7050*/  @P1 VIADD R2, R3, 0xffffffc0 ;  /* 0xffffffc003021836 */ /* 0x000fe40000000000 */
[-C--:B------:R-:W-:Y:S01]  /*7060*/  HMMA.16816.F32 R92, R92, R246.reuse, RZ ;  /* 0x000000f65c5c723c */ /* 0x080fe200000018ff */
[----:B------:R-:W1:Y:S01]  /*7070*/  LDC R3, c[0x0][0x44c] ;  /* 0x00011300ff037b82 */ /* 0x000e620000000800 */
[--C-:B----4-:R-:W-:Y:S02]  /*7080*/  SHF.R.U32.HI R39, RZ, 0x1, R40.reuse ;  /* 0x00000001ff277819 */ /* 0x110fe40000011628 */
[----:B------:R-:W-:Y:S04]  /*7090*/  SHF.R.U32.HI R40, RZ, 0x2, R40 ;  /* 0x00000002ff287819 */ /* 0x000fe80000011628 */
[----:B------:R-:W-:Y:S01]  /*70a0*/  HMMA.16816.F32 R96, R96, R246, RZ ;  /* 0x000000f66060723c */ /* 0x000fe200000018ff */
[----:B------:R-:W4:Y:S07]  /*70b0*/  LDSM.16.MT88.4 R244, [R0+0xe800] ;  /* 0x00e8000000f4783b */ /* 0x000f2e0000004200 */
[-C--:B--2---:R-:W-:Y:S08]  /*70c0*/  HMMA.16816.F32 R4, R248, R28.reuse, R4 ;  /* 0x0000001cf804723c */ /* 0x084ff00000001804 */
[C---:B---3--:R-:W-:Y:S08]  /*70d0*/  HMMA.16816.F32 R8, R20.reuse, R28, R8 ;  /* 0x0000001c1408723c */ /* 0x048ff00000001808 */
[-C--:B------:R-:W-:Y:S08]  /*70e0*/  HMMA.16816.F32 R12, R20, R30.reuse, R12 ;  /* 0x0000001e140c723c */ /* 0x080ff0000000180c */
[C---:B------:R-:W-:Y:S01]  /*70f0*/  HMMA.16816.F32 R16, R248.reuse, R30, R16 ;  /* 0x0000001ef810723c */ /* 0x040fe20000001810 */
[----:B------:R-:W-:Y:S07]  /*7100*/  LDSM.16.M88.4 R28, [R2+0x1000] ;  /* 0x00100000021c783b */ /* 0x000fee0000000200 */
[-C--:B----4-:R-:W-:Y:S08]  /*7110*/  HMMA.16816.F32 R68, R248, R244.reuse, R68 ;  /* 0x000000f4f844723c */ /* 0x090ff00000001844 */
[C---:B------:R-:W-:Y:S08]  /*7120*/  HMMA.16816.F32 R72, R20.reuse, R244, R72 ;  /* 0x000000f41448723c */ /* 0x040ff00000001848 */
[-C--:B------:R-:W-:Y:S08]  /*7130*/  HMMA.16816.F32 R76, R20, R246.reuse, R76 ;  /* 0x000000f6144c723c */ /* 0x080ff0000000184c */
[C---:B------:R-:W-:Y:S01]  /*7140*/  HMMA.16816.F32 R80, R248.reuse, R246, R80 ;  /* 0x000000f6f850723c */ /* 0x040fe20000001850 */
[----:B------:R2:W3:Y:S07]  /*7150*/  LDSM.16.M88.4 R244, [R2] ;  /* 0x0000000002f4783b */ /* 0x0004ee0000000200 */
[-C--:B------:R-:W-:Y:S08]  /*7160*/  HMMA.16816.F32 R84, R248, R24.reuse, R84 ;  /* 0x00000018f854723c */ /* 0x080ff00000001854 */
[C---:B------:R-:W-:Y:S08]  /*7170*/  HMMA.16816.F32 R88, R20.reuse, R24, R88 ;  /* 0x000000181458723c */ /* 0x040ff00000001858 */
[-C--:B------:R-:W-:Y:S01]  /*7180*/  HMMA.16816.F32 R92, R20, R26.reuse, R92 ;  /* 0x0000001a145c723c */ /* 0x080fe2000000185c */
[----:B------:R-:W4:Y:S02]  /*7190*/  LDL.LU.64 R20, [R1+0x28] ;  /* 0x0000280001147983 */ /* 0x000f240000300a00 */
[----:B--2---:R-:W-:Y:S02]  /*71a0*/  IMAD.IADD R2, R47, 0x1, R2 ;  /* 0x000000012f027824 */ /* 0x004fe400078e0202 */
[----:B------:R-:W-:Y:S03]  /*71b0*/  LDSM.16.MT88.4 R44, [R0+0x11800] ;  /* 0x01180000002c783b */ /* 0x000fe60000004200 */
[----:B------:R-:W-:Y:S01]  /*71c0*/  HMMA.16816.F32 R96, R248, R26, R96 ;  /* 0x0000001af860723c */ /* 0x000fe20000001860 */
[----:B------:R-:W2:Y:S04]  /*71d0*/  LDSM.16.MT88.4 R248, [R0+0xf000] ;  /* 0x00f0000000f8783b */ /* 0x000ea80000004200 */
[----:B------:R-:W4:Y:S03]  /*71e0*/  LDL R41, [R1+0x40] ;  /* 0x0000400001297983 */ /* 0x000f260000100800 */
[-C--:B---3--:R-:W-:Y:S01]  /*71f0*/  HMMA.16816.F32 R4, R244, R32.reuse, R4 ;  /* 0x00000020f404723c */ /* 0x088fe20000001804 */
[----:B------:R-:W3:Y:S07]  /*7200*/  LDSM.16.MT88.4 R24, [R0+0x11000] ;  /* 0x011000000018783b */ /* 0x000eee0000004200 */
[C---:B------:R-:W-:Y:S08]  /*7210*/  HMMA.16816.F32 R8, R28.reuse, R32, R8 ;  /* 0x000000201c08723c */ /* 0x040ff00000001808 */
[-C--:B------:R-:W-:Y:S08]  /*7220*/  HMMA.16816.F32 R12, R28, R34.reuse, R12 ;  /* 0x000000221c0c723c */ /* 0x080ff0000000180c */
[C---:B------:R-:W-:Y:S01]  /*7230*/  HMMA.16816.F32 R16, R244.reuse, R34, R16 ;  /* 0x00000022f410723c */ /* 0x040fe20000001810 */
[----:B------:R-:W-:Y:S07]  /*7240*/  LDSM.16.MT88.4 R32, [R0+0xd800] ;  /* 0x00d800000020783b */ /* 0x000fee0000004200 */
[-C--:B--2---:R-:W-:Y:S08]  /*7250*/  HMMA.16816.F32 R68, R244, R248.reuse, R68 ;  /* 0x000000f8f444723c */ /* 0x084ff00000001844 */
[C---:B------:R-:W-:Y:S08]  /*7260*/  HMMA.16816.F32 R72, R28.reuse, R248, R72 ;  /* 0x000000f81c48723c */ /* 0x040ff00000001848 */
[-C--:B------:R-:W-:Y:S08]  /*7270*/  HMMA.16816.F32 R76, R28, R250.reuse, R76 ;  /* 0x000000fa1c4c723c */ /* 0x080ff0000000184c */
[C---:B------:R-:W-:Y:S01]  /*7280*/  HMMA.16816.F32 R80, R244.reuse, R250, R80 ;  /* 0x000000faf450723c */ /* 0x040fe20000001850 */
[----:B------:R-:W2:Y:S07]  /*7290*/  LDSM.16.M88.4 R248, [R2] ;  /* 0x0000000002f8783b */ /* 0x000eae0000000200 */
[-C--:B---3--:R-:W-:Y:S08]  /*72a0*/  HMMA.16816.F32 R84, R244, R24.reuse, R84 ;  /* 0x00000018f454723c */ /* 0x088ff00000001854 */
[C---:B------:R-:W-:Y:S04]  /*72b0*/  HMMA.16816.F32 R88, R28.reuse, R24, R88 ;  /* 0x000000181c58723c */ /* 0x040fe80000001858 */
[----:B-1----:R-:W-:Y:S04]  /*72c0*/  IMAD R24, R3, UR10, RZ ;  /* 0x0000000a03187c24 */ /* 0x002fe8000f8e02ff */
[-C--:B------:R-:W-:Y:S01]  /*72d0*/  HMMA.16816.F32 R92, R28, R26.reuse, R92 ;  /* 0x0000001a1c5c723c */ /* 0x080fe2000000185c */
[----:B------:R1:W3:Y:S07]  /*72e0*/  LDSM.16.M88.4 R28, [R2+0x1000] ;  /* 0x00100000021c783b */ /* 0x0002ee0000000200 */
[----:B------:R-:W-:Y:S01]  /*72f0*/  HMMA.16816.F32 R96, R244, R26, R96 ;  /* 0x0000001af460723c */ /* 0x000fe20000001860 */
[----:B------:R1:W3:Y:S07]  /*7300*/  LDSM.16.MT88.4 R244, [R0+0xf800] ;  /* 0x00f8000000f4783b */ /* 0x0002ee0000004200 */
[-C--:B--2---:R-:W-:Y:S05]  /*7310*/  HMMA.16816.F32 R4, R248, R32.reuse, R4 ;  /* 0x00000020f804723c */ /* 0x084fea0000001804 */
[C---:B-1----:R-:W-:Y:S02]  /*7320*/  IMAD.U32 R2, R24.reuse, -0x40, RZ ;  /* 0xffffffc018027824 */ /* 0x042fe400078e00ff */
[----:B------:R-:W-:Y:S01]  /*7330*/  IMAD.SHL.U32 R0, R24, 0x8, RZ ;  /* 0x0000000818007824 */ /* 0x000fe200078e00ff */
[C---:B---3--:R-:W-:Y:S04]  /*7340*/  HMMA.16816.F32 R8, R28.reuse, R32, R8 ;  /* 0x000000201c08723c */ /* 0x048fe80000001808 */
[----:B------:R-:W-:Y:S04]  /*7350*/  IMAD.MOV.U32 R25, RZ, RZ, R28 ;  /* 0x000000ffff197224 */ /* 0x000fe800078e001c */
[-C--:B------:R-:W-:Y:S08]  /*7360*/  HMMA.16816.F32 R12, R28, R34.reuse, R12 ;  /* 0x000000221c0c723c */ /* 0x080ff0000000180c */
[C---:B------:R-:W-:Y:S08]  /*7370*/  HMMA.16816.F32 R16, R248.reuse, R34, R16 ;  /* 0x00000022f810723c */ /* 0x040ff00000001810 */
[-C--:B------:R-:W-:Y:S08]  /*7380*/  HMMA.16816.F32 R68, R248, R244.reuse, R68 ;  /* 0x000000f4f844723c */ /* 0x080ff00000001844 */
[C---:B------:R-:W-:Y:S04]  /*7390*/  HMMA.16816.F32 R72, R28.reuse, R244, R72 ;  /* 0x000000f41c48723c */ /* 0x040fe80000001848 */
[----:B------:R-:W-:Y:S04]  /*73a0*/  IMAD.MOV.U32 R244, RZ, RZ, R25 ;  /* 0x000000fffff47224 */ /* 0x000fe800078e0019 */
[-C--:B------:R-:W-:Y:S08]  /*73b0*/  HMMA.16816.F32 R76, R28, R246.reuse, R76 ;  /* 0x000000f61c4c723c */ /* 0x080ff0000000184c */
[C---:B------:R-:W-:Y:S08]  /*73c0*/  HMMA.16816.F32 R80, R248.reuse, R246, R80 ;  /* 0x000000f6f850723c */ /* 0x040ff00000001850 */
[-C--:B------:R-:W-:Y:S03]  /*73d0*/  HMMA.16816.F32 R84, R248, R44.reuse, R84 ;  /* 0x0000002cf854723c */ /* 0x080fe60000001854 */
[C---:B----4-:R-:W-:Y:S04]  /*73e0*/  LEA R3, P0, R2.reuse, R20, 0x2 ;  /* 0x0000001402037211 */ /* 0x050fe800078010ff */
[----:B------:R-:W-:Y:S01]  /*73f0*/  LEA.HI.X.SX32 R2, R2, R21, 0x2, P0 ;  /* 0x0000001502027211 */ /* 0x000fe200000f16ff */
[----:B------:R-:W-:Y:S02]  /*7400*/  IMAD.MOV.U32 R22, RZ, RZ, R3 ;  /* 0x000000ffff167224 */ /* 0x000fe400078e0003 */
[----:B------:R-:W-:Y:S02]  /*7410*/  IMAD.MOV.U32 R3, RZ, RZ, R29 ;  /* 0x000000ffff037224 */ /* 0x000fe400078e001d */
[----:B------:R-:W-:Y:S01]  /*7420*/  IMAD.MOV.U32 R23, RZ, RZ, R2 ;  /* 0x000000ffff177224 */ /* 0x000fe200078e0002 */
[C---:B------:R-:W-:Y:S01]  /*7430*/  LEA R36, P0, R0.reuse, R22, 0x2 ;  /* 0x0000001600247211 */ /* 0x040fe200078010ff */
[----:B------:R-:W-:Y:S02]  /*7440*/  IMAD.MOV.U32 R2, RZ, RZ, R30 ;  /* 0x000000ffff027224 */ /* 0x000fe400078e001e */
[----:B------:R-:W-:Y:S01]  /*7450*/  IMAD.MOV.U32 R245, RZ, RZ, R3 ;  /* 0x000000fffff57224 */ /* 0x000fe200078e0003 */
[----:B------:R-:W-:Y:S01]  /*7460*/  STL.64 [R1+0x28], R22 ;  /* 0x0000281601007387 */ /* 0x000fe20000100a00 */
[----:B------:R-:W-:Y:S01]  /*7470*/  LEA.HI.X.SX32 R37, R0, R23, 0x2, P0 ;  /* 0x0000001700257211 */ /* 0x000fe200000f16ff */
[----:B------:R-:W-:Y:S01]  /*7480*/  IMAD.MOV.U32 R0, RZ, RZ, R31 ;  /* 0x000000ffff007224 */ /* 0x000fe200078e001f */
[C---:B------:R-:W-:Y:S01]  /*7490*/  LEA R34, P0, R24.reuse, R36, 0x5 ;  /* 0x0000002418227211 */ /* 0x040fe200078028ff */
[----:B------:R-:W2:Y:S01]  /*74a0*/  LDL R43, [R1+0x44] ;  /* 0x00004400012b7983 */ /* 0x000ea20000100800 */
[----:B------:R-:W-:Y:S02]  /*74b0*/  IMAD.MOV.U32 R246, RZ, RZ, R2 ;  /* 0x000000fffff67224 */ /* 0x000fe400078e0002 */
[----:B------:R-:W-:Y:S01]  /*74c0*/  IMAD.MOV.U32 R247, RZ, RZ, R0 ;  /* 0x000000fffff77224 */ /* 0x000fe200078e0000 */
[----:B------:R-:W3:Y:S01]  /*74d0*/  LDL R42, [R1+0x48] ;  /* 0x00004800012a7983 */ /* 0x000ee20000100800 */
[----:B------:R-:W-:Y:S02]  /*74e0*/  @P2 LOP3.LUT R0, R39, 0x30, RZ, 0xc0, !PT ;  /* 0x0000003027002812 */ /* 0x000fe400078ec0ff */
[----:B------:R-:W-:Y:S02]  /*74f0*/  LEA.HI.X.SX32 R35, R24, R37, 0x5, P0 ;  /* 0x0000002518237211 */ /* 0x000fe400000f2eff */
[----:B------:R-:W-:Y:S01]  /*7500*/  @P2 LOP3.LUT R41, R0, 0x7, R40, 0xf8, !PT ;  /* 0x0000000700292812 */ /* 0x000fe200078ef828 */
[C---:B------:R-:W-:Y:S01]  /*7510*/  HMMA.16816.F32 R88, R244.reuse, R44, R88 ;  /* 0x0000002cf458723c */ /* 0x040fe20000001858 */
[----:B------:R-:W1:Y:S03]  /*7520*/  LDC R0, c[0x0][0x44c] ;  /* 0x00011300ff007b82 */ /* 0x000e660000000800 */
[C---:B------:R-:W-:Y:S04]  /*7530*/  LEA R20, P0, R24.reuse, R34, 0x5 ;  /* 0x0000002218147211 */ /* 0x040fe800078028ff */
[-C--:B------:R-:W-:Y:S01]  /*7540*/  HMMA.16816.F32 R92, R244, R46.reuse, R92 ;  /* 0x0000002ef45c723c */ /* 0x080fe2000000185c */
[----:B------:R-:W-:Y:S02]  /*7550*/  IMAD.MOV.U32 R244, RZ, RZ, 0x4 ;  /* 0x00000004fff47424 */ /* 0x000fe400078e00ff */
[C---:B------:R-:W-:Y:S02]  /*7560*/  LEA.HI.X.SX32 R21, R24.reuse, R35, 0x5, P0 ;  /* 0x0000002318157211 */ /* 0x040fe400000f2eff */
[----:B------:R-:W-:Y:S01]  /*7570*/  @P2 IMAD.WIDE.U32 R244, R41, R244, UR56 ;  /* 0x0000003829f42e25 */ /* 0x000fe2000f8e00f4 */
[C---:B------:R-:W-:Y:S01]  /*7580*/  LEA R32, P0, R24.reuse, R20, 0x5 ;  /* 0x0000001418207211 */ /* 0x040fe200078028ff */
[----:B------:R-:W-:Y:S01]  /*7590*/  @UP0 UMOV UR56, UR60 ;  /* 0x0000003c00380c82 */ /* 0x000fe20008000000 */
[----:B------:R-:W-:Y:S01]  /*75a0*/  HMMA.16816.F32 R96, R248, R46, R96 ;  /* 0x0000002ef860723c */ /* 0x000fe20000001860 */
[----:B------:R-:W5:Y:S01]  /*75b0*/  LDL.LU.64 R46, [R1+0xc8] ;  /* 0x0000c800012e7983 */ /* 0x000f620000300a00 */
[----:B------:R-:W-:Y:S02]  /*75c0*/  @UP0 UMOV UR57, UR16 ;  /* 0x0000001000390c82 */ /* 0x000fe40008000000 */
[C---:B------:R-:W-:Y:S01]  /*75d0*/  LEA.HI.X.SX32 R33, R24.reuse, R21, 0x5, P0 ;  /* 0x0000001518217211 */ /* 0x040fe200000f2eff */
[----:B------:R-:W5:Y:S01]  /*75e0*/  LDL.LU.64 R44, [R1+0xc0] ;  /* 0x0000c000012c7983 */ /* 0x000f620000300a00 */
[C---:B------:R-:W-:Y:S03]  /*75f0*/  LEA R30, P0, R24.reuse, R32, 0x5 ;  /* 0x00000020181e7211 */ /* 0x040fe600078028ff */
[----:B------:R-:W-:Y:S01]  /*7600*/  @P2 STL [R1+0x40], R41 ;  /* 0x0000402901002387 */ /* 0x000fe20000100800 */
[----:B------:R-:W-:Y:S01]  /*7610*/  LEA.HI.X.SX32 R31, R24, R33, 0x5, P0 ;  /* 0x00000021181f7211 */ /* 0x000fe200000f2eff */
[----:B-1----:R-:W-:Y:S01]  /*7620*/  IMAD R0, R0, UR10, RZ ;  /* 0x0000000a00007c24 */ /* 0x002fe2000f8e02ff */
[C---:B------:R-:W-:Y:S04]  /*7630*/  LEA R246, P0, R24.reuse, R30, 0x5 ;  /* 0x0000001e18f67211 */ /* 0x040fe800078028ff */
[C---:B------:R-:W-:Y:S02]  /*7640*/  LEA.HI.X.SX32 R247, R24.reuse, R31, 0x5, P0 ;  /* 0x0000001f18f77211 */ /* 0x040fe400000f2eff */
[C---:B------:R-:W-:Y:S04]  /*7650*/  LEA R28, P0, R24.reuse, R246, 0x5 ;  /* 0x000000f6181c7211 */ /* 0x040fe800078028ff */
[C---:B------:R-:W-:Y:S03]  /*7660*/  LEA.HI.X.SX32 R29, R24.reuse, R247, 0x5, P0 ;  /* 0x000000f7181d7211 */ /* 0x040fe600000f2eff */
[C---:B------:R-:W-:Y:S03]  /*7670*/  IMAD.WIDE R248, R24.reuse, -0xc0, R28 ;  /* 0xffffff4018f87825 */ /* 0x040fe600078e021c */
[C---:B------:R-:W-:Y:S04]  /*7680*/  LEA R2, P0, R24.reuse, R248, 0x5 ;  /* 0x000000f818027211 */ /* 0x040fe800078028ff */
[----:B------:R-:W-:Y:S02]  /*7690*/  LEA.HI.X.SX32 R3, R24, R249, 0x5, P0 ;  /* 0x000000f918037211 */ /* 0x000fe400000f2eff */
        /* <DEDUP_REMOVED lines=11> */
[----:B------:R-:W-:Y:S01]  /*7750*/  REDG.E.ADD.F32.FTZ.RN.STRONG.GPU desc[UR34][R30.64], R9 ;  /* 0x000000091e0079a6 */ /* 0x000fe2000c12f322 */
[C---:B-1----:R-:W-:Y:S03]  /*7760*/  LEA R244, P0, R0.reuse, R24, 0x5 ;  /* 0x0000001800f47211 */ /* 0x042fe600078028ff */
[----:B------:R-:W-:Y:S01]  /*7770*/  REDG.E.ADD.F32.FTZ.RN.STRONG.GPU desc[UR34][R246.64], R10 ;  /* 0x0000000af60079a6 */ /* 0x000fe2000c12f322 */
[C---:B------:R-:W-:Y:S02]  /*7780*/  LEA.HI.X.SX32 R245, R0.reuse, R25, 0x5, P0 ;  /* 0x0000001900f57211 */ /* 0x040fe400000f2eff */
[C---:B----4-:R-:W-:Y:S01]  /*7790*/  LEA R4, P0, R0.reuse, R244, 0x5 ;  /* 0x000000f400047211 */ /* 0x050fe200078028ff */
[----:B------:R-:W-:Y:S03]  /*77a0*/  REDG.E.ADD.F32.FTZ.RN.STRONG.GPU desc[UR34][R28.64], R11 ;  /* 0x0000000b1c0079a6 */ /* 0x000fe6000c12f322 */
[C---:B------:R-:W-:Y:S01]  /*77b0*/  LEA.HI.X.SX32 R5, R0.reuse, R245, 0x5, P0 ;  /* 0x000000f500057211 */ /* 0x040fe200000f2eff */
        /* <DEDUP_REMOVED lines=31> */
[----:B------:R1:W-:Y:S01]  /*79b0*/  REDG.E.ADD.F32.FTZ.RN.STRONG.GPU desc[UR34][R34.64+0x100], R74 ;  /* 0x0001004a220079a6 */ /* 0x0003e2000c12f322 */
[C---:B------:R-:W-:Y:S01]  /*79c0*/  LEA.HI.X.SX32 R33, R0.reuse, R35, 0x5, P0 ;  /* 0x0000002300217211 */ /* 0x040fe200000f2eff */
[----:B--2---:R-:W2:Y:S02]  /*79d0*/  LDC R70, c[0x0][0x44c] ;  /* 0x00011300ff467b82 */ /* 0x004ea40000000800 */
[----:B------:R1:W5:Y:S01]  /*79e0*/  LDL.LU.64 R40, [R1+0xb0] ;  /* 0x0000b00001287983 */ /* 0x0003620000300a00 */
[C---:B------:R-:W-:Y:S03]  /*79f0*/  IMAD.WIDE R30, R0.reuse, -0xc0, R32 ;  /* 0xffffff40001e7825 */ /* 0x040fe600078e0220 */
[----:B------:R2:W-:Y:S01]  /*7a00*/  REDG.E.ADD.F32.FTZ.RN.STRONG.GPU desc[UR34][R32.64+0x100], R75 ;  /* 0x0001004b200079a6 */ /* 0x0005e2000c12f322 */
[C---:B------:R-:W-:Y:S03]  /*7a10*/  LEA R28, P0, R0.reuse, R30, 0x5 ;  /* 0x0000001e001c7211 */ /* 0x040fe600078028ff */
[----:B------:R-:W-:Y:S01]  /*7a20*/  REDG.E.ADD.F32.FTZ.RN.STRONG.GPU desc[UR34][R22.64+0x180], R80 ;  /* 0x00018050160079a6 */ /* 0x000fe2000c12f322 */
[C---:B------:R-:W-:Y:S03]  /*7a30*/  LEA.HI.X.SX32 R29, R0.reuse, R31, 0x5, P0 ;  /* 0x0000001f001d7211 */ /* 0x040fe600000f2eff */
[----:B---3--:R3:W5:Y:S01]  /*7a40*/  LDL.LU.64 R38, [R1+0xa8] ;  /* 0x0000a80001267983 */ /* 0x0087620000300a00 */
[C---:B------:R-:W-:Y:S03]  /*7a50*/  LEA R250, P0, R0.reuse, R28, 0x5 ;  /* 0x0000001c00fa7211 */ /* 0x040fe600078028ff */
[----:B------:R3:W-:Y:S01]  /*7a60*/  REDG.E.ADD.F32.FTZ.RN.STRONG.GPU desc[UR34][R30.64+0x180], R81 ;  /* 0x000180511e0079a6 */ /* 0x0007e2000c12f322 */
[C---:B------:R-:W-:Y:S02]  /*7a70*/  LEA.HI.X.SX32 R251, R0.reuse, R29, 0x5, P0 ;  /* 0x0000001d00fb7211 */ /* 0x040fe400000f2eff */
[C---:B------:R-:W-:Y:S01]  /*7a80*/  LEA R248, P0, R0.reuse, R250, 0x5 ;  /* 0x000000fa00f87211 */ /* 0x040fe200078028ff */
[----:B----4-:R4:W5:Y:S03]  /*7a90*/  LDL.LU.64 R36, [R1+0xa0] ;  /* 0x0000a00001247983 */ /* 0x0109660000300a00 */
[C---:B------:R-:W-:Y:S01]  /*7aa0*/  LEA.HI.X.SX32 R249, R0.reuse, R251, 0x5, P0 ;  /* 0x000000fb00f97211 */ /* 0x040fe200000f2eff */
[----:B-1----:R4:W5:Y:S01]  /*7ab0*/  LDL.LU.64 R34, [R1+0x98] ;  /* 0x0000980001227983 */ /* 0x0029620000300a00 */
[----:B------:R-:W-:Y:S01]  /*7ac0*/  LEA R246, P0, R0, R248, 0x5 ;  /* 0x000000f800f67211 */ /* 0x000fe200078028ff */
[----:B--2---:R-:W-:Y:S02]  /*7ad0*/  IMAD R70, R70, UR10, RZ ;  /* 0x0000000a46467c24 */ /* 0x004fe4000f8e02ff */
[----:B------:R-:W-:Y:S01]  /*7ae0*/  REDG.E.ADD.F32.FTZ.RN.STRONG.GPU desc[UR34][R28.64+0x180], R82 ;  /* 0x000180521c0079a6 */ /* 0x000fe2000c12f322 */
[C---:B------:R-:W-:Y:S02]  /*7af0*/  LEA.HI.X.SX32 R247, R0.reuse, R249, 0x5, P0 ;  /* 0x000000f900f77211 */ /* 0x040fe400000f2eff */
[C---:B------:R-:W-:Y:S01]  /*7b00*/  LEA R2, P0, R0.reuse, R246, 0x5 ;  /* 0x000000f600027211 */ /* 0x040fe200078028ff */
[----:B------:R4:W5:Y:S03]  /*7b10*/  LDL.LU.64 R32, [R1+0x90] ;  /* 0x0000900001207983 */ /* 0x0009660000300a00 */
[C---:B------:R-:W-:Y:S01]  /*7b20*/  LEA.HI.X.SX32 R3, R0.reuse, R247, 0x5, P0 ;  /* 0x000000f700037211 */ /* 0x040fe200000f2eff */
[----:B------:R-:W-:Y:S01]  /*7b30*/  REDG.E.ADD.F32.FTZ.RN.STRONG.GPU desc[UR34][R250.64+0x180], R83 ;  /* 0x00018053fa0079a6 */ /* 0x000fe2000c12f322 */
[C---:B------:R-:W-:Y:S03]  /*7b40*/  LEA R26, P0, R0.reuse, R2, 0x5 ;  /* 0x00000002001a7211 */ /* 0x040fe600078028ff */
[----:B------:R-:W-:Y:S01]  /*7b50*/  REDG.E.ADD.F32.FTZ.RN.STRONG.GPU desc[UR34][R248.64+0x180], R76 ;  /* 0x0001804cf80079a6 */ /* 0x000fe2000c12f322 */
[C---:B------:R-:W-:Y:S03]  /*7b60*/  LEA.HI.X.SX32 R27, R0.reuse, R3, 0x5, P0 ;  /* 0x00000003001b7211 */ /* 0x040fe600000f2eff */
[----:B------:R-:W-:Y:S01]  /*7b70*/  REDG.E.ADD.F32.FTZ.RN.STRONG.GPU desc[UR34][R246.64+0x180], R77 ;  /* 0x0001804df60079a6 */ /* 0x000fe2000c12f322 */
        /* <DEDUP_REMOVED lines=23> */
[----:B------:R-:W4:Y:S01]  /*7cf0*/  LDL.LU R0, [R1+0x8] ;  /* 0x0000080001007983 */ /* 0x000f220000300800 */
        /* <DEDUP_REMOVED lines=15> */
[C---:B------:R-:W-:Y:S02]  /*7df0*/  LEA.HI.X.SX32 R5, R70.reuse, R7, 0x5, P0 ;  /* 0x0000000746057211 */ /* 0x040fe400000f2eff */
[C---:B-1----:R-:W-:Y:S01]  /*7e00*/  LEA R2, P0, R70.reuse, R4, 0x5 ;  /* 0x0000000446027211 */ /* 0x042fe200078028ff */
[----:B------:R1:W5:Y:S03]  /*7e10*/  LDL.LU.64 R28, [R1+0x80] ;  /* 0x00008000011c7983 */ /* 0x0003660000300a00 */
[C---:B------:R-:W-:Y:S01]  /*7e20*/  LEA.HI.X.SX32 R3, R70.reuse, R5, 0x5, P0 ;  /* 0x0000000546037211 */ /* 0x040fe200000f2eff */
[----:B------:R-:W-:Y:S01]  /*7e30*/  REDG.E.ADD.F32.FTZ.RN.STRONG.GPU desc[UR34][R4.64+0x280], R93 ;  /* 0x0002805d040079a6 */ /* 0x000fe2000c12f322 */
[C---:B--2---:R-:W-:Y:S03]  /*7e40*/  LEA R12, P0, R70.reuse, R2, 0x5 ;  /* 0x00000002460c7211 */ /* 0x044fe600078028ff */
[----:B------:R-:W-:Y:S01]  /*7e50*/  LDSM.16.MT88.4 R4, [R252+0x12000] ;  /* 0x01200000fc04783b */ /* 0x000fe20000004200 */
[----:B------:R-:W-:Y:S03]  /*7e60*/  LEA.HI.X.SX32 R13, R70, R3, 0x5, P0 ;  /* 0x00000003460d7211 */ /* 0x000fe600000f2eff */
[----:B------:R-:W-:Y:S04]  /*7e70*/  REDG.E.ADD.F32.FTZ.RN.STRONG.GPU desc[UR34][R2.64+0x280], R94 ;  /* 0x0002805e020079a6 */ /* 0x000fe8000c12f322 */
[----:B------:R-:W-:Y:S04]  /*7e80*/  REDG.E.ADD.F32.FTZ.RN.STRONG.GPU desc[UR34][R12.64+0x280], R95 ;  /* 0x0002805f0c0079a6 */ /* 0x000fe8000c12f322 */
[----:B------:R1:W5:Y:S01]  /*7e90*/  LDL.LU.64 R26, [R1+0x78] ;  /* 0x00007800011a7983 */ /* 0x0003620000300a00 */
[C---:B---3--:R-:W-:Y:S03]  /*7ea0*/  VIADD R92, R252.reuse, 0x40 ;  /* 0x00000040fc5c7836 */ /* 0x048fe60000000000 */
[----:B------:R1:W5:Y:S01]  /*7eb0*/  LDL.LU.64 R24, [R1+0x70] ;  /* 0x0000700001187983 */ /* 0x0003620000300a00 */
[----:B------:R-:W-:Y:S03]  /*7ec0*/  @P1 VIADD R92, R252, 0xffffffc0 ;  /* 0xffffffc0fc5c1836 */ /* 0x000fe60000000000 */
[----:B------:R1:W5:Y:S04]  /*7ed0*/  LDL.LU.64 R22, [R1+0x68] ;  /* 0x0000680001167983 */ /* 0x0003680000300a00 */
[----:B------:R-:W-:Y:S04]  /*7ee0*/  LDSM.16.MT88.4 R12, [R92+0x12000] ;  /* 0x012000005c0c783b */ /* 0x000fe80000004200 */
[----:B------:R-:W-:Y:S04]  /*7ef0*/  LDSM.16.MT88.4 R80, [R92+0x12800] ;  /* 0x012800005c50783b */ /* 0x000fe80000004200 */
[----:B------:R1:W5:Y:S01]  /*7f00*/  LDL.LU.64 R20, [R1+0x60] ;  /* 0x0000600001147983 */ /* 0x0003620000300a00 */
[----:B------:R-:W2:Y:S02]  /*7f10*/  S2R R249, SR_TID.X ;  /* 0x0000000000f97919 */ /* 0x000ea40000002100 */
[----:B--2---:R-:W-:Y:S05]  /*7f20*/  IMAD.SHL.U32 R250, R249, 0x8, RZ ;  /* 0x00000008f9fa7824 */ /* 0x004fea00078e00ff */
[----:B------:R-:W-:Y:S02]  /*7f30*/  LOP3.LUT R251, R250, 0x38, RZ, 0xc0, !PT ;  /* 0x00000038fafb7812 */ /* 0x000fe400078ec0ff */
[----:B----4-:R-:W-:Y:S05]  /*7f40*/  LEA R96, R0, UR4, 0x1 ;  /* 0x0000000400607c11 */ /* 0x010fea000f8e08ff */
[----:B------:R-:W2:Y:S04]  /*7f50*/  LDSM.16.MT88.4 R8, [R96] ;  /* 0x000000006008783b */ /* 0x000ea80000004200 */
[----:B------:R-:W3:Y:S04]  /*7f60*/  LDSM.16.MT88.4 R16, [R96+0x2000] ;  /* 0x002000006010783b */ /* 0x000ee80000004200 */
[----:B------:R-:W4:Y:S04]  /*7f70*/  LDSM.16.MT88.4 R68, [R96+0x4000] ;  /* 0x004000006044783b */ /* 0x000f280000004200 */
[----:B------:R-:W1:Y:S04]  /*7f80*/  LDSM.16.MT88.4 R76, [R96+0x800] ;  /* 0x00080000604c783b */ /* 0x000e680000004200 */
[----:B------:R-:W1:Y:S04]  /*7f90*/  LDSM.16.MT88.4 R84, [R96+0x2800] ;  /* 0x002800006054783b */ /* 0x000e680000004200 */
[----:B------:R-:W-:Y:S01]  /*7fa0*/  LDSM.16.MT88.4 R88, [R96+0x1800] ;  /* 0x001800006058783b */ /* 0x000fe20000004200 */
[-C--:B--2---:R-:W-:Y:S08]  /*7fb0*/  HMMA.16816.F32 R100, R4, R8.reuse, R100 ;  /* 0x000000080464723c */ /* 0x084ff00000001864 */
[C---:B------:R-:W-:Y:S08]  /*7fc0*/  HMMA.16816.F32 R104, R12.reuse, R8, R104 ;  /* 0x000000080c68723c */ /* 0x040ff00000001868 */
[-C--:B------:R-:W-:Y:S08]  /*7fd0*/  HMMA.16816.F32 R108, R12, R10.reuse, R108 ;  /* 0x0000000a0c6c723c */ /* 0x080ff0000000186c */
[C---:B------:R-:W-:Y:S01]  /*7fe0*/  HMMA.16816.F32 R112, R4.reuse, R10, R112 ;  /* 0x0000000a0470723c */ /* 0x040fe20000001870 */
[----:B------:R-:W2:Y:S07]  /*7ff0*/  LDSM.16.MT88.4 R8, [R96+0x4800] ;  /* 0x004800006008783b */ /* 0x000eae0000004200 */
[-C--:B---3--:R-:W-:Y:S08]  /*8000*/  HMMA.16816.F32 R116, R4, R16.reuse, R116 ;  /* 0x000000100474723c */ /* 0x088ff00000001874 */
[C---:B------:R-:W-:Y:S08]  /*8010*/  HMMA.16816.F32 R120, R12.reuse, R16, R120 ;  /* 0x000000100c78723c */ /* 0x040ff00000001878 */
[-C--:B------:R-:W-:Y:S08]  /*8020*/  HMMA.16816.F32 R124, R12, R18.reuse, R124 ;  /* 0x000000120c7c723c */ /* 0x080ff0000000187c */
[C---:B------:R-:W-:Y:S01]  /*8030*/  HMMA.16816.F32 R128, R4.reuse, R18, R128 ;  /* 0x000000120480723c */ /* 0x040fe20000001880 */
[----:B------:R-:W-:Y:S04]  /*8040*/  LDSM.16.MT88.4 R16, [R92+0x13000] ;  /* 0x013000005c10783b */ /* 0x000fe80000004200 */
[----:B------:R-:W-:Y:S03]  /*8050*/  LDSM.16.MT88.4 R92, [R92+0x13800] ;  /* 0x013800005c5c783b */ /* 0x000fe60000004200 */
[-C--:B----4-:R-:W-:Y:S08]  /*8060*/  HMMA.16816.F32 R132, R4, R68.reuse, R132 ;  /* 0x000000440484723c */ /* 0x090ff00000001884 */
[C---:B------:R-:W-:Y:S08]  /*8070*/  HMMA.16816.F32 R136, R12.reuse, R68, R136 ;  /* 0x000000440c88723c */ /* 0x040ff00000001888 */
[-C--:B------:R-:W-:Y:S01]  /*8080*/  HMMA.16816.F32 R140, R12, R70.reuse, R140 ;  /* 0x000000460c8c723c */ /* 0x080fe2000000188c */
[----:B------:R-:W-:Y:S07]  /*8090*/  LDSM.16.MT88.4 R12, [R96+0x1000] ;  /* 0x00100000600c783b */ /* 0x000fee0000004200 */
[----:B------:R-:W-:Y:S01]  /*80a0*/  HMMA.16816.F32 R144, R4, R70, R144 ;  /* 0x000000460490723c */ /* 0x000fe20000001890 */
[----:B------:R-:W3:Y:S04]  /*80b0*/  LDSM.16.MT88.4 R4, [R252+0x13000] ;  /* 0x01300000fc04783b */ /* 0x000ee80000004200 */
[----:B------:R-:W4:Y:S03]  /*80c0*/  LDSM.16.MT88.4 R68, [R96+0x3000] ;  /* 0x003000006044783b */ /* 0x000f260000004200 */
[-C--:B-1----:R-:W-:Y:S08]  /*80d0*/  HMMA.16816.F32 R100, R72, R76.reuse, R100 ;  /* 0x0000004c4864723c */ /* 0x082ff00000001864 */
        /* <DEDUP_REMOVED lines=8> */
[----:B------:R-:W1:Y:S07]  /*8160*/  LDSM.16.MT88.4 R84, [R252+0x13800] ;  /* 0x01380000fc54783b */ /* 0x000e6e0000004200 */
[-C--:B--2---:R-:W-:Y:S08]  /*8170*/  HMMA.16816.F32 R132, R72, R8.reuse, R132 ;  /* 0x000000084884723c */ /* 0x084ff00000001884 */
[C---:B------:R-:W-:Y:S08]  /*8180*/  HMMA.16816.F32 R136, R80.reuse, R8, R136 ;  /* 0x000000085088723c */ /* 0x040ff00000001888 */
[-C--:B------:R-:W-:Y:S01]  /*8190*/  HMMA.16816.F32 R140, R80, R10.reuse, R140 ;  /* 0x0000000a508c723c */ /* 0x080fe2000000188c */
[----:B------:R-:W2:Y:S04]  /*81a0*/  LDSM.16.MT88.4 R80, [R96+0x3800] ;  /* 0x003800006050783b */ /* 0x000ea80000004200 */
[----:B------:R-:W2:Y:S03]  /*81b0*/  LDSM.16.MT88.4 R96, [R96+0x5800] ;  /* 0x005800006060783b */ /* 0x000ea60000004200 */
        /* <DEDUP_REMOVED lines=30> */
[C---:B------:R-:W-:Y:S02]  /*83a0*/  ISETP.GE.AND P3, PT, R251.reuse, UR9, PT ;  /* 0x00000009fb007c0c */ /* 0x040fe4000bf66270 */
[----:B------:R-:W-:Y:S02]  /*83b0*/  LOP3.LUT R5, R251, 0x40, RZ, 0xfc, !PT ;  /* 0x00000040fb057812 */ /* 0x000fe400078efcff */
[----:B------:R-:W-:Y:S02]  /*83c0*/  IADD3 R2, P0, PT, RZ, -UR33, RZ ;  /* 0x80000021ff027c10 */ /* 0x000fe4000ff1e0ff */
[----:B------:R-:W-:Y:S01]  /*83d0*/  ISETP.GE.AND P2, PT, R5, UR9, PT ;  /* 0x0000000905007c0c */ /* 0x000fe2000bf46270 */
[----:B------:R-:W3:Y:S01]  /*83e0*/  LDL.LU R244, [R1+0x34] ;  /* 0x0000340001f47983 */ /* 0x000ee20000300800 */
[----:B------:R-:W-:Y:S01]  /*83f0*/  LOP3.LUT R4, R250, 0x1f8, RZ, 0xc0, !PT ;  /* 0x000001f8fa047812 */ /* 0x000fe200078ec0ff */
[----:B------:R-:W4:Y:S01]  /*8400*/  LDC R11, c[0x0][0x3b4] ;  /* 0x0000ed00ff0b7b82 */ /* 0x000f220000000800 */
[----:B-1----:R-:W-:Y:S04]  /*8410*/  IMAD.SHL.U32 R0, R10, 0x40, RZ ;  /* 0x000000400a007824 */ /* 0x002fe800078e00ff */
[----:B------:R-:W-:Y:S05]  /*8420*/  IMAD.X R0, RZ, RZ, ~R0, P0 ;  /* 0x000000ffff007224 */ /* 0x000fea00000e0e00 */
[----:B------:R-:W-:Y:S02]  /*8430*/  SHF.R.S64 R3, R2, 0x1f, R0 ;  /* 0x0000001f02037819 */ /* 0x000fe40000001000 */
[----:B------:R-:W-:Y:S02]  /*8440*/  LOP3.LUT R2, R4, 0x38, R249, 0x78, !PT ;  /* 0x0000003804027812 */ /* 0x000fe400078e78f9 */
[----:B------:R-:W-:Y:S04]  /*8450*/  LOP3.LUT R4, R251, 0x80, RZ, 0xfc, !PT ;  /* 0x00000080fb047812 */ /* 0x000fe800078efcff */
[----:B------:R-:W-:Y:S02]  /*8460*/  ISETP.GE.AND P1, PT, R4, UR9, PT ;  /* 0x0000000904007c0c */ /* 0x000fe4000bf26270 */
        /* <DEDUP_REMOVED lines=52> */
.L_x_1322:
        /* <DEDUP_REMOVED lines=25> */
[C---:B--2---:R-:W-:Y:S01]  /*8940*/  SHF.L.U32 R80, R79.reuse, 0x4, RZ ;  /* 0x000000044f507819 */ /* 0x044fe200000006ff */
[----:B---3--:R-:W-:Y:S01]  /*8950*/  FMUL.FTZ R100, R100, UR8 ;  /* 0x0000000864647c20 */ /* 0x008fe20008410000 */
[----:B------:R-:W-:Y:S01]  /*8960*/  SHF.L.U32 R79, R79, 0x1, RZ ;  /* 0x000000014f4f7819 */ /* 0x000fe200000006ff */
[----:B------:R-:W-:Y:S01]  /*8970*/  FMUL.FTZ R43, R101, UR8 ;  /* 0x00000008652b7c20 */ /* 0x000fe20008410000 */
        /* <DEDUP_REMOVED lines=205> */
.L_x_1324:
        /* <DEDUP_REMOVED lines=12> */
.L_x_1325:
[----:B------:R-:W2:Y:S01]  /*9710*/  LDCU.64 UR8, c[0x0][0x5c8] ;  /* 0x0000b900ff0877ac */ /* 0x000ea20008000a00 */
[----:B------:R-:W-:-:S04]  /*9720*/  UIADD3 UR14, UPT, UPT, UR37, UR39, URZ ;  /* 0x00000027250e7290 */ /* 0x000fc8000fffe0ff */
[----:B--2---:R-:W-:Y:S02]  /*9730*/  UIMAD.WIDE.U32 UR38, UR14, UR8, URZ ;  /* 0x000000080e2672a5 */ /* 0x004fe4000f8e00ff */
[----:B------:R-:W-:-:S04]  /*9740*/  UIMAD UR14, UR14, UR9, URZ ;  /* 0x000000090e0e72a4 */ /* 0x000fc8000f8e02ff */
[----:B------:R-:W-:-:S06]  /*9750*/  UIADD3 UR14, UPT, UPT, UR39, UR14, URZ ;  /* 0x0000000e270e7290 */ /* 0x000fcc000fffe0ff */
[----:B-1----:R-:W-:-:S07]  /*9760*/  MOV R23, UR14 ;  /* 0x0000000e00177c02 */ /* 0x002fce0008000f00 */
.L_x_1326:
        /* <DEDUP_REMOVED lines=25> */
[C---:B------:R-:W-:Y:S02]  /*9900*/  LOP3.LUT R60, R251.reuse, 0x40, RZ, 0xfc, !PT ;  /* 0x00000040fb3c7812 */ /* 0x040fe400078efcff */
        /* <DEDUP_REMOVED lines=31> */
.L_x_1328:
[----:B------:R-:W-:Y:S05]  /*9b00*/  BSYNC.RECONVERGENT B0 ;  /* 0x0000000000007941 */ /* 0x000fea0003800200 */
.L_x_1327:
        /* <DEDUP_REMOVED lines=19> */
.L_x_1330:
[----:B------:R-:W-:Y:S05]  /*9c40*/  BSYNC.RECONVERGENT B0 ;  /* 0x0000000000007941 */ /* 0x000fea0003800200 */
.L_x_1329:
        /* <DEDUP_REMOVED lines=25> */
.L_x_1332:
[----:B------:R-:W-:Y:S05]  /*9de0*/  BSYNC.RECONVERGENT B0 ;  /* 0x0000000000007941 */ /* 0x000fea0003800200 */
.L_x_1331:
        /* <DEDUP_REMOVED lines=17> */
.L_x_1290:
[----:B------:R-:W-:Y:S05]  /*9f00*/  BSYNC.RECONVERGENT B1 ;  /* 0x0000000000017941 */ /* 0x000fea0003800200 */
.L_x_1268:
        /* <DEDUP_REMOVED lines=11> */
.L_x_1334:
        /* <DEDUP_REMOVED lines=12> */
.L_x_2175:


//--------------------- .text._ZN5flash44flash_bwd_dq_dk_dv_loop_seqk_parallel_kernelI23Flash_bwd_kernel_traitsILi192ELi64ELi64ELi8ELi4ELi2ELi2ELb1ELb1EN7cutlass6half_tE19Flash_kernel_traitsILi192ELi64ELi64ELi8ES3_EELb0ELb0ELb1ELb1ELb0ELb0ELb1EEEvNS_16Flash_bwd_paramsE --------------------------
	.section	.text._ZN5flash44flash_bwd_dq_dk_dv_loop_seqk_parallel_kernelI23Flash_bwd_kernel_traitsILi192ELi64ELi64ELi8ELi4ELi2ELi2ELb1ELb1EN7cutlass6half_tE19Flash_kernel_traitsILi192ELi64ELi64ELi8ES3_EELb0ELb0ELb1ELb1ELb0ELb0ELb1EEEvNS_16Flash_bwd_paramsE,"ax",@progbits
	.align	128
        .global         _ZN5flash44flash_bwd_dq_dk_dv_loop_seqk_parallel_kernelI23Flash_bwd_kernel_traitsILi192ELi64ELi64ELi8ELi4ELi2ELi2ELb1ELb1EN7cutlass6half_tE19Flash_kernel_traitsILi192ELi64ELi64ELi8ES3_EELb0ELb0ELb1ELb1ELb0ELb0ELb1EEEvNS_16Flash_bwd_paramsE
        .type           _ZN5flash44flash_bwd_dq_dk_dv_loop_seqk_parallel_kernelI23Flash_bwd_kernel_traitsILi192ELi64ELi64ELi8ELi4ELi2ELi2ELb1ELb1EN7cutlass6half_tE19Flash_kernel_traitsILi192ELi64ELi64ELi8ES3_EELb0ELb0ELb1ELb1ELb0ELb0ELb1EEEvNS_16Flash_bwd_paramsE,@function
        .size           _ZN5flash44flash_bwd_dq_dk_dv_loop_seqk_parallel_kernelI23Flash_bwd_kernel_traitsILi192ELi64ELi64ELi8ELi4ELi2ELi2ELb1ELb1EN7cutlass6half_tE19Flash_kernel_traitsILi192ELi64ELi64ELi8ES3_EELb0ELb0ELb1ELb1ELb0ELb0ELb1EEEvNS_16Flash_bwd_paramsE,(.L_x_2176 - _ZN5flash44flash_bwd_dq_dk_dv_loop_seqk_parallel_kernelI23Flash_bwd_kernel_traitsILi192ELi64ELi64ELi8ELi4ELi2ELi2ELb1ELb1EN7cutlass6half_tE19Flash_kernel_traitsILi192ELi64ELi64ELi8ES3_EELb0ELb0ELb1ELb1ELb0ELb0ELb1EEEvNS_16Flash_bwd_paramsE)
        .other          _ZN5flash44flash_bwd_dq_dk_dv_loop_seqk_parallel_kernelI23Flash_bwd_kernel_traitsILi192ELi64ELi64ELi8ELi4ELi2ELi2ELb1ELb1EN7cutlass6half_tE19Flash_kernel_traitsILi192ELi64ELi64ELi8ES3_EELb0ELb0ELb1ELb1ELb0ELb0ELb1EEEvNS_16Flash_bwd_paramsE,@"STO_CUDA_ENTRY STV_DEFAULT"
_ZN5flash44flash_bwd_dq_dk_dv_loop_seqk_parallel_kernelI23Flash_bwd_kernel_traitsILi192ELi64ELi64ELi8ELi4ELi2ELi2ELb1ELb1EN7cutlass6half_tE19Flash_kernel_traitsILi192ELi64ELi64ELi8ES3_EELb0ELb0ELb1ELb1ELb0ELb0ELb1EEEvNS_16Flash_bwd_paramsE:
.text._ZN5flash44flash_bwd_dq_dk_dv_loop_seqk_parallel_kernelI23Flash_bwd_kernel_traitsILi192ELi64ELi64ELi8ELi4ELi2ELi2ELb1ELb1EN7cutlass6half_tE19Flash_kernel_traitsILi192ELi64ELi64ELi8ES3_EELb0ELb0ELb1ELb1ELb0ELb0ELb1EEEvNS_16Flash_bwd_paramsE:
        /* <DEDUP_REMOVED lines=50> */
.L_x_1401:
        /* <DEDUP_REMOVED lines=18> */
[----:B---3--:R-:W-:Y:S01]  /*0440*/  IMAD.U32 R2, RZ, RZ, UR16 ;  /* 0x00000010ff027e24 */ /* 0x008fe2000f8e00ff */
        /* <DEDUP_REMOVED lines=33> */
.L_x_1335:
        /* <DEDUP_REMOVED lines=44> */
.L_x_1337:
[----:B------:R-:W1:Y:S01]  /*0920*/  LDCU.64 UR16, c[0x0][0x3b8] ;  /* 0x00007700ff1077ac */ /* 0x000e620008000a00 */
[----:B------:R-:W-:-:S04]  /*0930*/  UIADD3 UR8, UPT, UPT, UR39, UR41, URZ ;  /* 0x0000002927087290 */ /* 0x000fc8000fffe0ff */
[----:B-1----:R-:W-:Y:S02]  /*0940*/  UIMAD.WIDE.U32 UR10, UR8, UR16, URZ ;  /* 0x00000010080a72a5 */ /* 0x002fe4000f8e00ff */
[----:B------:R-:W-:-:S04]  /*0950*/  UIMAD UR8, UR8, UR17, URZ ;  /* 0x00000011080872a4 */ /* 0x000fc8000f8e02ff */
[----:B------:R-:W-:Y:S01]  /*0960*/  UIADD3 UR8, UPT, UPT, UR11, UR8, URZ ;  /* 0x000000080b087290 */ /* 0x000fe2000fffe0ff */
[----:B------:R-:W-:-:S05]  /*0970*/  UMOV UR50, UR10 ;  /* 0x0000000a00327c82 */ /* 0x000fca0008000000 */
[----:B------:R-:W-:Y:S02]  /*0980*/  MOV R20, UR8 ;  /* 0x0000000800147c02 */ /* 0x000fe40008000f00 */
.L_x_1338:
        /* <DEDUP_REMOVED lines=44> */
.L_x_1339:
[----:B------:R-:W1:Y:S01]  /*0c50*/  LDCU.64 UR14, c[0x0][0x3c0] ;  /* 0x00007800ff0e77ac */ /* 0x000e620008000a00 */
[----:B------:R-:W-:-:S04]  /*0c60*/  UIADD3 UR8, UPT, UPT, UR39, UR41, URZ ;  /* 0x0000002927087290 */ /* 0x000fc8000fffe0ff */
[----:B-1----:R-:W-:Y:S02]  /*0c70*/  UIMAD.WIDE.U32 UR10, UR8, UR14, URZ ;  /* 0x0000000e080a72a5 */ /* 0x002fe4000f8e00ff */
[----:B------:R-:W-:-:S04]  /*0c80*/  UIMAD UR8, UR8, UR15, URZ ;  /* 0x0000000f080872a4 */ /* 0x000fc8000f8e02ff */
[----:B------:R-:W-:Y:S01]  /*0c90*/  UIADD3 UR8, UPT, UPT, UR11, UR8, URZ ;  /* 0x000000080b087290 */ /* 0x000fe2000fffe0ff */
[----:B------:R-:W-:-:S05]  /*0ca0*/  UMOV UR54, UR10 ;  /* 0x0000000a00367c82 */ /* 0x000fca0008000000 */
[----:B------:R-:W-:-:S07]  /*0cb0*/  MOV R18, UR8 ;  /* 0x0000000800127c02 */ /* 0x000fce0008000f00 */
.L_x_1340:
        /* <DEDUP_REMOVED lines=27> */
.L_x_1341:
[----:B------:R-:W-:Y:S02]  /*0e70*/  UIMAD.WIDE.U32 UR58, UR46, UR19, URZ ;  /* 0x000000132e3a72a5 */ /* 0x000fe4000f8e00ff */
[----:B------:R-:W-:-:S04]  /*0e80*/  UIMAD UR8, UR47, UR19, URZ ;  /* 0x000000132f0872a4 */ /* 0x000fc8000f8e02ff */
[----:B------:R-:W-:Y:S02]  /*0e90*/  UIADD3 UR8, UPT, UPT, UR59, UR8, URZ ;  /* 0x000000083b087290 */ /* 0x000fe4000fffe0ff */
.L_x_1342:
        /* <DEDUP_REMOVED lines=21> */
.L_x_1343:
[----:B------:R-:W1:Y:S01]  /*0ff0*/  LDCU UR60, c[0x0][0x434] ;  /* 0x00008680ff3c77ac */ /* 0x000e620008000800 */
[----:B------:R-:W-:-:S04]  /*1000*/  UIMAD UR10, UR25, UR18, UR26 ;  /* 0x00000012190a72a4 */ /* 0x000fc8000f8e021a */
[----:B-1----:R-:W-:Y:S02]  /*1010*/  UIMAD UR60, UR10, UR60, URZ ;  /* 0x0000003c0a3c72a4 */ /* 0x002fe4000f8e02ff */
.L_x_1344:
        /* <DEDUP_REMOVED lines=11> */
.L_x_1345:
[----:B------:R-:W1:Y:S01]  /*10d0*/  LDCU UR59, c[0x0][0x444] ;  /* 0x00008880ff3b77ac */ /* 0x000e620008000800 */
[----:B------:R-:W-:-:S04]  /*10e0*/  UIMAD UR10, UR25, UR18, UR26 ;  /* 0x00000012190a72a4 */ /* 0x000fc8000f8e021a */
[----:B-1----:R-:W-:-:S12]  /*10f0*/  UIMAD UR59, UR10, UR59, URZ ;  /* 0x0000003b0a3b72a4 */ /* 0x002fd8000f8e02ff */
.L_x_1346:
        /* <DEDUP_REMOVED lines=107> */
.L_x_1348:
[----:B------:R-:W1:Y:S01]  /*17b0*/  LDCU.64 UR10, c[0x0][0x5c0] ;  /* 0x0000b800ff0a77ac */ /* 0x000e620008000a00 */
[----:B------:R-:W-:-:S04]  /*17c0*/  UIADD3 UR8, UPT, UPT, UR39, UR41, URZ ;  /* 0x0000002927087290 */ /* 0x000fc8000fffe0ff */
[----:B-1----:R-:W-:Y:S02]  /*17d0*/  UIMAD.WIDE.U32 UR18, UR8, UR10, URZ ;  /* 0x0000000a081272a5 */ /* 0x002fe4000f8e00ff */
[----:B------:R-:W-:-:S04]  /*17e0*/  UIMAD UR8, UR8, UR11, URZ ;  /* 0x0000000b080872a4 */ /* 0x000fc8000f8e02ff */
[----:B------:R-:W-:-:S06]  /*17f0*/  UIADD3 UR8, UPT, UPT, UR19, UR8, URZ ;  /* 0x0000000813087290 */ /* 0x000fcc000fffe0ff */
[----:B------:R-:W-:Y:S02]  /*1800*/  MOV R0, UR8 ;  /* 0x0000000800007c02 */ /* 0x000fe40008000f00 */
.L_x_1349:
        /* <DEDUP_REMOVED lines=13> */
.L_x_1350:
[----:B------:R-:W1:Y:S01]  /*18e0*/  LDCU.64 UR8, c[0x0][0x5c8] ;  /* 0x0000b900ff0877ac */ /* 0x000e620008000a00 */
[----:B------:R-:W-:-:S04]  /*18f0*/  UIADD3 UR39, UPT, UPT, UR39, UR41, URZ ;  /* 0x0000002927277290 */ /* 0x000fc8000fffe0ff */
[----:B-1----:R-:W-:Y:S02]  /*1900*/  UIMAD.WIDE.U32 UR16, UR39, UR8, URZ ;  /* 0x00000008271072a5 */ /* 0x002fe4000f8e00ff */
[----:B------:R-:W-:-:S04]  /*1910*/  UIMAD UR39, UR39, UR9, URZ ;  /* 0x00000009272772a4 */ /* 0x000fc8000f8e02ff */
[----:B------:R-:W-:-:S06]  /*1920*/  UIADD3 UR39, UPT, UPT, UR17, UR39, URZ ;  /* 0x0000002711277290 */ /* 0x000fcc000fffe0ff */
[----:B------:R-:W-:-:S07]  /*1930*/  MOV R10, UR39 ;  /* 0x00000027000a7c02 */ /* 0x000fce0008000f00 */
.L_x_1351:
        /* <DEDUP_REMOVED lines=30> */
.L_x_1353:
[----:B------:R-:W-:Y:S05]  /*1b20*/  BSYNC.RECONVERGENT B0 ;  /* 0x0000000000007941 */ /* 0x000fea0003800200 */
.L_x_1352:
        /* <DEDUP_REMOVED lines=17> */
.L_x_1355:
[----:B------:R-:W-:Y:S05]  /*1c40*/  BSYNC.RECONVERGENT B0 ;  /* 0x0000000000007941 */ /* 0x000fea0003800200 */
.L_x_1354:
        /* <DEDUP_REMOVED lines=27> */
.L_x_1357:
[----:B------:R-:W-:Y:S05]  /*1e00*/  BSYNC.RECONVERGENT B0 ;  /* 0x0000000000007941 */ /* 0x000fea0003800200 */
.L_x_1356:
        /* <DEDUP_REMOVED lines=18> */
.L_x_1347:
        /* <DEDUP_REMOVED lines=47> */
.L_x_1361:
[----:B------:R2:W-:Y:S01]  /*2220*/  STS.128 [R0+0x16000], RZ ;  /* 0x016000ff00007388 */ /* 0x0005e20000000c00 */
[----:B------:R-:W-:Y:S05]  /*2230*/  BRA `(.L_x_1362) ;  /* 0x00000000000c7947 */ /* 0x000fea0003800000 */
.L_x_1360:
[----:B------:R1:W-:Y:S04]  /*2240*/  STS.128 [R0+0x12000], RZ ;  /* 0x012000ff00007388 */ /* 0x0003e80000000c00 */
[----:B------:R1:W-:Y:S04]  /*2250*/  STS.128 [R0+0x14000], RZ ;  /* 0x014000ff00007388 */ /* 0x0003e80000000c00 */
[----:B------:R1:W-:Y:S02]  /*2260*/  STS.128 [R0+0x16000], RZ ;  /* 0x016000ff00007388 */ /* 0x0003e40000000c00 */
.L_x_1362:
[----:B------:R-:W-:Y:S05]  /*2270*/  BSYNC.RECONVERGENT B0 ;  /* 0x0000000000007941 */ /* 0x000fea0003800200 */
.L_x_1359:
        /* <DEDUP_REMOVED lines=34> */
.L_x_1365:
[----:B------:R4:W-:Y:S02]  /*24a0*/  STS.128 [R0+0x17000], RZ ;  /* 0x017000ff00007388 */ /* 0x0009e40000000c00 */
.L_x_1364:
[----:B------:R-:W-:Y:S05]  /*24b0*/  BSYNC.RECONVERGENT B0 ;  /* 0x0000000000007941 */ /* 0x000fea0003800200 */
.L_x_1363:
        /* <DEDUP_REMOVED lines=31> */
.L_x_1368:
[----:B------:R4:W-:Y:S01]  /*26b0*/  STS.128 [R0+0xa000], RZ ;  /* 0x00a000ff00007388 */ /* 0x0009e20000000c00 */
[----:B------:R-:W-:Y:S05]  /*26c0*/  BRA `(.L_x_1369) ;  /* 0x00000000000c7947 */ /* 0x000fea0003800000 */
.L_x_1367:
[----:B------:R1:W-:Y:S04]  /*26d0*/  STS.128 [R0+0x6000], RZ ;  /* 0x006000ff00007388 */ /* 0x0003e80000000c00 */
[----:B------:R1:W-:Y:S04]  /*26e0*/  STS.128 [R0+0x8000], RZ ;  /* 0x008000ff00007388 */ /* 0x0003e80000000c00 */
[----:B------:R1:W-:Y:S02]  /*26f0*/  STS.128 [R0+0xa000], RZ ;  /* 0x00a000ff00007388 */ /* 0x0003e40000000c00 */
.L_x_1369:
[----:B------:R-:W-:Y:S05]  /*2700*/  BSYNC.RECONVERGENT B0 ;  /* 0x0000000000007941 */ /* 0x000fea0003800200 */
.L_x_1366:
        /* <DEDUP_REMOVED lines=31> */
.L_x_1372:
[----:B------:R4:W-:Y:S02]  /*2900*/  STS.128 [R0+0xb000], RZ ;  /* 0x00b000ff00007388 */ /* 0x0009e40000000c00 */
.L_x_1371:
[----:B------:R-:W-:Y:S05]  /*2910*/  BSYNC.RECONVERGENT B0 ;  /* 0x0000000000007941 */ /* 0x000fea0003800200 */
.L_x_1370:
        /* <DEDUP_REMOVED lines=28> */
.L_x_1375:
[----:B------:R4:W-:Y:S01]  /*2ae0*/  STS.128 [R0+0x4000], RZ ;  /* 0x004000ff00007388 */ /* 0x0009e20000000c00 */
[----:B------:R-:W-:Y:S05]  /*2af0*/  BRA `(.L_x_1376) ;  /* 0x00000000000c7947 */ /* 0x000fea0003800000 */
.L_x_1374:
[----:B------:R1:W-:Y:S04]  /*2b00*/  STS.128 [R0], RZ ;  /* 0x000000ff00007388 */ /* 0x0003e80000000c00 */
[----:B------:R1:W-:Y:S04]  /*2b10*/  STS.128 [R0+0x2000], RZ ;  /* 0x002000ff00007388 */ /* 0x0003e80000000c00 */
[----:B------:R1:W-:Y:S02]  /*2b20*/  STS.128 [R0+0x4000], RZ ;  /* 0x004000ff00007388 */ /* 0x0003e40000000c00 */
.L_x_1376:
[----:B------:R-:W-:Y:S05]  /*2b30*/  BSYNC.RECONVERGENT B0 ;  /* 0x0000000000007941 */ /* 0x000fea0003800200 */
.L_x_1373:
        /* <DEDUP_REMOVED lines=27> */
.L_x_1379:
[----:B------:R4:W-:Y:S02]  /*2cf0*/  STS.128 [R0+0x5000], RZ ;  /* 0x005000ff00007388 */ /* 0x0009e40000000c00 */
.L_x_1378:
[----:B------:R-:W-:Y:S05]  /*2d00*/  BSYNC.RECONVERGENT B0 ;  /* 0x0000000000007941 */ /* 0x000fea0003800200 */
.L_x_1377:
        /* <DEDUP_REMOVED lines=56> */
.L_x_1382:
[----:B------:R4:W-:Y:S01]  /*3090*/  STS.128 [R0+0x10000], RZ ;  /* 0x010000ff00007388 */ /* 0x0009e20000000c00 */
[----:B------:R-:W-:Y:S05]  /*30a0*/  BRA `(.L_x_1383) ;  /* 0x00000000000c7947 */ /* 0x000fea0003800000 */
.L_x_1381:
[----:B------:R1:W-:Y:S04]  /*30b0*/  STS.128 [R0+0xc000], RZ ;  /* 0x00c000ff00007388 */ /* 0x0003e80000000c00 */
[----:B------:R1:W-:Y:S04]  /*30c0*/  STS.128 [R0+0xe000], RZ ;  /* 0x00e000ff00007388 */ /* 0x0003e80000000c00 */
[----:B------:R1:W-:Y:S02]  /*30d0*/  STS.128 [R0+0x10000], RZ ;  /* 0x010000ff00007388 */ /* 0x0003e40000000c00 */
.L_x_1383:
[----:B------:R-:W-:Y:S05]  /*30e0*/  BSYNC.RECONVERGENT B0 ;  /* 0x0000000000007941 */ /* 0x000fea0003800200 */
.L_x_1380:
        /* <DEDUP_REMOVED lines=33> */
.L_x_1386:
[----:B------:R2:W-:Y:S02]  /*3300*/  STS.128 [R0+0x11000], RZ ;  /* 0x011000ff00007388 */ /* 0x0005e40000000c00 */
.L_x_1385:
[----:B------:R-:W-:Y:S05]  /*3310*/  BSYNC.RECONVERGENT B0 ;  /* 0x0000000000007941 */ /* 0x000fea0003800200 */
.L_x_1384:
[----:B------:R-:W5:Y:S01]  /*3320*/  LDCU.64 UR10, c[0x0][0x538] ;  /* 0x0000a700ff0a77ac */ /* 0x000f620008000a00 */
[----:B------:R-:W0:Y:S01]  /*3330*/  LDGDEPBAR ;  /* 0x00000000000079af */ /* 0x000e220000000000 */
[C---:B------:R-:W-:Y:S02]  /*3340*/  IMAD.SHL.U32 R5, R23.reuse, 0x40, RZ ;  /* 0x0000004017057824 */ /* 0x040fe400078e00ff */
[C---:B------:R-:W-:Y:S02]  /*3350*/  IMAD.SHL.U32 R7, R23.reuse, 0x20, RZ ;  /* 0x0000002017077824 */ /* 0x040fe400078e00ff */
[C---:B------:R-:W-:Y:S01]  /*3360*/  IMAD.SHL.U32 R6, R23.reuse, 0x10, RZ ;  /* 0x0000001017067824 */ /* 0x040fe200078e00ff */
[C---:B------:R-:W-:Y:S01]  /*3370*/  LOP3.LUT P1, RZ, R23.reuse, 0x4, RZ, 0xc0, !PT ;  /* 0x0000000417ff7812 */ /* 0x040fe2000782c0ff */
[C---:B------:R-:W-:Y:S01]  /*3380*/  IMAD.SHL.U32 R8, R23.reuse, 0x2, RZ ;  /* 0x0000000217087824 */ /* 0x040fe200078e00ff */
[----:B------:R-:W-:Y:S01]  /*3390*/  LOP3.LUT P2, RZ, R23, 0x2, RZ, 0xc0, !PT ;  /* 0x0000000217ff7812 */ /* 0x000fe2000784c0ff */
        /* <DEDUP_REMOVED lines=34> */
[----:B------:R2:W4:Y:S01]  /*35c0*/  @P0 LDG.E R4, desc[UR36][R2.64] ;  /* 0x0000002402040981 */ /* 0x000522000c1e1900 */
[----:B------:R-:W-:Y:S02]  /*35d0*/  LOP3.LUT R0, R0, 0x3800, R6, 0xf8, !PT ;  /* 0x0000380000007812 */ /* 0x000fe400078ef806 */
[----:B------:R-:W-:-:S02]  /*35e0*/  CS2R R118, SRZ ;  /* 0x0000000000767805 */ /* 0x000fc4000001ff00 */
[----:B------:R-:W-:Y:S02]  /*35f0*/  LOP3.LUT R6, R5, 0x200, RZ, 0xc0, !PT ;  /* 0x0000020005067812 */ /* 0x000fe400078ec0ff */
[----:B------:R-:W-:Y:S02]  /*3600*/  CS2R R116, SRZ ;  /* 0x0000000000747805 */ /* 0x000fe4000001ff00 */
[----:B------:R-:W-:Y:S02]  /*3610*/  CS2R R110, SRZ ;  /* 0x00000000006e7805 */ /* 0x000fe4000001ff00 */
[----:B------:R-:W-:Y:S02]  /*3620*/  CS2R R108, SRZ ;  /* 0x00000000006c7805 */ /* 0x000fe4000001ff00 */
[----:B------:R-:W-:Y:S02]  /*3630*/  LOP3.LUT R7, R6, 0xc00, R7, 0xf8, !PT ;  /* 0x00000c0006077812 */ /* 0x000fe400078ef807 */
[----:B------:R-:W-:-:S02]  /*3640*/  CS2R R114, SRZ ;  /* 0x0000000000727805 */ /* 0x000fc4000001ff00 */
[----:B------:R-:W-:Y:S02]  /*3650*/  LOP3.LUT R6, R8, 0xe0, R15, 0xf8, !PT ;  /* 0x000000e008067812 */ /* 0x000fe400078ef80f */
        /* <DEDUP_REMOVED lines=22> */
[----:B------:R-:W-:Y:S02]  /*37c0*/  CS2R R38, SRZ ;  /* 0x0000000000267805 */ /* 0x000fe4000001ff00 */
[----:B------:R-:W-:-:S02]  /*37d0*/  LOP3.LUT R5, R2, 0x8, R23, 0x78, !PT ;  /* 0x0000000802057812 */ /* 0x000fc400078e7817 */
[----:B------:R-:W-:Y:S02]  /*37e0*/  CS2R R36, SRZ ;  /* 0x0000000000247805 */ /* 0x000fe4000001ff00 */
[----:B---3--:R-:W-:Y:S02]  /*37f0*/  CS2R R30, SRZ ;  /* 0x00000000001e7805 */ /* 0x008fe4000001ff00 */
[----:B------:R-:W-:Y:S02]  /*3800*/  CS2R R28, SRZ ;  /* 0x00000000001c7805 */ /* 0x000fe4000001ff00 */
[----:B------:R-:W-:Y:S02]  /*3810*/  LOP3.LUT R0, R0, R5, RZ, 0xfc, !PT ;  /* 0x0000000500007212 */ /* 0x000fe400078efcff */
[----:B------:R-:W-:Y:S02]  /*3820*/  CS2R R34, SRZ ;  /* 0x0000000000227805 */ /* 0x000fe4000001ff00 */
[----:B------:R-:W-:-:S02]  /*3830*/  LOP3.LUT R5, R2, 0x8, R17, 0x78, !PT ;  /* 0x0000000802057812 */ /* 0x000fc400078e7811 */
[----:B------:R-:W-:Y:S02]  /*3840*/  CS2R R32, SRZ ;  /* 0x0000000000207805 */ /* 0x000fe4000001ff00 */
[----:B------:R-:W-:Y:S01]  /*3850*/  LEA R9, R0, UR6, 0x1 ;  /* 0x0000000600097c11 */ /* 0x000fe2000f8e08ff */
[----:B------:R-:W-:Y:S01]  /*3860*/  IMAD.U32 R0, RZ, RZ, UR38 ;  /* 0x00000026ff007e24 */ /* 0x000fe2000f8e00ff */
[----:B------:R-:W-:Y:S02]  /*3870*/  LOP3.LUT R5, R7, R5, RZ, 0xfc, !PT ;  /* 0x0000000507057212 */ /* 0x000fe400078efcff */
[----:B------:R-:W-:Y:S02]  /*3880*/  CS2R R26, SRZ ;  /* 0x00000000001a7805 */ /* 0x000fe4000001ff00 */
[----:B------:R-:W-:Y:S01]  /*3890*/  CS2R R24, SRZ ;  /* 0x0000000000187805 */ /* 0x000fe2000001ff00 */
[----:B------:R-:W-:Y:S01]  /*38a0*/  STL [R1+0x10], R9 ;  /* 0x0000100901007387 */ /* 0x000fe20000100800 */
[----:B------:R-:W-:Y:S01]  /*38b0*/  IADD3 R0, PT, PT, R0, -UR29, -R6 ;  /* 0x8000001d00007c10 */ /* 0x000fe2000fffe806 */
[----:B------:R-:W-:Y:S01]  /*38c0*/  VIADD R232, R9, 0x12040 ;  /* 0x0001204009e87836 */ /* 0x000fe20000000000 */
[----:B------:R-:W-:Y:S01]  /*38d0*/  LEA R5, R5, UR6, 0x1 ;  /* 0x0000000605057c11 */ /* 0x000fe2000f8e08ff */
[----:B------:R-:W1:Y:S01]  /*38e0*/  LDSM.16.M88.4 R148, [R9+0x12000] ;  /* 0x012000000994783b */ /* 0x000e620000000200 */
[----:B------:R-:W-:-:S02]  /*38f0*/  CS2R R22, SRZ ;  /* 0x0000000000167805 */ /* 0x000fc4000001ff00 */
[----:B------:R-:W-:Y:S01]  /*3900*/  CS2R R20, SRZ ;  /* 0x0000000000147805 */ /* 0x000fe2000001ff00 */
[----:B------:R-:W-:Y:S01]  /*3910*/  UMOV UR8, URZ ;  /* 0x000000ff00087c82 */ /* 0x000fe20008000000 */
[----:B------:R2:W-:Y:S01]  /*3920*/  STL [R1+0x54], R0 ;  /* 0x0000540001007387 */ /* 0x0005e20000100800 */
[----:B------:R-:W3:Y:S03]  /*3930*/  LDCU UR9, c[0x0][0x440] ;  /* 0x00008800ff0977ac */ /* 0x000ee60008000800 */
        /* <DEDUP_REMOVED lines=9> */
[----:B------:R-:W-:-:S02]  /*39d0*/  UIADD3 UR33, UPT, UPT, UR33, 0x40, URZ ;  /* 0x0000004021217890 */ /* 0x000fc4000fffe0ff */
[----:B------:R-:W-:Y:S01]  /*39e0*/  USHF.L.U32 UR17, UR17, 0x6, URZ ;  /* 0x0000000611117899 */ /* 0x000fe200080006ff */
[----:B--2---:R-:W-:-:S05]  /*39f0*/  IMAD.MOV.U32 R0, RZ, RZ, 0x20 ;  /* 0x00000020ff007424 */ /* 0x004fca00078e00ff */
[----:B------:R-:W-:Y:S01]  /*3a00*/  SEL R0, R0, 0xffffffe0, !P2 ;  /* 0xffffffe000007807 */ /* 0x000fe20005000000 */
[----:B----4-:R-:W-:Y:S01]  /*3a10*/  @P0 FMUL.FTZ R2, R4, R3 ;  /* 0x0000000304020220 */ /* 0x010fe20000410000 */
[----:B------:R-:W-:-:S03]  /*3a20*/  VIADD R3, R9, 0x12000 ;  /* 0x0001200009037836 */ /* 0x000fc60000000000 */
[----:B------:R-:W-:Y:S02]  /*3a30*/  IMAD.IADD R4, R0, 0x1, R9 ;  /* 0x0000000100047824 */ /* 0x000fe400078e0209 */
[----:B------:R-:W-:Y:S01]  /*3a40*/  @P1 VIADD R232, R3, 0xffffffc0 ;  /* 0xffffffc003e81836 */ /* 0x000fe20000000000 */
[----:B------:R-:W-:Y:S01]  /*3a50*/  @P0 R2UR UR25, R2 ;  /* 0x00000000021902ca */ /* 0x000fe200000e0000 */
[----:B------:R-:W-:Y:S01]  /*3a60*/  IMAD.MOV.U32 R2, RZ, RZ, 0x40 ;  /* 0x00000040ff027424 */ /* 0x000fe200078e00ff */
[----:B------:R-:W-:Y:S01]  /*3a70*/  STL [R1+0x14], R4 ;  /* 0x0000140401007387 */ /* 0x000fe20000100800 */
[----:B------:R-:W-:-:S03]  /*3a80*/  IMAD.IADD R240, R0, 0x1, R232 ;  /* 0x0000000100f07824 */ /* 0x000fc600078e02e8 */
[----:B------:R-:W2:Y:S01]  /*3a90*/  LDSM.16.M88.4 R164, [R232] ;  /* 0x00000000e8a4783b */ /* 0x000ea20000000200 */
[----:B------:R-:W-:-:S03]  /*3aa0*/  SEL R2, R2, 0xffffffc0, !P1 ;  /* 0xffffffc002027807 */ /* 0x000fc60004800000 */
[----:B------:R-:W4:Y:S02]  /*3ab0*/  LDSM.16.M88.4 R168, [R232+0x800] ;  /* 0x00080000e8a8783b */ /* 0x000f240000000200 */
[----:B------:R-:W-:Y:S01]  /*3ac0*/  IMAD.IADD R3, R2, 0x1, R5 ;  /* 0x0000000102037824 */ /* 0x000fe200078e0205 */
[----:B------:R-:W-:Y:S01]  /*3ad0*/  @UP0 UMOV UR8, UR25 ;  /* 0x0000001900080c82 */ /* 0x000fe20008000000 */
[----:B------:R-:W1:Y:S04]  /*3ae0*/  LDSM.16.M88.4 R196, [R232+0x2000] ;  /* 0x00200000e8c4783b */ /* 0x000e680000000200 */
        /* <DEDUP_REMOVED lines=19> */
[C---:B---3--:R-:W-:Y:S02]  /*3c20*/  IMAD.IADD R5, R0.reuse, 0x1, R5 ;  /* 0x0000000100057824 */ /* 0x048fe400078e0205 */
[----:B------:R-:W-:-:S03]  /*3c30*/  IMAD.IADD R0, R0, 0x1, R3 ;  /* 0x0000000100007824 */ /* 0x000fc600078e0203 */
[----:B------:R3:W-:Y:S04]  /*3c40*/  STL [R1+0xc], R5 ;  /* 0x00000c0501007387 */ /* 0x0007e80000100800 */
[----:B------:R3:W-:Y:S04]  /*3c50*/  STL [R1+0x20], R3 ;  /* 0x0000200301007387 */ /* 0x0007e80000100800 */
[----:B------:R3:W-:Y:S04]  /*3c60*/  STL [R1+0x1c], R2 ;  /* 0x00001c0201007387 */ /* 0x0007e80000100800 */
[----:B--2-4-:R3:W-:Y:S02]  /*3c70*/  STL [R1+0x24], R0 ;  /* 0x0000240001007387 */ /* 0x0147e40000100800 */
.L_x_1391:
[----:B-1----:R-:W2:Y:S01]  /*3c80*/  LDL.LU R245, [R1+0x8] ;  /* 0x0000080001f57983 */ /* 0x002ea20000300800 */
[----:B---3--:R-:W-:Y:S01]  /*3c90*/  MOV R2, UR18 ;  /* 0x0000001200027c02 */ /* 0x008fe20008000f00 */
[----:B------:R-:W-:Y:S01]  /*3ca0*/  USHF.L.U32 UR25, UR47, 0x6, URZ ;  /* 0x000000062f197899 */ /* 0x000fe200080006ff */
[----:B------:R-:W-:Y:S02]  /*3cb0*/  MOV R3, UR19 ;  /* 0x0000001300037c02 */ /* 0x000fe40008000f00 */
[----:B------:R-:W3:Y:S01]  /*3cc0*/  LDL R244, [R1+0x10] ;  /* 0x0000100001f47983 */ /* 0x000ee20000100800 */
[----:B------:R-:W-:Y:S04]  /*3cd0*/  UISETP.GE.AND UP0, UPT, UR25, UR32, UPT ;  /* 0x000000201900728c */ /* 0x000fe8000bf06270 */
[----:B------:R-:W4:Y:S05]  /*3ce0*/  LDL.LU R99, [R1+0xc] ;  /* 0x00000c0001637983 */ /* 0x000f2a0000300800 */
[----:B------:R-:W4:Y:S05]  /*3cf0*/  LDL R98, [R1+0x14] ;  /* 0x0000140001627983 */ /* 0x000f2a0000100800 */
[----:B------:R-:W4:Y:S05]  /*3d00*/  LDL R97, [R1+0x20] ;  /* 0x0000200001617983 */ /* 0x000f2a0000100800 */
[----:B------:R-:W4:Y:S05]  /*3d10*/  LDL R96, [R1+0x18] ;  /* 0x0000180001607983 */ /* 0x000f2a0000100800 */
[----:B------:R-:W4:Y:S05]  /*3d20*/  LDL R95, [R1+0x24] ;  /* 0x00002400015f7983 */ /* 0x000f2a0000100800 */
[----:B------:R-:W4:Y:S05]  /*3d30*/  LDL R92, [R1+0x1c] ;  /* 0x00001c00015c7983 */ /* 0x000f2a0000100800 */
[----:B------:R-:W2:Y:S05]  /*3d40*/  LDL R0, [R1+0x48] ;  /* 0x0000480001007983 */ /* 0x000eaa0000100800 */
[----:B------:R-:W0:Y:S01]  /*3d50*/  LDGDEPBAR ;  /* 0x00000000000079af */ /* 0x000e220000000000 */
[C---:B--2---:R-:W-:Y:S01]  /*3d60*/  LEA R2, P0, R0.reuse, R2, 0x2 ;  /* 0x0000000200027211 */ /* 0x044fe200078010ff */
[----:B------:R-:W-:Y:S04]  /*3d70*/  DEPBAR.LE SB0, 0x0 ;  /* 0x000080000000791a */ /* 0x000fe80000000000 */
[----:B------:R-:W-:Y:S01]  /*3d80*/  BAR.SYNC.DEFER_BLOCKING 0x0 ;  /* 0x0000000000007b1d */ /* 0x000fe20000010000 */
[C---:B------:R-:W-:Y:S02]  /*3d90*/  LEA.HI.X R3, R0.reuse, R3, RZ, 0x2, P0 ;  /* 0x0000000300037211 */ /* 0x040fe400000f14ff */
[----:B------:R-:W-:Y:S03]  /*3da0*/  LOP3.LUT R0, R0, UR25, RZ, 0xfc, !PT ;  /* 0x0000001900007c12 */ /* 0x000fe6000f8efcff */
[----:B------:R-:W-:Y:S05]  /*3db0*/  LDSM.16.M88.4 R16, [R245] ;  /* 0x00000000f510783b */ /* 0x000fea0000000200 */
[----:B---3--:R-:W1:Y:S05]  /*3dc0*/  LDSM.16.M88.4 R8, [R244+0xc000] ;  /* 0x00c00000f408783b */ /* 0x008e6a0000000200 */
[----:B------:R-:W2:Y:S05]  /*3dd0*/  LDSM.16.M88.4 R68, [R244+0xc800] ;  /* 0x00c80000f444783b */ /* 0x000eaa0000000200 */
[----:B----4-:R-:W-:Y:S05]  /*3de0*/  LDSM.16.M88.4 R72, [R99] ;  /* 0x000000006348783b */ /* 0x010fea0000000200 */
[----:B------:R-:W3:Y:S05]  /*3df0*/  LDSM.16.M88.4 R76, [R98+0xc000] ;  /* 0x00c00000624c783b */ /* 0x000eea0000000200 */
[----:B------:R-:W4:Y:S05]  /*3e00*/  LDSM.16.M88.4 R80, [R98+0xc800] ;  /* 0x00c800006250783b */ /* 0x000f2a0000000200 */
[----:B------:R-:W-:Y:S05]  /*3e10*/  LDSM.16.M88.4 R84, [R97] ;  /* 0x000000006154783b */ /* 0x000fea0000000200 */
[----:B------:R-:W4:Y:S05]  /*3e20*/  LDSM.16.M88.4 R88, [R96+0xc000] ;  /* 0x00c000006058783b */ /* 0x000f2a0000000200 */
[----:B-----5:R-:W5:Y:S05]  /*3e30*/  LDG.E R94, desc[UR36][R2.64] ;  /* 0x00000024025e7981 */ /* 0x020f6a000c1e1900 */
[----:B------:R4:W5:Y:S01]  /*3e40*/  LDG.E R93, desc[UR36][R2.64+0x20] ;  /* 0x00002024025d7981 */ /* 0x000962000c1e1900 */
[C---:B-1----:R-:W-:Y:S08]  /*3e50*/  HMMA.16816.F32 R4, R16.reuse, R8, RZ ;  /* 0x000000081004723c */ /* 0x042ff000000018ff */
[C---:B------:R-:W-:Y:S08]  /*3e60*/  HMMA.16816.F32 R8, R16.reuse, R10, RZ ;  /* 0x0000000a1008723c */ /* 0x040ff000000018ff */
[C---:B--2---:R-:W-:Y:S08]  /*3e70*/  HMMA.16816.F32 R12, R16.reuse, R68, RZ ;  /* 0x00000044100c723c */ /* 0x044ff000000018ff */
[----:B------:R-:W-:Y:S01]  /*3e80*/  HMMA.16816.F32 R16, R16, R70, RZ ;  /* 0x000000461010723c */ /* 0x000fe200000018ff */
[----:B------:R-:W1:Y:S05]  /*3e90*/  LDSM.16.M88.4 R68, [R96+0xc800] ;  /* 0x00c800006044783b */ /* 0x000e6a0000000200 */
[----:B------:R-:W2:Y:S02]  /*3ea0*/  LDL R2, [R1+0x54] ;  /* 0x0000540001027983 */ /* 0x000ea40000100800 */
[C---:B---3--:R-:W-:Y:S08]  /*3eb0*/  HMMA.16816.F32 R4, R72.reuse, R76, R4 ;  /* 0x0000004c4804723c */ /* 0x048ff00000001804 */
[C---:B------:R-:W-:Y:S01]  /*3ec0*/  HMMA.16816.F32 R8, R72.reuse, R78, R8 ;  /* 0x0000004e4808723c */ /* 0x040fe20000001808 */
[----:B------:R-:W-:Y:S07]  /*3ed0*/  LDSM.16.M88.4 R76, [R92+0xc000] ;  /* 0x00c000005c4c783b */ /* 0x000fee0000000200 */
[C---:B----4-:R-:W-:Y:S08]  /*3ee0*/  HMMA.16816.F32 R12, R72.reuse, R80, R12 ;  /* 0x00000050480c723c */ /* 0x050ff0000000180c */
[----:B------:R-:W-:Y:S01]  /*3ef0*/  HMMA.16816.F32 R16, R72, R82, R16 ;  /* 0x000000524810723c */ /* 0x000fe20000001810 */
[----:B------:R-:W3:Y:S05]  /*3f00*/  LDSM.16.M88.4 R72, [R95] ;  /* 0x000000005f48783b */ /* 0x000eea0000000200 */
[----:B------:R-:W4:Y:S02]  /*3f10*/  LDSM.16.M88.4 R80, [R92+0xc800] ;  /* 0x00c800005c50783b */ /* 0x000f240000000200 */
[C---:B------:R-:W-:Y:S08]  /*3f20*/  HMMA.16816.F32 R4, R84.reuse, R88, R4 ;  /* 0x000000585404723c */ /* 0x040ff00000001804 */
[C---:B------:R-:W-:Y:S01]  /*3f30*/  HMMA.16816.F32 R8, R84.reuse, R90, R8 ;  /* 0x0000005a5408723c */ /* 0x040fe20000001808 */
[----:B------:R-:W-:Y:S07]  /*3f40*/  LDSM.16.M88.4 R88, [R244+0xe800] ;  /* 0x00e80000f458783b */ /* 0x000fee0000000200 */
[C---:B-1----:R-:W-:Y:S08]  /*3f50*/  HMMA.16816.F32 R12, R84.reuse, R68, R12 ;  /* 0x00000044540c723c */ /* 0x042ff0000000180c */
[----:B------:R-:W-:Y:S01]  /*3f60*/  HMMA.16816.F32 R16, R84, R70, R16 ;  /* 0x000000465410723c */ /* 0x000fe20000001810 */
[----:B------:R-:W-:Y:S05]  /*3f70*/  LDSM.16.M88.4 R68, [R245+0x2000] ;  /* 0x00200000f544783b */ /* 0x000fea0000000200 */
        /* <DEDUP_REMOVED lines=8> */
[C---:B-1----:R-:W-:Y:S08]  /*4000*/  HMMA.16816.F32 R4, R68.reuse, R84, R4 ;  /* 0x000000544404723c */ /* 0x042ff00000001804 */
[C---:B------:R-:W-:Y:S01]  /*4010*/  HMMA.16816.F32 R8, R68.reuse, R86, R8 ;  /* 0x000000564408723c */ /* 0x040fe20000001808 */
[----:B------:R-:W-:Y:S07]  /*4020*/  LDSM.16.M88.4 R84, [R96+0xe000] ;  /* 0x00e000006054783b */ /* 0x000fee0000000200 */
[C---:B------:R-:W-:Y:S08]  /*4030*/  HMMA.16816.F32 R12, R68.reuse, R88, R12 ;  /* 0x00000058440c723c */ /* 0x040ff0000000180c */
[----:B------:R-:W-:Y:S01]  /*4040*/  HMMA.16816.F32 R16, R68, R90, R16 ;  /* 0x0000005a4410723c */ /* 0x000fe20000001810 */
[----:B------:R-:W1:Y:S05]  /*4050*/  LDSM.16.M88.4 R68, [R97+0x2000] ;  /* 0x002000006144783b */ /* 0x000e6a0000000200 */
[----:B------:R-:W-:Y:S02]  /*4060*/  LDSM.16.M88.4 R88, [R98+0x10800] ;  /* 0x010800006258783b */ /* 0x000fe40000000200 */
        /* <DEDUP_REMOVED lines=9> */
[----:B------:R-:W1:Y:S07]  /*4100*/  LDSM.16.M88.4 R84, [R92+0xe800] ;  /* 0x00e800005c54783b */ /* 0x000e6e0000000200 */
[C---:B---3--:R-:W-:Y:S08]  /*4110*/  HMMA.16816.F32 R12, R68.reuse, R72, R12 ;  /* 0x00000048440c723c */ /* 0x048ff0000000180c */
[----:B------:R-:W-:Y:S01]  /*4120*/  HMMA.16816.F32 R16, R68, R74, R16 ;  /* 0x0000004a4410723c */ /* 0x000fe20000001810 */
[----:B------:R-:W-:Y:S05]  /*4130*/  LDSM.16.M88.4 R68, [R245+0x4000] ;  /* 0x00400000f544783b */ /* 0x000fea0000000200 */
[----:B------:R-:W3:Y:S02]  /*4140*/  LDSM.16.M88.4 R72, [R244+0x10000] ;  /* 0x01000000f448783b */ /* 0x000ee40000000200 */
[C---:B----4-:R-:W-:Y:S08]  /*4150*/  HMMA.16816.F32 R4, R76.reuse, R80, R4 ;  /* 0x000000504c04723c */ /* 0x050ff00000001804 */
[C---:B------:R-:W-:Y:S01]  /*4160*/  HMMA.16816.F32 R8, R76.reuse, R82, R8 ;  /* 0x000000524c08723c */ /* 0x040fe20000001808 */
[----:B------:R-:W4:Y:S07]  /*4170*/  LDSM.16.M88.4 R80, [R244+0x10800] ;  /* 0x01080000f450783b */ /* 0x000f2e0000000200 */
        /* <DEDUP_REMOVED lines=13> */
[----:B------:R-:W-:Y:S02]  /*4250*/  LDSM.16.M88.4 R84, [R92+0x10000] ;  /* 0x010000005c54783b */ /* 0x000fe40000000200 */
[----:B--2---:R-:W-:Y:S05]  /*4260*/  IADD3 R0, PT, PT, R0, R2, RZ ;  /* 0x0000000200007210 */ /* 0x004fea0007ffe0ff */
[C---:B------:R-:W-:Y:S03]  /*4270*/  HMMA.16816.F32 R12, R76.reuse, R88, R12 ;  /* 0x000000584c0c723c */ /* 0x040fe6000000180c */
[C---:B------:R-:W-:Y:S02]  /*4280*/  IADD3 R3, PT, PT, R0.reuse, 0x48, RZ ;  /* 0x0000004800037810 */ /* 0x040fe40007ffe0ff */
[----:B------:R-:W-:Y:S03]  /*4290*/  IADD3 R2, PT, PT, R0, 0x47, RZ ;  /* 0x0000004700027810 */ /* 0x000fe60007ffe0ff */
[----:B------:R-:W-:Y:S01]  /*42a0*/  HMMA.16816.F32 R16, R76, R90, R16 ;  /* 0x0000005a4c10723c */ /* 0x000fe20000001810 */
[----:B------:R-:W1:Y:S07]  /*42b0*/  LDSM.16.M88.4 R76, [R95+0x4000] ;  /* 0x004000005f4c783b */ /* 0x000e6e0000000200 */
[C---:B---3--:R-:W-:Y:S08]  /*42c0*/  HMMA.16816.F32 R4, R68.reuse, R72, R4 ;  /* 0x000000484404723c */ /* 0x048ff00000001804 */
[C---:B------:R-:W-:Y:S08]  /*42d0*/  HMMA.16816.F32 R8, R68.reuse, R74, R8 ;  /* 0x0000004a4408723c */ /* 0x040ff00000001808 */
[C---:B----4-:R-:W-:Y:S08]  /*42e0*/  HMMA.16816.F32 R12, R68.reuse, R80, R12 ;  /* 0x00000050440c723c */ /* 0x050ff0000000180c */
[----:B------:R-:W-:Y:S01]  /*42f0*/  HMMA.16816.F32 R16, R68, R82, R16 ;  /* 0x000000524410723c */ /* 0x000fe20000001810 */
[----:B------:R-:W2:Y:S07]  /*4300*/  LDSM.16.M88.4 R68, [R92+0x10800] ;  /* 0x010800005c44783b */ /* 0x000eae0000000200 */
[C---:B-1----:R-:W-:Y:S08]  /*4310*/  HMMA.16816.F32 R4, R76.reuse, R84, R4 ;  /* 0x000000544c04723c */ /* 0x042ff00000001804 */
[C---:B------:R-:W-:Y:S11]  /*4320*/  HMMA.16816.F32 R8, R76.reuse, R86, R8 ;  /* 0x000000564c08723c */ /* 0x040ff60000001808 */
[----:B------:R-:W-:Y:S01]  /*4330*/  FMUL.FTZ R7, R7, UR16 ;  /* 0x0000001007077c20 */ /* 0x000fe20008410000 */
[----:B------:R-:W-:Y:S01]  /*4340*/  FMUL.FTZ R5, R5, UR16 ;  /* 0x0000001005057c20 */ /* 0x000fe20008410000 */
[----:B------:R-:W-:Y:S01]  /*4350*/  FMUL.FTZ R4, R4, UR16 ;  /* 0x0000001004047c20 */ /* 0x000fe20008410000 */
[----:B------:R-:W-:Y:S01]  /*4360*/  FMUL.FTZ R6, R6, UR16 ;  /* 0x0000001006067c20 */ /* 0x000fe20008410000 */
[----:B------:R1:W-:Y:S04]  /*4370*/  MUFU.TANH R81, R7 ;  /* 0x0000000700517308 */ /* 0x0003e80000002400 */
[----:B------:R-:W-:Y:S01]  /*4380*/  FMUL.FTZ R8, R8, UR16 ;  /* 0x0000001008087c20 */ /* 0x000fe20008410000 */
[----:B------:R-:W-:Y:S01]  /*4390*/  FMUL.FTZ R10, R10, UR16 ;  /* 0x000000100a0a7c20 */ /* 0x000fe20008410000 */
[----:B------:R-:W-:Y:S01]  /*43a0*/  FMUL.FTZ R9, R9, UR16 ;  /* 0x0000001009097c20 */ /* 0x000fe20008410000 */
[----:B------:R-:W-:Y:S03]  /*43b0*/  FMUL.FTZ R11, R11, UR16 ;  /* 0x000000100b0b7c20 */ /* 0x000fe60008410000 */
[----:B------:R3:W4:Y:S01]  /*43c0*/  MUFU.TANH R80, R5 ;  /* 0x0000000500507308 */ /* 0x0007220000002400 */
[C---:B--2---:R-:W-:Y:S09]  /*43d0*/  HMMA.16816.F32 R12, R76.reuse, R68, R12 ;  /* 0x000000444c0c723c */ /* 0x044ff2000000180c */
[----:B------:R2:W-:Y:S01]  /*43e0*/  MUFU.TANH R82, R4 ;  /* 0x0000000400527308 */ /* 0x0005e20000002400 */
[C---:B-1----:R-:W-:Y:S01]  /*43f0*/  IADD3 R7, PT, PT, R0.reuse, 0x3f, RZ ;  /* 0x0000003f00077810 */ /* 0x042fe20007ffe0ff */
[----:B------:R-:W-:Y:S08]  /*4400*/  HMMA.16816.F32 R16, R76, R70, R16 ;  /* 0x000000464c10723c */ /* 0x000ff00000001810 */
[----:B------:R1:W-:Y:S01]  /*4410*/  MUFU.TANH R78, R10 ;  /* 0x0000000a004e7308 */ /* 0x0003e20000002400 */
[----:B---3--:R-:W-:Y:S01]  /*4420*/  IADD3 R5, PT, PT, R0, 0x38, RZ ;  /* 0x0000003800057810 */ /* 0x008fe20007ffe0ff */
[----:B------:R-:W-:Y:S01]  /*4430*/  FMUL.FTZ R69, R13, UR16 ;  /* 0x000000100d457c20 */ /* 0x000fe20008410000 */
[----:B------:R-:W-:Y:S01]  /*4440*/  FMUL.FTZ R68, R12, UR16 ;  /* 0x000000100c447c20 */ /* 0x000fe20008410000 */
[----:B------:R-:W-:Y:S06]  /*4450*/  FMUL.FTZ R76, R15, UR16 ;  /* 0x000000100f4c7c20 */ /* 0x000fec0008410000 */
[----:B------:R3:W-:Y:S01]  /*4460*/  MUFU.TANH R13, R8 ;  /* 0x00000008000d7308 */ /* 0x0007e20000002400 */
[----:B--2---:R-:W-:Y:S01]  /*4470*/  IADD3 R4, PT, PT, R0, 0x37, RZ ;  /* 0x0000003700047810 */ /* 0x004fe20007ffe0ff */
[----:B------:R-:W-:Y:S01]  /*4480*/  FMUL.FTZ R77, R14, UR16 ;  /* 0x000000100e4d7c20 */ /* 0x000fe20008410000 */
[----:B------:R-:W-:Y:S01]  /*4490*/  IABS R14, R3 ;  /* 0x00000003000e7213 */ /* 0x000fe20000000000 */
[----:B------:R-:W-:Y:S01]  /*44a0*/  FMUL.FTZ R79, R17, UR16 ;  /* 0x00000010114f7c20 */ /* 0x000fe20008410000 */
[----:B------:R-:W-:Y:S01]  /*44b0*/  FMUL.FTZ R72, R18, UR16 ;  /* 0x0000001012487c20 */ /* 0x000fe20008410000 */
[----:B------:R-:W-:Y:S04]  /*44c0*/  FMUL.FTZ R71, R16, UR16 ;  /* 0x0000001010477c20 */ /* 0x000fe80008410000 */
[----:B------:R2:W-:Y:S01]  /*44d0*/  MUFU.TANH R17, R69 ;  /* 0x0000004500117308 */ /* 0x0005e20000002400 */
[----:B-1----:R-:W-:Y:S01]  /*44e0*/  IABS R10, R7 ;  /* 0x00000007000a7213 */ /* 0x002fe20000000000 */
[----:B------:R-:W-:Y:S01]  /*44f0*/  FMUL.FTZ R84, R19, UR16 ;  /* 0x0000001013547c20 */ /* 0x000fe20008410000 */
[----:B------:R-:W-:Y:S02]  /*4500*/  MOV R7, R14 ;  /* 0x0000000e00077202 */ /* 0x000fe40000000f00 */
[C---:B------:R-:W-:Y:S02]  /*4510*/  IADD3 R16, PT, PT, R0.reuse, 0x28, RZ ;  /* 0x0000002800107810 */ /* 0x040fe40007ffe0ff */
[----:B------:R-:W-:Y:S03]  /*4520*/  I2FP.F32.S32 R7, R7 ;  /* 0x0000000700077245 */ /* 0x000fe60000201400 */
[----:B------:R1:W-:Y:S01]  /*4530*/  MUFU.TANH R12, R9 ;  /* 0x00000009000c7308 */ /* 0x0003e20000002400 */
[C---:B---3--:R-:W-:Y:S04]  /*4540*/  IADD3 R8, PT, PT, R0.reuse, 0x40, RZ ;  /* 0x0000004000087810 */ /* 0x048fe80007ffe0ff */
[----:B------:R-:W-:Y:S02]  /*4550*/  IABS R15, R8 ;  /* 0x00000008000f7213 */ /* 0x000fe40000000000 */
[----:B------:R-:W-:Y:S03]  /*4560*/  IABS R8, R5 ;  /* 0x0000000500087213 */ /* 0x000fe60000000000 */
[----:B------:R3:W3:Y:S01]  /*4570*/  MUFU.TANH R75, R11 ;  /* 0x0000000b004b7308 */ /* 0x0006e20000002400 */
[----:B--2---:R-:W-:Y:S02]  /*4580*/  I2FP.F32.S32 R69, R10 ;  /* 0x0000000a00457245 */ /* 0x004fe40000201400 */
[----:B------:R-:W-:Y:S02]  /*4590*/  IABS R5, R4 ;  /* 0x0000000400057213 */ /* 0x000fe40000000000 */
[----:B------:R-:W-:Y:S01]  /*45a0*/  I2FP.F32.S32 R70, R15 ;  /* 0x0000000f00467245 */ /* 0x000fe20000201400 */
[C---:B----4-:R-:W-:Y:S01]  /*45b0*/  FFMA.FTZ R14, R69.reuse, -UR8, R80 ;  /* 0x80000008450e7c23 */ /* 0x050fe20008010050 */
[----:B------:R-:W-:Y:S03]  /*45c0*/  I2FP.F32.S32 R19, R5 ;  /* 0x0000000500137245 */ /* 0x000fe60000201400 */
[----:B------:R2:W4:Y:S01]  /*45d0*/  MUFU.TANH R83, R6 ;  /* 0x0000000600537308 */ /* 0x0005220000002400 */
[C---:B-1----:R-:W-:Y:S04]  /*45e0*/  IADD3 R9, PT, PT, R0.reuse, 0x30, RZ ;  /* 0x0000003000097810 */ /* 0x042fe80007ffe0ff */
[----:B------:R-:W-:Y:S05]  /*45f0*/  IABS R4, R9 ;  /* 0x0000000900047213 */ /* 0x000fea0000000000 */
[----:B------:R1:W4:Y:S01]  /*4600*/  MUFU.TANH R18, R68 ;  /* 0x0000004400127308 */ /* 0x0003220000002400 */
[C---:B---3--:R-:W-:Y:S01]  /*4610*/  IADD3 R11, PT, PT, R0.reuse, 0x2f, RZ ;  /* 0x0000002f000b7810 */ /* 0x048fe20007ffe0ff */
[----:B------:R-:W-:Y:S01]  /*4620*/  FFMA.FTZ R69, R69, -UR8, R75 ;  /* 0x8000000845457c23 */ /* 0x000fe2000801004b */
[----:B------:R-:W-:Y:S01]  /*4630*/  FFMA.FTZ R5, -R75, R75, 1 ;  /* 0x3f8000004b057423 */ /* 0x000fe2000001014b */
[----:B------:R-:W-:Y:S02]  /*4640*/  IADD3 R0, PT, PT, R0, 0x27, RZ ;  /* 0x0000002700007810 */ /* 0x000fe40007ffe0ff */
[----:B------:R-:W-:Y:S01]  /*4650*/  IABS R3, R11 ;  /* 0x0000000b00037213 */ /* 0x000fe20000000000 */
[----:B------:R-:W-:Y:S03]  /*4660*/  FMUL.FTZ R247, R5, UR16 ;  /* 0x0000001005f77c20 */ /* 0x000fe60008410000 */
[----:B------:R-:W3:Y:S01]  /*4670*/  MUFU.TANH R72, R72 ;  /* 0x0000004800487308 */ /* 0x000ee20000002400 */
[----:B--2---:R-:W-:Y:S01]  /*4680*/  IABS R6, R2 ;  /* 0x0000000200067213 */ /* 0x004fe20000000000 */
[----:B------:R-:W-:Y:S01]  /*4690*/  FFMA.FTZ R5, -R17, R17, 1 ;  /* 0x3f80000011057423 */ /* 0x000fe20000010111 */
[----:B------:R-:W-:Y:S01]  /*46a0*/  I2FP.F32.S32 R74, R4 ;  /* 0x00000004004a7245 */ /* 0x000fe20000201400 */
[----:B------:R-:W-:Y:S01]  /*46b0*/  FFMA.FTZ R4, -R82, R82, 1 ;  /* 0x3f80000052047423 */ /* 0x000fe20000010152 */
[----:B------:R-:W-:Y:S01]  /*46c0*/  I2FP.F32.S32 R6, R6 ;  /* 0x0000000600067245 */ /* 0x000fe20000201400 */
[----:B------:R-:W-:Y:S01]  /*46d0*/  FFMA.FTZ R11, R70, -UR8, R82 ;  /* 0x80000008460b7c23 */ /* 0x000fe20008010052 */
[----:B------:R-:W-:Y:S03]  /*46e0*/  I2FP.F32.S32 R73, R3 ;  /* 0x0000000300497245 */ /* 0x000fe60000201400 */
[----:B------:R-:W2:Y:S01]  /*46f0*/  MUFU.TANH R71, R71 ;  /* 0x0000004700477308 */ /* 0x000ea20000002400 */
[----:B------:R-:W-:Y:S01]  /*4700*/  FFMA.FTZ R3, -R80, R80, 1 ;  /* 0x3f80000050037423 */ /* 0x000fe20000010150 */
[----:B------:R-:W-:Y:S01]  /*4710*/  IABS R2, R16 ;  /* 0x0000001000027213 */ /* 0x000fe20000000000 */
[----:B------:R-:W-:Y:S01]  /*4720*/  FFMA.FTZ R15, R6, -UR8, R81 ;  /* 0x80000008060f7c23 */ /* 0x000fe20008010051 */
[----:B------:R-:W-:Y:S01]  /*4730*/  IABS R0, R0 ;  /* 0x0000000000007213 */ /* 0x000fe20000000000 */
[----:B------:R-:W-:Y:S01]  /*4740*/  FFMA.FTZ R6, -R81, R81, 1 ;  /* 0x3f80000051067423 */ /* 0x000fe20000010151 */
[----:B------:R-:W-:Y:S01]  /*4750*/  FMUL.FTZ R89, R4, UR16 ;  /* 0x0000001004597c20 */ /* 0x000fe20008410000 */
[----:B------:R-:W-:Y:S03]  /*4760*/  FMUL.FTZ R88, R3, UR16 ;  /* 0x0000001003587c20 */ /* 0x000fe60008410000 */
[----:B------:R-:W2:Y:S01]  /*4770*/  MUFU.TANH R75, R79 ;  /* 0x0000004f004b7308 */ /* 0x000ea20000002400 */
[----:B------:R-:W-:Y:S01]  /*4780*/  FFMA.FTZ R4, -R13, R13, 1 ;  /* 0x3f8000000d047423 */ /* 0x000fe2000001010d */
[----:B------:R-:W-:Y:S01]  /*4790*/  I2FP.F32.S32 R2, R2 ;  /* 0x0000000200027245 */ /* 0x000fe20000201400 */
[----:B------:R-:W-:Y:S01]  /*47a0*/  FFMA.FTZ R3, -R12, R12, 1 ;  /* 0x3f8000000c037423 */ /* 0x000fe2000001010c */
[----:B-1----:R-:W-:Y:S01]  /*47b0*/  I2FP.F32.S32 R68, R8 ;  /* 0x0000000800447245 */ /* 0x002fe20000201400 */
[----:B------:R-:W-:Y:S01]  /*47c0*/  FMUL.FTZ R86, R6, UR16 ;  /* 0x0000001006567c20 */ /* 0x000fe20008410000 */
[----:B------:R-:W-:Y:S01]  /*47d0*/  I2FP.F32.S32 R0, R0 ;  /* 0x0000000000007245 */ /* 0x000fe20000201400 */
[----:B----4-:R-:W-:Y:S03]  /*47e0*/  FFMA.FTZ R8, -R83, R83, 1 ;  /* 0x3f80000053087423 */ /* 0x010fe60000010153 */
[----:B------:R-:W1:Y:S01]  /*47f0*/  MUFU.TANH R77, R77 ;  /* 0x0000004d004d7308 */ /* 0x000e620000002400 */
[----:B------:R-:W-:Y:S01]  /*4800*/  FFMA.FTZ R6, -R18, R18, 1 ;  /* 0x3f80000012067423 */ /* 0x000fe20000010112 */
[----:B------:R-:W-:Y:S01]  /*4810*/  FMUL.FTZ R246, R4, UR16 ;  /* 0x0000001004f67c20 */ /* 0x000fe20008410000 */
[C---:B------:R-:W-:Y:S01]  /*4820*/  FFMA.FTZ R18, R74.reuse, -UR8, R18 ;  /* 0x800000084a127c23 */ /* 0x040fe20008010012 */
[----:B------:R-:W-:Y:S01]  /*4830*/  FMUL.FTZ R245, R3, UR16 ;  /* 0x0000001003f57c20 */ /* 0x000fe20008410000 */
[----:B---3--:R-:W-:Y:S01]  /*4840*/  FFMA.FTZ R74, R74, -UR8, R72 ;  /* 0x800000084a4a7c23 */ /* 0x008fe20008010048 */
[----:B------:R-:W-:Y:S01]  /*4850*/  FFMA.FTZ R4, -R72, R72, 1 ;  /* 0x3f80000048047423 */ /* 0x000fe20000010148 */
[----:B--2---:R-:W-:Y:S03]  /*4860*/  FFMA.FTZ R72, R2, -UR8, R71 ;  /* 0x8000000802487c23 */ /* 0x004fe60008010047 */
[----:B------:R-:W2:Y:S01]  /*4870*/  MUFU.TANH R76, R76 ;  /* 0x0000004c004c7308 */ /* 0x000ea20000002400 */
[----:B------:R-:W-:Y:S01]  /*4880*/  FFMA.FTZ R3, -R71, R71, 1 ;  /* 0x3f80000047037423 */ /* 0x000fe20000010147 */
[----:B------:R-:W-:Y:S01]  /*4890*/  FFMA.FTZ R16, R7, -UR8, R83 ;  /* 0x8000000807107c23 */ /* 0x000fe20008010053 */
[----:B------:R-:W-:Y:S01]  /*48a0*/  FMUL.FTZ R87, R8, UR16 ;  /* 0x0000001008577c20 */ /* 0x000fe20008410000 */
[----:B------:R-:W-:Y:S01]  /*48b0*/  FFMA.FTZ R71, R0, -UR8, R75 ;  /* 0x8000000800477c23 */ /* 0x000fe2000801004b */
[----:B------:R-:W-:Y:S01]  /*48c0*/  FFMA.FTZ R7, -R78, R78, 1 ;  /* 0x3f8000004e077423 */ /* 0x000fe2000001014e */
[----:B------:R-:W-:Y:S01]  /*48d0*/  FFMA.FTZ R2, -R75, R75, 1 ;  /* 0x3f8000004b027423 */ /* 0x000fe2000001014b */
[----:B------:R-:W-:Y:S03]  /*48e0*/  FFMA.FTZ R13, R68, -UR8, R13 ;  /* 0x80000008440d7c23 */ /* 0x000fe6000801000d */
[----:B------:R-:W3:Y:S01]  /*48f0*/  MUFU.TANH R10, R84 ;  /* 0x00000054000a7308 */ /* 0x000ee20000002400 */
[----:B-1----:R-:W-:Y:S01]  /*4900*/  FFMA.FTZ R9, -R77, R77, 1 ;  /* 0x3f8000004d097423 */ /* 0x002fe2000001014d */
[----:B------:R-:W-:Y:S01]  /*4910*/  FFMA.FTZ R12, R19, -UR8, R12 ;  /* 0x80000008130c7c23 */ /* 0x000fe2000801000c */
[----:B------:R-:W-:Y:S01]  /*4920*/  FFMA.FTZ R17, R73, -UR8, R17 ;  /* 0x8000000849117c23 */ /* 0x000fe20008010011 */
[----:B------:R-:W-:Y:S01]  /*4930*/  FFMA.FTZ R70, R70, -UR8, R78 ;  /* 0x8000000846467c23 */ /* 0x000fe2000801004e */
[----:B------:R-:W-:Y:S01]  /*4940*/  FFMA.FTZ R68, R68, -UR8, R77 ;  /* 0x8000000844447c23 */ /* 0x000fe2000801004d */
[----:B------:R-:W-:Y:S01]  /*4950*/  FMUL.FTZ R251, R7, UR16 ;  /* 0x0000001007fb7c20 */ /* 0x000fe20008410000 */
[----:B------:R-:W-:Y:S01]  /*4960*/  FMUL.FTZ R99, R9, UR16 ;  /* 0x0000001009637c20 */ /* 0x000fe20008410000 */
[----:B------:R-:W-:Y:S01]  /*4970*/  FMUL.FTZ R91, R6, UR16 ;  /* 0x00000010065b7c20 */ /* 0x000fe20008410000 */
[----:B--2---:R-:W-:Y:S01]  /*4980*/  FFMA.FTZ R8, -R76, R76, 1 ;  /* 0x3f8000004c087423 */ /* 0x004fe2000001014c */
[----:B------:R-:W-:Y:S01]  /*4990*/  FFMA.FTZ R19, R19, -UR8, R76 ;  /* 0x8000000813137c23 */ /* 0x000fe2000801004c */
[----:B------:R-:W-:Y:S01]  /*49a0*/  FMUL.FTZ R90, R5, UR16 ;  /* 0x00000010055a7c20 */ /* 0x000fe20008410000 */
[----:B------:R-:W-:Y:S01]  /*49b0*/  FMUL.FTZ R244, R4, UR16 ;  /* 0x0000001004f47c20 */ /* 0x000fe20008410000 */
[----:B------:R-:W-:Y:S01]  /*49c0*/  FMUL.FTZ R98, R8, UR16 ;  /* 0x0000001008627c20 */ /* 0x000fe20008410000 */
[----:B------:R-:W-:Y:S01]  /*49d0*/  FMUL.FTZ R96, R3, UR16 ;  /* 0x0000001003607c20 */ /* 0x000fe20008410000 */
[----:B------:R-:W-:Y:S01]  /*49e0*/  FMUL.FTZ R95, R2, UR16 ;  /* 0x00000010025f7c20 */ /* 0x000fe20008410000 */
[----:B---3--:R-:W-:Y:S01]  /*49f0*/  FFMA.FTZ R0, -R10, R10, 1 ;  /* 0x3f8000000a007423 */ /* 0x008fe2000001010a */
[----:B------:R-:W-:Y:S03]  /*4a00*/  FFMA.FTZ R73, R73, -UR8, R10 ;  /* 0x8000000849497c23 */ /* 0x000fe6000801000a */
[----:B------:R-:W-:Y:S01]  /*4a10*/  FMUL.FTZ R97, R0, UR16 ;  /* 0x0000001000617c20 */ /* 0x000fe20008410000 */
[----:B------:R-:W-:Y:S06]  /*4a20*/  BRA.U !UP0, `(.L_x_1387) ;  /* 0x0000000108247547 */ /* 0x000fec000b800000 */
[----:B------:R-:W-:Y:S01]  /*4a30*/  UIADD3 UR29, UPT, UPT, -UR38, UR40, UR33 ;  /* 0x00000028261d7290 */ /* 0x000fe2000fffe121 */
[----:B------:R-:W-:Y:S01]  /*4a40*/  IMAD.U32 R0, RZ, RZ, UR33 ;  /* 0x00000021ff007e24 */ /* 0x000fe2000f8e00ff */
[----:B------:R-:W-:Y:S02]  /*4a50*/  UIADD3 UR25, UPT, UPT, UR25, 0x40, URZ ;  /* 0x0000004019197890 */ /* 0x000fe4000fffe0ff */
[----:B------:R-:W-:Y:S02]  /*4a60*/  UIADD3 UR29, UPT, UPT, UR29, -0x40, UR14 ;  /* 0xffffffc01d1d7890 */ /* 0x000fe4000fffe00e */
[----:B------:R-:W-:Y:S02]  /*4a70*/  ISETP.LT.AND P0, PT, R0, UR38, PT ;  /* 0x0000002600007c0c */ /* 0x000fe4000bf01270 */
[----:B------:R-:W-:Y:S06]  /*4a80*/  UISETP.GE.AND UP0, UPT, UR25, UR29, UPT ;  /* 0x0000001d1900728c */ /* 0x000fec000bf06270 */
[----:B------:R-:W-:Y:S11]  /*4a90*/  PLOP3.LUT P1, PT, PT, PT, UP0, 0x80, 0x8 ;  /* 0x000000000008781c */ /* 0x000ff60003f2f008 */
[----:B------:R-:W-:Y:S02]  /*4aa0*/  @!UPT UIADD3 URZ, UPT, UPT, URZ, URZ, URZ ;  /* 0x000000fffffff290 */ /* 0x000fe4000fffe0ff */
[----:B------:R-:W-:Y:S05]  /*4ab0*/  @!P1 BRA P0, `(.L_x_1388) ;  /* 0x0000000400909947 */ /* 0x000fea0000000000 */
.L_x_1387:
        /* <DEDUP_REMOVED lines=16> */
[----:B------:R-:W-:Y:S02]  /*4bc0*/  VIADD R75, R2, UR29 ;  /* 0x0000001d024b7c36 */ /* 0x000fe40008000000 */
[----:B------:R-:W-:Y:S02]  /*4bd0*/  VIADD R10, R0, 0x1 ;  /* 0x00000001000a7836 */ /* 0x000fe40000000000 */
[----:B------:R-:W-:Y:S01]  /*4be0*/  VIADD R76, R2, UR25 ;  /* 0x00000019024c7c36 */ /* 0x000fe20008000000 */
[----:B------:R-:W-:Y:S01]  /*4bf0*/  VIMNMX R3, PT, PT, RZ, R75, !PT ;  /* 0x0000004bff037248 */ /* 0x000fe20007fe0100 */
[C---:B------:R-:W-:Y:S02]  /*4c00*/  VIADD R9, R0.reuse, 0x8 ;  /* 0x0000000800097836 */ /* 0x040fe40000000000 */
[----:B------:R-:W-:Y:S01]  /*4c10*/  VIADD R8, R0, 0x9 ;  /* 0x0000000900087836 */ /* 0x000fe20000000000 */
[----:B------:R-:W-:Y:S01]  /*4c20*/  ISETP.GE.AND P6, PT, R10, R3, PT ;  /* 0x000000030a00720c */ /* 0x000fe20003fc6270 */
[----:B------:R-:W-:Y:S01]  /*4c30*/  VIADD R7, R0, 0x10 ;  /* 0x0000001000077836 */ /* 0x000fe20000000000 */
[----:B------:R-:W-:Y:S01]  /*4c40*/  VIADDMNMX R2, R76, R77, UR38, PT ;  /* 0x000000264c027e46 */ /* 0x000fe2000b80014d */
[C---:B------:R-:W-:Y:S01]  /*4c50*/  VIADD R6, R0.reuse, 0x11 ;  /* 0x0000001100067836 */ /* 0x040fe20000000000 */
[CC--:B------:R-:W-:Y:S01]  /*4c60*/  ISETP.GE.AND P0, PT, R0.reuse, R3.reuse, PT ;  /* 0x000000030000720c */ /* 0x0c0fe20003f06270 */
[----:B------:R-:W-:Y:S01]  /*4c70*/  VIADD R4, R0, 0x19 ;  /* 0x0000001900047836 */ /* 0x000fe20000000000 */
[----:B------:R-:W-:Y:S02]  /*4c80*/  FSEL R14, R14, -INF , P6 ;  /* 0xff8000000e0e7808 */ /* 0x000fe40003000000 */
[CC--:B------:R-:W-:Y:S02]  /*4c90*/  ISETP.GE.AND P6, PT, R0.reuse, R2.reuse, PT ;  /* 0x000000020000720c */ /* 0x0c0fe40003fc6270 */
[----:B------:R-:W-:Y:S01]  /*4ca0*/  FSEL R78, R11, -INF , P0 ;  /* 0xff8000000b4e7808 */ /* 0x000fe20000000000 */
[----:B-1----:R-:W-:Y:S01]  /*4cb0*/  VIADD R5, R0, 0x18 ;  /* 0x0000001800057836 */ /* 0x002fe20000000000 */
[-C--:B------:R-:W-:Y:S02]  /*4cc0*/  ISETP.GE.AND P5, PT, R9, R3.reuse, PT ;  /* 0x000000030900720c */ /* 0x080fe40003fa6270 */
[-C--:B------:R-:W-:Y:S02]  /*4cd0*/  ISETP.GE.AND P4, PT, R8, R3.reuse, PT ;  /* 0x000000030800720c */ /* 0x080fe40003f86270 */
[-C--:B------:R-:W-:Y:S02]  /*4ce0*/  ISETP.GE.AND P3, PT, R7, R3.reuse, PT ;  /* 0x000000030700720c */ /* 0x080fe40003f66270 */
[-C--:B------:R-:W-:Y:S02]  /*4cf0*/  ISETP.GE.AND P2, PT, R6, R3.reuse, PT ;  /* 0x000000030600720c */ /* 0x080fe40003f46270 */
[-C--:B------:R-:W-:Y:S02]  /*4d00*/  ISETP.GE.AND P1, PT, R5, R3.reuse, PT ;  /* 0x000000030500720c */ /* 0x080fe40003f26270 */
[----:B------:R-:W-:Y:S02]  /*4d10*/  ISETP.GE.AND P0, PT, R4, R3, PT ;  /* 0x000000030400720c */ /* 0x000fe40003f06270 */
[----:B------:R-:W-:Y:S02]  /*4d20*/  P2R R3, PR, RZ, 0x40 ;  /* 0x00000040ff037803 */ /* 0x000fe40000000000 */
[-C--:B------:R-:W-:Y:S02]  /*4d30*/  ISETP.GE.AND P6, PT, R9, R2.reuse, PT ;  /* 0x000000020900720c */ /* 0x080fe40003fc6270 */
[----:B------:R-:W-:Y:S02]  /*4d40*/  FSEL R77, R12, -INF , P4 ;  /* 0xff8000000c4d7808 */ /* 0x000fe40002000000 */
[----:B------:R-:W-:Y:S02]  /*4d50*/  P2R R12, PR, RZ, 0x40 ;  /* 0x00000040ff0c7803 */ /* 0x000fe40000000000 */
[----:B------:R-:W-:Y:S02]  /*4d60*/  ISETP.NE.AND P6, PT, R3, RZ, PT ;  /* 0x000000ff0300720c */ /* 0x000fe40003fc5270 */
[----:B------:R-:W-:Y:S02]  /*4d70*/  VIADDMNMX R3, R75, 0x8, RZ, !PT ;  /* 0x000000084b037846 */ /* 0x000fe400078001ff */
[----:B------:R-:W-:Y:S02]  /*4d80*/  FSEL R71, R71, -INF , P0 ;  /* 0xff80000047477808 */ /* 0x000fe40000000000 */
[-C--:B------:R-:W-:Y:S02]  /*4d90*/  ISETP.GE.AND P0, PT, R0, R3.reuse, PT ;  /* 0x000000030000720c */ /* 0x080fe40003f06270 */
[----:B------:R-:W-:Y:S02]  /*4da0*/  FSEL R13, R13, -INF , P5 ;  /* 0xff8000000d0d7808 */ /* 0x000fe40002800000 */
[----:B------:R-:W-:Y:S02]  /*4db0*/  FSEL R16, R16, -INF , P0 ;  /* 0xff80000010107808 */ /* 0x000fe40000000000 */
[CC--:B------:R-:W-:Y:S02]  /*4dc0*/  ISETP.GE.AND P0, PT, R10.reuse, R3.reuse, PT ;  /* 0x000000030a00720c */ /* 0x0c0fe40003f06270 */
[-C--:B------:R-:W-:Y:S02]  /*4dd0*/  ISETP.GE.AND P5, PT, R10, R2.reuse, PT ;  /* 0x000000020a00720c */ /* 0x080fe40003fa6270 */
[----:B------:R-:W-:Y:S02]  /*4de0*/  FSEL R15, R15, -INF , P0 ;  /* 0xff8000000f0f7808 */ /* 0x000fe40000000000 */
[-C--:B------:R-:W-:Y:S02]  /*4df0*/  ISETP.GE.AND P0, PT, R9, R3.reuse, PT ;  /* 0x000000030900720c */ /* 0x080fe40003f06270 */
[----:B------:R-:W-:Y:S02]  /*4e00*/  P2R R11, PR, RZ, 0x20 ;  /* 0x00000020ff0b7803 */ /* 0x000fe40000000000 */
[----:B------:R-:W-:Y:S02]  /*4e10*/  FSEL R70, R70, -INF , P0 ;  /* 0xff80000046467808 */ /* 0x000fe40000000000 */
[-C--:B------:R-:W-:Y:S02]  /*4e20*/  ISETP.GE.AND P0, PT, R8, R3.reuse, PT ;  /* 0x000000030800720c */ /* 0x080fe40003f06270 */
[----:B------:R-:W-:Y:S02]  /*4e30*/  FSEL R18, R18, -INF , P3 ;  /* 0xff80000012127808 */ /* 0x000fe40001800000 */
        /* <DEDUP_REMOVED lines=8> */
[-C--:B------:R-:W-:Y:S02]  /*4ec0*/  ISETP.GE.AND P5, PT, R8, R2.reuse, PT ;  /* 0x000000020800720c */ /* 0x080fe40003fa6270 */
[----:B------:R-:W-:Y:S02]  /*4ed0*/  FSEL R74, R74, -INF , P0 ;  /* 0xff8000004a4a7808 */ /* 0x000fe40000000000 */
[-C--:B------:R-:W-:Y:S02]  /*4ee0*/  ISETP.GE.AND P4, PT, R7, R2.reuse, PT ;  /* 0x000000020700720c */ /* 0x080fe40003f86270 */
[-C--:B------:R-:W-:Y:S02]  /*4ef0*/  ISETP.GE.AND P3, PT, R6, R2.reuse, PT ;  /* 0x000000020600720c */ /* 0x080fe40003f66270 */
[-C--:B------:R-:W-:Y:S02]  /*4f00*/  ISETP.GE.AND P2, PT, R5, R2.reuse, PT ;  /* 0x000000020500720c */ /* 0x080fe40003f46270 */
[C---:B------:R-:W-:Y:S01]  /*4f10*/  ISETP.GE.AND P1, PT, R4.reuse, R2, PT ;  /* 0x000000020400720c */ /* 0x040fe20003f26270 */
[----:B------:R-:W-:Y:S01]  /*4f20*/  IMAD.MOV.U32 R2, RZ, RZ, 0x9 ;  /* 0x00000009ff027424 */ /* 0x000fe200078e00ff */
[----:B------:R-:W-:Y:S02]  /*4f30*/  ISETP.GE.AND P0, PT, R4, R3, PT ;  /* 0x000000030400720c */ /* 0x000fe40003f06270 */
[----:B------:R-:W-:Y:S02]  /*4f40*/  FSEL R18, R18, -INF , !P4 ;  /* 0xff80000012127808 */ /* 0x000fe40006000000 */
[----:B------:R-:W-:Y:S02]  /*4f50*/  FSEL R73, R73, -INF , P0 ;  /* 0xff80000049497808 */ /* 0x000fe40000000000 */
[----:B------:R-:W-:Y:S02]  /*4f60*/  ISETP.NE.AND P0, PT, R11, RZ, PT ;  /* 0x000000ff0b00720c */ /* 0x000fe40003f05270 */
[----:B------:R-:W-:Y:S02]  /*4f70*/  VIADDMNMX R2, R76, R2, UR38, PT ;  /* 0x000000264c027e46 */ /* 0x000fe4000b800102 */
[----:B------:R-:W-:Y:S02]  /*4f80*/  FSEL R11, R78, -INF , !P6 ;  /* 0xff8000004e0b7808 */ /* 0x000fe40007000000 */
[----:B------:R-:W-:Y:S02]  /*4f90*/  FSEL R14, R14, -INF , !P0 ;  /* 0xff8000000e0e7808 */ /* 0x000fe40004000000 */
[----:B------:R-:W-:Y:S02]  /*4fa0*/  ISETP.NE.AND P6, PT, R12, RZ, PT ;  /* 0x000000ff0c00720c */ /* 0x000fe40003fc5270 */
        /* <DEDUP_REMOVED lines=21> */
.L_x_1388:
[----:B------:R-:W2:Y:S01]  /*5100*/  LDL R0, [R1+0x50] ;  /* 0x0000500001007983 */ /* 0x000ea20000100800 */
[----:B------:R-:W-:Y:S01]  /*5110*/  IMAD.MOV.U32 R85, RZ, RZ, 0x10 ;  /* 0x00000010ff557424 */ /* 0x000fe200078e00ff */
[----:B------:R-:W-:Y:S01]  /*5120*/  MOV R80, 0x40 ;  /* 0x0000004000507802 */ /* 0x000fe20000000f00 */
[----:B------:R-:W-:Y:S01]  /*5130*/  UISETP.GT.AND UP0, UPT, UR47, UR43, UPT ;  /* 0x0000002b2f00728c */ /* 0x000fe2000bf04270 */
[----:B------:R-:W3:Y:S04]  /*5140*/  LDL R3, [R1+0x4c] ;  /* 0x00004c0001037983 */ /* 0x000ee80000100800 */
[----:B------:R-:W-:Y:S04]  /*5150*/  STL [R1+0x90], R113 ;  /* 0x0000907101007387 */ /* 0x000fe80000100800 */
[----:B------:R-:W-:Y:S02]  /*5160*/  STL [R1+0x8c], R112 ;  /* 0x00008c7001007387 */ /* 0x000fe40000100800 */
[----:B------:R-:W-:Y:S02]  /*5170*/  @UP0 UIADD3 UR29, UP1, UPT, UR56, -0x100, URZ ;  /* 0xffffff00381d0890 */ /* 0x000fe4000ff3e0ff */
[----:B------:R1:W-:Y:S02]  /*5180*/  STL [R1+0x88], R111 ;  /* 0x0000886f01007387 */ /* 0x0003e40000100800 */
[----:B------:R-:W-:Y:S02]  /*5190*/  @UP0 UIADD3.X UR25, UPT, UPT, UR57, -0x1, URZ, UP1, !UPT ;  /* 0xffffffff39190890 */ /* 0x000fe40008ffe4ff */
[----:B------:R-:W-:Y:S01]  /*51a0*/  STL [R1+0x84], R110 ;  /* 0x0000846e01007387 */ /* 0x000fe20000100800 */
[----:B------:R-:W-:Y:S03]  /*51b0*/  @UP0 UIADD3 UR18, UP1, UPT, UR18, -0x100, URZ ;  /* 0xffffff0012120890 */ /* 0x000fe6000ff3e0ff */
[----:B------:R-:W-:Y:S01]  /*51c0*/  STL [R1+0x80], R109 ;  /* 0x0000806d01007387 */ /* 0x000fe20000100800 */
[----:B------:R-:W-:Y:S03]  /*51d0*/  @UP0 UIADD3.X UR19, UPT, UPT, UR19, -0x1, URZ, UP1, !UPT ;  /* 0xffffffff13130890 */ /* 0x000fe60008ffe4ff */
[----:B------:R-:W-:Y:S04]  /*51e0*/  STL [R1+0x7c], R108 ;  /* 0x00007c6c01007387 */ /* 0x000fe80000100800 */
[----:B------:R-:W-:Y:S04]  /*51f0*/  STL [R1+0x78], R107 ;  /* 0x0000786b01007387 */ /* 0x000fe80000100800 */
[----:B------:R-:W-:Y:S04]  /*5200*/  STL [R1+0x74], R106 ;  /* 0x0000746a01007387 */ /* 0x000fe80000100800 */
[----:B------:R-:W-:Y:S04]  /*5210*/  STL [R1+0x70], R105 ;  /* 0x0000706901007387 */ /* 0x000fe80000100800 */
[----:B------:R-:W-:Y:S04]  /*5220*/  STL [R1+0x6c], R104 ;  /* 0x00006c6801007387 */ /* 0x000fe80000100800 */
[----:B------:R-:W-:Y:S01]  /*5230*/  STL [R1+0x68], R103 ;  /* 0x0000686701007387 */ /* 0x000fe20000100800 */
[----:B------:R-:W4:Y:S03]  /*5240*/  S2R R6, SR_TID.X ;  /* 0x0000000000067919 */ /* 0x000f260000002100 */
[----:B------:R-:W-:Y:S04]  /*5250*/  STL [R1+0x64], R102 ;  /* 0x0000646601007387 */ /* 0x000fe80000100800 */
[----:B------:R1:W-:Y:S04]  /*5260*/  STL [R1+0x60], R101 ;  /* 0x0000606501007387 */ /* 0x0003e80000100800 */
[----:B------:R-:W-:Y:S01]  /*5270*/  STL [R1+0x58], R100 ;  /* 0x0000586401007387 */ /* 0x000fe20000100800 */
[C---:B----4-:R-:W-:Y:S01]  /*5280*/  IMAD.SHL.U32 R9, R6.reuse, 0x2, RZ ;  /* 0x0000000206097824 */ /* 0x050fe200078e00ff */
[C---:B------:R-:W-:Y:S01]  /*5290*/  SHF.L.U32 R249, R6.reuse, 0x5, RZ ;  /* 0x0000000506f97819 */ /* 0x040fe200000006ff */
[C---:B------:R-:W-:Y:S01]  /*52a0*/  IMAD.SHL.U32 R92, R6.reuse, 0x8, RZ ;  /* 0x00000008065c7824 */ /* 0x040fe200078e00ff */
[----:B------:R-:W-:Y:S02]  /*52b0*/  SHF.L.U32 R5, R6, 0x4, RZ ;  /* 0x0000000406057819 */ /* 0x000fe400000006ff */
[----:B------:R-:W-:Y:S02]  /*52c0*/  SHF.R.U32.HI R8, RZ, 0x2, R6 ;  /* 0x00000002ff087819 */ /* 0x000fe40000011606 */
[----:B------:R-:W-:Y:S02]  /*52d0*/  LOP3.LUT R4, R9, 0x38, RZ, 0xc0, !PT ;  /* 0x0000003809047812 */ /* 0x000fe400078ec0ff */
[----:B------:R-:W-:Y:S02]  /*52e0*/  LOP3.LUT R7, R5, 0x1c0, RZ, 0xc0, !PT ;  /* 0x000001c005077812 */ /* 0x000fe400078ec0ff */
[----:B------:R-:W-:Y:S02]  /*52f0*/  LOP3.LUT R4, R4, 0x20, R8, 0x78, !PT ;  /* 0x0000002004047812 */ /* 0x000fe400078e7808 */
[----:B------:R-:W-:Y:S02]  /*5300*/  SHF.L.U32 R81, R6, 0x6, RZ ;  /* 0x0000000606517819 */ /* 0x000fe400000006ff */
[----:B------:R-:W-:Y:S02]  /*5310*/  SHF.R.U32.HI R5, RZ, 0x1, R6 ;  /* 0x00000001ff057819 */ /* 0x000fe40000011606 */
        /* <DEDUP_REMOVED lines=8> */
[----:B------:R-:W-:Y:S01]  /*53a0*/  FSEL R0, R0, RZ, P0 ;  /* 0x000000ff00007208 */ /* 0x000fe20000000000 */
[--C-:B------:R-:W-:Y:S01]  /*53b0*/  FFMA.FTZ R17, R17, UR15, -R2.reuse ;  /* 0x0000000f11117c23 */ /* 0x100fe20008010802 */
[--C-:B------:R-:W-:Y:S01]  /*53c0*/  FFMA.FTZ R72, R72, UR15, -R2.reuse ;  /* 0x0000000f48487c23 */ /* 0x100fe20008010802 */
[--C-:B------:R-:W-:Y:S01]  /*53d0*/  FFMA.FTZ R11, R11, UR15, -R2.reuse ;  /* 0x0000000f0b0b7c23 */ /* 0x100fe20008010802 */
[--C-:B------:R-:W-:Y:S01]  /*53e0*/  FFMA.FTZ R14, R14, UR15, -R2.reuse ;  /* 0x0000000f0e0e7c23 */ /* 0x100fe20008010802 */
[--C-:B------:R-:W-:Y:S01]  /*53f0*/  FFMA.FTZ R13, R13, UR15, -R2.reuse ;  /* 0x0000000f0d0d7c23 */ /* 0x100fe20008010802 */
[----:B------:R-:W-:Y:S01]  /*5400*/  FFMA.FTZ R12, R12, UR15, -R2 ;  /* 0x0000000f0c0c7c23 */ /* 0x000fe20008010802 */
[----:B------:R-:W-:Y:S01]  /*5410*/  FFMA.FTZ R16, R16, UR15, -R0 ;  /* 0x0000000f10107c23 */ /* 0x000fe20008010800 */
[----:B------:R-:W-:Y:S01]  /*5420*/  FFMA.FTZ R2, R71, UR15, -R2 ;  /* 0x0000000f47027c23 */ /* 0x000fe20008010802 */
[--C-:B------:R-:W-:Y:S01]  /*5430*/  FFMA.FTZ R15, R15, UR15, -R0.reuse ;  /* 0x0000000f0f0f7c23 */ /* 0x100fe20008010800 */
[----:B------:R-:W-:Y:S01]  /*5440*/  LOP3.LUT R3, R3, 0x6, R9, 0xf8, !PT ;  /* 0x0000000603037812 */ /* 0x000fe200078ef809 */
[----:B-1----:R-:W-:Y:S01]  /*5450*/  MUFU.EX2 R111, R16 ;  /* 0x00000010006f7308 */ /* 0x002fe20000000800 */
[--C-:B------:R-:W-:Y:S01]  /*5460*/  FFMA.FTZ R70, R70, UR15, -R0.reuse ;  /* 0x0000000f46467c23 */ /* 0x100fe20008010800 */
[--C-:B------:R-:W-:Y:S01]  /*5470*/  FFMA.FTZ R69, R69, UR15, -R0.reuse ;  /* 0x0000000f45457c23 */ /* 0x100fe20008010800 */
[----:B------:R-:W-:Y:S01]  /*5480*/  LOP3.LUT R4, R3, R4, R7, 0xfe, !PT ;  /* 0x0000000403047212 */ /* 0x000fe200078efe07 */
[--C-:B------:R-:W-:Y:S01]  /*5490*/  FFMA.FTZ R68, R68, UR15, -R0.reuse ;  /* 0x0000000f44447c23 */ /* 0x100fe20008010800 */
[--C-:B------:R-:W-:Y:S01]  /*54a0*/  FFMA.FTZ R19, R19, UR15, -R0.reuse ;  /* 0x0000000f13137c23 */ /* 0x100fe20008010800 */
[--C-:B------:R-:W-:Y:S01]  /*54b0*/  FFMA.FTZ R74, R74, UR15, -R0.reuse ;  /* 0x0000000f4a4a7c23 */ /* 0x100fe20008010800 */
[----:B------:R-:W-:Y:S03]  /*54c0*/  LEA R84, R4, UR4, 0x1 ;  /* 0x0000000404547c11 */ /* 0x000fe6000f8e08ff */
[----:B------:R-:W-:Y:S01]  /*54d0*/  MUFU.EX2 R101, R2 ;  /* 0x0000000200657308 */ /* 0x000fe20000000800 */
[----:B------:R-:W-:Y:S01]  /*54e0*/  FFMA.FTZ R0, R73, UR15, -R0 ;  /* 0x0000000f49007c23 */ /* 0x000fe20008010800 */
[----:B------:R-:W-:Y:S08]  /*54f0*/  LOP3.LUT P0, RZ, R6, 0x8, RZ, 0xc0, !PT ;  /* 0x0000000806ff7812 */ /* 0x000ff0000780c0ff */
[----:B------:R-:W1:Y:S10]  /*5500*/  MUFU.EX2 R252, R15 ;  /* 0x0000000f00fc7308 */ /* 0x000e740000000800 */
[----:B------:R-:W-:Y:S10]  /*5510*/  MUFU.EX2 R0, R0 ;  /* 0x0000000000007308 */ /* 0x000ff40000000800 */
[----:B------:R-:W-:Y:S01]  /*5520*/  MUFU.EX2 R113, R11 ;  /* 0x0000000b00717308 */ /* 0x000fe20000000800 */
[----:B-1----:R-:W-:Y:S05]  /*5530*/  F2FP.F16.F32.PACK_AB R2, R252, R111 ;  /* 0x0000006ffc02723e */ /* 0x002fea00000000ff */
[----:B------:R1:W-:Y:S04]  /*5540*/  STS [R84+0x14400], R2 ;  /* 0x0144000254007388 */ /* 0x0003e80000000800 */
[----:B------:R-:W2:Y:S10]  /*5550*/  MUFU.EX2 R112, R14 ;  /* 0x0000000e00707308 */ /* 0x000eb40000000800 */
[----:B------:R-:W-:Y:S10]  /*5560*/  MUFU.EX2 R110, R13 ;  /* 0x0000000d006e7308 */ /* 0x000ff40000000800 */
[----:B------:R-:W3:Y:S01]  /*5570*/  MUFU.EX2 R109, R12 ;  /* 0x0000000c006d7308 */ /* 0x000ee20000000800 */
[----:B--2---:R-:W-:Y:S05]  /*5580*/  F2FP.F16.F32.PACK_AB R3, R112, R113 ;  /* 0x000000717003723e */ /* 0x004fea00000000ff */
[----:B------:R2:W-:Y:S01]  /*5590*/  STS [R84+0x14000], R3 ;  /* 0x0140000354007388 */ /* 0x0005e20000000800 */
[----:B-1----:R-:W-:Y:S03]  /*55a0*/  LOP3.LUT P1, R2, R6, 0x4, RZ, 0xc0, !PT ;  /* 0x0000000406027812 */ /* 0x002fe6000782c0ff */
[----:B------:R-:W-:Y:S01]  /*55b0*/  MUFU.EX2 R108, R70 ;  /* 0x00000046006c7308 */ /* 0x000fe20000000800 */
[----:B------:R-:W-:Y:S02]  /*55c0*/  LOP3.LUT R6, R250, 0xc00, R249, 0xf8, !PT ;  /* 0x00000c00fa067812 */ /* 0x000fe400078ef8f9 */
[----:B------:R-:W-:Y:S01]  /*55d0*/  SEL R85, R85, 0xfffffff0, !P1 ;  /* 0xfffffff055557807 */ /* 0x000fe20004800000 */
[----:B------:R1:W-:Y:S01]  /*55e0*/  STL [R1+0x28], R2 ;  /* 0x0000280201007387 */ /* 0x0003e20000100800 */
[----:B------:R-:W-:Y:S03]  /*55f0*/  SEL R80, R80, 0xffffffc0, !P1 ;  /* 0xffffffc050507807 */ /* 0x000fe60004800000 */
[----:B------:R4:W-:Y:S02]  /*5600*/  STL [R1], R0 ;  /* 0x0000000001007387 */ /* 0x0009e40000100800 */
[----:B------:R-:W4:Y:S02]  /*5610*/  MUFU.EX2 R107, R69 ;  /* 0x00000045006b7308 */ /* 0x000f240000000800 */
[----:B------:R-:W4:Y:S08]  /*5620*/  LDL.LU R250, [R1] ;  /* 0x0000000001fa7983 */ /* 0x000f300000300800 */
[----:B------:R-:W-:Y:S01]  /*5630*/  MUFU.EX2 R106, R18 ;  /* 0x00000012006a7308 */ /* 0x000fe20000000800 */
[----:B--2---:R-:W-:Y:S09]  /*5640*/  LOP3.LUT R3, R81, 0x1c0, RZ, 0xc0, !PT ;  /* 0x000001c051037812 */ /* 0x004ff200078ec0ff */
[----:B------:R-:W2:Y:S01]  /*5650*/  MUFU.EX2 R105, R17 ;  /* 0x0000001100697308 */ /* 0x000ea20000000800 */
[----:B------:R-:W-:Y:S02]  /*5660*/  LOP3.LUT R3, R3, 0x38, R92, 0xf8, !PT ;  /* 0x0000003803037812 */ /* 0x000fe400078ef85c */
[----:B-1----:R-:W-:Y:S02]  /*5670*/  LEA R2, R4, UR5, 0x1 ;  /* 0x0000000504027c11 */ /* 0x002fe4000f8e08ff */
[----:B---3--:R-:W-:Y:S05]  /*5680*/  F2FP.F16.F32.PACK_AB R4, R109, R110 ;  /* 0x0000006e6d04723e */ /* 0x008fea00000000ff */
[----:B------:R-:W-:Y:S01]  /*5690*/  MUFU.EX2 R104, R68 ;  /* 0x0000004400687308 */ /* 0x000fe20000000800 */
[C---:B------:R-:W-:Y:S01]  /*56a0*/  IMAD.IADD R83, R2.reuse, 0x1, R85 ;  /* 0x0000000102537824 */ /* 0x040fe200078e0255 */
[----:B----4-:R-:W-:Y:S02]  /*56b0*/  F2FP.F16.F32.PACK_AB R0, R107, R108 ;  /* 0x0000006c6b00723e */ /* 0x010fe400000000ff */
[C---:B------:R-:W-:Y:S02]  /*56c0*/  IADD3 R82, PT, PT, R2.reuse, 0x20, RZ ;  /* 0x0000002002527810 */ /* 0x040fe40007ffe0ff */
[----:B------:R1:W-:Y:S01]  /*56d0*/  STS [R83], R4 ;  /* 0x0000000453007388 */ /* 0x0003e20000000800 */
[----:B------:R-:W-:Y:S03]  /*56e0*/  LOP3.LUT R248, R3, 0x8, R5, 0x78, !PT ;  /* 0x0000000803f87812 */ /* 0x000fe600078e7805 */
[----:B------:R-:W1:Y:S01]  /*56f0*/  MUFU.EX2 R103, R19 ;  /* 0x0000001300677308 */ /* 0x000e620000000800 */
[----:B------:R-:W-:Y:S01]  /*5700*/  @P0 IADD3 R82, PT, PT, R2, -0x20, RZ ;  /* 0xffffffe002520810 */ /* 0x000fe20007ffe0ff */
[----:B------:R-:W-:Y:S01]  /*5710*/  STS [R83+0x400], R0 ;  /* 0x0004000053007388 */ /* 0x000fe20000000800 */
[----:B--2---:R-:W-:Y:S02]  /*5720*/  F2FP.F16.F32.PACK_AB R5, R105, R106 ;  /* 0x0000006a6905723e */ /* 0x004fe400000000ff */
[----:B------:R-:W-:Y:S02]  /*5730*/  IADD3 R85, PT, PT, R85, R82, RZ ;  /* 0x0000005255557210 */ /* 0x000fe40007ffe0ff */
[----:B------:R-:W-:Y:S03]  /*5740*/  LOP3.LUT R6, R6, R248, RZ, 0xfc, !PT ;  /* 0x000000f806067212 */ /* 0x000fe600078efcff */
[----:B------:R-:W2:Y:S01]  /*5750*/  MUFU.EX2 R102, R72 ;  /* 0x0000004800667308 */ /* 0x000ea20000000800 */
[----:B------:R-:W-:Y:S01]  /*5760*/  STS [R82], R5 ;  /* 0x0000000552007388 */ /* 0x000fe20000000800 */
[----:B------:R-:W-:Y:S08]  /*5770*/  LEA R78, R6, UR4, 0x1 ;  /* 0x00000004064e7c11 */ /* 0x000ff0000f8e08ff */
[----:B------:R-:W3:Y:S01]  /*5780*/  MUFU.EX2 R100, R74 ;  /* 0x0000004a00647308 */ /* 0x000ee20000000800 */
[----:B------:R-:W-:Y:S01]  /*5790*/  STL [R1+0x8], R78 ;  /* 0x0000084e01007387 */ /* 0x000fe20000100800 */
[----:B-1----:R-:W-:Y:S02]  /*57a0*/  F2FP.F16.F32.PACK_AB R4, R103, R104 ;  /* 0x000000686704723e */ /* 0x002fe400000000ff */
[----:B--2---:R-:W-:Y:S03]  /*57b0*/  F2FP.F16.F32.PACK_AB R2, R101, R102 ;  /* 0x000000666502723e */ /* 0x004fe600000000ff */
[----:B------:R-:W-:Y:S04]  /*57c0*/  STS [R82+0x400], R4 ;  /* 0x0004000452007388 */ /* 0x000fe80000000800 */
[----:B------:R1:W-:Y:S02]  /*57d0*/  STS [R85], R2 ;  /* 0x0000000255007388 */ /* 0x0003e40000000800 */
[----:B-1----:R-:W1:Y:S02]  /*57e0*/  S2R R2, SR_TID.X ;  /* 0x0000000000027919 */ /* 0x002e640000002100 */
[----:B-1----:R-:W-:Y:S02]  /*57f0*/  LOP3.LUT P0, RZ, R2, 0x2, RZ, 0xc0, !PT ;  /* 0x0000000202ff7812 */ /* 0x002fe4000780c0ff */
[----:B---3--:R-:W-:Y:S05]  /*5800*/  F2FP.F16.F32.PACK_AB R0, R250, R100 ;  /* 0x00000064fa00723e */ /* 0x008fea00000000ff */
[----:B------:R1:W-:Y:S04]  /*5810*/  STS [R85+0x400], R0 ;  /* 0x0004000055007388 */ /* 0x0003e80000000800 */
[----:B------:R-:W2:Y:S01]  /*5820*/  LDSM.16.M88.4 R16, [R78+0x6000] ;  /* 0x006000004e10783b */ /* 0x000ea20000000200 */
[----:B-1----:R-:W-:Y:S05]  /*5830*/  IMAD.MOV.U32 R0, RZ, RZ, 0x20 ;  /* 0x00000020ff007424 */ /* 0x002fea00078e00ff */
[----:B------:R-:W-:Y:S01]  /*5840*/  SEL R76, R0, 0xffffffe0, !P0 ;  /* 0xffffffe0004c7807 */ /* 0x000fe20004000000 */
[----:B------:R-:W-:Y:S03]  /*5850*/  IMAD.IADD R0, R78, 0x1, R80 ;  /* 0x000000014e007824 */ /* 0x000fe600078e0250 */
[C---:B------:R-:W-:Y:S01]  /*5860*/  IADD3 R77, PT, PT, R76.reuse, R78, RZ ;  /* 0x0000004e4c4d7210 */ /* 0x040fe20007ffe0ff */
[----:B------:R1:W-:Y:S04]  /*5870*/  STL [R1+0x4], R76 ;  /* 0x0000044c01007387 */ /* 0x0003e80000100800 */
[----:B------:R-:W3:Y:S04]  /*5880*/  LDSM.16.M88.4 R68, [R77+0x6000] ;  /* 0x006000004d44783b */ /* 0x000ee80000000200 */
[----:B------:R-:W4:Y:S01]  /*5890*/  LDSM.16.M88.4 R72, [R0+0x6000] ;  /* 0x006000000048783b */ /* 0x000f220000000200 */
[C---:B--2---:R-:W-:Y:S03]  /*58a0*/  HMMA.16816.F32 R4, R16.reuse, R148, RZ ;  /* 0x000000941004723c */ /* 0x044fe600000018ff */
[----:B------:R-:W-:Y:S05]  /*58b0*/  STL [R1+0xc], R77 ;  /* 0x00000c4d01007387 */ /* 0x000fea0000100800 */
[C---:B------:R-:W-:Y:S08]  /*58c0*/  HMMA.16816.F32 R8, R16.reuse, R150, RZ ;  /* 0x000000961008723c */ /* 0x040ff000000018ff */
[C---:B------:R-:W-:Y:S01]  /*58d0*/  HMMA.16816.F32 R12, R16.reuse, R152, RZ ;  /* 0x00000098100c723c */ /* 0x040fe200000018ff */
[----:B-1----:R-:W-:Y:S07]  /*58e0*/  IADD3 R76, PT, PT, R76, R0, RZ ;  /* 0x000000004c4c7210 */ /* 0x002fee0007ffe0ff */
[----:B------:R-:W-:Y:S08]  /*58f0*/  HMMA.16816.F32 R16, R16, R154, RZ ;  /* 0x0000009a1010723c */ /* 0x000ff000000018ff */
[C---:B---3--:R-:W-:Y:S08]  /*5900*/  HMMA.16816.F32 R4, R68.reuse, R156, R4 ;  /* 0x0000009c4404723c */ /* 0x048ff00000001804 */
[C---:B------:R-:W-:Y:S08]  /*5910*/  HMMA.16816.F32 R8, R68.reuse, R158, R8 ;  /* 0x0000009e4408723c */ /* 0x040ff00000001808 */
[C---:B------:R-:W-:Y:S08]  /*5920*/  HMMA.16816.F32 R12, R68.reuse, R160, R12 ;  /* 0x000000a0440c723c */ /* 0x040ff0000000180c */
[----:B------:R-:W-:Y:S01]  /*5930*/  HMMA.16816.F32 R16, R68, R162, R16 ;  /* 0x000000a24410723c */ /* 0x000fe20000001810 */
[----:B------:R-:W1:Y:S07]  /*5940*/  LDSM.16.M88.4 R68, [R76+0x6000] ;  /* 0x006000004c44783b */ /* 0x000e6e0000000200 */
[C---:B----4-:R-:W-:Y:S08]  /*5950*/  HMMA.16816.F32 R4, R72.reuse, R164, R4 ;  /* 0x000000a44804723c */ /* 0x050ff00000001804 */
        /* <DEDUP_REMOVED lines=28> */
[----:B------:R-:W1:Y:S04]  /*5b20*/  LDSM.16.M88.4 R68, [R77+0xa000] ;  /* 0x00a000004d44783b */ /* 0x000e680000000200 */
[----:B------:R-:W-:Y:S03]  /*5b30*/  LDSM.16.M88.4 R76, [R76+0xa000] ;  /* 0x00a000004c4c783b */ /* 0x000fe60000000200 */
[C---:B--2---:R-:W-:Y:S08]  /*5b40*/  HMMA.16816.F32 R4, R72.reuse, R212, R4 ;  /* 0x000000d44804723c */ /* 0x044ff00000001804 */
[C---:B------:R-:W-:Y:S08]  /*5b50*/  HMMA.16816.F32 R8, R72.reuse, R214, R8 ;  /* 0x000000d64808723c */ /* 0x040ff00000001808 */
[C---:B------:R-:W-:Y:S08]  /*5b60*/  HMMA.16816.F32 R12, R72.reuse, R216, R12 ;  /* 0x000000d8480c723c */ /* 0x040ff0000000180c */
[----:B------:R-:W-:Y:S01]  /*5b70*/  HMMA.16816.F32 R16, R72, R218, R16 ;  /* 0x000000da4810723c */ /* 0x000fe20000001810 */
[----:B------:R2:W3:Y:S07]  /*5b80*/  LDSM.16.M88.4 R72, [R0+0xa000] ;  /* 0x00a000000048783b */ /* 0x0004ee0000000200 */
[C---:B-1----:R-:W-:Y:S08]  /*5b90*/  HMMA.16816.F32 R4, R68.reuse, R220, R4 ;  /* 0x000000dc4404723c */ /* 0x042ff00000001804 */
[C---:B------:R-:W-:Y:S03]  /*5ba0*/  HMMA.16816.F32 R8, R68.reuse, R222, R8 ;  /* 0x000000de4408723c */ /* 0x040fe60000001808 */
[----:B--2---:R-:W-:Y:S05]  /*5bb0*/  SHF.R.U32.HI R0, RZ, 0x1, R2 ;  /* 0x00000001ff007819 */ /* 0x004fea0000011602 */
[C---:B------:R-:W-:Y:S03]  /*5bc0*/  HMMA.16816.F32 R12, R68.reuse, R224, R12 ;  /* 0x000000e0440c723c */ /* 0x040fe6000000180c */
[----:B------:R-:W-:Y:S02]  /*5bd0*/  LOP3.LUT R0, R0, 0x10, RZ, 0xc0, !PT ;  /* 0x0000001000007812 */ /* 0x000fe400078ec0ff */
[----:B------:R-:W-:Y:S03]  /*5be0*/  SHF.L.U32 R2, R2, 0x1, RZ ;  /* 0x0000000102027819 */ /* 0x000fe600000006ff */
[----:B------:R-:W-:Y:S01]  /*5bf0*/  HMMA.16816.F32 R16, R68, R226, R16 ;  /* 0x000000e24410723c */ /* 0x000fe20000001810 */
[----:B------:R-:W1:Y:S02]  /*5c00*/  S2R R71, SR_TID.X ;  /* 0x0000000000477919 */ /* 0x000e640000002100 */
[----:B------:R-:W-:Y:S05]  /*5c10*/  LOP3.LUT R2, R2, 0x20, RZ, 0xc0, !PT ;  /* 0x0000002002027812 */ /* 0x000fea00078ec0ff */
[C---:B---3--:R-:W-:Y:S08]  /*5c20*/  HMMA.16816.F32 R4, R72.reuse, R228, R4 ;  /* 0x000000e44804723c */ /* 0x048ff00000001804 */
[C---:B------:R-:W-:Y:S08]  /*5c30*/  HMMA.16816.F32 R8, R72.reuse, R230, R8 ;  /* 0x000000e64808723c */ /* 0x040ff00000001808 */
[C---:B------:R-:W-:Y:S08]  /*5c40*/  HMMA.16816.F32 R12, R72.reuse, R232, R12 ;  /* 0x000000e8480c723c */ /* 0x040ff0000000180c */
[----:B------:R-:W-:Y:S03]  /*5c50*/  HMMA.16816.F32 R16, R72, R234, R16 ;  /* 0x000000ea4810723c */ /* 0x000fe60000001810 */
[--C-:B-1----:R-:W-:Y:S02]  /*5c60*/  LOP3.LUT R0, R0, 0x8, R71.reuse, 0xf8, !PT ;  /* 0x0000000800007812 */ /* 0x102fe400078ef847 */
[----:B------:R-:W-:Y:S02]  /*5c70*/  SHF.R.U32.HI R68, RZ, 0x3, R71 ;  /* 0x00000003ff447819 */ /* 0x000fe40000011647 */
[----:B------:R-:W-:Y:S01]  /*5c80*/  LOP3.LUT R0, R0, R3, RZ, 0x3c, !PT ;  /* 0x0000000300007212 */ /* 0x000fe200078e3cff */
[C---:B------:R-:W-:Y:S05]  /*5c90*/  HMMA.16816.F32 R4, R76.reuse, R236, R4 ;  /* 0x000000ec4c04723c */ /* 0x040fea0000001804 */
        /* <DEDUP_REMOVED lines=10> */
[----:B------:R-:W-:Y:S01]  /*5d40*/  FMUL.FTZ R3, R113, R4 ;  /* 0x0000000471037220 */ /* 0x000fe20000410000 */
[----:B------:R-:W-:Y:S01]  /*5d50*/  HMMA.16816.F32 R16, R76, R242, R16 ;  /* 0x000000f24c10723c */ /* 0x000fe20000001810 */
[----:B------:R1:W5:Y:S02]  /*5d60*/  LDL.LU R113, [R1+0x90] ;  /* 0x0000900001717983 */ /* 0x0003640000300800 */
[----:B------:R-:W-:Y:S01]  /*5d70*/  FMUL.FTZ R4, R112, R5 ;  /* 0x0000000570047220 */ /* 0x000fe20000410000 */
        /* <DEDUP_REMOVED lines=18> */
[----:B------:R-:W-:Y:S01]  /*5ea0*/  FMUL.FTZ R6, R246, R68 ;  /* 0x00000044f6067220 */ /* 0x000fe20000410000 */
[----:B------:R-:W-:Y:S01]  /*5eb0*/  FMUL.FTZ R5, R245, R9 ;  /* 0x00000009f5057220 */ /* 0x000fe20000410000 */
[----:B------:R-:W-:Y:S01]  /*5ec0*/  FMUL.FTZ R7, R247, R7 ;  /* 0x00000007f7077220 */ /* 0x000fe20000410000 */
[----:B------:R-:W-:Y:S01]  /*5ed0*/  FMUL.FTZ R8, R251, R8 ;  /* 0x00000008fb087220 */ /* 0x000fe20000410000 */
[C---:B------:R-:W-:Y:S01]  /*5ee0*/  FADD.FTZ R13, -R94.reuse, R13 ;  /* 0x0000000d5e0d7221 */ /* 0x040fe20000010100 */
[C---:B------:R-:W-:Y:S01]  /*5ef0*/  FADD.FTZ R12, -R94.reuse, R12 ;  /* 0x0000000c5e0c7221 */ /* 0x040fe20000010100 */
[C---:B------:R-:W-:Y:S01]  /*5f00*/  FADD.FTZ R14, -R93.reuse, R14 ;  /* 0x0000000e5d0e7221 */ /* 0x040fe20000010100 */
[----:B------:R-:W-:Y:S01]  /*5f10*/  FADD.FTZ R15, -R93, R15 ;  /* 0x0000000f5d0f7221 */ /* 0x000fe20000010100 */
[----:B------:R-:W-:Y:S01]  /*5f20*/  FMUL.FTZ R11, R105, R13 ;  /* 0x0000000d690b7220 */ /* 0x000fe20000410000 */
        /* <DEDUP_REMOVED lines=11> */
[----:B--2---:R-:W-:Y:S01]  /*5fe0*/  F2FP.F16.F32.PACK_AB R4, R5, R6 ;  /* 0x000000060504723e */ /* 0x004fe200000000ff */
[----:B------:R-:W-:Y:S01]  /*5ff0*/  FMUL.FTZ R12, R91, R12 ;  /* 0x0000000c5b0c7220 */ /* 0x000fe20000410000 */
[----:B------:R-:W-:Y:S01]  /*6000*/  FMUL.FTZ R11, R90, R11 ;  /* 0x0000000b5a0b7220 */ /* 0x000fe20000410000 */
[----:B------:R-:W-:Y:S01]  /*6010*/  FMUL.FTZ R14, R99, R14 ;  /* 0x0000000e630e7220 */ /* 0x000fe20000410000 */
[----:B---3--:R-:W-:Y:S01]  /*6020*/  F2FP.F16.F32.PACK_AB R3, R7, R8 ;  /* 0x000000080703723e */ /* 0x008fe200000000ff */
[----:B------:R2:W-:Y:S01]  /*6030*/  STS [R83+-0x2000], R4 ;  /* 0xffe0000453007388 */ /* 0x0005e20000000800 */
[----:B------:R-:W-:Y:S01]  /*6040*/  FMUL.FTZ R13, R98, R13 ;  /* 0x0000000d620d7220 */ /* 0x000fe20000410000 */
[----:B------:R-:W-:Y:S01]  /*6050*/  FMUL.FTZ R8, R96, R16 ;  /* 0x0000001060087220 */ /* 0x000fe20000410000 */
[----:B------:R-:W-:Y:S01]  /*6060*/  FMUL.FTZ R7, R95, R17 ;  /* 0x000000115f077220 */ /* 0x000fe20000410000 */
[----:B------:R3:W-:Y:S01]  /*6070*/  STS [R83+-0x1c00], R3 ;  /* 0xffe4000353007388 */ /* 0x0007e20000000800 */
[----:B------:R-:W-:Y:S01]  /*6080*/  FMUL.FTZ R10, R244, R10 ;  /* 0x0000000af40a7220 */ /* 0x000fe20000410000 */
[----:B------:R-:W-:Y:S01]  /*6090*/  FMUL.FTZ R9, R97, R9 ;  /* 0x0000000961097220 */ /* 0x000fe20000410000 */
[----:B------:R-:W-:Y:S01]  /*60a0*/  F2FP.F16.F32.PACK_AB R6, R11, R12 ;  /* 0x0000000c0b06723e */ /* 0x000fe200000000ff */
[----:B------:R1:W5:Y:S01]  /*60b0*/  LDL.LU R112, [R1+0x8c] ;  /* 0x00008c0001707983 */ /* 0x0003620000300800 */
[----:B------:R-:W-:Y:S02]  /*60c0*/  F2FP.F16.F32.PACK_AB R5, R13, R14 ;  /* 0x0000000e0d05723e */ /* 0x000fe400000000ff */
[----:B------:R-:W-:Y:S01]  /*60d0*/  LOP3.LUT R2, R2, 0x200, R81, 0xf8, !PT ;  /* 0x0000020002027812 */ /* 0x000fe200078ef851 */
[----:B------:R-:W-:Y:S01]  /*60e0*/  STS [R82+-0x2000], R6 ;  /* 0xffe0000652007388 */ /* 0x000fe20000000800 */
[C---:B------:R-:W-:Y:S02]  /*60f0*/  LEA R252, R0.reuse, UR4, 0x1 ;  /* 0x0000000400fc7c11 */ /* 0x040fe4000f8e08ff */
[----:B------:R-:W-:Y:S01]  /*6100*/  LEA R92, R0, UR5, 0x1 ;  /* 0x00000005005c7c11 */ /* 0x000fe2000f8e08ff */
[----:B------:R-:W-:Y:S01]  /*6110*/  STS [R82+-0x1c00], R5 ;  /* 0xffe4000552007388 */ /* 0x000fe20000000800 */
[----:B------:R-:W-:Y:S03]  /*6120*/  LEA R0, R2, UR4, 0x1 ;  /* 0x0000000402007c11 */ /* 0x000fe6000f8e08ff */
[----:B------:R-:W-:Y:S01]  /*6130*/  IMAD.IADD R92, R80, 0x1, R92 ;  /* 0x00000001505c7824 */ /* 0x000fe200078e025c */
[----:B------:R1:W5:Y:S01]  /*6140*/  LDL.LU R111, [R1+0x88] ;  /* 0x00008800016f7983 */ /* 0x0003620000300800 */
[----:B--2---:R-:W-:Y:S03]  /*6150*/  F2FP.F16.F32.PACK_AB R4, R7, R8 ;  /* 0x000000080704723e */ /* 0x004fe600000000ff */
[----:B------:R1:W5:Y:S01]  /*6160*/  LDL.LU R110, [R1+0x84] ;  /* 0x00008400016e7983 */ /* 0x0003620000300800 */
[----:B---3--:R-:W-:Y:S03]  /*6170*/  F2FP.F16.F32.PACK_AB R3, R9, R10 ;  /* 0x0000000a0903723e */ /* 0x008fe600000000ff */
[----:B------:R-:W-:Y:S04]  /*6180*/  STS [R85+-0x2000], R4 ;  /* 0xffe0000455007388 */ /* 0x000fe80000000800 */
[----:B------:R-:W-:Y:S01]  /*6190*/  STS [R85+-0x1c00], R3 ;  /* 0xffe4000355007388 */ /* 0x000fe20000000800 */
[----:B------:R-:W-:Y:S06]  /*61a0*/  BAR.SYNC.DEFER_BLOCKING 0x0 ;  /* 0x0000000000007b1d */ /* 0x000fec0000010000 */
[----:B------:R-:W-:Y:S04]  /*61b0*/  LDSM.16.MT88.4 R4, [R252+0x14000] ;  /* 0x01400000fc04783b */ /* 0x000fe80000004200 */
[----:B------:R-:W2:Y:S04]  /*61c0*/  LDSM.16.MT88.4 R8, [R0+0x6000] ;  /* 0x006000000008783b */ /* 0x000ea80000004200 */
[----:B------:R-:W3:Y:S04]  /*61d0*/  LDSM.16.MT88.4 R12, [R92] ;  /* 0x000000005c0c783b */ /* 0x000ee80000004200 */
[----:B------:R-:W4:Y:S04]  /*61e0*/  LDSM.16.MT88.4 R16, [R0+0x8000] ;  /* 0x008000000010783b */ /* 0x000f280000004200 */
[----:B------:R-:W1:Y:S04]  /*61f0*/  LDSM.16.MT88.4 R68, [R0+0xa000] ;  /* 0x00a000000044783b */ /* 0x000e680000004200 */
[----:B------:R-:W-:Y:S04]  /*6200*/  LDSM.16.MT88.4 R72, [R252+0x14800] ;  /* 0x01480000fc48783b */ /* 0x000fe80000004200 */
[----:B------:R-:W1:Y:S04]  /*6210*/  LDSM.16.MT88.4 R76, [R0+0x6800] ;  /* 0x00680000004c783b */ /* 0x000e680000004200 */
[----:B------:R-:W1:Y:S04]  /*6220*/  LDSM.16.MT88.4 R80, [R92+0x800] ;  /* 0x000800005c50783b */ /* 0x000e680000004200 */
[----:B------:R-:W1:Y:S04]  /*6230*/  LDSM.16.MT88.4 R84, [R0+0x8800] ;  /* 0x008800000054783b */ /* 0x000e680000004200 */
[----:B------:R-:W-:Y:S04]  /*6240*/  LDSM.16.MT88.4 R88, [R0+0x7800] ;  /* 0x007800000058783b */ /* 0x000fe80000004200 */
[----:B------:R-:W-:Y:S01]  /*6250*/  LDSM.16.MT88.4 R96, [R0+0x9800] ;  /* 0x009800000060783b */ /* 0x000fe20000004200 */
[-C--:B--2---:R-:W-:Y:S03]  /*6260*/  HMMA.16816.F32 R20, R4, R8.reuse, R20 ;  /* 0x000000080414723c */ /* 0x084fe60000001814 */
[----:B------:R-:W-:Y:S04]  /*6270*/  LDSM.16.MT88.4 R244, [R0+0xb800] ;  /* 0x00b8000000f4783b */ /* 0x000fe80000004200 */
[----:B------:R2:W5:Y:S01]  /*6280*/  LDL.LU R109, [R1+0x80] ;  /* 0x00008000016d7983 */ /* 0x0005620000300800 */
[C---:B---3--:R-:W-:Y:S03]  /*6290*/  HMMA.16816.F32 R24, R12.reuse, R8, R24 ;  /* 0x000000080c18723c */ /* 0x048fe60000001818 */
[----:B------:R2:W5:Y:S04]  /*62a0*/  LDL.LU R108, [R1+0x7c] ;  /* 0x00007c00016c7983 */ /* 0x0005680000300800 */
[----:B------:R2:W5:Y:S01]  /*62b0*/  LDL.LU R107, [R1+0x78] ;  /* 0x00007800016b7983 */ /* 0x0005620000300800 */
[-C--:B------:R-:W-:Y:S03]  /*62c0*/  HMMA.16816.F32 R28, R12, R10.reuse, R28 ;  /* 0x0000000a0c1c723c */ /* 0x080fe6000000181c */
[----:B------:R2:W5:Y:S04]  /*62d0*/  LDL.LU R106, [R1+0x74] ;  /* 0x00007400016a7983 */ /* 0x0005680000300800 */
[----:B------:R2:W5:Y:S01]  /*62e0*/  LDL.LU R105, [R1+0x70] ;  /* 0x0000700001697983 */ /* 0x0005620000300800 */
[C---:B------:R-:W-:Y:S03]  /*62f0*/  HMMA.16816.F32 R32, R4.reuse, R10, R32 ;  /* 0x0000000a0420723c */ /* 0x040fe60000001820 */
[----:B------:R-:W3:Y:S04]  /*6300*/  LDSM.16.MT88.4 R8, [R0+0xa800] ;  /* 0x00a800000008783b */ /* 0x000ee80000004200 */
[----:B------:R2:W5:Y:S01]  /*6310*/  LDL.LU R104, [R1+0x6c] ;  /* 0x00006c0001687983 */ /* 0x0005620000300800 */
[-C--:B----4-:R-:W-:Y:S03]  /*6320*/  HMMA.16816.F32 R36, R4, R16.reuse, R36 ;  /* 0x000000100424723c */ /* 0x090fe60000001824 */
[----:B------:R2:W5:Y:S04]  /*6330*/  LDL.LU R103, [R1+0x68] ;  /* 0x0000680001677983 */ /* 0x0005680000300800 */
[----:B------:R2:W5:Y:S01]  /*6340*/  LDL.LU R102, [R1+0x64] ;  /* 0x0000640001667983 */ /* 0x0005620000300800 */
[C---:B------:R-:W-:Y:S03]  /*6350*/  HMMA.16816.F32 R40, R12.reuse, R16, R40 ;  /* 0x000000100c28723c */ /* 0x040fe60000001828 */
[----:B------:R2:W5:Y:S04]  /*6360*/  LDL.LU R101, [R1+0x60] ;  /* 0x0000600001657983 */ /* 0x0005680000300800 */
[----:B------:R2:W5:Y:S01]  /*6370*/  LDL.LU R100, [R1+0x58] ;  /* 0x0000580001647983 */ /* 0x0005620000300800 */
[-C--:B------:R-:W-:Y:S01]  /*6380*/  HMMA.16816.F32 R44, R12, R18.reuse, R44 ;  /* 0x000000120c2c723c */ /* 0x080fe2000000182c */
[----:B------:R-:W4:Y:S07]  /*6390*/  S2R R250, SR_TID.X ;  /* 0x0000000000fa7919 */ /* 0x000f2e0000002100 */
[C---:B------:R-:W-:Y:S01]  /*63a0*/  HMMA.16816.F32 R48, R4.reuse, R18, R48 ;  /* 0x000000120430723c */ /* 0x040fe20000001830 */
[----:B------:R-:W-:Y:S04]  /*63b0*/  LDSM.16.MT88.4 R16, [R92+0x1000] ;  /* 0x001000005c10783b */ /* 0x000fe80000004200 */
[----:B------:R-:W-:Y:S03]  /*63c0*/  LDSM.16.MT88.4 R92, [R92+0x1800] ;  /* 0x001800005c5c783b */ /* 0x000fe60000004200 */
[-C--:B-1----:R-:W-:Y:S08]  /*63d0*/  HMMA.16816.F32 R52, R4, R68.reuse, R52 ;  /* 0x000000440434723c */ /* 0x082ff00000001834 */
[C---:B------:R-:W-:Y:S08]  /*63e0*/  HMMA.16816.F32 R56, R12.reuse, R68, R56 ;  /* 0x000000440c38723c */ /* 0x040ff00000001838 */
[-C--:B------:R-:W-:Y:S01]  /*63f0*/  HMMA.16816.F32 R60, R12, R70.reuse, R60 ;  /* 0x000000460c3c723c */ /* 0x080fe2000000183c */
[----:B------:R-:W-:Y:S02]  /*6400*/  LDSM.16.MT88.4 R12, [R0+0x7000] ;  /* 0x00700000000c783b */ /* 0x000fe40000004200 */
[----:B----4-:R-:W-:Y:S04]  /*6410*/  SHF.L.U32 R250, R250, 0x6, RZ ;  /* 0x00000006fafa7819 */ /* 0x010fe800000006ff */
[----:B------:R-:W-:Y:S01]  /*6420*/  LOP3.LUT R250, R250, 0x200, RZ, 0xc0, !PT ;  /* 0x00000200fafa7812 */ /* 0x000fe200078ec0ff */
[----:B------:R-:W-:Y:S01]  /*6430*/  HMMA.16816.F32 R64, R4, R70, R64 ;  /* 0x000000460440723c */ /* 0x000fe20000001840 */
[----:B------:R-:W1:Y:S03]  /*6440*/  LDSM.16.MT88.4 R4, [R252+0x15000] ;  /* 0x01500000fc04783b */ /* 0x000e660000004200 */
[----:B------:R-:W-:Y:S01]  /*6450*/  LOP3.LUT R2, R250, 0x400, R249, 0xf8, !PT ;  /* 0x00000400fa027812 */ /* 0x000fe200078ef8f9 */
[----:B------:R-:W4:Y:S03]  /*6460*/  LDSM.16.MT88.4 R68, [R0+0x9000] ;  /* 0x009000000044783b */ /* 0x000f260000004200 */
[-C--:B------:R-:W-:Y:S05]  /*6470*/  HMMA.16816.F32 R20, R72, R76.reuse, R20 ;  /* 0x0000004c4814723c */ /* 0x080fea0000001814 */
[----:B------:R-:W-:Y:S03]  /*6480*/  LOP3.LUT R2, R2, R248, RZ, 0xfc, !PT ;  /* 0x000000f802027212 */ /* 0x000fe600078efcff */
[C---:B------:R-:W-:Y:S04]  /*6490*/  HMMA.16816.F32 R24, R80.reuse, R76, R24 ;  /* 0x0000004c5018723c */ /* 0x040fe80000001818 */
[----:B------:R-:W-:Y:S04]  /*64a0*/  LEA R2, R2, UR4, 0x1 ;  /* 0x0000000402027c11 */ /* 0x000fe8000f8e08ff */
[-C--:B------:R-:W-:Y:S08]  /*64b0*/  HMMA.16816.F32 R28, R80, R78.reuse, R28 ;  /* 0x0000004e501c723c */ /* 0x080ff0000000181c */
[C---:B------:R-:W-:Y:S01]  /*64c0*/  HMMA.16816.F32 R32, R72.reuse, R78, R32 ;  /* 0x0000004e4820723c */ /* 0x040fe20000001820 */
[----:B------:R-:W2:Y:S07]  /*64d0*/  LDSM.16.MT88.4 R76, [R0+0xb000] ;  /* 0x00b00000004c783b */ /* 0x000eae0000004200 */
[-C--:B------:R-:W-:Y:S08]  /*64e0*/  HMMA.16816.F32 R36, R72, R84.reuse, R36 ;  /* 0x000000544824723c */ /* 0x080ff00000001824 */
[C---:B------:R-:W-:Y:S08]  /*64f0*/  HMMA.16816.F32 R40, R80.reuse, R84, R40 ;  /* 0x000000545028723c */ /* 0x040ff00000001828 */
[-C--:B------:R-:W-:Y:S08]  /*6500*/  HMMA.16816.F32 R44, R80, R86.reuse, R44 ;  /* 0x00000056502c723c */ /* 0x080ff0000000182c */
[C---:B------:R-:W-:Y:S01]  /*6510*/  HMMA.16816.F32 R48, R72.reuse, R86, R48 ;  /* 0x000000564830723c */ /* 0x040fe20000001830 */
[----:B------:R-:W2:Y:S01]  /*6520*/  LDSM.16.MT88.4 R84, [R252+0x15800] ;  /* 0x01580000fc54783b */ /* 0x000ea20000004200 */
[----:B------:R-:W-:Y:S06]  /*6530*/  BAR.SYNC.DEFER_BLOCKING 0x0 ;  /* 0x0000000000007b1d */ /* 0x000fec0000010000 */
[-C--:B---3--:R-:W-:Y:S08]  /*6540*/  HMMA.16816.F32 R52, R72, R8.reuse, R52 ;  /* 0x000000084834723c */ /* 0x088ff00000001834 */
        /* <DEDUP_REMOVED lines=58> */
[----:B------:R-:W-:Y:S02]  /*68f0*/  @!P3 LEA R4, P0, R4, R251, 0x1 ;  /* 0x000000fb0404b211 */ /* 0x000fe400078008ff */
[----:B------:R-:W-:Y:S02]  /*6900*/  LOP3.LUT R3, R3, 0x1e00, R82, 0xf8, !PT ;  /* 0x00001e0003037812 */ /* 0x000fe400078ef852 */
[-C--:B------:R-:W-:Y:S01]  /*6910*/  @!P4 LEA.HI.X R7, R11, R83.reuse, R7, 0x1, P1 ;  /* 0x000000530b07c211 */ /* 0x080fe200008f0c07 */
[----:B------:R-:W-:Y:S01]  /*6920*/  @!P5 IMAD.MOV.U32 R11, RZ, RZ, R83 ;  /* 0x000000ffff0bd224 */ /* 0x000fe200078e0053 */
[----:B------:R-:W-:Y:S01]  /*6930*/  @!P3 LEA.HI.X R5, R10, R83, R5, 0x1, P0 ;  /* 0x000000530a05b211 */ /* 0x000fe200000f0c05 */
        /* <DEDUP_REMOVED lines=9> */
[----:B--2---:R-:W-:Y:S02]  /*69d0*/  @!P4 IMAD.MOV.U32 R10, RZ, RZ, R251 ;  /* 0x000000ffff0ac224 */ /* 0x004fe400078e00fb */
[----:B------:R-:W-:Y:S05]  /*69e0*/  @!P4 IMAD.MOV.U32 R11, RZ, RZ, R83 ;  /* 0x000000ffff0bc224 */ /* 0x000fea00078e0053 */
        /* <DEDUP_REMOVED lines=28> */
.L_x_1389:
[----:B------:R2:W-:Y:S01]  /*6bb0*/  STL.64 [R1+0xc8], R46 ;  /* 0x0000c82e01007387 */ /* 0x0005e20000100a00 */
[----:B------:R-:W-:Y:S03]  /*6bc0*/  PLOP3.LUT P1, PT, PT, PT, UP0, 0x80, 0x8 ;  /* 0x000000000008781c */ /* 0x000fe60003f2f008 */
[----:B------:R-:W-:Y:S04]  /*6bd0*/  LDSM.16.M88.4 R96, [R2+0x12000] ;  /* 0x012000000260783b */ /* 0x000fe80000000200 */
[----:B------:R-:W3:Y:S04]  /*6be0*/  LDSM.16.MT88.4 R16, [R0+0xc000] ;  /* 0x00c000000010783b */ /* 0x000ee80000004200 */
[----:B------:R-:W4:Y:S04]  /*6bf0*/  LDSM.16.M88.4 R92, [R2+0x13000] ;  /* 0x01300000025c783b */ /* 0x000f280000000200 */
[----:B-1----:R-:W1:Y:S04]  /*6c00*/  LDSM.16.MT88.4 R80, [R0+0xe000] ;  /* 0x00e000000050783b */ /* 0x002e680000004200 */
[----:B------:R-:W1:Y:S04]  /*6c10*/  LDSM.16.MT88.4 R244, [R0+0x10000] ;  /* 0x0100000000f4783b */ /* 0x000e680000004200 */
[----:B--2---:R-:W2:Y:S04]  /*6c20*/  LDL.LU R46, [R1+0x28] ;  /* 0x00002800012e7983 */ /* 0x004ea80000300800 */
[----:B------:R-:W2:Y:S04]  /*6c30*/  LDL.LU R47, [R1+0x4] ;  /* 0x00000400012f7983 */ /* 0x000ea80000300800 */
[----:B------:R1:W-:Y:S04]  /*6c40*/  STL.64 [R1+0xc0], R44 ;  /* 0x0000c02c01007387 */ /* 0x0003e80000100a00 */
        /* <DEDUP_REMOVED lines=15> */
[-C--:B-1----:R-:W-:Y:S03]  /*6d40*/  HMMA.16816.F32 R68, R96, R80.reuse, RZ ;  /* 0x000000506044723c */ /* 0x082fe600000018ff */
[----:B------:R-:W-:Y:S04]  /*6d50*/  STL.64 [R1+0x60], R20 ;  /* 0x0000601401007387 */ /* 0x000fe80000100a00 */
[----:B------:R-:W-:Y:S01]  /*6d60*/  LDSM.16.MT88.4 R32, [R0+0xc800] ;  /* 0x00c800000020783b */ /* 0x000fe20000004200 */
[C---:B------:R-:W-:Y:S03]  /*6d70*/  HMMA.16816.F32 R72, R92.reuse, R80, RZ ;  /* 0x000000505c48723c */ /* 0x040fe600000018ff */
[----:B------:R-:W-:Y:S04]  /*6d80*/  LDSM.16.MT88.4 R40, [R0+0x10800] ;  /* 0x010800000028783b */ /* 0x000fe80000004200 */
[----:B------:R-:W-:Y:S01]  /*6d90*/  LDSM.16.MT88.4 R24, [R0+0xd000] ;  /* 0x00d000000018783b */ /* 0x000fe20000004200 */
[-C--:B------:R-:W-:Y:S03]  /*6da0*/  HMMA.16816.F32 R76, R92, R82.reuse, RZ ;  /* 0x000000525c4c723c */ /* 0x080fe600000018ff */
[----:B------:R-:W-:Y:S01]  /*6db0*/  LDSM.16.MT88.4 R28, [R0+0xd800] ;  /* 0x00d80000001c783b */ /* 0x000fe20000004200 */
[----:B------:R-:W1:Y:S04]  /*6dc0*/  S2R R44, SR_TID.X ;  /* 0x00000000002c7919 */ /* 0x000e680000002100 */
[C---:B------:R-:W-:Y:S01]  /*6dd0*/  HMMA.16816.F32 R80, R96.reuse, R82, RZ ;  /* 0x000000526050723c */ /* 0x040fe200000018ff */
[----:B---3--:R-:W3:Y:S04]  /*6de0*/  LDL.LU.64 R22, [R1+0x30] ;  /* 0x0000300001167983 */ /* 0x008ee80000300a00 */
[----:B------:R4:W4:Y:S03]  /*6df0*/  LDL R45, [R1+0x48] ;  /* 0x00004800012d7983 */ /* 0x0009260000100800 */
        /* <DEDUP_REMOVED lines=27> */
[----:B------:R-:W4:Y:S04]  /*6fb0*/  LDSM.16.MT88.4 R248, [R0+0xf000] ;  /* 0x00f0000000f8783b */ /* 0x000f280000004200 */
[----:B------:R-:W-:Y:S03]  /*6fc0*/  LDSM.16.MT88.4 R40, [R0+0x11800] ;  /* 0x011800000028783b */ /* 0x000fe60000004200 */
[-C--:B-1----:R-:W-:Y:S05]  /*6fd0*/  HMMA.16816.F32 R4, R244, R24.reuse, R4 ;  /* 0x00000018f404723c */ /* 0x082fea0000001804 */
[----:B--2---:R-:W-:Y:S03]  /*6fe0*/  IMAD.IADD R2, R47, 0x1, R2 ;  /* 0x000000012f027824 */ /* 0x004fe600078e0202 */
        /* <DEDUP_REMOVED lines=337> */
.L_x_1390:
        /* <DEDUP_REMOVED lines=183> */
[----:B------:R-:W-:-:S12]  /*9070*/  UIMAD UR18, UR25, UR9, UR33 ;  /* 0x00000009191272a4 */ /* 0x000fd8000f8e0221 */
.L_x_1392:
        /* <DEDUP_REMOVED lines=12> */
.L_x_1393:
[----:B------:R-:W1:Y:S01]  /*9140*/  LDCU.64 UR8, c[0x0][0x5c8] ;  /* 0x0000b900ff0877ac */ /* 0x000e620008000a00 */
[----:B------:R-:W-:-:S04]  /*9150*/  UIADD3 UR14, UPT, UPT, UR39, UR41, URZ ;  /* 0x00000029270e7290 */ /* 0x000fc8000fffe0ff */
[----:B-1----:R-:W-:Y:S02]  /*9160*/  UIMAD.WIDE.U32 UR40, UR14, UR8, URZ ;  /* 0x000000080e2872a5 */ /* 0x002fe4000f8e00ff */
[----:B------:R-:W-:-:S04]  /*9170*/  UIMAD UR14, UR14, UR9, URZ ;  /* 0x000000090e0e72a4 */ /* 0x000fc8000f8e02ff */
[----:B------:R-:W-:-:S06]  /*9180*/  UIADD3 UR14, UPT, UPT, UR41, UR14, URZ ;  /* 0x0000000e290e7290 */ /* 0x000fcc000fffe0ff */
[----:B--2---:R-:W-:-:S07]  /*9190*/  MOV R25, UR14 ;  /* 0x0000000e00197c02 */ /* 0x004fce0008000f00 */
.L_x_1394:
        /* <DEDUP_REMOVED lines=51> */
.L_x_1396:
[----:B------:R-:W-:Y:S05]  /*94d0*/  BSYNC.RECONVERGENT B0 ;  /* 0x0000000000007941 */ /* 0x000fea0003800200 */
.L_x_1395:
        /* <DEDUP_REMOVED lines=19> */
.L_x_1398:
[----:B------:R-:W-:Y:S05]  /*9610*/  BSYNC.RECONVERGENT B0 ;  /* 0x0000000000007941 */ /* 0x000fea0003800200 */
.L_x_1397:
        /* <DEDUP_REMOVED lines=25> */
.L_x_1400:
[----:B------:R-:W-:Y:S05]  /*97b0*/  BSYNC.RECONVERGENT B0 ;  /* 0x0000000000007941 */ /* 0x000fea0003800200 */
.L_x_1399:
        /* <DEDUP_REMOVED lines=17> */
.L_x_1358:
[----:B------:R-:W-:Y:S05]  /*98d0*/  BSYNC.RECONVERGENT B1 ;  /* 0x0000000000017941 */ /* 0x000fea0003800200 */
.L_x_1336:
        /* <DEDUP_REMOVED lines=11> */
.L_x_1402:
        /* <DEDUP_REMOVED lines=15> */
.L_x_2176:


//--------------------- .text._ZN5flash25flash_bwd_dot_do_o_kernelILb0E23Flash_bwd_kernel_traitsILi192ELi64ELi64ELi8ELi4ELi2ELi2ELb1ELb1EN7cutlass6half_tE19Flash_kernel_traitsILi192ELi64ELi64ELi8ES3_EEEEvNS_16Flash_bwd_paramsE --------------------------
	.section	.text._ZN5flash25flash_bwd_dot_do_o_kernelILb0E23Flash_bwd_kernel_traitsILi192ELi64ELi64ELi8ELi4ELi2ELi2ELb1ELb1EN7cutlass6half_tE19Flash_kernel_traitsILi192ELi64ELi64ELi8ES3_EEEEvNS_16Flash_bwd_paramsE,"ax",@progbits
	.align	128
        .global         _ZN5flash25flash_bwd_dot_do_o_kernelILb0E23Flash_bwd_kernel_traitsILi192ELi64ELi64ELi8ELi4ELi2ELi2ELb1ELb1EN7cutlass6half_tE19Flash_kernel_traitsILi192ELi64ELi64ELi8ES3_EEEEvNS_16Flash_bwd_paramsE
        .type           _ZN5flash25flash_bwd_dot_do_o_kernelILb0E23Flash_bwd_kernel_traitsILi192ELi64ELi64ELi8ELi4ELi2ELi2ELb1ELb1EN7cutlass6half_tE19Flash_kernel_traitsILi192ELi64ELi64ELi8ES3_EEEEvNS_16Flash_bwd_paramsE,@function
        .size           _ZN5flash25flash_bwd_dot_do_o_kernelILb0E23Flash_bwd_kernel_traitsILi192ELi64ELi64ELi8ELi4ELi2ELi2ELb1ELb1EN7cutlass6half_tE19Flash_kernel_traitsILi192ELi64ELi64ELi8ES3_EEEEvNS_16Flash_bwd_paramsE,(.L_x_2177 - _ZN5flash25flash_bwd_dot_do_o_kernelILb0E23Flash_bwd_kernel_traitsILi192ELi64ELi64ELi8ELi4ELi2ELi2ELb1ELb1EN7cutlass6half_tE19Flash_kernel_traitsILi192ELi64ELi64ELi8ES3_EEEEvNS_16Flash_bwd_paramsE)
        .other          _ZN5flash25flash_bwd_dot_do_o_kernelILb0E23Flash_bwd_kernel_traitsILi192ELi64ELi64ELi8ELi4ELi2ELi2ELb1ELb1EN7cutlass6half_tE19Flash_kernel_traitsILi192ELi64ELi64ELi8ES3_EEEEvNS_16Flash_bwd_paramsE,@"STO_CUDA_ENTRY STV_DEFAULT"
_ZN5flash25flash_bwd_dot_do_o_kernelILb0E23Flash_bwd_kernel_traitsILi192ELi64ELi64ELi8ELi4ELi2ELi2ELb1ELb1EN7cutlass6half_tE19Flash_kernel_traitsILi192ELi64ELi64ELi8ES3_EEEEvNS_16Flash_bwd_paramsE:
.text._ZN5flash25flash_bwd_dot_do_o_kernelILb0E23Flash_bwd_kernel_traitsILi192ELi64ELi64ELi8ELi4ELi2ELi2ELb1ELb1EN7cutlass6half_tE19Flash_kernel_traitsILi192ELi64ELi64ELi8ES3_EEEEvNS_16Flash_bwd_paramsE:
[----:B------:R-:W-:Y:S01]  /*0000*/  LDC R1, c[0x0][0x37c] ;  /* 0x0000df00ff017b82 */ /* 0x000fe20000000800 */
[----:B------:R-:W0:Y:S01]  /*0010*/  S2R R7, SR_CTAID.Y ;  /* 0x0000000000077919 */ /* 0x000e220000002600 */
[----:B------:R-:W1:Y:S06]  /*0020*/  LDCU.64 UR4, c[0x0][0x460] ;  /* 0x00008c00ff0477ac */ /* 0x000e6c0008000a00 */
[----:B------:R-:W0:Y:S01]  /*0030*/  LDC.64 R2, c[0x0][0x460] ;  /* 0x00011800ff027b82 */ /* 0x000e220000000a00 */
[----:B------:R-:W-:Y:S01]  /*0040*/  MOV R9, 0xffffffff ;  /* 0xffffffff00097802 */ /* 0x000fe20000000f00 */
[----:B------:R-:W2:Y:S01]  /*0050*/  LDCU.64 UR6, c[0x0][0x358] ;  /* 0x00006b00ff0677ac */ /* 0x000ea20008000a00 */
[----:B-1----:R-:W-:-:S02]  /*0060*/  ISETP.NE.U32.AND P0, PT, RZ, UR4, PT ;  /* 0x00000004ff007c0c */ /* 0x002fc4000bf05070 */
[----:B------:R-:W-:Y:S02]  /*0070*/  ISETP.NE.U32.AND P1, PT, RZ, UR4, PT ;  /* 0x00000004ff007c0c */ /* 0x000fe4000bf25070 */
[----:B------:R-:W-:Y:S02]  /*0080*/  ISETP.NE.AND.EX P0, PT, RZ, UR5, PT, P0 ;  /* 0x00000005ff007c0c */ /* 0x000fe4000bf05300 */
[----:B------:R-:W-:Y:S01]  /*0090*/  ISETP.NE.AND.EX P1, PT, RZ, UR5, PT, P1 ;  /* 0x00000005ff007c0c */ /* 0x000fe2000bf25310 */
[----:B0-----:R-:W-:-:S10]  /*00a0*/  IMAD.WIDE.U32 R2, R7, 0x4, R2 ;  /* 0x0000000407027825 */ /* 0x001fd400078e0002 */
        /* <DEDUP_REMOVED lines=9> */
[----:B------:R-:W0:Y:S01]  /*0140*/  LDCU.U8 UR8, c[0x0][0x548] ;  /* 0x0000a900ff0877ac */ /* 0x000e220008000000 */
[----:B------:R-:W1:Y:S11]  /*0150*/  S2UR UR5, SR_CTAID.Z ;  /* 0x00000000000579c3 */ /* 0x000e760000002700 */
[----:B------:R-:W2:Y:S01]  /*0160*/  @!P0 LDC.64 R10, c[0x0][0x588] ;  /* 0x00016200ff0a8b82 */ /* 0x000ea20000000a00 */
[----:B0-----:R-:W-:-:S07]  /*0170*/  UISETP.NE.AND UP0, UPT, UR8, URZ, UPT ;  /* 0x000000ff0800728c */ /* 0x001fce000bf05270 */
[----:B------:R-:W0:Y:S08]  /*0180*/  @!P0 LDC.64 R14, c[0x0][0x400] ;  /* 0x00010000ff0e8b82 */ /* 0x000e300000000a00 */
[----:B------:R-:W3:Y:S08]  /*0190*/  @P0 LDC.64 R12, c[0x0][0x590] ;  /* 0x00016400ff0c0b82 */ /* 0x000ef00000000a00 */
[----:B------:R-:W4:Y:S01]  /*01a0*/  @P0 LDC.64 R16, c[0x0][0x408] ;  /* 0x00010200ff100b82 */ /* 0x000f220000000a00 */
[----:B--2---:R-:W-:-:S04]  /*01b0*/  @!P0 IMAD.WIDE.U32 R2, R7, R10, RZ ;  /* 0x0000000a07028225 */ /* 0x004fc800078e00ff */
[C---:B------:R-:W-:Y:S01]  /*01c0*/  @!P0 IMAD R8, R7.reuse, R11, R3 ;  /* 0x0000000b07088224 */ /* 0x040fe200078e0203 */
[----:B------:R-:W-:Y:S01]  /*01d0*/  @!P0 MOV R33, R2 ;  /* 0x0000000200218202 */ /* 0x000fe20000000f00 */
[----:B0-----:R-:W-:-:S04]  /*01e0*/  @!P0 IMAD.WIDE.U32 R4, R7, R14, RZ ;  /* 0x0000000e07048225 */ /* 0x001fc800078e00ff */
[----:B------:R-:W-:Y:S01]  /*01f0*/  @!P0 IMAD R11, R7, R15, R5 ;  /* 0x0000000f070b8224 */ /* 0x000fe200078e0205 */
[----:B------:R-:W-:Y:S01]  /*0200*/  @!P0 MOV R53, R4 ;  /* 0x0000000400358202 */ /* 0x000fe20000000f00 */
[----:B---3--:R-:W-:-:S04]  /*0210*/  @P0 IMAD.WIDE.U32 R2, R9, R12, RZ ;  /* 0x0000000c09020225 */ /* 0x008fc800078e00ff */
[C---:B------:R-:W-:Y:S01]  /*0220*/  @P0 IMAD R8, R9.reuse, R13, R3 ;  /* 0x0000000d09080224 */ /* 0x040fe200078e0203 */
[----:B------:R-:W-:Y:S01]  /*0230*/  @P0 MOV R33, R2 ;  /* 0x0000000200210202 */ /* 0x000fe20000000f00 */
[----:B----4-:R-:W-:-:S04]  /*0240*/  @P0 IMAD.WIDE.U32 R4, R9, R16, RZ ;  /* 0x0000001009040225 */ /* 0x010fc800078e00ff */
[----:B------:R-:W-:Y:S01]  /*0250*/  @P0 IMAD R11, R9, R17, R5 ;  /* 0x00000011090b0224 */ /* 0x000fe200078e0205 */
[----:B------:R-:W-:Y:S01]  /*0260*/  @P0 MOV R53, R4 ;  /* 0x0000000400350202 */ /* 0x000fe20000000f00 */
[----:B-1----:R-:W-:Y:S06]  /*0270*/  BRA.U !UP0, `(.L_x_1403) ;  /* 0x0000000108247547 */ /* 0x002fec000b800000 */
[----:B------:R-:W0:Y:S01]  /*0280*/  LDC R2, c[0x0][0x444] ;  /* 0x00011100ff027b82 */ /* 0x000e220000000800 */
[----:B------:R-:W-:-:S07]  /*0290*/  ISETP.NE.AND P0, PT, R9, -0x1, PT ;  /* 0xffffffff0900780c */ /* 0x000fce0003f05270 */
[----:B------:R-:W1:Y:S08]  /*02a0*/  LDC R0, c[0x0][0x430] ;  /* 0x00010c00ff007b82 */ /* 0x000e700000000800 */
[----:B------:R-:W1:Y:S01]  /*02b0*/  LDC R3, c[0x0][0x454] ;  /* 0x00011500ff037b82 */ /* 0x000e620000000800 */
[----:B0-----:R-:W-:Y:S01]  /*02c0*/  @!P0 IMAD R9, R7, R2, RZ ;  /* 0x0000000207098224 */ /* 0x001fe200078e02ff */
[----:B-1----:R-:W-:-:S04]  /*02d0*/  LEA R0, R0, R3, 0x7 ;  /* 0x0000000300007211 */ /* 0x002fc800078e38ff */
[----:B------:R-:W-:-:S05]  /*02e0*/  LEA R3, R7, R9, 0x7 ;  /* 0x0000000907037211 */ /* 0x000fca00078e38ff */
[----:B------:R-:W-:Y:S01]  /*02f0*/  IMAD R58, R0, UR5, R3 ;  /* 0x00000005003a7c24 */ /* 0x000fe2000f8e0203 */
[----:B------:R-:W-:Y:S06]  /*0300*/  BRA `(.L_x_1404) ;  /* 0x0000000000107947 */ /* 0x000fec0003800000 */
.L_x_1403:
[----:B------:R-:W0:Y:S08]  /*0310*/  LDC R58, c[0x0][0x3e0] ;  /* 0x0000f800ff3a7b82 */ /* 0x000e300000000800 */
[----:B------:R-:W1:Y:S01]  /*0320*/  LDC R3, c[0x0][0x444] ;  /* 0x00011100ff037b82 */ /* 0x000e620000000800 */
[----:B0-----:R-:W-:-:S04]  /*0330*/  IMAD R58, R7, R58, UR5 ;  /* 0x00000005073a7e24 */ /* 0x001fc8000f8e023a */
[----:B-1----:R-:W-:-:S07]  /*0340*/  IMAD R58, R58, R3, RZ ;  /* 0x000000033a3a7224 */ /* 0x002fce00078e02ff */
.L_x_1404:
[----:B------:R-:W0:Y:S01]  /*0350*/  S2R R0, SR_TID.X ;  /* 0x0000000000007919 */ /* 0x000e220000002100 */
[----:B------:R-:W1:Y:S01]  /*0360*/  LDC.64 R28, c[0x0][0x590] ;  /* 0x00016400ff1c7b82 */ /* 0x000e620000000a00 */
[----:B------:R-:W-:Y:S01]  /*0370*/  HFMA2 R55, -RZ, RZ, 0, 0 ;  /* 0x00000000ff377431 */ /* 0x000fe200000001ff */
[----:B------:R-:W-:Y:S01]  /*0380*/  IADD3 R6, PT, PT, R6, -UR4, RZ ;  /* 0x8000000406067c10 */ /* 0x000fe2000fffe0ff */
[----:B------:R-:W-:Y:S01]  /*0390*/  BSSY.RECONVERGENT B0, `(.L_x_1405) ;  /* 0x0000034000007945 */ /* 0x000fe20003800200 */
[----:B------:R-:W-:Y:S02]  /*03a0*/  IADD3 R58, PT, PT, R58, UR4, RZ ;  /* 0x000000043a3a7c10 */ /* 0x000fe4000fffe0ff */
[----:B------:R-:W-:Y:S02]  /*03b0*/  CS2R R14, SRZ ;  /* 0x00000000000e7805 */ /* 0x000fe4000001ff00 */
[----:B------:R-:W-:Y:S02]  /*03c0*/  CS2R R18, SRZ ;  /* 0x0000000000127805 */ /* 0x000fe4000001ff00 */
[----:B------:R-:W-:Y:S01]  /*03d0*/  CS2R R16, SRZ ;  /* 0x0000000000107805 */ /* 0x000fe2000001ff00 */
[----:B------:R-:W2:Y:S01]  /*03e0*/  LDC.64 R56, c[0x0][0x408] ;  /* 0x00010200ff387b82 */ /* 0x000ea20000000a00 */
[----:B------:R-:W-:-:S02]  /*03f0*/  CS2R R22, SRZ ;  /* 0x0000000000167805 */ /* 0x000fc4000001ff00 */
[----:B------:R-:W-:Y:S02]  /*0400*/  CS2R R20, SRZ ;  /* 0x0000000000147805 */ /* 0x000fe4000001ff00 */
[----:B------:R-:W-:Y:S02]  /*0410*/  CS2R R26, SRZ ;  /* 0x00000000001a7805 */ /* 0x000fe4000001ff00 */
[----:B------:R-:W-:Y:S02]  /*0420*/  CS2R R24, SRZ ;  /* 0x0000000000187805 */ /* 0x000fe4000001ff00 */
[----:B------:R-:W-:Y:S01]  /*0430*/  MOV R30, RZ ;  /* 0x000000ff001e7202 */ /* 0x000fe20000000f00 */
[----:B------:R-:W3:Y:S08]  /*0440*/  LDC.64 R12, c[0x0][0x410] ;  /* 0x00010400ff0c7b82 */ /* 0x000ef00000000a00 */
[----:B------:R-:W4:Y:S01]  /*0450*/  LDC.64 R34, c[0x0][0x598] ;  /* 0x00016600ff227b82 */ /* 0x000f220000000a00 */
[----:B0-----:R-:W-:-:S02]  /*0460*/  SHF.L.U32 R54, R0, 0x3, RZ ;  /* 0x0000000300367819 */ /* 0x001fc400000006ff */
[----:B------:R-:W-:Y:S02]  /*0470*/  SHF.R.U32.HI R61, RZ, 0x3, R0 ;  /* 0x00000003ff3d7819 */ /* 0x000fe40000011600 */
[----:B------:R-:W-:-:S04]  /*0480*/  LOP3.LUT R54, R54, 0x38, RZ, 0xc0, !PT ;  /* 0x0000003836367812 */ /* 0x000fc800078ec0ff */
[----:B------:R-:W-:Y:S01]  /*0490*/  LOP3.LUT R59, R54, 0x40, RZ, 0xfc, !PT ;  /* 0x00000040363b7812 */ /* 0x000fe200078efcff */
[----:B-1----:R-:W-:Y:S01]  /*04a0*/  IMAD.WIDE.U32 R2, R28, UR4, R54 ;  /* 0x000000041c027c25 */ /* 0x002fe2000f8e0036 */
[----:B------:R-:W-:-:S03]  /*04b0*/  LOP3.LUT R60, R54, 0x80, RZ, 0xfc, !PT ;  /* 0x00000080363c7812 */ /* 0x000fc600078efcff */
[----:B------:R-:W-:Y:S01]  /*04c0*/  IMAD R3, R29, UR4, R3 ;  /* 0x000000041d037c24 */ /* 0x000fe2000f8e0203 */
[----:B------:R-:W-:Y:S01]  /*04d0*/  IADD3 R32, P0, PT, R33, R2, RZ ;  /* 0x0000000221207210 */ /* 0x000fe20007f1e0ff */
[----:B--2---:R-:W-:-:S03]  /*04e0*/  IMAD.WIDE.U32 R4, R56, UR4, R54 ;  /* 0x0000000438047c25 */ /* 0x004fc6000f8e0036 */
[----:B------:R-:W-:Y:S01]  /*04f0*/  IADD3.X R33, PT, PT, R8, R3, RZ, P0, !PT ;  /* 0x0000000308217210 */ /* 0x000fe200007fe4ff */
[----:B------:R-:W-:Y:S01]  /*0500*/  IMAD R2, R57, UR4, R5 ;  /* 0x0000000439027c24 */ /* 0x000fe2000f8e0205 */
[----:B------:R-:W-:Y:S02]  /*0510*/  ISETP.GE.AND P0, PT, R61, R6, PT ;  /* 0x000000063d00720c */ /* 0x000fe40003f06270 */
[----:B------:R-:W-:Y:S02]  /*0520*/  CS2R R8, SRZ ;  /* 0x0000000000087805 */ /* 0x000fe4000001ff00 */
[----:B------:R-:W-:Y:S01]  /*0530*/  IADD3 R52, P1, PT, R53, R4, RZ ;  /* 0x0000000435347210 */ /* 0x000fe20007f3e0ff */
[----:B----4-:R-:W-:Y:S01]  /*0540*/  IMAD.WIDE.U32 R32, R34, UR5, R32 ;  /* 0x0000000522207c25 */ /* 0x010fe2000f8e0020 */
[----:B------:R-:W-:Y:S02]  /*0550*/  CS2R R4, SRZ ;  /* 0x0000000000047805 */ /* 0x000fe4000001ff00 */
[----:B------:R-:W-:Y:S01]  /*0560*/  IADD3.X R53, PT, PT, R11, R2, RZ, P1, !PT ;  /* 0x000000020b357210 */ /* 0x000fe20000ffe4ff */
[----:B------:R-:W-:Y:S01]  /*0570*/  IMAD R35, R35, UR5, R33 ;  /* 0x0000000523237c24 */ /* 0x000fe2000f8e0221 */
[----:B------:R-:W-:-:S02]  /*0580*/  IADD3 R2, PT, PT, R61, 0x20, RZ ;  /* 0x000000203d027810 */ /* 0x000fc40007ffe0ff */
[----:B------:R-:W-:Y:S01]  /*0590*/  CS2R R10, SRZ ;  /* 0x00000000000a7805 */ /* 0x000fe2000001ff00 */
[----:B---3--:R-:W-:Y:S01]  /*05a0*/  IMAD.WIDE.U32 R52, R12, UR5, R52 ;  /* 0x000000050c347c25 */ /* 0x008fe2000f8e0034 */
[----:B------:R-:W-:Y:S02]  /*05b0*/  ISETP.GE.AND P1, PT, R2, R6, PT ;  /* 0x000000060200720c */ /* 0x000fe40003f26270 */
[----:B------:R-:W-:Y:S01]  /*05c0*/  CS2R R6, SRZ ;  /* 0x0000000000067805 */ /* 0x000fe2000001ff00 */
[----:B------:R-:W-:Y:S01]  /*05d0*/  IMAD R3, R13, UR5, R53 ;  /* 0x000000050d037c24 */ /* 0x000fe2000f8e0235 */
[----:B------:R-:W-:Y:S01]  /*05e0*/  CS2R R12, SRZ ;  /* 0x00000000000c7805 */ /* 0x000fe2000001ff00 */
[----:B------:R-:W-:Y:S08]  /*05f0*/  @P0 BRA `(.L_x_1406) ;  /* 0x0000000000340947 */ /* 0x000ff00003800000 */
[----:B------:R-:W0:Y:S01]  /*0600*/  LDCU UR8, c[0x0][0x440] ;  /* 0x00008800ff0877ac */ /* 0x000e220008000800 */
[----:B------:R-:W-:Y:S01]  /*0610*/  MOV R34, R32 ;  /* 0x0000002000227202 */ /* 0x000fe20000000f00 */
[----:B------:R-:W1:Y:S04]  /*0620*/  LDCU.64 UR10, c[0x0][0x550] ;  /* 0x0000aa00ff0a77ac */ /* 0x000e680008000a00 */
[----:B------:R-:W-:-:S04]  /*0630*/  IMAD.WIDE.U32 R36, R61, R28, R34 ;  /* 0x0000001c3d247225 */ /* 0x000fc800078e0022 */
[----:B------:R-:W-:Y:S01]  /*0640*/  IMAD R31, R61, R29, R37 ;  /* 0x0000001d3d1f7224 */ /* 0x000fe200078e0225 */
[----:B0-----:R-:W-:Y:S02]  /*0650*/  ISETP.GE.AND P2, PT, R54, UR8, PT ;  /* 0x0000000836007c0c */ /* 0x001fe4000bf46270 */
[----:B------:R-:W-:Y:S02]  /*0660*/  ISETP.GE.AND P3, PT, R59, UR8, PT ;  /* 0x000000083b007c0c */ /* 0x000fe4000bf66270 */
[----:B------:R-:W-:Y:S02]  /*0670*/  ISETP.GE.AND P4, PT, R60, UR8, PT ;  /* 0x000000083c007c0c */ /* 0x000fe4000bf86270 */
[----:B-1----:R-:W-:-:S04]  /*0680*/  LEA R38, P5, R36, UR10, 0x1 ;  /* 0x0000000a24267c11 */ /* 0x002fc8000f8a08ff */
[----:B------:R-:W-:-:S05]  /*0690*/  LEA.HI.X R39, R36, UR11, R31, 0x1, P5 ;  /* 0x0000000b24277c11 */ /* 0x000fca000a8f0c1f */
[----:B------:R0:W5:Y:S04]  /*06a0*/  @!P2 LDG.E.128 R12, desc[UR6][R38.64] ;  /* 0x00000006260ca981 */ /* 0x000168000c1e1d00 */
[----:B------:R0:W5:Y:S04]  /*06b0*/  @!P3 LDG.E.128 R8, desc[UR6][R38.64+0x80] ;  /* 0x000080062608b981 */ /* 0x000168000c1e1d00 */
[----:B------:R0:W5:Y:S02]  /*06c0*/  @!P4 LDG.E.128 R4, desc[UR6][R38.64+0x100] ;  /* 0x000100062604c981 */ /* 0x000164000c1e1d00 */
.L_x_1406:
[----:B------:R-:W-:Y:S05]  /*06d0*/  BSYNC.RECONVERGENT B0 ;  /* 0x0000000000007941 */ /* 0x000fea0003800200 */
.L_x_1405:
[----:B------:R-:W-:Y:S04]  /*06e0*/  BSSY.RECONVERGENT B0, `(.L_x_1407) ;  /* 0x0000013000007945 */ /* 0x000fe80003800200 */
[----:B------:R-:W-:Y:S05]  /*06f0*/  @P1 BRA `(.L_x_1408) ;  /* 0x0000000000441947 */ /* 0x000fea0003800000 */
[----:B------:R-:W1:Y:S01]  /*0700*/  LDCU UR8, c[0x0][0x440] ;  /* 0x00008800ff0877ac */ /* 0x000e620008000800 */
[----:B------:R-:W-:Y:S01]  /*0710*/  IADD3 R31, P2, PT, R61, 0x20, RZ ;  /* 0x000000203d1f7810 */ /* 0x000fe20007f5e0ff */
[----:B------:R-:W2:Y:S03]  /*0720*/  LDCU.64 UR10, c[0x0][0x550] ;  /* 0x0000aa00ff0a77ac */ /* 0x000ea60008000a00 */
[----:B------:R-:W-:-:S05]  /*0730*/  IADD3.X R33, PT, PT, RZ, RZ, RZ, P2, !PT ;  /* 0x000000ffff217210 */ /* 0x000fca00017fe4ff */
[----:B------:R-:W-:Y:S01]  /*0740*/  IMAD R34, R33, R28, RZ ;  /* 0x0000001c21227224 */ /* 0x000fe200078e02ff */
[----:B------:R-:W-:-:S03]  /*0750*/  MOV R33, R35 ;  /* 0x0000002300217202 */ /* 0x000fc60000000f00 */
[C---:B------:R-:W-:Y:S02]  /*0760*/  IMAD R29, R31.reuse, R29, R34 ;  /* 0x0000001d1f1d7224 */ /* 0x040fe400078e0222 */
[----:B------:R-:W-:Y:S01]  /*0770*/  IMAD.WIDE.U32 R32, R31, R28, R32 ;  /* 0x0000001c1f207225 */ /* 0x000fe200078e0020 */
[----:B-1----:R-:W-:Y:S02]  /*0780*/  ISETP.GE.AND P3, PT, R54, UR8, PT ;  /* 0x0000000836007c0c */ /* 0x002fe4000bf66270 */
[----:B------:R-:W-:Y:S02]  /*0790*/  ISETP.GE.AND P4, PT, R59, UR8, PT ;  /* 0x000000083b007c0c */ /* 0x000fe4000bf86270 */
[----:B------:R-:W-:Y:S02]  /*07a0*/  ISETP.GE.AND P5, PT, R60, UR8, PT ;  /* 0x000000083c007c0c */ /* 0x000fe4000bfa6270 */
[----:B--2---:R-:W-:Y:S02]  /*07b0*/  LEA R28, P2, R32, UR10, 0x1 ;  /* 0x0000000a201c7c11 */ /* 0x004fe4000f8408ff */
[----:B------:R-:W-:-:S04]  /*07c0*/  IADD3 R29, PT, PT, R33, R29, RZ ;  /* 0x0000001d211d7210 */ /* 0x000fc80007ffe0ff */
[----:B------:R-:W-:-:S05]  /*07d0*/  LEA.HI.X R29, R32, UR11, R29, 0x1, P2 ;  /* 0x0000000b201d7c11 */ /* 0x000fca00090f0c1d */
[----:B------:R1:W5:Y:S04]  /*07e0*/  @!P3 LDG.E.128 R24, desc[UR6][R28.64] ;  /* 0x000000061c18b981 */ /* 0x000368000c1e1d00 */
[----:B------:R1:W5:Y:S04]  /*07f0*/  @!P4 LDG.E.128 R20, desc[UR6][R28.64+0x80] ;  /* 0x000080061c14c981 */ /* 0x000368000c1e1d00 */
[----:B------:R1:W5:Y:S02]  /*0800*/  @!P5 LDG.E.128 R16, desc[UR6][R28.64+0x100] ;  /* 0x000100061c10d981 */ /* 0x000364000c1e1d00 */
.L_x_1408:
[----:B------:R-:W-:Y:S05]  /*0810*/  BSYNC.RECONVERGENT B0 ;  /* 0x0000000000007941 */ /* 0x000fea0003800200 */
.L_x_1407:
[----:B------:R-:W-:Y:S01]  /*0820*/  BSSY.RECONVERGENT B0, `(.L_x_1409) ;  /* 0x0000015000007945 */ /* 0x000fe20003800200 */
[----:B------:R-:W-:Y:S01]  /*0830*/  HFMA2 R31, -RZ, RZ, 0, 0 ;  /* 0x00000000ff1f7431 */ /* 0x000fe200000001ff */
[----:B-1----:R-:W-:Y:S02]  /*0840*/  CS2R R28, SRZ ;  /* 0x00000000001c7805 */ /* 0x002fe4000001ff00 */
[----:B------:R-:W-:Y:S02]  /*0850*/  CS2R R34, SRZ ;  /* 0x0000000000227805 */ /* 0x000fe4000001ff00 */
[----:B------:R-:W-:Y:S02]  /*0860*/  CS2R R32, SRZ ;  /* 0x0000000000207805 */ /* 0x000fe4000001ff00 */
[----:B0-----:R-:W-:Y:S02]  /*0870*/  CS2R R38, SRZ ;  /* 0x0000000000267805 */ /* 0x001fe4000001ff00 */
[----:B------:R-:W-:Y:S01]  /*0880*/  CS2R R36, SRZ ;  /* 0x0000000000247805 */ /* 0x000fe2000001ff00 */
[----:B------:R-:W-:Y:S06]  /*0890*/  @P0 BRA `(.L_x_1410) ;  /* 0x0000000000340947 */ /* 0x000fec0003800000 */
        /* <DEDUP_REMOVED lines=13> */
.L_x_1410:
[----:B------:R-:W-:Y:S05]  /*0970*/  BSYNC.RECONVERGENT B0 ;  /* 0x0000000000007941 */ /* 0x000fea0003800200 */
.L_x_1409:
[----:B------:R-:W-:Y:S01]  /*0980*/  BSSY.RECONVERGENT B0, `(.L_x_1411) ;  /* 0x0000019000007945 */ /* 0x000fe20003800200 */
[----:B0-----:R-:W-:Y:S02]  /*0990*/  CS2R R42, SRZ ;  /* 0x00000000002a7805 */ /* 0x001fe4000001ff00 */
[----:B------:R-:W-:Y:S02]  /*09a0*/  CS2R R40, SRZ ;  /* 0x0000000000287805 */ /* 0x000fe4000001ff00 */
[----:B------:R-:W-:Y:S02]  /*09b0*/  CS2R R46, SRZ ;  /* 0x00000000002e7805 */ /* 0x000fe4000001ff00 */
[----:B------:R-:W-:Y:S02]  /*09c0*/  CS2R R44, SRZ ;  /* 0x00000000002c7805 */ /* 0x000fe4000001ff00 */
[----:B------:R-:W-:Y:S02]  /*09d0*/  CS2R R50, SRZ ;  /* 0x0000000000327805 */ /* 0x000fe4000001ff00 */
[----:B------:R-:W-:Y:S01]  /*09e0*/  CS2R R48, SRZ ;  /* 0x0000000000307805 */ /* 0x000fe2000001ff00 */
[----:B------:R-:W-:Y:S06]  /*09f0*/  @P1 BRA `(.L_x_1412) ;  /* 0x0000000000441947 */ /* 0x000fec0003800000 */
[----:B------:R-:W0:Y:S01]  /*0a00*/  LDCU UR4, c[0x0][0x440] ;  /* 0x00008800ff0477ac */ /* 0x000e220008000800 */
[----:B------:R-:W-:Y:S02]  /*0a10*/  IADD3 R53, P0, PT, R61, 0x20, RZ ;  /* 0x000000203d357810 */ /* 0x000fe40007f1e0ff */
[----:B------:R-:W-:Y:S01]  /*0a20*/  MOV R2, R52 ;  /* 0x0000003400027202 */ /* 0x000fe20000000f00 */
[----:B------:R-:W1:Y:S01]  /*0a30*/  LDCU.64 UR8, c[0x0][0x3f0] ;  /* 0x00007e00ff0877ac */ /* 0x000e620008000a00 */
[----:B------:R-:W-:-:S03]  /*0a40*/  IADD3.X R55, PT, PT, RZ, RZ, RZ, P0, !PT ;  /* 0x000000ffff377210 */ /* 0x000fc600007fe4ff */
[----:B------:R-:W-:-:S04]  /*0a50*/  IMAD.WIDE.U32 R2, R53, R56, R2 ;  /* 0x0000003835027225 */ /* 0x000fc800078e0002 */
[----:B------:R-:W-:-:S04]  /*0a60*/  IMAD R52, R55, R56, RZ ;  /* 0x0000003837347224 */ /* 0x000fc800078e02ff */
[----:B------:R-:W-:Y:S01]  /*0a70*/  IMAD R53, R53, R57, R52 ;  /* 0x0000003935357224 */ /* 0x000fe200078e0234 */
[----:B0-----:R-:W-:Y:S02]  /*0a80*/  ISETP.GE.AND P1, PT, R54, UR4, PT ;  /* 0x0000000436007c0c */ /* 0x001fe4000bf26270 */
[----:B------:R-:W-:Y:S02]  /*0a90*/  ISETP.GE.AND P2, PT, R59, UR4, PT ;  /* 0x000000043b007c0c */ /* 0x000fe4000bf46270 */
[----:B------:R-:W-:Y:S02]  /*0aa0*/  ISETP.GE.AND P3, PT, R60, UR4, PT ;  /* 0x000000043c007c0c */ /* 0x000fe4000bf66270 */
[----:B-1----:R-:W-:Y:S02]  /*0ab0*/  LEA R52, P0, R2, UR8, 0x1 ;  /* 0x0000000802347c11 */ /* 0x002fe4000f8008ff */
[----:B------:R-:W-:-:S04]  /*0ac0*/  IADD3 R3, PT, PT, R3, R53, RZ ;  /* 0x0000003503037210 */ /* 0x000fc80007ffe0ff */
[----:B------:R-:W-:-:S05]  /*0ad0*/  LEA.HI.X R53, R2, UR9, R3, 0x1, P0 ;  /* 0x0000000902357c11 */ /* 0x000fca00080f0c03 */
[----:B------:R0:W5:Y:S04]  /*0ae0*/  @!P1 LDG.E.128 R48, desc[UR6][R52.64] ;  /* 0x0000000634309981 */ /* 0x000168000c1e1d00 */
[----:B------:R0:W5:Y:S04]  /*0af0*/  @!P2 LDG.E.128 R44, desc[UR6][R52.64+0x80] ;  /* 0x00008006342ca981 */ /* 0x000168000c1e1d00 */
[----:B------:R0:W5:Y:S02]  /*0b00*/  @!P3 LDG.E.128 R40, desc[UR6][R52.64+0x100] ;  /* 0x000100063428b981 */ /* 0x000164000c1e1d00 */
.L_x_1412:
[----:B------:R-:W-:Y:S05]  /*0b10*/  BSYNC.RECONVERGENT B0 ;  /* 0x0000000000007941 */ /* 0x000fea0003800200 */
.L_x_1411:
[----:B-----5:R-:W-:Y:S01]  /*0b20*/  HADD2.F32 R2, -RZ, R12.H1_H1 ;  /* 0x3000000cff027230 */ /* 0x020fe20000004100 */
[----:B------:R-:W1:Y:S01]  /*0b30*/  LDCU.64 UR4, c[0x0][0x5e8] ;  /* 0x0000bd00ff0477ac */ /* 0x000e620008000a00 */
[----:B------:R-:W-:Y:S01]  /*0b40*/  HADD2.F32 R3, -RZ, R36.H1_H1 ;  /* 0x30000024ff037230 */ /* 0x000fe20000004100 */
[----:B------:R-:W-:Y:S01]  /*0b50*/  LOP3.LUT P0, RZ, R0, 0x7, RZ, 0xc0, !PT ;  /* 0x0000000700ff7812 */ /* 0x000fe2000780c0ff */
[----:B0-----:R-:W-:Y:S01]  /*0b60*/  HADD2.F32 R52, -RZ, R24.H1_H1 ;  /* 0x30000018ff347230 */ /* 0x001fe20000004100 */
[----:B------:R-:W0:Y:S01]  /*0b70*/  LDCU UR8, c[0x0][0x4f4] ;  /* 0x00009e80ff0877ac */ /* 0x000e220008000800 */
[----:B------:R-:W-:Y:S02]  /*0b80*/  HADD2.F32 R57, -RZ, R48.H1_H1 ;  /* 0x30000030ff397230 */ /* 0x000fe40000004100 */
[----:B------:R-:W-:Y:S01]  /*0b90*/  FMUL.FTZ R53, R2, R3 ;  /* 0x0000000302357220 */ /* 0x000fe20000410000 */
[----:B------:R-:W-:Y:S02]  /*0ba0*/  HADD2.F32 R12, -RZ, R12.H0_H0 ;  /* 0x2000000cff0c7230 */ /* 0x000fe40000004100 */
[----:B------:R-:W-:-:S02]  /*0bb0*/  HADD2.F32 R3, -RZ, R36.H0_H0 ;  /* 0x20000024ff037230 */ /* 0x000fc40000004100 */
[----:B------:R-:W-:Y:S01]  /*0bc0*/  FMUL.FTZ R2, R52, R57 ;  /* 0x0000003934027220 */ /* 0x000fe20000410000 */
[----:B------:R-:W-:Y:S02]  /*0bd0*/  HADD2.F32 R55, -RZ, R24.H0_H0 ;  /* 0x20000018ff377230 */ /* 0x000fe40000004100 */
[----:B------:R-:W-:Y:S02]  /*0be0*/  HADD2.F32 R48, -RZ, R48.H0_H0 ;  /* 0x20000030ff307230 */ /* 0x000fe40000004100 */
[----:B------:R-:W-:Y:S01]  /*0bf0*/  FFMA.FTZ R36, R12, R3, R53 ;  /* 0x000000030c247223 */ /* 0x000fe20000010035 */
[----:B------:R-:W-:Y:S02]  /*0c00*/  HADD2.F32 R3, -RZ, R13.H0_H0 ;  /* 0x2000000dff037230 */ /* 0x000fe40000004100 */
[----:B------:R-:W-:Y:S02]  /*0c10*/  HADD2.F32 R12, -RZ, R37.H0_H0 ;  /* 0x20000025ff0c7230 */ /* 0x000fe40000004100 */
[----:B------:R-:W-:Y:S01]  /*0c20*/  FFMA.FTZ R48, R55, R48, R2 ;  /* 0x0000003037307223 */ /* 0x000fe20000010002 */
[----:B------:R-:W-:-:S02]  /*0c30*/  HADD2.F32 R55, -RZ, R25.H0_H0 ;  /* 0x20000019ff377230 */ /* 0x000fc40000004100 */
[----:B------:R-:W-:Y:S02]  /*0c40*/  HADD2.F32 R52, -RZ, R49.H0_H0 ;  /* 0x20000031ff347230 */ /* 0x000fe40000004100 */
[----:B------:R-:W-:Y:S01]  /*0c50*/  FFMA.FTZ R53, R3, R12, R36 ;  /* 0x0000000c03357223 */ /* 0x000fe20000010024 */
[----:B------:R-:W-:Y:S02]  /*0c60*/  HADD2.F32 R2, -RZ, R13.H1_H1 ;  /* 0x3000000dff027230 */ /* 0x000fe40000004100 */
[----:B------:R-:W-:Y:S02]  /*0c70*/  HADD2.F32 R3, -RZ, R37.H1_H1 ;  /* 0x30000025ff037230 */ /* 0x000fe40000004100 */
[----:B------:R-:W-:Y:S01]  /*0c80*/  FFMA.FTZ R12, R55, R52, R48 ;  /* 0x00000034370c7223 */ /* 0x000fe20000010030 */
[----:B------:R-:W-:Y:S02]  /*0c90*/  HADD2.F32 R25, -RZ, R25.H1_H1 ;  /* 0x30000019ff197230 */ /* 0x000fe40000004100 */
[----:B------:R-:W-:-:S02]  /*0ca0*/  HADD2.F32 R52, -RZ, R49.H1_H1 ;  /* 0x30000031ff347230 */ /* 0x000fc40000004100 */
[----:B------:R-:W-:Y:S02]  /*0cb0*/  HADD2.F32 R13, -RZ, R14.H0_H0 ;  /* 0x2000000eff0d7230 */ /* 0x000fe40000004100 */
[--C-:B------:R-:W-:Y:S02]  /*0cc0*/  HADD2.F32 R48, -RZ, R38.reuse.H0_H0 ;  /* 0x20000026ff307230 */ /* 0x100fe40000004100 */
[----:B------:R-:W-:Y:S02]  /*0cd0*/  HADD2.F32 R49, -RZ, R38.H1_H1 ;  /* 0x30000026ff317230 */ /* 0x000fe40000004100 */
[----:B------:R-:W-:Y:S01]  /*0ce0*/  FFMA.FTZ R38, R2, R3, R53 ;  /* 0x0000000302267223 */ /* 0x000fe20000010035 */
[--C-:B------:R-:W-:Y:S02]  /*0cf0*/  HADD2.F32 R37, -RZ, R39.reuse.H0_H0 ;  /* 0x20000027ff257230 */ /* 0x100fe40000004100 */
[----:B------:R-:W-:Y:S02]  /*0d00*/  HADD2.F32 R36, -RZ, R39.H1_H1 ;  /* 0x30000027ff247230 */ /* 0x000fe40000004100 */
[----:B------:R-:W-:Y:S01]  /*0d10*/  FFMA.FTZ R39, R25, R52, R12 ;  /* 0x0000003419277223 */ /* 0x000fe2000001000c */
[----:B------:R-:W-:-:S02]  /*0d20*/  HADD2.F32 R52, -RZ, R26.H0_H0 ;  /* 0x2000001aff347230 */ /* 0x000fc40000004100 */
[----:B------:R-:W-:Y:S01]  /*0d30*/  FFMA.FTZ R13, R13, R48, R38 ;  /* 0x000000300d0d7223 */ /* 0x000fe20000010026 */
[----:B------:R-:W-:Y:S02]  /*0d40*/  HADD2.F32 R53, -RZ, R50.H0_H0 ;  /* 0x20000032ff357230 */ /* 0x000fe40000004100 */
[----:B------:R-:W-:Y:S02]  /*0d50*/  HADD2.F32 R14, -RZ, R14.H1_H1 ;  /* 0x3000000eff0e7230 */ /* 0x000fe40000004100 */
[----:B------:R-:W-:Y:S02]  /*0d60*/  HADD2.F32 R26, -RZ, R26.H1_H1 ;  /* 0x3000001aff1a7230 */ /* 0x000fe40000004100 */
[----:B------:R-:W-:Y:S01]  /*0d70*/  FFMA.FTZ R39, R52, R53, R39 ;  /* 0x0000003534277223 */ /* 0x000fe20000010027 */
[----:B------:R-:W-:Y:S02]  /*0d80*/  HADD2.F32 R50, -RZ, R50.H1_H1 ;  /* 0x30000032ff327230 */ /* 0x000fe40000004100 */
[----:B------:R-:W-:Y:S01]  /*0d90*/  FFMA.FTZ R13, R14, R49, R13 ;  /* 0x000000310e0d7223 */ /* 0x000fe2000001000d */
[----:B------:R-:W-:-:S02]  /*0da0*/  HADD2.F32 R24, -RZ, R15.H0_H0 ;  /* 0x2000000fff187230 */ /* 0x000fc40000004100 */
[----:B------:R-:W-:Y:S02]  /*0db0*/  HADD2.F32 R14, -RZ, R27.H0_H0 ;  /* 0x2000001bff0e7230 */ /* 0x000fe40000004100 */
[----:B------:R-:W-:Y:S01]  /*0dc0*/  FFMA.FTZ R39, R26, R50, R39 ;  /* 0x000000321a277223 */ /* 0x000fe20000010027 */
[----:B------:R-:W-:Y:S02]  /*0dd0*/  HADD2.F32 R38, -RZ, R51.H0_H0 ;  /* 0x20000033ff267230 */ /* 0x000fe40000004100 */
[----:B------:R-:W-:Y:S01]  /*0de0*/  FFMA.FTZ R24, R24, R37, R13 ;  /* 0x0000002518187223 */ /* 0x000fe2000001000d */
[----:B------:R-:W-:Y:S02]  /*0df0*/  HADD2.F32 R15, -RZ, R15.H1_H1 ;  /* 0x3000000fff0f7230 */ /* 0x000fe40000004100 */
[----:B------:R-:W-:Y:S02]  /*0e00*/  HADD2.F32 R25, -RZ, R8.H0_H0 ;  /* 0x20000008ff197230 */ /* 0x000fe40000004100 */
[----:B------:R-:W-:Y:S01]  /*0e10*/  FFMA.FTZ R39, R14, R38, R39 ;  /* 0x000000260e277223 */ /* 0x000fe20000010027 */
[----:B------:R-:W-:-:S02]  /*0e20*/  HADD2.F32 R48, -RZ, R27.H1_H1 ;  /* 0x3000001bff307230 */ /* 0x000fc40000004100 */
[----:B------:R-:W-:Y:S01]  /*0e30*/  FFMA.FTZ R38, R15, R36, R24 ;  /* 0x000000240f267223 */ /* 0x000fe20000010018 */
[----:B------:R-:W-:Y:S02]  /*0e40*/  HADD2.F32 R36, -RZ, R32.H0_H0 ;  /* 0x20000020ff247230 */ /* 0x000fe40000004100 */
[----:B------:R-:W-:Y:S02]  /*0e50*/  HADD2.F32 R51, -RZ, R51.H1_H1 ;  /* 0x30000033ff337230 */ /* 0x000fe40000004100 */
[--C-:B------:R-:W-:Y:S02]  /*0e60*/  HADD2.F32 R15, -RZ, R35.reuse.H0_H0 ;  /* 0x20000023ff0f7230 */ /* 0x100fe40000004100 */
[----:B------:R-:W-:Y:S02]  /*0e70*/  HADD2.F32 R26, -RZ, R35.H1_H1 ;  /* 0x30000023ff1a7230 */ /* 0x000fe40000004100 */
[----:B------:R-:W-:Y:S01]  /*0e80*/  FFMA.FTZ R35, R25, R36, R38 ;  /* 0x0000002419237223 */ /* 0x000fe20000010026 */
[----:B------:R-:W-:-:S02]  /*0e90*/  HADD2.F32 R8, -RZ, R8.H1_H1 ;  /* 0x30000008ff087230 */ /* 0x000fc40000004100 */
[----:B------:R-:W-:Y:S01]  /*0ea0*/  FFMA.FTZ R39, R48, R51, R39 ;  /* 0x0000003330277223 */ /* 0x000fe20000010027 */
[----:B------:R-:W-:Y:S02]  /*0eb0*/  HADD2.F32 R37, -RZ, R32.H1_H1 ;  /* 0x30000020ff257230 */ /* 0x000fe40000004100 */
[----:B------:R-:W-:Y:S02]  /*0ec0*/  HADD2.F32 R38, -RZ, R20.H0_H0 ;  /* 0x20000014ff267230 */ /* 0x000fe40000004100 */
[----:B------:R-:W-:Y:S02]  /*0ed0*/  HADD2.F32 R36, -RZ, R44.H0_H0 ;  /* 0x2000002cff247230 */ /* 0x000fe40000004100 */
[----:B------:R-:W-:Y:S01]  /*0ee0*/  FFMA.FTZ R49, R8, R37, R35 ;  /* 0x0000002508317223 */ /* 0x000fe20000010023 */
[----:B------:R-:W-:Y:S02]  /*0ef0*/  HADD2.F32 R2, -RZ, R9.H0_H0 ;  /* 0x20000009ff027230 */ /* 0x000fe40000004100 */
[----:B------:R-:W-:-:S02]  /*0f00*/  HADD2.F32 R13, -RZ, R33.H0_H0 ;  /* 0x20000021ff0d7230 */ /* 0x000fc40000004100 */
[----:B------:R-:W-:Y:S01]  /*0f10*/  FFMA.FTZ R38, R38, R36, R39 ;  /* 0x0000002426267223 */ /* 0x000fe20000010027 */
[----:B------:R-:W-:Y:S02]  /*0f20*/  HADD2.F32 R51, -RZ, R20.H1_H1 ;  /* 0x30000014ff337230 */ /* 0x000fe40000004100 */
[----:B------:R-:W-:Y:S02]  /*0f30*/  HADD2.F32 R44, -RZ, R44.H1_H1 ;  /* 0x3000002cff2c7230 */ /* 0x000fe40000004100 */
[----:B------:R-:W-:Y:S01]  /*0f40*/  FFMA.FTZ R2, R2, R13, R49 ;  /* 0x0000000d02027223 */ /* 0x000fe20000010031 */
[--C-:B------:R-:W-:Y:S02]  /*0f50*/  HADD2.F32 R36, -RZ, R28.reuse.H0_H0 ;  /* 0x2000001cff247230 */ /* 0x100fe40000004100 */
[----:B------:R-:W-:Y:S02]  /*0f60*/  HADD2.F32 R39, -RZ, R28.H1_H1 ;  /* 0x3000001cff277230 */ /* 0x000fe40000004100 */
[----:B------:R-:W-:Y:S01]  /*0f70*/  FFMA.FTZ R38, R51, R44, R38 ;  /* 0x0000002c33267223 */ /* 0x000fe20000010026 */
[----:B------:R-:W-:-:S02]  /*0f80*/  HADD2.F32 R37, -RZ, R29.H0_H0 ;  /* 0x2000001dff257230 */ /* 0x000fc40000004100 */
[----:B------:R-:W-:Y:S02]  /*0f90*/  HADD2.F32 R28, -RZ, R29.H1_H1 ;  /* 0x3000001dff1c7230 */ /* 0x000fe40000004100 */
[----:B------:R-:W-:Y:S02]  /*0fa0*/  HADD2.F32 R9, -RZ, R9.H1_H1 ;  /* 0x30000009ff097230 */ /* 0x000fe40000004100 */
[----:B------:R-:W-:Y:S02]  /*0fb0*/  HADD2.F32 R14, -RZ, R33.H1_H1 ;  /* 0x30000021ff0e7230 */ /* 0x000fe40000004100 */
[--C-:B------:R-:W-:Y:S02]  /*0fc0*/  HADD2.F32 R8, -RZ, R30.reuse.H0_H0 ;  /* 0x2000001eff087230 */ /* 0x100fe40000004100 */
[----:B------:R-:W-:Y:S02]  /*0fd0*/  HADD2.F32 R29, -RZ, R30.H1_H1 ;  /* 0x3000001eff1d7230 */ /* 0x000fe40000004100 */
[----:B------:R-:W-:Y:S01]  /*0fe0*/  FFMA.FTZ R2, R9, R14, R2 ;  /* 0x0000000e09027223 */ /* 0x000fe20000010002 */
[----:B------:R-:W-:-:S02]  /*0ff0*/  HADD2.F32 R35, -RZ, R31.H0_H0 ;  /* 0x2000001fff237230 */ /* 0x000fc40000004100 */
[----:B------:R-:W-:Y:S02]  /*1000*/  HADD2.F32 R20, -RZ, R31.H1_H1 ;  /* 0x3000001fff147230 */ /* 0x000fe40000004100 */
[----:B------:R-:W-:Y:S02]  /*1010*/  HADD2.F32 R31, -RZ, R21.H0_H0 ;  /* 0x20000015ff1f7230 */ /* 0x000fe40000004100 */
[----:B------:R-:W-:Y:S02]  /*1020*/  HADD2.F32 R30, -RZ, R45.H0_H0 ;  /* 0x2000002dff1e7230 */ /* 0x000fe40000004100 */
[----:B------:R-:W-:Y:S02]  /*1030*/  HADD2.F32 R3, -RZ, R10.H0_H0 ;  /* 0x2000000aff037230 */ /* 0x000fe40000004100 */
[----:B------:R-:W-:Y:S02]  /*1040*/  HADD2.F32 R24, -RZ, R34.H0_H0 ;  /* 0x20000022ff187230 */ /* 0x000fe40000004100 */
[----:B------:R-:W-:Y:S01]  /*1050*/  FFMA.FTZ R38, R31, R30, R38 ;  /* 0x0000001e1f267223 */ /* 0x000fe20000010026 */
[----:B------:R-:W-:-:S02]  /*1060*/  HADD2.F32 R21, -RZ, R21.H1_H1 ;  /* 0x30000015ff157230 */ /* 0x000fc40000004100 */
[----:B------:R-:W-:Y:S02]  /*1070*/  HADD2.F32 R45, -RZ, R45.H1_H1 ;  /* 0x3000002dff2d7230 */ /* 0x000fe40000004100 */
[----:B------:R-:W-:Y:S01]  /*1080*/  FFMA.FTZ R3, R3, R24, R2 ;  /* 0x0000001803037223 */ /* 0x000fe20000010002 */
[----:B------:R-:W-:Y:S02]  /*1090*/  HADD2.F32 R10, -RZ, R10.H1_H1 ;  /* 0x3000000aff0a7230 */ /* 0x000fe40000004100 */
[----:B------:R-:W-:Y:S02]  /*10a0*/  HADD2.F32 R27, -RZ, R34.H1_H1 ;  /* 0x30000022ff1b7230 */ /* 0x000fe40000004100 */
[----:B------:R-:W-:Y:S01]  /*10b0*/  FFMA.FTZ R38, R21, R45, R38 ;  /* 0x0000002d15267223 */ /* 0x000fe20000010026 */
[----:B------:R-:W-:Y:S02]  /*10c0*/  HADD2.F32 R9, -RZ, R22.H0_H0 ;  /* 0x20000016ff097230 */ /* 0x000fe40000004100 */
[----:B------:R-:W-:-:S02]  /*10d0*/  HADD2.F32 R14, -RZ, R46.H0_H0 ;  /* 0x2000002eff0e7230 */ /* 0x000fc40000004100 */
[----:B------:R-:W-:Y:S01]  /*10e0*/  FFMA.FTZ R3, R10, R27, R3 ;  /* 0x0000001b0a037223 */ /* 0x000fe20000010003 */
[--C-:B------:R-:W-:Y:S01]  /*10f0*/  HADD2.F32 R12, -RZ, R11.reuse.H0_H0 ;  /* 0x2000000bff0c7230 */ /* 0x100fe20000004100 */
[----:B------:R-:W2:Y:S01]  /*1100*/  S2R R10, SR_TID.X ;  /* 0x00000000000a7919 */ /* 0x000ea20000002100 */
[----:B------:R-:W-:Y:S02]  /*1110*/  HADD2.F32 R13, -RZ, R22.H1_H1 ;  /* 0x30000016ff0d7230 */ /* 0x000fe40000004100 */
[----:B------:R-:W-:Y:S01]  /*1120*/  FFMA.FTZ R38, R9, R14, R38 ;  /* 0x0000000e09267223 */ /* 0x000fe20000010026 */
[----:B------:R-:W-:Y:S02]  /*1130*/  HADD2.F32 R46, -RZ, R46.H1_H1 ;  /* 0x3000002eff2e7230 */ /* 0x000fe40000004100 */
[----:B------:R-:W-:Y:S01]  /*1140*/  FFMA.FTZ R12, R12, R15, R3 ;  /* 0x0000000f0c0c7223 */ /* 0x000fe20000010003 */
[----:B------:R-:W-:Y:S02]  /*1150*/  HADD2.F32 R11, -RZ, R11.H1_H1 ;  /* 0x3000000bff0b7230 */ /* 0x000fe40000004100 */
[----:B------:R-:W-:-:S02]  /*1160*/  HADD2.F32 R9, -RZ, R23.H0_H0 ;  /* 0x20000017ff097230 */ /* 0x000fc40000004100 */
[----:B------:R-:W-:Y:S01]  /*1170*/  FFMA.FTZ R38, R13, R46, R38 ;  /* 0x0000002e0d267223 */ /* 0x000fe20000010026 */
[----:B------:R-:W-:Y:S02]  /*1180*/  HADD2.F32 R2, -RZ, R47.H0_H0 ;  /* 0x2000002fff027230 */ /* 0x000fe40000004100 */
[----:B------:R-:W-:Y:S01]  /*1190*/  FFMA.FTZ R12, R11, R26, R12 ;  /* 0x0000001a0b0c7223 */ /* 0x000fe2000001000c */
[--C-:B------:R-:W-:Y:S02]  /*11a0*/  HADD2.F32 R25, -RZ, R4.reuse.H0_H0 ;  /* 0x20000004ff197230 */ /* 0x100fe40000004100 */
[----:B------:R-:W-:Y:S02]  /*11b0*/  HADD2.F32 R23, -RZ, R23.H1_H1 ;  /* 0x30000017ff177230 */ /* 0x000fe40000004100 */
[----:B------:R-:W-:Y:S01]  /*11c0*/  FFMA.FTZ R38, R9, R2, R38 ;  /* 0x0000000209267223 */ /* 0x000fe20000010026 */
[----:B------:R-:W-:Y:S02]  /*11d0*/  HADD2.F32 R47, -RZ, R47.H1_H1 ;  /* 0x3000002fff2f7230 */ /* 0x000fe40000004100 */
[----:B------:R-:W-:Y:S01]  /*11e0*/  FFMA.FTZ R25, R25, R36, R12 ;  /* 0x0000002419197223 */ /* 0x000fe2000001000c */
[----:B------:R-:W-:-:S02]  /*11f0*/  HADD2.F32 R32, -RZ, R4.H1_H1 ;  /* 0x30000004ff207230 */ /* 0x000fc40000004100 */
[----:B------:R-:W-:Y:S02]  /*1200*/  HADD2.F32 R3, -RZ, R16.H0_H0 ;  /* 0x20000010ff037230 */ /* 0x000fe40000004100 */
[----:B------:R-:W-:Y:S01]  /*1210*/  FFMA.FTZ R38, R23, R47, R38 ;  /* 0x0000002f17267223 */ /* 0x000fe20000010026 */
[----:B------:R-:W-:Y:S02]  /*1220*/  HADD2.F32 R2, -RZ, R40.H0_H0 ;  /* 0x20000028ff027230 */ /* 0x000fe40000004100 */
[----:B------:R-:W-:Y:S01]  /*1230*/  FFMA.FTZ R25, R32, R39, R25 ;  /* 0x0000002720197223 */ /* 0x000fe20000010019 */
[----:B------:R-:W-:Y:S02]  /*1240*/  HADD2.F32 R4, -RZ, R5.H0_H0 ;  /* 0x20000005ff047230 */ /* 0x000fe40000004100 */
[----:B------:R-:W-:Y:S02]  /*1250*/  HADD2.F32 R9, -RZ, R16.H1_H1 ;  /* 0x30000010ff097230 */ /* 0x000fe40000004100 */
[----:B------:R-:W-:Y:S01]  /*1260*/  FFMA.FTZ R38, R3, R2, R38 ;  /* 0x0000000203267223 */ /* 0x000fe20000010026 */
[----:B------:R-:W-:-:S02]  /*1270*/  HADD2.F32 R40, -RZ, R40.H1_H1 ;  /* 0x30000028ff287230 */ /* 0x000fc40000004100 */
[----:B------:R-:W-:Y:S01]  /*1280*/  FFMA.FTZ R4, R4, R37, R25 ;  /* 0x0000002504047223 */ /* 0x000fe20000010019 */
[----:B------:R-:W-:Y:S02]  /*1290*/  HADD2.F32 R33, -RZ, R5.H1_H1 ;  /* 0x30000005ff217230 */ /* 0x000fe40000004100 */
[----:B------:R-:W-:Y:S02]  /*12a0*/  HADD2.F32 R3, -RZ, R17.H0_H0 ;  /* 0x20000011ff037230 */ /* 0x000fe40000004100 */
[----:B------:R-:W-:Y:S01]  /*12b0*/  FFMA.FTZ R38, R9, R40, R38 ;  /* 0x0000002809267223 */ /* 0x000fe20000010026 */
[----:B------:R-:W-:Y:S02]  /*12c0*/  HADD2.F32 R2, -RZ, R41.H0_H0 ;  /* 0x20000029ff027230 */ /* 0x000fe40000004100 */
[----:B------:R-:W-:Y:S01]  /*12d0*/  FFMA.FTZ R4, R33, R28, R4 ;  /* 0x0000001c21047223 */ /* 0x000fe20000010004 */
[----:B------:R-:W-:Y:S01]  /*12e0*/  HADD2.F32 R5, -RZ, R6.H0_H0 ;  /* 0x20000006ff057230 */ /* 0x000fe20000004100 */
[----:B--2---:R-:W-:Y:S01]  /*12f0*/  SHF.R.U32.HI R11, RZ, 0x3, R10 ;  /* 0x00000003ff0b7819 */ /* 0x004fe2000001160a */
[----:B------:R-:W-:-:S02]  /*1300*/  HADD2.F32 R17, -RZ, R17.H1_H1 ;  /* 0x30000011ff117230 */ /* 0x000fc40000004100 */
[----:B------:R-:W-:Y:S01]  /*1310*/  FFMA.FTZ R38, R3, R2, R38 ;  /* 0x0000000203267223 */ /* 0x000fe20000010026 */
[----:B------:R-:W-:Y:S02]  /*1320*/  HADD2.F32 R41, -RZ, R41.H1_H1 ;  /* 0x30000029ff297230 */ /* 0x000fe40000004100 */
[----:B------:R-:W-:Y:S01]  /*1330*/  FFMA.FTZ R5, R5, R8, R4 ;  /* 0x0000000805057223 */ /* 0x000fe20000010004 */
[----:B------:R-:W-:Y:S01]  /*1340*/  HADD2.F32 R34, -RZ, R6.H1_H1 ;  /* 0x30000006ff227230 */ /* 0x000fe20000004100 */
[----:B------:R-:W-:Y:S01]  /*1350*/  IADD3 R0, P1, PT, R58, R11, RZ ;  /* 0x0000000b3a007210 */ /* 0x000fe20007f3e0ff */
[----:B------:R-:W-:Y:S02]  /*1360*/  HADD2.F32 R3, -RZ, R18.H0_H0 ;  /* 0x20000012ff037230 */ /* 0x000fe40000004100 */
[----:B------:R-:W-:Y:S01]  /*1370*/  FFMA.FTZ R38, R17, R41, R38 ;  /* 0x0000002911267223 */ /* 0x000fe20000010026 */
[----:B------:R-:W-:Y:S02]  /*1380*/  HADD2.F32 R2, -RZ, R42.H0_H0 ;  /* 0x2000002aff027230 */ /* 0x000fe40000004100 */
[----:B------:R-:W-:Y:S01]  /*1390*/  FFMA.FTZ R5, R34, R29, R5 ;  /* 0x0000001d22057223 */ /* 0x000fe20000010005 */
[----:B------:R-:W-:-:S02]  /*13a0*/  HADD2.F32 R6, -RZ, R7.H0_H0 ;  /* 0x20000007ff067230 */ /* 0x000fc40000004100 */
[----:B------:R-:W-:Y:S02]  /*13b0*/  HADD2.F32 R9, -RZ, R18.H1_H1 ;  /* 0x30000012ff097230 */ /* 0x000fe40000004100 */
[----:B------:R-:W-:Y:S01]  /*13c0*/  FFMA.FTZ R38, R3, R2, R38 ;  /* 0x0000000203267223 */ /* 0x000fe20000010026 */
[----:B------:R-:W-:Y:S02]  /*13d0*/  HADD2.F32 R42, -RZ, R42.H1_H1 ;  /* 0x3000002aff2a7230 */ /* 0x000fe40000004100 */
[----:B------:R-:W-:Y:S01]  /*13e0*/  FFMA.FTZ R6, R6, R35, R5 ;  /* 0x0000002306067223 */ /* 0x000fe20000010005 */
[----:B------:R-:W-:Y:S02]  /*13f0*/  HADD2.F32 R7, -RZ, R7.H1_H1 ;  /* 0x30000007ff077230 */ /* 0x000fe40000004100 */
[----:B------:R-:W-:Y:S02]  /*1400*/  HADD2.F32 R3, -RZ, R19.H0_H0 ;  /* 0x20000013ff037230 */ /* 0x000fe40000004100 */
[----:B------:R-:W-:Y:S01]  /*1410*/  FFMA.FTZ R38, R9, R42, R38 ;  /* 0x0000002a09267223 */ /* 0x000fe20000010026 */
[----:B------:R-:W-:-:S02]  /*1420*/  HADD2.F32 R2, -RZ, R43.H0_H0 ;  /* 0x2000002bff027230 */ /* 0x000fc40000004100 */
[----:B------:R-:W-:Y:S01]  /*1430*/  FFMA.FTZ R6, R7, R20, R6 ;  /* 0x0000001407067223 */ /* 0x000fe20000010006 */
[----:B------:R-:W-:Y:S02]  /*1440*/  HADD2.F32 R19, -RZ, R19.H1_H1 ;  /* 0x30000013ff137230 */ /* 0x000fe40000004100 */
[----:B------:R-:W-:Y:S02]  /*1450*/  HADD2.F32 R43, -RZ, R43.H1_H1 ;  /* 0x3000002bff2b7230 */ /* 0x000fe40000004100 */
[----:B------:R-:W-:Y:S02]  /*1460*/  FFMA.FTZ R38, R3, R2, R38 ;  /* 0x0000000203267223 */ /* 0x000fe40000010026 */
[----:B------:R-:W2:Y:S02]  /*1470*/  SHFL.BFLY PT, R3, R6, 0x4, 0x1f ;  /* 0x0c801f0006037f89 */ /* 0x000ea400000e0000 */
[----:B------:R-:W-:-:S05]  /*1480*/  FFMA.FTZ R38, R19, R43, R38 ;  /* 0x0000002b13267223 */ /* 0x000fca0000010026 */
[----:B------:R-:W3:Y:S01]  /*1490*/  SHFL.BFLY PT, R5, R38, 0x4, 0x1f ;  /* 0x0c801f0026057f89 */ /* 0x000ee200000e0000 */
[----:B--2---:R-:W-:-:S05]  /*14a0*/  FADD.FTZ R3, R6, R3 ;  /* 0x0000000306037221 */ /* 0x004fca0000010000 */
[----:B------:R-:W2:Y:S01]  /*14b0*/  SHFL.BFLY PT, R2, R3, 0x2, 0x1f ;  /* 0x0c401f0003027f89 */ /* 0x000ea200000e0000 */
[----:B---3--:R-:W-:-:S05]  /*14c0*/  FADD.FTZ R7, R38, R5 ;  /* 0x0000000526077221 */ /* 0x008fca0000010000 */
[----:B------:R-:W3:Y:S01]  /*14d0*/  SHFL.BFLY PT, R8, R7, 0x2, 0x1f ;  /* 0x0c401f0007087f89 */ /* 0x000ee200000e0000 */
[----:B--2---:R-:W-:Y:S01]  /*14e0*/  FADD.FTZ R4, R3, R2 ;  /* 0x0000000203047221 */ /* 0x004fe20000010000 */
[----:B------:R-:W-:Y:S02]  /*14f0*/  LEA.HI.X.SX32 R3, R58, RZ, 0x1, P1 ;  /* 0x000000ff3a037211 */ /* 0x000fe400008f0eff */
[C---:B-1----:R-:W-:Y:S02]  /*1500*/  LEA R2, P1, R0.reuse, UR4, 0x2 ;  /* 0x0000000400027c11 */ /* 0x042fe4000f8210ff */
[----:B------:R-:W1:Y:S01]  /*1510*/  SHFL.BFLY PT, R5, R4, 0x1, 0x1f ;  /* 0x0c201f0004057f89 */ /* 0x000e6200000e0000 */
[----:B---3--:R-:W-:Y:S01]  /*1520*/  FADD.FTZ R8, R7, R8 ;  /* 0x0000000807087221 */ /* 0x008fe20000010000 */
[----:B------:R-:W-:-:S04]  /*1530*/  LEA.HI.X R3, R0, UR5, R3, 0x2, P1 ;  /* 0x0000000500037c11 */ /* 0x000fc800088f1403 */
[----:B------:R-:W2:Y:S01]  /*1540*/  SHFL.BFLY PT, R9, R8, 0x1, 0x1f ;  /* 0x0c201f0008097f89 */ /* 0x000ea200000e0000 */
[----:B-1----:R-:W-:-:S04]  /*1550*/  FADD.FTZ R5, R4, R5 ;  /* 0x0000000504057221 */ /* 0x002fc80000010000 */
[----:B0-----:R-:W-:Y:S01]  /*1560*/  @!P0 FMUL.FTZ R5, R5, UR8 ;  /* 0x0000000805058c20 */ /* 0x001fe20008410000 */
[----:B--2---:R-:W-:-:S04]  /*1570*/  FADD.FTZ R9, R8, R9 ;  /* 0x0000000908097221 */ /* 0x004fc80000010000 */
[----:B------:R0:W-:Y:S01]  /*1580*/  @!P0 STG.E desc[UR6][R2.64], R5 ;  /* 0x0000000502008986 */ /* 0x0001e2000c101906 */
[----:B------:R-:W-:Y:S01]  /*1590*/  FMUL.FTZ R9, R9, UR8 ;  /* 0x0000000809097c20 */ /* 0x000fe20008410000 */
[----:B------:R-:W-:Y:S06]  /*15a0*/  @P0 EXIT ;  /* 0x000000000000094d */ /* 0x000fec0003800000 */
[----:B------:R-:W-:Y:S01]  /*15b0*/  STG.E desc[UR6][R2.64+0x80], R9 ;  /* 0x0000800902007986 */ /* 0x000fe2000c101906 */
[----:B------:R-:W-:Y:S05]  /*15c0*/  EXIT ;  /* 0x000000000000794d */ /* 0x000fea0003800000 */
.L_x_1413:
        /* <DEDUP_REMOVED lines=11> */
.L_x_2177:


//--------------------- .text._ZN5flash25flash_bwd_dot_do_o_kernelILb1E23Flash_bwd_kernel_traitsILi192ELi64ELi64ELi8ELi4ELi2ELi2ELb1ELb1EN7cutlass6half_tE19Flash_kernel_traitsILi192ELi64ELi64ELi8ES3_EEEEvNS_16Flash_bwd_paramsE --------------------------
	.section	.text._ZN5flash25flash_bwd_dot_do_o_kernelILb1E23Flash_bwd_kernel_traitsILi192ELi64ELi64ELi8ELi4ELi2ELi2ELb1ELb1EN7cutlass6half_tE19Flash_kernel_traitsILi192ELi64ELi64ELi8ES3_EEEEvNS_16Flash_bwd_paramsE,"ax",@progbits
	.align	128
        .global         _ZN5flash25flash_bwd_dot_do_o_kernelILb1E23Flash_bwd_kernel_traitsILi192ELi64ELi64ELi8ELi4ELi2ELi2ELb1ELb1EN7cutlass6half_tE19Flash_kernel_traitsILi192ELi64ELi64ELi8ES3_EEEEvNS_16Flash_bwd_paramsE
        .type           _ZN5flash25flash_bwd_dot_do_o_kernelILb1E23Flash_bwd_kernel_traitsILi192ELi64ELi64ELi8ELi4ELi2ELi2ELb1ELb1EN7cutlass6half_tE19Flash_kernel_traitsILi192ELi64ELi64ELi8ES3_EEEEvNS_16Flash_bwd_paramsE,@function
        .size           _ZN5flash25flash_bwd_dot_do_o_kernelILb1E23Flash_bwd_kernel_traitsILi192ELi64ELi64ELi8ELi4ELi2ELi2ELb1ELb1EN7cutlass6half_tE19Flash_kernel_traitsILi192ELi64ELi64ELi8ES3_EEEEvNS_16Flash_bwd_paramsE,(.L_x_2178 - _ZN5flash25flash_bwd_dot_do_o_kernelILb1E23Flash_bwd_kernel_traitsILi192ELi64ELi64ELi8ELi4ELi2ELi2ELb1ELb1EN7cutlass6half_tE19Flash_kernel_traitsILi192ELi64ELi64ELi8ES3_EEEEvNS_16Flash_bwd_paramsE)
        .other          _ZN5flash25flash_bwd_dot_do_o_kernelILb1E23Flash_bwd_kernel_traitsILi192ELi64ELi64ELi8ELi4ELi2ELi2ELb1ELb1EN7cutlass6half_tE19Flash_kernel_traitsILi192ELi64ELi64ELi8ES3_EEEEvNS_16Flash_bwd_paramsE,@"STO_CUDA_ENTRY STV_DEFAULT"
_ZN5flash25flash_bwd_dot_do_o_kernelILb1E23Flash_bwd_kernel_traitsILi192ELi64ELi64ELi8ELi4ELi2ELi2ELb1ELb1EN7cutlass6half_tE19Flash_kernel_traitsILi192ELi64ELi64ELi8ES3_EEEEvNS_16Flash_bwd_paramsE:
.text._ZN5flash25flash_bwd_dot_do_o_kernelILb1E23Flash_bwd_kernel_traitsILi192ELi64ELi64ELi8ELi4ELi2ELi2ELb1ELb1EN7cutlass6half_tE19Flash_kernel_traitsILi192ELi64ELi64ELi8ES3_EEEEvNS_16Flash_bwd_paramsE:
        /* <DEDUP_REMOVED lines=13> */
[----:B------:R-:W0:Y:S01]  /*00d0*/  @!P1 LDC R6, c[0x0][0x434] ;  /* 0x00010d00ff069b82 */ /* 0x000e220000000800 */
[----:B------:R-:W1:Y:S02]  /*00e0*/  S2R R55, SR_CTAID.X ;  /* 0x0000000000377919 */ /* 0x000e640000002500 */
[----:B-1----:R-:W-:Y:S02]  /*00f0*/  SHF.L.U32 R29, R55, 0x6, RZ ;  /* 0x00000006371d7819 */ /* 0x002fe400000006ff */
[----:B--2---:R-:W-:-:S04]  /*0100*/  @P1 IADD3 R6, PT, PT, R0, -R15, RZ ;  /* 0x8000000f00061210 */ /* 0x004fc80007ffe0ff */
[----:B0-----:R-:W-:-:S13]  /*0110*/  ISETP.GT.AND P1, PT, R6, R29, PT ;  /* 0x0000001d0600720c */ /* 0x001fda0003f24270 */
[----:B------:R-:W-:Y:S05]  /*0120*/  @!P1 EXIT ;  /* 0x000000000000994d */ /* 0x000fea0003800000 */
[----:B------:R-:W-:Y:S01]  /*0130*/  ISETP.NE.AND P1, PT, R15, -0x1, PT ;  /* 0xffffffff0f00780c */ /* 0x000fe20003f25270 */
[----:B------:R-:W0:Y:S01]  /*0140*/  LDC R0, c[0x0][0x3e0] ;  /* 0x0000f800ff007b82 */ /* 0x000e220000000800 */
[----:B------:R-:W0:Y:S01]  /*0150*/  LDCU UR7, c[0x0][0x44c] ;  /* 0x00008980ff0777ac */ /* 0x000e220008000800 */
[----:B------:R-:W1:Y:S10]  /*0160*/  S2R R61, SR_CTAID.Z ;  /* 0x00000000003d7919 */ /* 0x000e740000002700 */
[----:B------:R-:W2:Y:S08]  /*0170*/  @!P1 LDC.64 R2, c[0x0][0x588] ;  /* 0x00016200ff029b82 */ /* 0x000eb00000000a00 */
[----:B------:R-:W3:Y:S08]  /*0180*/  @!P1 LDC.64 R4, c[0x0][0x400] ;  /* 0x00010000ff049b82 */ /* 0x000ef00000000a00 */
[----:B------:R-:W4:Y:S08]  /*0190*/  @P1 LDC.64 R12, c[0x0][0x590] ;  /* 0x00016400ff0c1b82 */ /* 0x000f300000000a00 */
[----:B------:R-:W5:Y:S01]  /*01a0*/  @P1 LDC.64 R16, c[0x0][0x408] ;  /* 0x00010200ff101b82 */ /* 0x000f620000000a00 */
[----:B--2---:R-:W-:-:S04]  /*01b0*/  @!P1 IMAD.WIDE.U32 R8, R7, R2, RZ ;  /* 0x0000000207089225 */ /* 0x004fc800078e00ff */
[----:B---3--:R-:W-:-:S04]  /*01c0*/  @!P1 IMAD.WIDE.U32 R30, R7, R4, RZ ;  /* 0x00000004071e9225 */ /* 0x008fc800078e00ff */
[C---:B------:R-:W-:Y:S02]  /*01d0*/  @!P1 IMAD R4, R7.reuse, R3, R9 ;  /* 0x0000000307049224 */ /* 0x040fe400078e0209 */
[----:B------:R-:W-:Y:S02]  /*01e0*/  @!P1 IMAD R28, R7, R5, R31 ;  /* 0x00000005071c9224 */ /* 0x000fe400078e021f */
[----:B----4-:R-:W-:-:S04]  /*01f0*/  @P1 IMAD.WIDE.U32 R2, R15, R12, RZ ;  /* 0x0000000c0f021225 */ /* 0x010fc800078e00ff */
[----:B------:R-:W-:Y:S01]  /*0200*/  @P1 IMAD R4, R15, R13, R3 ;  /* 0x0000000d0f041224 */ /* 0x000fe200078e0203 */
[----:B------:R-:W-:Y:S01]  /*0210*/  @P1 MOV R8, R2 ;  /* 0x0000000200081202 */ /* 0x000fe20000000f00 */
[----:B0-----:R-:W-:-:S04]  /*0220*/  IMAD.WIDE R2, R0, UR7, RZ ;  /* 0x0000000700027c25 */ /* 0x001fc8000f8e02ff */
[----:B-----5:R-:W-:-:S04]  /*0230*/  @P1 IMAD.WIDE.U32 R10, R15, R16, RZ ;  /* 0x000000100f0a1225 */ /* 0x020fc800078e00ff */
[----:B------:R-:W-:Y:S01]  /*0240*/  @P1 IMAD R28, R15, R17, R11 ;  /* 0x000000110f1c1224 */ /* 0x000fe200078e020b */
[----:B------:R-:W-:Y:S01]  /*0250*/  @P1 MOV R30, R10 ;  /* 0x0000000a001e1202 */ /* 0x000fe20000000f00 */
[----:B-1----:R-:W-:Y:S06]  /*0260*/  @P1 BRA `(.L_x_1414) ;  /* 0x0000000000441947 */ /* 0x002fec0003800000 */
[----:B------:R-:W0:Y:S01]  /*0270*/  LDCU UR8, c[0x0][0x444] ;  /* 0x00008880ff0877ac */ /* 0x000e220008000800 */
[----:B------:R-:W-:Y:S01]  /*0280*/  SHF.R.S32.HI R5, RZ, 0x1f, R0 ;  /* 0x0000001fff057819 */ /* 0x000fe20000011400 */
[----:B0-----:R-:W-:Y:S02]  /*0290*/  USHF.R.S32.HI UR6, URZ, 0x1f, UR8 ;  /* 0x0000001fff067899 */ /* 0x001fe40008011408 */
[----:B------:R-:W-:-:S04]  /*02a0*/  IMAD.WIDE.U32 R10, R7, UR8, RZ ;  /* 0x00000008070a7c25 */ /* 0x000fc8000f8e00ff */
[----:B------:R-:W-:Y:S01]  /*02b0*/  IMAD R9, R7, UR6, RZ ;  /* 0x0000000607097c24 */ /* 0x000fe2000f8e02ff */
[----:B------:R-:W-:Y:S01]  /*02c0*/  USHF.R.S32.HI UR6, URZ, 0x1f, UR7 ;  /* 0x0000001fff067899 */ /* 0x000fe20008011407 */
[----:B------:R-:W-:-:S03]  /*02d0*/  IMAD.WIDE.U32 R12, R10, R0, RZ ;  /* 0x000000000a0c7225 */ /* 0x000fc600078e00ff */
[----:B------:R-:W-:-:S05]  /*02e0*/  IADD3 R9, PT, PT, R11, R9, RZ ;  /* 0x000000090b097210 */ /* 0x000fca0007ffe0ff */
[----:B------:R-:W-:-:S04]  /*02f0*/  IMAD R9, R9, R0, RZ ;  /* 0x0000000009097224 */ /* 0x000fc800078e02ff */
[----:B------:R-:W-:Y:S02]  /*0300*/  IMAD R5, R5, R10, R9 ;  /* 0x0000000a05057224 */ /* 0x000fe400078e0209 */
[----:B------:R-:W-:-:S03]  /*0310*/  IMAD.WIDE.U32 R10, R12, UR7, RZ ;  /* 0x000000070c0a7c25 */ /* 0x000fc6000f8e00ff */
[----:B------:R-:W-:-:S05]  /*0320*/  IADD3 R5, PT, PT, R13, R5, RZ ;  /* 0x000000050d057210 */ /* 0x000fca0007ffe0ff */
[----:B------:R-:W-:-:S04]  /*0330*/  IMAD R5, R5, UR7, RZ ;  /* 0x0000000705057c24 */ /* 0x000fc8000f8e02ff */
[----:B------:R-:W-:Y:S01]  /*0340*/  IMAD R5, R12, UR6, R5 ;  /* 0x000000060c057c24 */ /* 0x000fe2000f8e0205 */
[----:B------:R-:W-:-:S04]  /*0350*/  MOV R12, R10 ;  /* 0x0000000a000c7202 */ /* 0x000fc80000000f00 */
[----:B------:R-:W-:Y:S01]  /*0360*/  IADD3 R13, PT, PT, R11, R5, RZ ;  /* 0x000000050b0d7210 */ /* 0x000fe20007ffe0ff */
[----:B------:R-:W-:Y:S06]  /*0370*/  BRA `(.L_x_1415) ;  /* 0x0000000000107947 */ /* 0x000fec0003800000 */
.L_x_1414:
[-C--:B------:R-:W-:Y:S02]  /*0380*/  IMAD R13, R3, R15.reuse, RZ ;  /* 0x0000000f030d7224 */ /* 0x080fe400078e02ff */
[----:B------:R-:W-:-:S05]  /*0390*/  IMAD.WIDE.U32 R10, R2, R15, RZ ;  /* 0x0000000f020a7225 */ /* 0x000fca00078e00ff */
[----:B------:R-:W-:Y:S02]  /*03a0*/  IADD3 R13, PT, PT, R11, R13, RZ ;  /* 0x0000000d0b0d7210 */ /* 0x000fe40007ffe0ff */
[----:B------:R-:W-:-:S07]  /*03b0*/  MOV R12, R10 ;  /* 0x0000000a000c7202 */ /* 0x000fce0000000f00 */
.L_x_1415:
[----:B------:R-:W0:Y:S01]  /*03c0*/  LDCU.U8 UR6, c[0x0][0x548] ;  /* 0x0000a900ff0677ac */ /* 0x000e220008000000 */
[----:B------:R-:W-:-:S04]  /*03d0*/  SHF.L.U32 R5, R7, 0x7, RZ ;  /* 0x0000000707057819 */ /* 0x000fc800000006ff */
[----:B------:R-:W-:-:S04]  /*03e0*/  SEL R10, R5, RZ, P0 ;  /* 0x000000ff050a7207 */ /* 0x000fc80000000000 */
[----:B------:R-:W-:-:S04]  /*03f0*/  IADD3 R9, P0, PT, R29, R10, RZ ;  /* 0x0000000a1d097210 */ /* 0x000fc80007f1e0ff */
[----:B------:R-:W-:Y:S01]  /*0400*/  IADD3.X R11, PT, PT, RZ, RZ, RZ, P0, !PT ;  /* 0x000000ffff0b7210 */ /* 0x000fe200007fe4ff */
[----:B0-----:R-:W-:-:S04]  /*0410*/  UISETP.NE.AND UP0, UPT, UR6, URZ, UPT ;  /* 0x000000ff0600728c */ /* 0x001fc8000bf05270 */
[-C--:B------:R-:W-:Y:S02]  /*0420*/  IMAD R14, R11, R2.reuse, RZ ;  /* 0x000000020b0e7224 */ /* 0x080fe400078e02ff */
[----:B------:R-:W-:-:S04]  /*0430*/  IMAD.WIDE.U32 R10, R9, R2, RZ ;  /* 0x00000002090a7225 */ /* 0x000fc800078e00ff */
[----:B------:R-:W-:Y:S02]  /*0440*/  IMAD R9, R3, R9, R14 ;  /* 0x0000000903097224 */ /* 0x000fe400078e020e */
[----:B------:R-:W-:-:S03]  /*0450*/  IMAD R3, R61, UR7, RZ ;  /* 0x000000073d037c24 */ /* 0x000fc6000f8e02ff */
[----:B------:R-:W-:Y:S01]  /*0460*/  IADD3 R14, PT, PT, R11, R9, RZ ;  /* 0x000000090b0e7210 */ /* 0x000fe20007ffe0ff */
[----:B------:R-:W-:Y:S06]  /*0470*/  BRA.U !UP0, `(.L_x_1416) ;  /* 0x0000000108247547 */ /* 0x000fec000b800000 */
[----:B------:R-:W0:Y:S01]  /*0480*/  LDC R2, c[0x0][0x444] ;  /* 0x00011100ff027b82 */ /* 0x000e220000000800 */
[----:B------:R-:W-:-:S07]  /*0490*/  ISETP.NE.AND P0, PT, R15, -0x1, PT ;  /* 0xffffffff0f00780c */ /* 0x000fce0003f05270 */
[----:B------:R-:W1:Y:S08]  /*04a0*/  LDC R54, c[0x0][0x430] ;  /* 0x00010c00ff367b82 */ /* 0x000e700000000800 */
[----:B------:R-:W1:Y:S01]  /*04b0*/  LDC R9, c[0x0][0x454] ;  /* 0x00011500ff097b82 */ /* 0x000e620000000800 */
[----:B0-----:R-:W-:-:S05]  /*04c0*/  @!P0 IMAD R15, R7, R2, RZ ;  /* 0x00000002070f8224 */ /* 0x001fca00078e02ff */
[----:B------:R-:W-:Y:S02]  /*04d0*/  IADD3 R5, PT, PT, R5, R15, RZ ;  /* 0x0000000f05057210 */ /* 0x000fe40007ffe0ff */
[----:B-1----:R-:W-:-:S05]  /*04e0*/  LEA R54, R54, R9, 0x7 ;  /* 0x0000000936367211 */ /* 0x002fca00078e38ff */
[----:B------:R-:W-:Y:S01]  /*04f0*/  IMAD R54, R54, R61, R5 ;  /* 0x0000003d36367224 */ /* 0x000fe200078e0205 */
[----:B------:R-:W-:Y:S06]  /*0500*/  BRA `(.L_x_1417) ;  /* 0x00000000000c7947 */ /* 0x000fec0003800000 */
.L_x_1416:
[----:B------:R-:W0:Y:S01]  /*0510*/  LDC R5, c[0x0][0x444] ;  /* 0x00011100ff057b82 */ /* 0x000e220000000800 */
[----:B------:R-:W-:-:S04]  /*0520*/  IMAD R54, R7, R0, R61 ;  /* 0x0000000007367224 */ /* 0x000fc800078e023d */
[----:B0-----:R-:W-:-:S07]  /*0530*/  IMAD R54, R54, R5, RZ ;  /* 0x0000000536367224 */ /* 0x001fce00078e02ff */
.L_x_1417:
[----:B------:R-:W0:Y:S01]  /*0540*/  S2R R59, SR_TID.X ;  /* 0x00000000003b7919 */ /* 0x000e220000002100 */
[----:B------:R-:W1:Y:S01]  /*0550*/  LDCU.128 UR12, c[0x0][0x590] ;  /* 0x0000b200ff0c77ac */ /* 0x000e620008000c00 */
[----:B------:R-:W-:Y:S01]  /*0560*/  IMAD R0, R0, UR7, RZ ;  /* 0x0000000700007c24 */ /* 0x000fe2000f8e02ff */
[----:B------:R-:W-:Y:S01]  /*0570*/  IADD3 R12, P0, P1, R10, R12, R3 ;  /* 0x0000000c0a0c7210 */ /* 0x000fe2000791e003 */
[----:B------:R-:W-:Y:S01]  /*0580*/  BSSY.RECONVERGENT B0, `(.L_x_1418) ;  /* 0x0000037000007945 */ /* 0x000fe20003800200 */
[----:B------:R-:W2:Y:S01]  /*0590*/  LDCU.64 UR8, c[0x0][0x570] ;  /* 0x0000ae00ff0877ac */ /* 0x000ea20008000a00 */
[----:B------:R-:W-:Y:S02]  /*05a0*/  IADD3 R9, PT, PT, -R29, R6, RZ ;  /* 0x000000061d097210 */ /* 0x000fe40007ffe1ff */
[----:B------:R-:W-:Y:S02]  /*05b0*/  CS2R R16, SRZ ;  /* 0x0000000000107805 */ /* 0x000fe4000001ff00 */
[----:B------:R-:W-:Y:S01]  /*05c0*/  CS2R R18, SRZ ;  /* 0x0000000000127805 */ /* 0x000fe2000001ff00 */
[----:B------:R-:W3:Y:S01]  /*05d0*/  LDCU.64 UR10, c[0x0][0x408] ;  /* 0x00008100ff0a77ac */ /* 0x000ee20008000a00 */
[----:B------:R-:W-:-:S02]  /*05e0*/  CS2R R20, SRZ ;  /* 0x0000000000147805 */ /* 0x000fc4000001ff00 */
[----:B------:R-:W-:Y:S02]  /*05f0*/  CS2R R22, SRZ ;  /* 0x0000000000167805 */ /* 0x000fe4000001ff00 */
[----:B------:R-:W-:Y:S02]  /*0600*/  CS2R R24, SRZ ;  /* 0x0000000000187805 */ /* 0x000fe4000001ff00 */
[----:B0-----:R-:W-:Y:S02]  /*0610*/  SHF.L.U32 R7, R59, 0x2, RZ ;  /* 0x000000023b077819 */ /* 0x001fe400000006ff */
[----:B------:R-:W-:Y:S02]  /*0620*/  SHF.R.U32.HI R5, RZ, 0x4, R59 ;  /* 0x00000004ff057819 */ /* 0x000fe4000001163b */
[----:B------:R-:W-:Y:S02]  /*0630*/  LOP3.LUT R7, R7, 0x3c, RZ, 0xc0, !PT ;  /* 0x0000003c07077812 */ /* 0x000fe400078ec0ff */
[----:B------:R-:W-:-:S02]  /*0640*/  SHF.L.U32 R2, R59, 0x3, RZ ;  /* 0x000000033b027819 */ /* 0x000fc400000006ff */
[----:B------:R-:W-:Y:S01]  /*0650*/  SHF.R.U32.HI R58, RZ, 0x3, R59 ;  /* 0x00000003ff3a7819 */ /* 0x000fe2000001163b */
[----:B------:R-:W-:Y:S01]  /*0660*/  IMAD R5, R0, R5, R7 ;  /* 0x0000000500057224 */ /* 0x000fe200078e0207 */
[----:B------:R-:W-:Y:S01]  /*0670*/  SHF.R.S32.HI R7, RZ, 0x1f, R3 ;  /* 0x0000001fff077819 */ /* 0x000fe20000011403 */
[----:B------:R-:W-:Y:S01]  /*0680*/  HFMA2 R3, -RZ, RZ, 0, 0 ;  /* 0x00000000ff037431 */ /* 0x000fe200000001ff */
[----:B------:R-:W-:Y:S02]  /*0690*/  LOP3.LUT R2, R2, 0x38, RZ, 0xc0, !PT ;  /* 0x0000003802027812 */ /* 0x000fe400078ec0ff */
[----:B------:R-:W-:Y:S02]  /*06a0*/  IADD3.X R14, PT, PT, R14, R13, R7, P0, P1 ;  /* 0x0000000d0e0e7210 */ /* 0x000fe400007e2407 */
[----:B------:R-:W-:Y:S02]  /*06b0*/  ISETP.GE.AND P1, PT, R58, R9, PT ;  /* 0x000000093a00720c */ /* 0x000fe40003f26270 */
[----:B------:R-:W-:-:S02]  /*06c0*/  IADD3 R7, P0, PT, R5, R12, RZ ;  /* 0x0000000c05077210 */ /* 0x000fc40007f1e0ff */
[----:B------:R-:W-:Y:S02]  /*06d0*/  CS2R R12, SRZ ;  /* 0x00000000000c7805 */ /* 0x000fe4000001ff00 */
[----:B------:R-:W-:Y:S01]  /*06e0*/  IADD3 R6, PT, PT, R58, 0x20, RZ ;  /* 0x000000203a067810 */ /* 0x000fe20007ffe0ff */
[----:B-1----:R-:W-:Y:S01]  /*06f0*/  IMAD.WIDE.U32 R10, R29, UR12, R2 ;  /* 0x0000000c1d0a7c25 */ /* 0x002fe2000f8e0002 */
[----:B--2---:R-:W-:Y:S02]  /*0700*/  LEA R52, P2, R7, UR8, 0x2 ;  /* 0x0000000807347c11 */ /* 0x004fe4000f8410ff */
[----:B------:R-:W-:Y:S01]  /*0710*/  LOP3.LUT R63, R2, 0x40, RZ, 0xfc, !PT ;  /* 0x00000040023f7812 */ /* 0x000fe200078efcff */
[----:B------:R-:W-:Y:S01]  /*0720*/  IMAD R11, R29, UR13, R11 ;  /* 0x0000000d1d0b7c24 */ /* 0x000fe2000f8e020b */
[----:B------:R-:W-:Y:S02]  /*0730*/  IADD3 R26, P3, PT, R8, R10, RZ ;  /* 0x0000000a081a7210 */ /* 0x000fe40007f7e0ff */
[----:B------:R-:W-:-:S02]  /*0740*/  LEA.HI.X.SX32 R8, R5, R14, 0x1, P0 ;  /* 0x0000000e05087211 */ /* 0x000fc400000f0eff */
[----:B------:R-:W-:Y:S02]  /*0750*/  CS2R R14, SRZ ;  /* 0x00000000000e7805 */ /* 0x000fe4000001ff00 */
[----:B------:R-:W-:Y:S02]  /*0760*/  IADD3.X R27, PT, PT, R4, R11, RZ, P3, !PT ;  /* 0x0000000b041b7210 */ /* 0x000fe40001ffe4ff */
[----:B------:R-:W-:Y:S02]  /*0770*/  CS2R R4, SRZ ;  /* 0x0000000000047805 */ /* 0x000fe4000001ff00 */
[----:B------:R-:W-:Y:S02]  /*0780*/  LEA.HI.X R53, R7, UR9, R8, 0x2, P2 ;  /* 0x0000000907357c11 */ /* 0x000fe400090f1408 */
[----:B------:R-:W-:Y:S02]  /*0790*/  CS2R R10, SRZ ;  /* 0x00000000000a7805 */ /* 0x000fe4000001ff00 */
[----:B------:R-:W-:Y:S01]  /*07a0*/  ISETP.GE.AND P0, PT, R6, R9, PT ;  /* 0x000000090600720c */ /* 0x000fe20003f06270 */
[----:B------:R-:W-:Y:S01]  /*07b0*/  IMAD.WIDE.U32 R36, R61, UR14, R26 ;  /* 0x0000000e3d247c25 */ /* 0x000fe2000f8e001a */
[----:B------:R-:W-:-:S02]  /*07c0*/  CS2R R6, SRZ ;  /* 0x0000000000067805 */ /* 0x000fc4000001ff00 */
[----:B------:R-:W-:Y:S02]  /*07d0*/  CS2R R8, SRZ ;  /* 0x0000000000087805 */ /* 0x000fe4000001ff00 */
[----:B------:R-:W-:Y:S01]  /*07e0*/  MOV R26, RZ ;  /* 0x000000ff001a7202 */ /* 0x000fe20000000f00 */
[----:B------:R-:W-:Y:S01]  /*07f0*/  IMAD R35, R61, UR15, R37 ;  /* 0x0000000f3d237c24 */ /* 0x000fe2000f8e0225 */
[----:B------:R-:W-:Y:S01]  /*0800*/  LOP3.LUT R62, R2, 0x80, RZ, 0xfc, !PT ;  /* 0x00000080023e7812 */ /* 0x000fe200078efcff */
[----:B---3--:R-:W-:Y:S06]  /*0810*/  @P1 BRA `(.L_x_1419) ;  /* 0x0000000000341947 */ /* 0x008fec0003800000 */
[----:B------:R-:W0:Y:S01]  /*0820*/  LDCU UR6, c[0x0][0x440] ;  /* 0x00008800ff0677ac */ /* 0x000e220008000800 */
[----:B------:R-:W-:Y:S01]  /*0830*/  MOV R34, R36 ;  /* 0x0000002400227202 */ /* 0x000fe20000000f00 */
[----:B------:R-:W1:Y:S04]  /*0840*/  LDCU.64 UR8, c[0x0][0x550] ;  /* 0x0000aa00ff0877ac */ /* 0x000e680008000a00 */
[----:B------:R-:W-:-:S04]  /*0850*/  IMAD.WIDE.U32 R32, R58, UR12, R34 ;  /* 0x0000000c3a207c25 */ /* 0x000fc8000f8e0022 */
[----:B------:R-:W-:Y:S01]  /*0860*/  IMAD R27, R58, UR13, R33 ;  /* 0x0000000d3a1b7c24 */ /* 0x000fe2000f8e0221 */
        /* <DEDUP_REMOVED lines=8> */
.L_x_1419:
[----:B------:R-:W-:Y:S05]  /*08f0*/  BSYNC.RECONVERGENT B0 ;  /* 0x0000000000007941 */ /* 0x000fea0003800200 */
.L_x_1418:
[----:B------:R-:W-:Y:S01]  /*0900*/  BSSY.RECONVERGENT B0, `(.L_x_1420) ;  /* 0x0000015000007945 */ /* 0x000fe20003800200 */
[----:B------:R-:W-:-:S03]  /*0910*/  HFMA2 R27, -RZ, RZ, 0, 0 ;  /* 0x00000000ff1b7431 */ /* 0x000fc600000001ff */
[----:B------:R-:W-:Y:S05]  /*0920*/  @P0 BRA `(.L_x_1421) ;  /* 0x0000000000480947 */ /* 0x000fea0003800000 */
[----:B------:R-:W1:Y:S01]  /*0930*/  LDCU UR6, c[0x0][0x440] ;  /* 0x00008800ff0677ac */ /* 0x000e620008000800 */
[----:B------:R-:W-:Y:S02]  /*0940*/  IADD3 R31, P2, PT, R58, 0x20, RZ ;  /* 0x000000203a1f7810 */ /* 0x000fe40007f5e0ff */
[----:B------:R-:W-:Y:S01]  /*0950*/  MOV R33, R35 ;  /* 0x0000002300217202 */ /* 0x000fe20000000f00 */
[----:B------:R-:W2:Y:S01]  /*0960*/  LDCU.64 UR8, c[0x0][0x550] ;  /* 0x0000aa00ff0877ac */ /* 0x000ea20008000a00 */
[----:B------:R-:W-:-:S05]  /*0970*/  IADD3.X R32, PT, PT, RZ, RZ, RZ, P2, !PT ;  /* 0x000000ffff207210 */ /* 0x000fca00017fe4ff */
[----:B------:R-:W-:Y:S01]  /*0980*/  IMAD R34, R32, UR12, RZ ;  /* 0x0000000c20227c24 */ /* 0x000fe2000f8e02ff */
[----:B------:R-:W-:-:S05]  /*0990*/  MOV R32, R36 ;  /* 0x0000002400207202 */ /* 0x000fca0000000f00 */
[----:B------:R-:W-:Y:S01]  /*09a0*/  IMAD.WIDE.U32 R32, R31, UR12, R32 ;  /* 0x0000000c1f207c25 */ /* 0x000fe2000f8e0020 */
[----:B-1----:R-:W-:-:S03]  /*09b0*/  ISETP.GE.AND P3, PT, R2, UR6, PT ;  /* 0x0000000602007c0c */ /* 0x002fc6000bf66270 */
[----:B------:R-:W-:Y:S01]  /*09c0*/  IMAD R31, R31, UR13, R34 ;  /* 0x0000000d1f1f7c24 */ /* 0x000fe2000f8e0222 */
        /* <DEDUP_REMOVED lines=8> */
.L_x_1421:
[----:B------:R-:W-:Y:S05]  /*0a50*/  BSYNC.RECONVERGENT B0 ;  /* 0x0000000000007941 */ /* 0x000fea0003800200 */
.L_x_1420:
[----:B------:R-:W2:Y:S01]  /*0a60*/  LDCU.64 UR6, c[0x0][0x410] ;  /* 0x00008200ff0677ac */ /* 0x000ea20008000a00 */
[C---:B------:R-:W-:Y:S01]  /*0a70*/  IMAD.WIDE.U32 R32, R29.reuse, UR10, R2 ;  /* 0x0000000a1d207c25 */ /* 0x040fe2000f8e0002 */
[----:B------:R-:W-:Y:S01]  /*0a80*/  BSSY.RECONVERGENT B0, `(.L_x_1422) ;  /* 0x000001a000007945 */ /* 0x000fe20003800200 */
[----:B-1----:R-:W-:Y:S02]  /*0a90*/  CS2R R34, SRZ ;  /* 0x0000000000227805 */ /* 0x002fe4000001ff00 */
[----:B------:R-:W-:Y:S01]  /*0aa0*/  CS2R R36, SRZ ;  /* 0x0000000000247805 */ /* 0x000fe2000001ff00 */
[----:B------:R-:W-:Y:S01]  /*0ab0*/  IMAD R29, R29, UR11, R33 ;  /* 0x0000000b1d1d7c24 */ /* 0x000fe2000f8e0221 */
[----:B------:R-:W-:Y:S02]  /*0ac0*/  IADD3 R56, P2, PT, R30, R32, RZ ;  /* 0x000000201e387210 */ /* 0x000fe40007f5e0ff */
[----:B------:R-:W-:Y:S02]  /*0ad0*/  CS2R R30, SRZ ;  /* 0x00000000001e7805 */ /* 0x000fe4000001ff00 */
[----:B------:R-:W-:-:S02]  /*0ae0*/  CS2R R32, SRZ ;  /* 0x0000000000207805 */ /* 0x000fc4000001ff00 */
[----:B0-----:R-:W-:Y:S02]  /*0af0*/  CS2R R38, SRZ ;  /* 0x0000000000267805 */ /* 0x001fe4000001ff00 */
[----:B------:R-:W-:Y:S02]  /*0b00*/  IADD3.X R57, PT, PT, R28, R29, RZ, P2, !PT ;  /* 0x0000001d1c397210 */ /* 0x000fe400017fe4ff */
[----:B------:R-:W-:Y:S01]  /*0b10*/  CS2R R28, SRZ ;  /* 0x00000000001c7805 */ /* 0x000fe2000001ff00 */
[----:B--2---:R-:W-:-:S04]  /*0b20*/  IMAD.WIDE.U32 R56, R61, UR6, R56 ;  /* 0x000000063d387c25 */ /* 0x004fc8000f8e0038 */
[----:B------:R-:W-:Y:S01]  /*0b30*/  IMAD R61, R61, UR7, R57 ;  /* 0x000000073d3d7c24 */ /* 0x000fe2000f8e0239 */
[----:B------:R-:W-:Y:S06]  /*0b40*/  @P1 BRA `(.L_x_1423) ;  /* 0x0000000000341947 */ /* 0x000fec0003800000 */
        /* <DEDUP_REMOVED lines=13> */
.L_x_1423:
[----:B------:R-:W-:Y:S05]  /*0c20*/  BSYNC.RECONVERGENT B0 ;  /* 0x0000000000007941 */ /* 0x000fea0003800200 */
.L_x_1422:
[----:B------:R-:W-:Y:S01]  /*0c30*/  BSSY.RECONVERGENT B0, `(.L_x_1424) ;  /* 0x000001a000007945 */ /* 0x000fe20003800200 */
[----:B------:R-:W-:Y:S02]  /*0c40*/  CS2R R40, SRZ ;  /* 0x0000000000287805 */ /* 0x000fe4000001ff00 */
[----:B0-----:R-:W-:Y:S02]  /*0c50*/  CS2R R42, SRZ ;  /* 0x00000000002a7805 */ /* 0x001fe4000001ff00 */
        /* <DEDUP_REMOVED lines=9> */
[----:B0-----:R-:W-:Y:S02]  /*0cf0*/  ISETP.GE.AND P1, PT, R2, UR6, PT ;  /* 0x0000000602007c0c */ /* 0x001fe4000bf26270 */
[----:B------:R-:W-:Y:S02]  /*0d00*/  MOV R2, R56 ;  /* 0x0000003800027202 */ /* 0x000fe40000000f00 */
[----:B------:R-:W-:Y:S02]  /*0d10*/  IADD3.X R56, PT, PT, RZ, RZ, RZ, P0, !PT ;  /* 0x000000ffff387210 */ /* 0x000fe400007fe4ff */
[----:B------:R-:W-:Y:S01]  /*0d20*/  ISETP.GE.AND P2, PT, R62, UR6, PT ;  /* 0x000000063e007c0c */ /* 0x000fe2000bf46270 */
[----:B------:R-:W-:-:S04]  /*0d30*/  IMAD.WIDE.U32 R2, R57, UR10, R2 ;  /* 0x0000000a39027c25 */ /* 0x000fc8000f8e0002 */
[----:B------:R-:W-:-:S04]  /*0d40*/  IMAD R56, R56, UR10, RZ ;  /* 0x0000000a38387c24 */ /* 0x000fc8000f8e02ff */
[----:B------:R-:W-:Y:S01]  /*0d50*/  IMAD R57, R57, UR11, R56 ;  /* 0x0000000b39397c24 */ /* 0x000fe2000f8e0238 */
[----:B-1----:R-:W-:-:S04]  /*0d60*/  LEA R56, P0, R2, UR8, 0x1 ;  /* 0x0000000802387c11 */ /* 0x002fc8000f8008ff */
[----:B------:R-:W-:-:S04]  /*0d70*/  IADD3 R3, PT, PT, R3, R57, RZ ;  /* 0x0000003903037210 */ /* 0x000fc80007ffe0ff */
[----:B------:R-:W-:Y:S02]  /*0d80*/  LEA.HI.X R57, R2, UR9, R3, 0x1, P0 ;  /* 0x0000000902397c11 */ /* 0x000fe400080f0c03 */
[----:B------:R-:W-:-:S03]  /*0d90*/  ISETP.GE.AND P0, PT, R63, UR6, PT ;  /* 0x000000063f007c0c */ /* 0x000fc6000bf06270 */
[----:B------:R0:W5:Y:S04]  /*0da0*/  @!P1 LDG.E.128 R40, desc[UR4][R56.64] ;  /* 0x0000000438289981 */ /* 0x000168000c1e1d00 */
[----:B------:R0:W5:Y:S06]  /*0db0*/  @!P2 LDG.E.128 R48, desc[UR4][R56.64+0x100] ;  /* 0x000100043830a981 */ /* 0x00016c000c1e1d00 */
[----:B------:R0:W5:Y:S02]  /*0dc0*/  @!P0 LDG.E.128 R44, desc[UR4][R56.64+0x80] ;  /* 0x00008004382c8981 */ /* 0x000164000c1e1d00 */
.L_x_1425:
[----:B------:R-:W-:Y:S05]  /*0dd0*/  BSYNC.RECONVERGENT B0 ;  /* 0x0000000000007941 */ /* 0x000fea0003800200 */
.L_x_1424:
[----:B-----5:R-:W-:Y:S01]  /*0de0*/  HADD2.F32 R2, -RZ, R4.H1_H1 ;  /* 0x30000004ff027230 */ /* 0x020fe20000004100 */
[----:B------:R-:W1:Y:S01]  /*0df0*/  LDCU.64 UR6, c[0x0][0x5e8] ;  /* 0x0000bd00ff0677ac */ /* 0x000e620008000a00 */
[----:B------:R-:W-:Y:S01]  /*0e00*/  HADD2.F32 R3, -RZ, R28.H1_H1 ;  /* 0x3000001cff037230 */ /* 0x000fe20000004100 */
[----:B------:R-:W-:Y:S01]  /*0e10*/  LEA R54, R55, R54, 0x6 ;  /* 0x0000003637367211 */ /* 0x000fe200078e30ff */
        /* <DEDUP_REMOVED lines=11> */
[----:B------:R-:W-:Y:S01]  /*0ed0*/  FFMA.FTZ R4, R61, R40, R2 ;  /* 0x000000283d047223 */ /* 0x000fe20000010002 */
[----:B------:R-:W-:Y:S02]  /*0ee0*/  HADD2.F32 R61, -RZ, R17.H0_H0 ;  /* 0x20000011ff3d7230 */ /* 0x000fe40000004100 */
[----:B------:R-:W-:-:S02]  /*0ef0*/  HADD2.F32 R40, -RZ, R41.H0_H0 ;  /* 0x20000029ff287230 */ /* 0x000fc40000004100 */
[--C-:B------:R-:W-:Y:S02]  /*0f00*/  HADD2.F32 R2, -RZ, R5.reuse.H0_H0 ;  /* 0x20000005ff027230 */ /* 0x100fe40000004100 */
[----:B------:R-:W-:Y:S02]  /*0f10*/  HADD2.F32 R5, -RZ, R5.H1_H1 ;  /* 0x30000005ff057230 */ /* 0x000fe40000004100 */
[----:B------:R-:W-:Y:S01]  /*0f20*/  FFMA.FTZ R40, R61, R40, R4 ;  /* 0x000000283d287223 */ /* 0x000fe20000010004 */
[----:B------:R-:W-:Y:S02]  /*0f30*/  HADD2.F32 R4, -RZ, R29.H1_H1 ;  /* 0x3000001dff047230 */ /* 0x000fe40000004100 */
[----:B------:R-:W-:Y:S01]  /*0f40*/  FFMA.FTZ R16, R2, R3, R57 ;  /* 0x0000000302107223 */ /* 0x000fe20000010039 */
[----:B------:R-:W-:Y:S02]  /*0f50*/  HADD2.F32 R17, -RZ, R17.H1_H1 ;  /* 0x30000011ff117230 */ /* 0x000fe40000004100 */
[----:B------:R-:W-:-:S02]  /*0f60*/  HADD2.F32 R41, -RZ, R41.H1_H1 ;  /* 0x30000029ff297230 */ /* 0x000fc40000004100 */
[----:B------:R-:W-:Y:S01]  /*0f70*/  FFMA.FTZ R28, R5, R4, R16 ;  /* 0x00000004051c7223 */ /* 0x000fe20000010010 */
[----:B------:R-:W-:Y:S02]  /*0f80*/  HADD2.F32 R3, -RZ, R6.H0_H0 ;  /* 0x20000006ff037230 */ /* 0x000fe40000004100 */
[--C-:B------:R-:W-:Y:S02]  /*0f90*/  HADD2.F32 R4, -RZ, R30.reuse.H0_H0 ;  /* 0x2000001eff047230 */ /* 0x100fe40000004100 */
[----:B------:R-:W-:Y:S01]  /*0fa0*/  FFMA.FTZ R40, R17, R41, R40 ;  /* 0x0000002911287223 */ /* 0x000fe20000010028 */
[----:B------:R-:W-:Y:S02]  /*0fb0*/  HADD2.F32 R5, -RZ, R30.H1_H1 ;  /* 0x3000001eff057230 */ /* 0x000fe40000004100 */
[----:B------:R-:W-:Y:S02]  /*0fc0*/  HADD2.F32 R29, -RZ, R18.H0_H0 ;  /* 0x20000012ff1d7230 */ /* 0x000fe40000004100 */
[----:B------:R-:W-:Y:S01]  /*0fd0*/  FFMA.FTZ R3, R3, R4, R28 ;  /* 0x0000000403037223 */ /* 0x000fe2000001001c */
[----:B------:R-:W-:-:S02]  /*0fe0*/  HADD2.F32 R30, -RZ, R42.H0_H0 ;  /* 0x2000002aff1e7230 */ /* 0x000fc40000004100 */
[----:B------:R-:W-:Y:S02]  /*0ff0*/  HADD2.F32 R6, -RZ, R6.H1_H1 ;  /* 0x30000006ff067230 */ /* 0x000fe40000004100 */
[--C-:B------:R-:W-:Y:S02]  /*1000*/  HADD2.F32 R17, -RZ, R31.reuse.H0_H0 ;  /* 0x2000001fff117230 */ /* 0x100fe40000004100 */
[----:B------:R-:W-:Y:S01]  /*1010*/  FFMA.FTZ R40, R29, R30, R40 ;  /* 0x0000001e1d287223 */ /* 0x000fe20000010028 */
[----:B------:R-:W-:Y:S02]  /*1020*/  HADD2.F32 R16, -RZ, R31.H1_H1 ;  /* 0x3000001fff107230 */ /* 0x000fe40000004100 */
[----:B------:R-:W-:Y:S01]  /*1030*/  FFMA.FTZ R3, R6, R5, R3 ;  /* 0x0000000506037223 */ /* 0x000fe20000010003 */
[----:B------:R-:W-:Y:S02]  /*1040*/  HADD2.F32 R31, -RZ, R18.H1_H1 ;  /* 0x30000012ff1f7230 */ /* 0x000fe40000004100 */
[----:B------:R-:W-:-:S02]  /*1050*/  HADD2.F32 R42, -RZ, R42.H1_H1 ;  /* 0x3000002aff2a7230 */ /* 0x000fc40000004100 */
[----:B------:R-:W-:Y:S02]  /*1060*/  HADD2.F32 R2, -RZ, R7.H0_H0 ;  /* 0x20000007ff027230 */ /* 0x000fe40000004100 */
[----:B------:R-:W-:Y:S02]  /*1070*/  HADD2.F32 R5, -RZ, R19.H0_H0 ;  /* 0x20000013ff057230 */ /* 0x000fe40000004100 */
[----:B------:R-:W-:Y:S01]  /*1080*/  FFMA.FTZ R40, R31, R42, R40 ;  /* 0x0000002a1f287223 */ /* 0x000fe20000010028 */
[----:B------:R-:W-:Y:S02]  /*1090*/  HADD2.F32 R6, -RZ, R43.H0_H0 ;  /* 0x2000002bff067230 */ /* 0x000fe40000004100 */
[----:B------:R-:W-:Y:S01]  /*10a0*/  FFMA.FTZ R4, R2, R17, R3 ;  /* 0x0000001102047223 */ /* 0x000fe20000010003 */
[----:B------:R-:W-:Y:S02]  /*10b0*/  HADD2.F32 R7, -RZ, R7.H1_H1 ;  /* 0x30000007ff077230 */ /* 0x000fe40000004100 */
[----:B------:R-:W-:-:S02]  /*10c0*/  HADD2.F32 R19, -RZ, R19.H1_H1 ;  /* 0x30000013ff137230 */ /* 0x000fc40000004100 */
[----:B------:R-:W-:Y:S01]  /*10d0*/  FFMA.FTZ R40, R5, R6, R40 ;  /* 0x0000000605287223 */ /* 0x000fe20000010028 */
[----:B------:R-:W-:Y:S02]  /*10e0*/  HADD2.F32 R43, -RZ, R43.H1_H1 ;  /* 0x3000002bff2b7230 */ /* 0x000fe40000004100 */
[----:B------:R-:W-:Y:S01]  /*10f0*/  FFMA.FTZ R7, R7, R16, R4 ;  /* 0x0000001007077223 */ /* 0x000fe20000010004 */
[----:B------:R-:W-:Y:S02]  /*1100*/  HADD2.F32 R2, -RZ, R8.H0_H0 ;  /* 0x20000008ff027230 */ /* 0x000fe40000004100 */
[----:B------:R-:W-:Y:S02]  /*1110*/  HADD2.F32 R3, -RZ, R32.H0_H0 ;  /* 0x20000020ff037230 */ /* 0x000fe40000004100 */
[----:B------:R-:W-:Y:S01]  /*1120*/  FFMA.FTZ R40, R19, R43, R40 ;  /* 0x0000002b13287223 */ /* 0x000fe20000010028 */
[--C-:B------:R-:W-:Y:S02]  /*1130*/  HADD2.F32 R4, -RZ, R9.reuse.H0_H0 ;  /* 0x20000009ff047230 */ /* 0x100fe40000004100 */
[----:B------:R-:W-:-:S02]  /*1140*/  HADD2.F32 R16, -RZ, R9.H1_H1 ;  /* 0x30000009ff107230 */ /* 0x000fc40000004100 */
[----:B------:R-:W-:Y:S01]  /*1150*/  FFMA.FTZ R7, R2, R3, R7 ;  /* 0x0000000302077223 */ /* 0x000fe20000010007 */
[----:B------:R-:W-:Y:S02]  /*1160*/  HADD2.F32 R9, -RZ, R20.H0_H0 ;  /* 0x20000014ff097230 */ /* 0x000fe40000004100 */
[----:B------:R-:W-:Y:S02]  /*1170*/  HADD2.F32 R6, -RZ, R44.H0_H0 ;  /* 0x2000002cff067230 */ /* 0x000fe40000004100 */
[----:B------:R-:W-:Y:S02]  /*1180*/  HADD2.F32 R8, -RZ, R8.H1_H1 ;  /* 0x30000008ff087230 */ /* 0x000fe40000004100 */
[----:B------:R-:W-:Y:S02]  /*1190*/  HADD2.F32 R5, -RZ, R32.H1_H1 ;  /* 0x30000020ff057230 */ /* 0x000fe40000004100 */
[----:B------:R-:W-:Y:S01]  /*11a0*/  FFMA.FTZ R40, R9, R6, R40 ;  /* 0x0000000609287223 */ /* 0x000fe20000010028 */
[----:B------:R-:W-:-:S02]  /*11b0*/  HADD2.F32 R19, -RZ, R20.H1_H1 ;  /* 0x30000014ff137230 */ /* 0x000fc40000004100 */
[----:B------:R-:W-:Y:S02]  /*11c0*/  HADD2.F32 R44, -RZ, R44.H1_H1 ;  /* 0x3000002cff2c7230 */ /* 0x000fe40000004100 */
[----:B------:R-:W-:Y:S01]  /*11d0*/  FFMA.FTZ R9, R8, R5, R7 ;  /* 0x0000000508097223 */ /* 0x000fe20000010007 */
[----:B------:R-:W-:Y:S02]  /*11e0*/  HADD2.F32 R5, -RZ, R33.H0_H0 ;  /* 0x20000021ff057230 */ /* 0x000fe40000004100 */
[----:B------:R-:W-:Y:S02]  /*11f0*/  HADD2.F32 R29, -RZ, R21.H0_H0 ;  /* 0x20000015ff1d7230 */ /* 0x000fe40000004100 */
[----:B------:R-:W-:Y:S01]  /*1200*/  FFMA.FTZ R40, R19, R44, R40 ;  /* 0x0000002c13287223 */ /* 0x000fe20000010028 */
[----:B------:R-:W-:Y:S02]  /*1210*/  HADD2.F32 R18, -RZ, R45.H0_H0 ;  /* 0x2000002dff127230 */ /* 0x000fe40000004100 */
[----:B------:R-:W-:Y:S01]  /*1220*/  FFMA.FTZ R19, R4, R5, R9 ;  /* 0x0000000504137223 */ /* 0x000fe20000010009 */
[----:B------:R-:W-:-:S02]  /*1230*/  HADD2.F32 R33, -RZ, R33.H1_H1 ;  /* 0x30000021ff217230 */ /* 0x000fc40000004100 */
[----:B------:R-:W-:Y:S02]  /*1240*/  HADD2.F32 R21, -RZ, R21.H1_H1 ;  /* 0x30000015ff157230 */ /* 0x000fe40000004100 */
[----:B------:R-:W-:Y:S01]  /*1250*/  FFMA.FTZ R40, R29, R18, R40 ;  /* 0x000000121d287223 */ /* 0x000fe20000010028 */
[----:B------:R-:W-:Y:S02]  /*1260*/  HADD2.F32 R45, -RZ, R45.H1_H1 ;  /* 0x3000002dff2d7230 */ /* 0x000fe40000004100 */
[----:B------:R-:W-:Y:S01]  /*1270*/  FFMA.FTZ R32, R16, R33, R19 ;  /* 0x0000002110207223 */ /* 0x000fe20000010013 */
[----:B------:R-:W-:Y:S02]  /*1280*/  HADD2.F32 R3, -RZ, R10.H0_H0 ;  /* 0x2000000aff037230 */ /* 0x000fe40000004100 */
[--C-:B------:R-:W-:Y:S02]  /*1290*/  HADD2.F32 R28, -RZ, R34.reuse.H0_H0 ;  /* 0x20000022ff1c7230 */ /* 0x100fe40000004100 */
[----:B------:R-:W-:Y:S01]  /*12a0*/  FFMA.FTZ R40, R21, R45, R40 ;  /* 0x0000002d15287223 */ /* 0x000fe20000010028 */
[----:B------:R-:W-:-:S02]  /*12b0*/  HADD2.F32 R17, -RZ, R34.H1_H1 ;  /* 0x30000022ff117230 */ /* 0x000fc40000004100 */
[--C-:B------:R-:W-:Y:S02]  /*12c0*/  HADD2.F32 R7, -RZ, R35.reuse.H0_H0 ;  /* 0x20000023ff077230 */ /* 0x100fe40000004100 */
[----:B------:R-:W-:Y:S01]  /*12d0*/  FFMA.FTZ R3, R3, R28, R32 ;  /* 0x0000001c03037223 */ /* 0x000fe20000010020 */
[----:B------:R-:W-:Y:S02]  /*12e0*/  HADD2.F32 R8, -RZ, R35.H1_H1 ;  /* 0x30000023ff087230 */ /* 0x000fe40000004100 */
[----:B------:R-:W-:Y:S02]  /*12f0*/  HADD2.F32 R35, -RZ, R22.H0_H0 ;  /* 0x20000016ff237230 */ /* 0x000fe40000004100 */
[----:B------:R-:W-:Y:S02]  /*1300*/  HADD2.F32 R34, -RZ, R46.H0_H0 ;  /* 0x2000002eff227230 */ /* 0x000fe40000004100 */
        /* <DEDUP_REMOVED lines=26> */
[----:B------:R-:W-:Y:S01]  /*14b0*/  FFMA.FTZ R9, R12, R33, R9 ;  /* 0x000000210c097223 */ /* 0x000fe20000010009 */
[----:B------:R-:W-:Y:S02]  /*14c0*/  HADD2.F32 R6, -RZ, R13.H0_H0 ;  /* 0x2000000dff067230 */ /* 0x000fe40000004100 */
[----:B------:R-:W-:Y:S02]  /*14d0*/  HADD2.F32 R31, -RZ, R37.H0_H0 ;  /* 0x20000025ff1f7230 */ /* 0x000fe40000004100 */
[----:B------:R-:W-:Y:S01]  /*14e0*/  FFMA.FTZ R40, R7, R48, R40 ;  /* 0x0000003007287223 */ /* 0x000fe20000010028 */
        /* <DEDUP_REMOVED lines=9> */
[----:B------:R-:W-:Y:S01]  /*1580*/  HADD2.F32 R5, -RZ, R14.H0_H0 ;  /* 0x2000000eff057230 */ /* 0x000fe20000004100 */
[----:B------:R-:W2:Y:S01]  /*1590*/  S2R R20, SR_TID.X ;  /* 0x0000000000147919 */ /* 0x000ea20000002100 */
[----:B------:R-:W-:-:S02]  /*15a0*/  HADD2.F32 R18, -RZ, R38.H0_H0 ;  /* 0x20000026ff127230 */ /* 0x000fc40000004100 */
[----:B------:R-:W-:Y:S01]  /*15b0*/  FFMA.FTZ R40, R25, R49, R40 ;  /* 0x0000003119287223 */ /* 0x000fe20000010028 */
[----:B------:R-:W-:Y:S02]  /*15c0*/  HADD2.F32 R3, -RZ, R26.H0_H0 ;  /* 0x2000001aff037230 */ /* 0x000fe40000004100 */
[----:B------:R-:W-:Y:S02]  /*15d0*/  HADD2.F32 R2, -RZ, R50.H0_H0 ;  /* 0x20000032ff027230 */ /* 0x000fe40000004100 */
[----:B------:R-:W-:Y:S01]  /*15e0*/  FFMA.FTZ R5, R5, R18, R6 ;  /* 0x0000001205057223 */ /* 0x000fe20000010006 */
        /* <DEDUP_REMOVED lines=15> */
[----:B------:R-:W-:Y:S02]  /*16e0*/  HADD2.F32 R27, -RZ, R27.H1_H1 ;  /* 0x3000001bff1b7230 */ /* 0x000fe40000004100 */
[----:B------:R-:W-:Y:S02]  /*16f0*/  HADD2.F32 R51, -RZ, R51.H1_H1 ;  /* 0x30000033ff337230 */ /* 0x000fe40000004100 */
[----:B------:R-:W-:Y:S01]  /*1700*/  FFMA.FTZ R15, R15, R16, R4 ;  /* 0x000000100f0f7223 */ /* 0x000fe20000010004 */
[----:B------:R-:W-:Y:S01]  /*1710*/  IMAD.WIDE R8, R0, 0x80, RZ ;  /* 0x0000008000087825 */ /* 0x000fe200078e02ff */
[----:B--2---:R-:W-:-:S03]  /*1720*/  SHF.R.U32.HI R21, RZ, 0x3, R20 ;  /* 0x00000003ff157819 */ /* 0x004fc60000011614 */
[----:B------:R-:W-:Y:S01]  /*1730*/  FFMA.FTZ R40, R27, R51, R40 ;  /* 0x000000331b287223 */ /* 0x000fe20000010028 */
[----:B------:R-:W2:Y:S01]  /*1740*/  SHFL.BFLY PT, R2, R15, 0x4, 0x1f ;  /* 0x0c801f000f027f89 */ /* 0x000ea200000e0000 */
[----:B------:R-:W-:-:S03]  /*1750*/  IADD3 R21, P1, PT, R21, R54, RZ ;  /* 0x0000003615157210 */ /* 0x000fc60007f3e0ff */
[----:B------:R-:W3:Y:S01]  /*1760*/  SHFL.BFLY PT, R3, R40, 0x4, 0x1f ;  /* 0x0c801f0028037f89 */ /* 0x000ee200000e0000 */
[----:B------:R-:W-:Y:S02]  /*1770*/  LEA.HI.X.SX32 R54, R54, RZ, 0x1, P1 ;  /* 0x000000ff36367211 */ /* 0x000fe400008f0eff */
[----:B-1----:R-:W-:-:S04]  /*1780*/  LEA R20, P1, R21, UR6, 0x2 ;  /* 0x0000000615147c11 */ /* 0x002fc8000f8210ff */
[----:B------:R-:W-:Y:S01]  /*1790*/  LEA.HI.X R21, R21, UR7, R54, 0x2, P1 ;  /* 0x0000000715157c11 */ /* 0x000fe200088f1436 */
[----:B--2---:R-:W-:Y:S01]  /*17a0*/  FADD.FTZ R12, R15, R2 ;  /* 0x000000020f0c7221 */ /* 0x004fe20000010000 */
[----:B---3--:R-:W-:-:S04]  /*17b0*/  FADD.FTZ R13, R40, R3 ;  /* 0x00000003280d7221 */ /* 0x008fc80000010000 */
[----:B------:R-:W1:Y:S01]  /*17c0*/  SHFL.BFLY PT, R11, R12, 0x2, 0x1f ;  /* 0x0c401f000c0b7f89 */ /* 0x000e6200000e0000 */
[----:B------:R-:W-:-:S03]  /*17d0*/  SHF.L.U32 R3, R0, 0x2, RZ ;  /* 0x0000000200037819 */ /* 0x000fc600000006ff */
[----:B------:R-:W2:Y:S02]  /*17e0*/  SHFL.BFLY PT, R14, R13, 0x2, 0x1f ;  /* 0x0c401f000d0e7f89 */ /* 0x000ea400000e0000 */
[----:B------:R-:W-:-:S04]  /*17f0*/  IMAD.WIDE R2, R3, 0x10, R52 ;  /* 0x0000001003027825 */ /* 0x000fc800078e0234 */
[----:B------:R-:W-:-:S04]  /*1800*/  IMAD.WIDE R4, R0, 0x40, R2 ;  /* 0x0000004000047825 */ /* 0x000fc800078e0202 */
[----:B------:R-:W-:-:S03]  /*1810*/  IMAD.WIDE R6, R0, 0x40, R4 ;  /* 0x0000004000067825 */ /* 0x000fc600078e0204 */
[----:B------:R-:W-:Y:S01]  /*1820*/  IADD3 R10, P0, PT, R6, -R8, RZ ;  /* 0x80000008060a7210 */ /* 0x000fe20007f1e0ff */
[----:B-1----:R-:W-:-:S03]  /*1830*/  FADD.FTZ R16, R12, R11 ;  /* 0x0000000b0c107221 */ /* 0x002fc60000010000 */
[----:B------:R-:W-:Y:S01]  /*1840*/  IADD3.X R11, PT, PT, R7, ~R9, RZ, P0, !PT ;  /* 0x80000009070b7210 */ /* 0x000fe200007fe4ff */
[----:B--2---:R-:W-:Y:S01]  /*1850*/  FADD.FTZ R18, R13, R14 ;  /* 0x0000000e0d127221 */ /* 0x004fe20000010000 */
[----:B------:R-:W1:Y:S01]  /*1860*/  SHFL.BFLY PT, R17, R16, 0x1, 0x1f ;  /* 0x0c201f0010117f89 */ /* 0x000e6200000e0000 */
[----:B------:R-:W-:Y:S01]  /*1870*/  LOP3.LUT P0, RZ, R59, 0x7, RZ, 0xc0, !PT ;  /* 0x000000073bff7812 */ /* 0x000fe2000780c0ff */
[C---:B------:R-:W-:Y:S02]  /*1880*/  IMAD.WIDE R12, R0.reuse, 0x40, R10 ;  /* 0x00000040000c7825 */ /* 0x040fe400078e020a */
[----:B------:R-:W2:Y:S02]  /*1890*/  SHFL.BFLY PT, R19, R18, 0x1, 0x1f ;  /* 0x0c201f0012137f89 */ /* 0x000ea400000e0000 */
[----:B------:R-:W-:-:S03]  /*18a0*/  IMAD.WIDE R14, R0, 0x40, R12 ;  /* 0x00000040000e7825 */ /* 0x000fc600078e020c */
[----:B------:R-:W-:-:S04]  /*18b0*/  IADD3 R8, P2, PT, -R8, R14, RZ ;  /* 0x0000000e08087210 */ /* 0x000fc80007f5e1ff */
[----:B------:R-:W-:Y:S01]  /*18c0*/  IADD3.X R9, PT, PT, ~R9, R15, RZ, P2, !PT ;  /* 0x0000000f09097210 */ /* 0x000fe200017fe5ff */
[----:B-1----:R-:W-:Y:S02]  /*18d0*/  FADD.FTZ R23, R16, R17 ;  /* 0x0000001110177221 */ /* 0x002fe40000010000 */
[----:B------:R-:W-:-:S04]  /*18e0*/  IMAD.WIDE R16, R0, 0x40, R8 ;  /* 0x0000004000107825 */ /* 0x000fc800078e0208 */
[----:B--2---:R-:W-:Y:S01]  /*18f0*/  FADD.FTZ R19, R18, R19 ;  /* 0x0000001312137221 */ /* 0x004fe20000010000 */
[----:B0-----:R-:W-:-:S03]  /*1900*/  @!P0 FMUL.FTZ R23, R23, UR8 ;  /* 0x0000000817178c20 */ /* 0x001fc60008410000 */
[----:B------:R-:W-:Y:S01]  /*1910*/  FMUL.FTZ R25, R19, UR8 ;  /* 0x0000000813197c20 */ /* 0x000fe20008410000 */
[----:B------:R-:W-:Y:S01]  /*1920*/  IMAD.WIDE R18, R0, 0x40, R16 ;  /* 0x0000004000127825 */ /* 0x000fe200078e0210 */
[----:B------:R-:W-:Y:S04]  /*1930*/  @!P0 STG.E desc[UR4][R20.64], R23 ;  /* 0x0000001714008986 */ /* 0x000fe8000c101904 */
[----:B------:R-:W-:Y:S04]  /*1940*/  @!P0 STG.E desc[UR4][R20.64+0x80], R25 ;  /* 0x0000801914008986 */ /* 0x000fe8000c101904 */
[----:B------:R-:W-:Y:S04]  /*1950*/  STG.E.128 desc[UR4][R52.64], RZ ;  /* 0x000000ff34007986 */ /* 0x000fe8000c101d04 */
        /* <DEDUP_REMOVED lines=10> */
[----:B------:R-:W-:Y:S01]  /*1a00*/  STG.E.128 desc[UR4][R18.64+0x200], RZ ;  /* 0x000200ff12007986 */ /* 0x000fe2000c101d04 */
[----:B------:R-:W-:Y:S05]  /*1a10*/  EXIT ;  /* 0x000000000000794d */ /* 0x000fea0003800000 */
.L_x_1426:
        /* <DEDUP_REMOVED lines=14> */
.L_x_2178:


//--------------------- .text._ZN5flash27flash_bwd_convert_dq_kernelI23Flash_bwd_kernel_traitsILi192ELi64ELi64ELi8ELi4ELi2ELi2ELb0ELb0EN7cutlass6half_tE19Flash_kernel_traitsILi192ELi64ELi64ELi8ES3_EEEEvNS_16Flash_bwd_paramsEi --------------------------
	.section	.text._ZN5flash27flash_bwd_convert_dq_kernelI23Flash_bwd_kernel_traitsILi192ELi64ELi64ELi8ELi4ELi2ELi2ELb0ELb0EN7cutlass6half_tE19Flash_kernel_traitsILi192ELi64ELi64ELi8ES3_EEEEvNS_16Flash_bwd_paramsEi,"ax",@progbits
	.align	128
        .global         _ZN5flash27flash_bwd_convert_dq_kernelI23Flash_bwd_kernel_traitsILi192ELi64ELi64ELi8ELi4ELi2ELi2ELb0ELb0EN7cutlass6half_tE19Flash_kernel_traitsILi192ELi64ELi64ELi8ES3_EEEEvNS_16Flash_bwd_paramsEi
        .type           _ZN5flash27flash_bwd_convert_dq_kernelI23Flash_bwd_kernel_traitsILi192ELi64ELi64ELi8ELi4ELi2ELi2ELb0ELb0EN7cutlass6half_tE19Flash_kernel_traitsILi192ELi64ELi64ELi8ES3_EEEEvNS_16Flash_bwd_paramsEi,@function
        .size           _ZN5flash27flash_bwd_convert_dq_kernelI23Flash_bwd_kernel_traitsILi192ELi64ELi64ELi8ELi4ELi2ELi2ELb0ELb0EN7cutlass6half_tE19Flash_kernel_traitsILi192ELi64ELi64ELi8ES3_EEEEvNS_16Flash_bwd_paramsEi,(.L_x_2179 - _ZN5flash27flash_bwd_convert_dq_kernelI23Flash_bwd_kernel_traitsILi192ELi64ELi64ELi8ELi4ELi2ELi2ELb0ELb0EN7cutlass6half_tE19Flash_kernel_traitsILi192ELi64ELi64ELi8ES3_EEEEvNS_16Flash_bwd_paramsEi)
        .other          _ZN5flash27flash_bwd_convert_dq_kernelI23Flash_bwd_kernel_traitsILi192ELi64ELi64ELi8ELi4ELi2ELi2ELb0ELb0EN7cutlass6half_tE19Flash_kernel_traitsILi192ELi64ELi64ELi8ES3_EEEEvNS_16Flash_bwd_paramsEi,@"STO_CUDA_ENTRY STV_DEFAULT"
_ZN5flash27flash_bwd_convert_dq_kernelI23Flash_bwd_kernel_traitsILi192ELi64ELi64ELi8ELi4ELi2ELi2ELb0ELb0EN7cutlass6half_tE19Flash_kernel_traitsILi192ELi64ELi64ELi8ES3_EEEEvNS_16Flash_bwd_paramsEi:
.text._ZN5flash27flash_bwd_convert_dq_kernelI23Flash_bwd_kernel_traitsILi192ELi64ELi64ELi8ELi4ELi2ELi2ELb0ELb0EN7cutlass6half_tE19Flash_kernel_traitsILi192ELi64ELi64ELi8ES3_EEEEvNS_16Flash_bwd_paramsEi:
        /* <DEDUP_REMOVED lines=49> */
.L_x_1427:
[-C--:B------:R-:W-:Y:S02]  /*0310*/  IMAD R3, R5, R37.reuse, RZ ;  /* 0x0000002505037224 */ /* 0x080fe400078e02ff */
[----:B------:R-:W-:-:S05]  /*0320*/  IMAD.WIDE.U32 R36, R4, R37, RZ ;  /* 0x0000002504247225 */ /* 0x000fca00078e00ff */
[----:B------:R-:W-:-:S07]  /*0330*/  IADD3 R0, PT, PT, R37, R3, RZ ;  /* 0x0000000325007210 */ /* 0x000fce0007ffe0ff */
.L_x_1428:
        /* <DEDUP_REMOVED lines=57> */
.L_x_1430:
        /* <DEDUP_REMOVED lines=110> */
.L_x_1429:
        /* <DEDUP_REMOVED lines=157> */
.L_x_1432:
[----:B------:R-:W-:Y:S05]  /*1780*/  BSYNC.RECONVERGENT B0 ;  /* 0x0000000000007941 */ /* 0x000fea0003800200 */
.L_x_1431:
        /* <DEDUP_REMOVED lines=22> */
.L_x_1433:
        /* <DEDUP_REMOVED lines=9> */
.L_x_2179:


//--------------------- .text._ZN5flash44flash_bwd_dq_dk_dv_loop_seqk_parallel_kernelI23Flash_bwd_kernel_traitsILi192ELi64ELi64ELi8ELi4ELi2ELi2ELb0ELb0EN7cutlass6half_tE19Flash_kernel_traitsILi192ELi64ELi64ELi8ES3_EELb1ELb0ELb0ELb0ELb0ELb0ELb0EEEvNS_16Flash_bwd_paramsE --------------------------
	.section	.text._ZN5flash44flash_bwd_dq_dk_dv_loop_seqk_parallel_kernelI23Flash_bwd_kernel_traitsILi192ELi64ELi64ELi8ELi4ELi2ELi2ELb0ELb0EN7cutlass6half_tE19Flash_kernel_traitsILi192ELi64ELi64ELi8ES3_EELb1ELb0ELb0ELb0ELb0ELb0ELb0EEEvNS_16Flash_bwd_paramsE,"ax",@progbits
	.align	128
        .global         _ZN5flash44flash_bwd_dq_dk_dv_loop_seqk_parallel_kernelI23Flash_bwd_kernel_traitsILi192ELi64ELi64ELi8ELi4ELi2ELi2ELb0ELb0EN7cutlass6half_tE19Flash_kernel_traitsILi192ELi64ELi64ELi8ES3_EELb1ELb0ELb0ELb0ELb0ELb0ELb0EEEvNS_16Flash_bwd_paramsE
        .type           _ZN5flash44flash_bwd_dq_dk_dv_loop_seqk_parallel_kernelI23Flash_bwd_kernel_traitsILi192ELi64ELi64ELi8ELi4ELi2ELi2ELb0ELb0EN7cutlass6half_tE19Flash_kernel_traitsILi192ELi64ELi64ELi8ES3_EELb1ELb0ELb0ELb0ELb0ELb0ELb0EEEvNS_16Flash_bwd_paramsE,@function
        .size           _ZN5flash44flash_bwd_dq_dk_dv_loop_seqk_parallel_kernelI23Flash_bwd_kernel_traitsILi192ELi64ELi64ELi8ELi4ELi2ELi2ELb0ELb0EN7cutlass6half_tE19Flash_kernel_traitsILi192ELi64ELi64ELi8ES3_EELb1ELb0ELb0ELb0ELb0ELb0ELb0EEEvNS_16Flash_bwd_paramsE,(.L_x_2180 - _ZN5flash44flash_bwd_dq_dk_dv_loop_seqk_parallel_kernelI23Flash_bwd_kernel_traitsILi192ELi64ELi64ELi8ELi4ELi2ELi2ELb0ELb0EN7cutlass6half_tE19Flash_kernel_traitsILi192ELi64ELi64ELi8ES3_EELb1ELb0ELb0ELb0ELb0ELb0ELb0EEEvNS_16Flash_bwd_paramsE)
        .other          _ZN5flash44flash_bwd_dq_dk_dv_loop_seqk_parallel_kernelI23Flash_bwd_kernel_traitsILi192ELi64ELi64ELi8ELi4ELi2ELi2ELb0ELb0EN7cutlass6half_tE19Flash_kernel_traitsILi192ELi64ELi64ELi8ES3_EELb1ELb0ELb0ELb0ELb0ELb0ELb0EEEvNS_16Flash_bwd_paramsE,@"STO_CUDA_ENTRY STV_DEFAULT"
_ZN5flash44flash_bwd_dq_dk_dv_loop_seqk_parallel_kernelI23Flash_bwd_kernel_traitsILi192ELi64ELi64ELi8ELi4ELi2ELi2ELb0ELb0EN7cutlass6half_tE19Flash_kernel_traitsILi192ELi64ELi64ELi8ES3_EELb1ELb0ELb0ELb0ELb0ELb0ELb0EEEvNS_16Flash_bwd_paramsE:
.text._ZN5flash44flash_bwd_dq_dk_dv_loop_seqk_parallel_kernelI23Flash_bwd_kernel_traitsILi192ELi64ELi64ELi8ELi4ELi2ELi2ELb0ELb0EN7cutlass6half_tE19Flash_kernel_traitsILi192ELi64ELi64ELi8ES3_EELb1ELb0ELb0ELb0ELb0ELb0ELb0EEEvNS_16Flash_bwd_paramsE:
        /* <DEDUP_REMOVED lines=14> */
[----:B------:R-:W-:Y:S01]  /*00e0*/  UMOV UR5, 0x400 ;  /* 0x0000040000057882 */ /* 0x000fe20000000000 */
[----:B------:R-:W4:Y:S01]  /*00f0*/  LDCU.64 UR24, c[0x0][0x358] ;  /* 0x00006b00ff1877ac */ /* 0x000f220008000a00 */
[----:B------:R-:W2:Y:S02]  /*0100*/  S2R R200, SR_CTAID.Z ;  /* 0x0000000000c87919 */ /* 0x000ea40000002700 */
        /* <DEDUP_REMOVED lines=23> */
[C---:B------:R-:W-:Y:S01]  /*0280*/  LOP3.LUT R5, R2.reuse, 0xc00, RZ, 0xc0, !PT ;  /* 0x00000c0002057812 */ /* 0x040fe200078ec0ff */
[----:B------:R-:W-:Y:S01]  /*0290*/  VIADD R208, R205, 0x20 ;  /* 0x00000020cdd07836 */ /* 0x000fe20000000000 */
[----:B------:R-:W-:-:S02]  /*02a0*/  LOP3.LUT R9, R2, 0x400, RZ, 0xc0, !PT ;  /* 0x0000040002097812 */ /* 0x000fc400078ec0ff */
[----:B------:R-:W-:Y:S02]  /*02b0*/  LOP3.LUT R211, R6, 0x18, R205, 0xf8, !PT ;  /* 0x0000001806d37812 */ /* 0x000fe400078ef8cd */
[--C-:B------:R-:W-:Y:S02]  /*02c0*/  LOP3.LUT R5, R5, 0x6, R4.reuse, 0xf8, !PT ;  /* 0x0000000605057812 */ /* 0x100fe400078ef804 */
[--C-:B------:R-:W-:Y:S01]  /*02d0*/  LOP3.LUT R8, R9, 0x6, R4.reuse, 0xf8, !PT ;  /* 0x0000000609087812 */ /* 0x100fe200078ef804 */
[----:B---3--:R-:W-:Y:S01]  /*02e0*/  IMAD.U32 R9, RZ, RZ, UR4 ;  /* 0x00000004ff097e24 */ /* 0x008fe2000f8e00ff */
[----:B------:R-:W-:Y:S01]  /*02f0*/  LOP3.LUT R211, R211, 0x38, R4, 0x78, !PT ;  /* 0x00000038d3d37812 */ /* 0x000fe200078e7804 */
[----:B------:R-:W-:Y:S01]  /*0300*/  UIADD3 UR4, UPT, UPT, UR6, 0x12000, URZ ;  /* 0x0001200006047890 */ /* 0x000fe2000fffe0ff */
[----:B------:R-:W-:Y:S02]  /*0310*/  LOP3.LUT R4, R4, 0x20, RZ, 0xc0, !PT ;  /* 0x0000002004047812 */ /* 0x000fe400078ec0ff */
[----:B------:R-:W-:-:S02]  /*0320*/  LOP3.LUT R7, R0, 0x1c0, RZ, 0xc0, !PT ;  /* 0x000001c000077812 */ /* 0x000fc400078ec0ff */
[----:B------:R-:W-:Y:S02]  /*0330*/  LOP3.LUT R195, R4, 0x18, R205, 0xf8, !PT ;  /* 0x0000001804c37812 */ /* 0x000fe400078ef8cd */
[----:B------:R-:W-:Y:S02]  /*0340*/  LOP3.LUT R10, R3, 0x10, RZ, 0xc0, !PT ;  /* 0x00000010030a7812 */ /* 0x000fe400078ec0ff */
[----:B------:R-:W-:Y:S02]  /*0350*/  LOP3.LUT R195, R195, 0x1c0, R0, 0xf8, !PT ;  /* 0x000001c0c3c37812 */ /* 0x000fe400078ef800 */
[----:B--2---:R-:W-:Y:S02]  /*0360*/  LEA R206, P0, R201, R206, 0x2 ;  /* 0x000000cec9ce7211 */ /* 0x004fe400078010ff */
[----:B------:R-:W-:Y:S02]  /*0370*/  LOP3.LUT R212, R5, R212, RZ, 0xfc, !PT ;  /* 0x000000d405d47212 */ /* 0x000fe400078efcff */
[----:B------:R-:W-:-:S02]  /*0380*/  LOP3.LUT R195, R195, 0x38, R204, 0x78, !PT ;  /* 0x00000038c3c37812 */ /* 0x000fc400078e78cc */
[----:B------:R-:W-:Y:S02]  /*0390*/  LOP3.LUT R6, R7, 0x38, R204, 0xf8, !PT ;  /* 0x0000003807067812 */ /* 0x000fe400078ef8cc */
[----:B------:R-:W-:Y:S02]  /*03a0*/  LOP3.LUT R191, R10, 0x8, R203, 0xf8, !PT ;  /* 0x000000080abf7812 */ /* 0x000fe400078ef8cb */
[----:B------:R-:W-:Y:S02]  /*03b0*/  LOP3.LUT R5, R0, 0x200, RZ, 0xc0, !PT ;  /* 0x0000020000057812 */ /* 0x000fe400078ec0ff */
[----:B------:R-:W-:Y:S02]  /*03c0*/  R2P PR, R203, 0xe ;  /* 0x0000000ecb007804 */ /* 0x000fe40000000000 */
[----:B------:R-:W-:Y:S02]  /*03d0*/  LOP3.LUT R195, R195, 0x200, R0, 0xf8, !PT ;  /* 0x00000200c3c37812 */ /* 0x000fe400078ef800 */
[----:B------:R-:W-:-:S02]  /*03e0*/  LOP3.LUT R3, R6, 0x8, R3, 0x78, !PT ;  /* 0x0000000806037812 */ /* 0x000fc400078e7803 */
[----:B------:R-:W-:Y:S02]  /*03f0*/  LOP3.LUT R191, R191, R6, RZ, 0x3c, !PT ;  /* 0x00000006bfbf7212 */ /* 0x000fe400078e3cff */
[C-C-:B------:R-:W-:Y:S02]  /*0400*/  LOP3.LUT R198, R5.reuse, 0xc00, R2.reuse, 0xf8, !PT ;  /* 0x00000c0005c67812 */ /* 0x140fe400078ef802 */
[--C-:B------:R-:W-:Y:S01]  /*0410*/  LOP3.LUT R192, R5, 0x400, R2.reuse, 0xf8, !PT ;  /* 0x0000040005c07812 */ /* 0x100fe200078ef802 */
[----:B------:R-:W-:Y:S01]  /*0420*/  IMAD.MOV.U32 R5, RZ, RZ, 0x10 ;  /* 0x00000010ff057424 */ /* 0x000fe200078e00ff */
[----:B------:R-:W-:Y:S02]  /*0430*/  LOP3.LUT R0, R204, 0x1f8, RZ, 0xc0, !PT ;  /* 0x000001f8cc007812 */ /* 0x000fe400078ec0ff */
[----:B------:R-:W-:Y:S02]  /*0440*/  LEA R212, R212, UR5, 0x1 ;  /* 0x00000005d4d47c11 */ /* 0x000fe4000f8e08ff */
[----:B------:R-:W-:-:S02]  /*0450*/  LOP3.LUT R191, R191, 0x200, R2, 0xf8, !PT ;  /* 0x00000200bfbf7812 */ /* 0x000fc400078ef802 */
[-C--:B------:R-:W-:Y:S01]  /*0460*/  LOP3.LUT R198, R198, R3.reuse, RZ, 0xfc, !PT ;  /* 0x00000003c6c67212 */ /* 0x080fe200078efcff */
[----:B------:R-:W-:Y:S01]  /*0470*/  VIADD R214, R212, 0x20 ;  /* 0x00000020d4d67836 */ /* 0x000fe20000000000 */
[----:B------:R-:W-:Y:S01]  /*0480*/  LOP3.LUT R192, R192, R3, RZ, 0xfc, !PT ;  /* 0x00000003c0c07212 */ /* 0x000fe200078efcff */
[----:B------:R-:W-:Y:S01]  /*0490*/  @P3 VIADD R214, R212, 0xffffffe0 ;  /* 0xffffffe0d4d63836 */ /* 0x000fe20000000000 */
[--C-:B------:R-:W-:Y:S02]  /*04a0*/  LOP3.LUT R213, R0, 0x38, R203.reuse, 0x78, !PT ;  /* 0x0000003800d57812 */ /* 0x100fe400078e78cb */
[----:B------:R-:W-:Y:S02]  /*04b0*/  LOP3.LUT R7, R6, 0x8, R203, 0x78, !PT ;  /* 0x0000000806077812 */ /* 0x000fe400078e78cb */
[----:B------:R-:W-:Y:S02]  /*04c0*/  SEL R187, R5, 0xfffffff0, !P1 ;  /* 0xfffffff005bb7807 */ /* 0x000fe40004800000 */
        /* <DEDUP_REMOVED lines=9> */
[C---:B------:R-:W-:Y:S01]  /*0560*/  IMAD.IADD R189, R193.reuse, 0x1, R191 ;  /* 0x00000001c1bd7824 */ /* 0x040fe200078e02bf */
        /* <DEDUP_REMOVED lines=12> */
[----:B----4-:R-:W-:-:S07]  /*0630*/  LEA R195, R195, UR6, 0x1 ;  /* 0x00000006c3c37c11 */ /* 0x010fce000f8e08ff */
.L_x_1498:
        /* <DEDUP_REMOVED lines=17> */
[----:B------:R-:W2:Y:S01]  /*0750*/  @P4 LDG.E R238, desc[UR24][R14.64] ;  /* 0x000000180eee4981 */ /* 0x000ea2000c1e1900 */
[----:B------:R-:W-:-:S03]  /*0760*/  ISETP.NE.AND.EX P2, PT, R5, RZ, PT, P2 ;  /* 0x000000ff0500720c */ /* 0x000fc60003f45320 */
[----:B------:R-:W-:-:S04]  /*0770*/  @P3 IADD3 R4, P0, PT, R13, UR4, RZ ;  /* 0x000000040d043c10 */ /* 0x000fc8000ff1e0ff */
[----:B------:R-:W-:-:S04]  /*0780*/  @P3 IADD3.X R5, PT, PT, R0, UR5, RZ, P0, !PT ;  /* 0x0000000500053c10 */ /* 0x000fc800087fe4ff */
[----:B-----5:R1:W5:Y:S04]  /*0790*/  @P5 LDG.E R2, desc[UR24][R206.64] ;  /* 0x00000018ce025981 */ /* 0x020368000c1e1900 */
[----:B------:R-:W2:Y:S04]  /*07a0*/  @P3 LDG.E R237, desc[UR24][R4.64] ;  /* 0x0000001804ed3981 */ /* 0x000ea8000c1e1900 */
[----:B------:R1:W5:Y:S01]  /*07b0*/  @P2 LDG.E R11, desc[UR24][R206.64+0x4] ;  /* 0x00000418ce0b2981 */ /* 0x000362000c1e1900 */
[----:B---3--:R-:W-:Y:S02]  /*07c0*/  ISETP.NE.AND P4, PT, R8, RZ, PT ;  /* 0x000000ff0800720c */ /* 0x008fe40003f85270 */
[----:B----4-:R-:W-:Y:S01]  /*07d0*/  ISETP.EQ.U32.AND P1, PT, R6, RZ, PT ;  /* 0x000000ff0600720c */ /* 0x010fe20003f22070 */
[----:B------:R-:W-:Y:S01]  /*07e0*/  IMAD.MOV.U32 R239, RZ, RZ, -0x1 ;  /* 0xffffffffffef7424 */ /* 0x000fe200078e00ff */
[----:B------:R-:W-:Y:S01]  /*07f0*/  IADD3 R12, P0, PT, R13, R6, RZ ;  /* 0x000000060d0c7210 */ /* 0x000fe20007f1e0ff */
[----:B------:R-:W3:Y:S01]  /*0800*/  @!P3 LDC R8, c[0x0][0x43c] ;  /* 0x00010f00ff08bb82 */ /* 0x000ee20000000800 */
[----:B------:R-:W-:-:S03]  /*0810*/  ISETP.EQ.OR.EX P1, PT, R7, RZ, !P4, P1 ;  /* 0x000000ff0700720c */ /* 0x000fc60006722710 */
[----:B------:R-:W-:-:S04]  /*0820*/  IMAD.X R13, R0, 0x1, R7, P0 ;  /* 0x00000001000d7824 */ /* 0x000fc800000e0607 */
[----:B------:R-:W4:Y:S06]  /*0830*/  @!P3 LDC.64 R4, c[0x0][0x488] ;  /* 0x00012200ff04bb82 */ /* 0x000f2c0000000a00 */
[----:B------:R1:W5:Y:S01]  /*0840*/  @!P1 LDG.E R239, desc[UR24][R12.64] ;  /* 0x000000180cef9981 */ /* 0x000362000c1e1900 */
[----:B------:R-:W-:Y:S01]  /*0850*/  ISETP.NE.U32.AND P1, PT, R6, RZ, PT ;  /* 0x000000ff0600720c */ /* 0x000fe20003f25070 */
[----:B------:R-:W1:Y:S03]  /*0860*/  @!P2 LDC R0, c[0x0][0x434] ;  /* 0x00010d00ff00ab82 */ /* 0x000e660000000800 */
        /* <DEDUP_REMOVED lines=10> */
.L_x_1434:
        /* <DEDUP_REMOVED lines=14> */
[----:B-1----:R-:W-:Y:S01]  /*09f0*/  @!P3 IMAD R13, R201, R7, R19 ;  /* 0x00000007c90db224 */ /* 0x002fe200078e0213 */
[----:B------:R-:W-:Y:S01]  /*0a00*/  SHF.R.S32.HI R19, RZ, 0x1f, R15 ;  /* 0x0000001fff137819 */ /* 0x000fe2000001140f */
[----:B---3--:R-:W-:-:S04]  /*0a10*/  @P3 IMAD.WIDE.U32 R6, R2, R4, RZ ;  /* 0x0000000402063225 */ /* 0x008fc800078e00ff */
[----:B------:R-:W-:Y:S02]  /*0a20*/  @P3 IMAD R13, R2, R5, R7 ;  /* 0x00000005020d3224 */ /* 0x000fe400078e0207 */
[----:B------:R-:W-:Y:S01]  /*0a30*/  @P3 IMAD.MOV.U32 R18, RZ, RZ, R6 ;  /* 0x000000ffff123224 */ /* 0x000fe200078e0006 */
        /* <DEDUP_REMOVED lines=12> */
.L_x_1436:
[----:B------:R-:W1:Y:S01]  /*0b00*/  LDCU.64 UR20, c[0x0][0x3b8] ;  /* 0x00007700ff1477ac */ /* 0x000e620008000a00 */
[----:B------:R-:W-:-:S05]  /*0b10*/  IADD3 R4, PT, PT, R238, R239, RZ ;  /* 0x000000efee047210 */ /* 0x000fca0007ffe0ff */
[C---:B-1----:R-:W-:Y:S02]  /*0b20*/  IMAD R10, R4.reuse, UR21, RZ ;  /* 0x00000015040a7c24 */ /* 0x042fe4000f8e02ff */
[----:B------:R-:W-:-:S05]  /*0b30*/  IMAD.WIDE.U32 R4, R4, UR20, RZ ;  /* 0x0000001404047c25 */ /* 0x000fca000f8e00ff */
[----:B------:R-:W-:Y:S02]  /*0b40*/  IADD3 R10, PT, PT, R5, R10, RZ ;  /* 0x0000000a050a7210 */ /* 0x000fe40007ffe0ff */
[----:B------:R-:W-:-:S07]  /*0b50*/  MOV R12, R4 ;  /* 0x00000004000c7202 */ /* 0x000fce0000000f00 */
.L_x_1437:
[----:B------:R-:W1:Y:S01]  /*0b60*/  LDC R5, c[0x0][0x3e8] ;  /* 0x0000fa00ff057b82 */ /* 0x000e620000000800 */
[----:B------:R-:W-:Y:S01]  /*0b70*/  USHF.R.S32.HI UR26, URZ, 0x1f, UR27 ;  /* 0x0000001fff1a7899 */ /* 0x000fe2000801141b */
[----:B-1----:R-:W-:-:S04]  /*0b80*/  IABS R7, R5 ;  /* 0x0000000500077213 */ /* 0x002fc80000000000 */
        /* <DEDUP_REMOVED lines=20> */
[----:B------:R-:W-:-:S06]  /*0cd0*/  @P4 VIADD R9, R9, 0x1 ;  /* 0x0000000109094836 */ /* 0x000fcc0000000000 */
        /* <DEDUP_REMOVED lines=15> */
.L_x_1438:
[----:B------:R-:W1:Y:S01]  /*0dd0*/  LDCU.64 UR18, c[0x0][0x3c0] ;  /* 0x00007800ff1277ac */ /* 0x000e620008000a00 */
[----:B------:R-:W-:-:S05]  /*0de0*/  IADD3 R4, PT, PT, R238, R239, RZ ;  /* 0x000000efee047210 */ /* 0x000fca0007ffe0ff */
[C---:B-1----:R-:W-:Y:S02]  /*0df0*/  IMAD R11, R4.reuse, UR19, RZ ;  /* 0x00000013040b7c24 */ /* 0x042fe4000f8e02ff */
[----:B------:R-:W-:-:S05]  /*0e00*/  IMAD.WIDE.U32 R4, R4, UR18, RZ ;  /* 0x0000001204047c25 */ /* 0x000fca000f8e00ff */
[----:B------:R-:W-:Y:S02]  /*0e10*/  IADD3 R11, PT, PT, R5, R11, RZ ;  /* 0x0000000b050b7210 */ /* 0x000fe40007ffe0ff */
[----:B------:R-:W-:-:S07]  /*0e20*/  MOV R14, R4 ;  /* 0x00000004000e7202 */ /* 0x000fce0000000f00 */
.L_x_1439:
        /* <DEDUP_REMOVED lines=20> */
[----:B------:R-:W-:-:S05]  /*0f70*/  IMAD R5, R16, UR4, R5 ;  /* 0x0000000410057c24 */ /* 0x000fca000f8e0205 */
[----:B------:R-:W-:-:S05]  /*0f80*/  IADD3 R16, PT, PT, R23, R5, RZ ;  /* 0x0000000517107210 */ /* 0x000fca0007ffe0ff */
[-C--:B------:R-:W-:Y:S02]  /*0f90*/  IMAD R23, R16, R21.reuse, RZ ;  /* 0x0000001510177224 */ /* 0x080fe400078e02ff */
[----:B------:R-:W-:-:S04]  /*0fa0*/  IMAD.WIDE.U32 R16, R22, R21, RZ ;  /* 0x0000001516107225 */ /* 0x000fc800078e00ff */
[----:B------:R-:W-:Y:S01]  /*0fb0*/  IMAD R23, R4, R22, R23 ;  /* 0x0000001604177224 */ /* 0x000fe200078e0217 */
[----:B------:R-:W-:-:S04]  /*0fc0*/  MOV R22, R16 ;  /* 0x0000001000167202 */ /* 0x000fc80000000f00 */
[----:B------:R-:W-:Y:S01]  /*0fd0*/  IADD3 R23, PT, PT, R17, R23, RZ ;  /* 0x0000001711177210 */ /* 0x000fe20007ffe0ff */
[----:B------:R-:W-:Y:S06]  /*0fe0*/  BRA `(.L_x_1441) ;  /* 0x0000000000107947 */ /* 0x000fec0003800000 */
.L_x_1440:
[-C--:B------:R-:W-:Y:S02]  /*0ff0*/  IMAD R23, R27, R2.reuse, RZ ;  /* 0x000000021b177224 */ /* 0x080fe400078e02ff */
[----:B------:R-:W-:-:S05]  /*1000*/  IMAD.WIDE.U32 R4, R26, R2, RZ ;  /* 0x000000021a047225 */ /* 0x000fca00078e00ff */
[----:B------:R-:W-:Y:S02]  /*1010*/  IADD3 R23, PT, PT, R5, R23, RZ ;  /* 0x0000001705177210 */ /* 0x000fe40007ffe0ff */
[----:B------:R-:W-:-:S07]  /*1020*/  MOV R22, R4 ;  /* 0x0000000400167202 */ /* 0x000fce0000000f00 */
.L_x_1441:
        /* <DEDUP_REMOVED lines=20> */
.L_x_1442:
[----:B------:R-:W1:Y:S01]  /*1170*/  LDC R7, c[0x0][0x434] ;  /* 0x00010d00ff077b82 */ /* 0x000e620000000800 */
[----:B------:R-:W-:-:S04]  /*1180*/  IMAD R4, R201, UR28, R200 ;  /* 0x0000001cc9047c24 */ /* 0x000fc8000f8e02c8 */
[----:B-1----:R-:W-:-:S03]  /*1190*/  IMAD R7, R4, R7, RZ ;  /* 0x0000000704077224 */ /* 0x002fc600078e02ff */
.L_x_1443:
        /* <DEDUP_REMOVED lines=11> */
.L_x_1444:
[----:B------:R-:W1:Y:S01]  /*1250*/  LDC R25, c[0x0][0x444] ;  /* 0x00011100ff197b82 */ /* 0x000e620000000800 */
[----:B------:R-:W-:-:S04]  /*1260*/  IMAD R2, R201, UR28, R200 ;  /* 0x0000001cc9027c24 */ /* 0x000fc8000f8e02c8 */
[----:B-1----:R-:W-:-:S07]  /*1270*/  IMAD R25, R2, R25, RZ ;  /* 0x0000001902197224 */ /* 0x002fce00078e02ff */
.L_x_1445:
[----:B------:R-:W1:Y:S01]  /*1280*/  S2R R2, SR_TID.X ;  /* 0x0000000000027919 */ /* 0x000e620000002100 */
[----:B------:R-:W2:Y:S01]  /*1290*/  LDCU.64 UR10, c[0x0][0x3b0] ;  /* 0x00007600ff0a77ac */ /* 0x000ea20008000a00 */
[----:B------:R-:W3:Y:S01]  /*12a0*/  LDC.64 R4, c[0x0][0x5f8] ;  /* 0x00017e00ff047b82 */ /* 0x000ee20000000a00 */
[----:B------:R-:W-:Y:S01]  /*12b0*/  IADD3 R28, P3, PT, R204, R28, RZ ;  /* 0x0000001ccc1c7210 */ /* 0x000fe20007f7e0ff */
[----:B------:R-:W-:Y:S01]  /*12c0*/  IMAD.MOV.U32 R17, RZ, RZ, RZ ;  /* 0x000000ffff117224 */ /* 0x000fe200078e00ff */
[----:B------:R-:W4:Y:S01]  /*12d0*/  LDCU.128 UR4, c[0x0][0x590] ;  /* 0x0000b200ff0477ac */ /* 0x000f220008000c00 */
[----:B------:R-:W-:Y:S01]  /*12e0*/  IADD3 R22, P1, P0, R16, R22, R24 ;  /* 0x0000001610167210 */ /* 0x000fe2000783e018 */
[----:B------:R-:W-:Y:S01]  /*12f0*/  IMAD.MOV.U32 R16, RZ, RZ, R204 ;  /* 0x000000ffff107224 */ /* 0x000fe200078e00cc */
[----:B------:R-:W-:Y:S01]  /*1300*/  IADD3.X R29, PT, PT, RZ, R6, RZ, P3, !PT ;  /* 0x00000006ff1d7210 */ /* 0x000fe20001ffe4ff */
[----:B------:R-:W5:Y:S01]  /*1310*/  LDCU.64 UR12, c[0x0][0x3c8] ;  /* 0x00007900ff0c77ac */ /* 0x000f620008000a00 */
[----:B------:R-:W-:Y:S01]  /*1320*/  ISETP.NE.AND P4, PT, RZ, UR14, PT ;  /* 0x0000000eff007c0c */ /* 0x000fe2000bf85270 */
[----:B------:R-:W-:Y:S01]  /*1330*/  IMAD R21, R21, UR28, RZ ;  /* 0x0000001c15157c24 */ /* 0x000fe2000f8e02ff */
[----:B------:R-:W-:Y:S01]  /*1340*/  SHF.R.S32.HI R24, RZ, 0x1f, R24 ;  /* 0x0000001fff187819 */ /* 0x000fe20000011418 */
[----:B------:R-:W5:Y:S01]  /*1350*/  LDCU.64 UR14, c[0x0][0x550] ;  /* 0x0000aa00ff0e77ac */ /* 0x000f620008000a00 */
[----:B------:R-:W5:Y:S01]  /*1360*/  LDC.64 R250, c[0x0][0x420] ;  /* 0x00010800fffa7b82 */ /* 0x000f620000000a00 */
[----:B------:R-:W-:Y:S01]  /*1370*/  IMAD R25, R236, 0x40, R25 ;  /* 0x00000040ec197824 */ /* 0x000fe200078e0219 */
[----:B------:R-:W-:Y:S01]  /*1380*/  IADD3.X R20, PT, PT, R20, R23, R24, P1, P0 ;  /* 0x0000001714147210 */ /* 0x000fe20000fe0418 */
[----:B------:R-:W5:Y:S01]  /*1390*/  LDCU.64 UR16, c[0x0][0x380] ;  /* 0x00007000ff1077ac */ /* 0x000f620008000a00 */
[----:B------:R-:W-:Y:S01]  /*13a0*/  BSSY.RECONVERGENT B1, `(.L_x_1435) ;  /* 0x000070a000017945 */ /* 0x000fe20003800200 */
[----:B--2---:R-:W-:-:S02]  /*13b0*/  IMAD R6, R19, UR10, RZ ;  /* 0x0000000a13067c24 */ /* 0x004fc4000f8e02ff */
[----:B------:R-:W-:-:S04]  /*13c0*/  IMAD.WIDE.U32 R30, R15, UR10, R16 ;  /* 0x0000000a0f1e7c25 */ /* 0x000fc8000f8e0010 */
[----:B----4-:R-:W-:Y:S01]  /*13d0*/  IMAD R26, R19, UR4, RZ ;  /* 0x00000004131a7c24 */ /* 0x010fe2000f8e02ff */
[----:B------:R-:W-:Y:S01]  /*13e0*/  IADD3 R18, P3, PT, R18, R30, RZ ;  /* 0x0000001e12127210 */ /* 0x000fe20007f7e0ff */
[C---:B------:R-:W-:Y:S02]  /*13f0*/  IMAD R6, R15.reuse, UR11, R6 ;  /* 0x0000000b0f067c24 */ /* 0x040fe4000f8e0206 */
[C---:B------:R-:W-:Y:S02]  /*1400*/  IMAD R26, R15.reuse, UR5, R26 ;  /* 0x000000050f1a7c24 */ /* 0x040fe4000f8e021a */
[----:B------:R-:W-:Y:S01]  /*1410*/  IMAD.WIDE.U32 R28, R15, UR4, R28 ;  /* 0x000000040f1c7c25 */ /* 0x000fe2000f8e001c */
[----:B------:R-:W-:Y:S02]  /*1420*/  IADD3.X R19, PT, PT, R13, R31, R6, P3, !PT ;  /* 0x0000001f0d137210 */ /* 0x000fe40001ffe406 */
[----:B-1----:R-:W-:Y:S01]  /*1430*/  LOP3.LUT R242, R2, 0x1f, RZ, 0xc0, !PT ;  /* 0x0000001f02f27812 */ /* 0x002fe200078ec0ff */
[----:B------:R-:W-:-:S02]  /*1440*/  IMAD.IADD R29, R29, 0x1, R26 ;  /* 0x000000011d1d7824 */ /* 0x000fc400078e021a */
[----:B---3--:R-:W-:-:S04]  /*1450*/  IMAD.WIDE.U32 R30, R4, UR22, RZ ;  /* 0x00000016041e7c25 */ /* 0x008fc8000f8e00ff */
[----:B-----5:R-:W-:Y:S01]  /*1460*/  IMAD.WIDE.U32 R26, R200, UR12, R18 ;  /* 0x0000000cc81a7c25 */ /* 0x020fe2000f8e0012 */
[----:B------:R-:W-:Y:S01]  /*1470*/  SEL R4, R30, RZ, P4 ;  /* 0x000000ff1e047207 */ /* 0x000fe20002000000 */
[----:B------:R-:W1:Y:S02]  /*1480*/  LDC.64 R18, c[0x0][0x5e8] ;  /* 0x00017a00ff127b82 */ /* 0x000e640000000a00 */
[----:B------:R-:W-:Y:S01]  /*1490*/  IMAD.WIDE.U32 R28, R200, UR6, R28 ;  /* 0x00000006c81c7c25 */ /* 0x000fe2000f8e001c */
[----:B------:R-:W-:-:S03]  /*14a0*/  USHF.L.U64.HI UR6, UR4, 0x5, UR5 ;  /* 0x0000000504067899 */ /* 0x000fc60008010205 */
[----:B------:R-:W-:Y:S01]  /*14b0*/  IMAD R13, R203, R21, R242 ;  /* 0x00000015cb0d7224 */ /* 0x000fe200078e02f2 */
[----:B------:R-:W-:Y:S01]  /*14c0*/  SHF.L.U32 R21, R21, 0x6, RZ ;  /* 0x0000000615157819 */ /* 0x000fe200000006ff */
[----:B------:R-:W-:Y:S02]  /*14d0*/  IMAD R5, R5, UR22, R31 ;  /* 0x0000001605057c24 */ /* 0x000fe4000f8e021f */
[C---:B------:R-:W-:Y:S01]  /*14e0*/  IMAD R27, R200.reuse, UR13, R27 ;  /* 0x0000000dc81b7c24 */ /* 0x040fe2000f8e021b */
[----:B------:R-:W2:Y:S01]  /*14f0*/  LDCU.64 UR12, c[0x0][0x570] ;  /* 0x0000ae00ff0c77ac */ /* 0x000ea20008000a00 */
[----:B------:R-:W-:Y:S01]  /*1500*/  IMAD R29, R200, UR7, R29 ;  /* 0x00000007c81d7c24 */ /* 0x000fe2000f8e021d */
[----:B------:R-:W-:Y:S01]  /*1510*/  IADD3 R4, P1, P0, R13, R22, R4 ;  /* 0x000000160d047210 */ /* 0x000fe2000783e004 */
[----:B------:R-:W-:Y:S01]  /*1520*/  IMAD.WIDE.U32 R26, R205, UR10, R26 ;  /* 0x0000000acd1a7c25 */ /* 0x000fe2000f8e001a */
[----:B------:R-:W-:Y:S01]  /*1530*/  SHF.R.S32.HI R13, RZ, 0x1f, R13 ;  /* 0x0000001fff0d7819 */ /* 0x000fe2000001140d */
[----:B------:R-:W-:Y:S01]  /*1540*/  USHF.L.U32 UR7, UR4, 0x5, URZ ;  /* 0x0000000504077899 */ /* 0x000fe200080006ff */
[----:B------:R-:W-:Y:S01]  /*1550*/  SEL R5, R5, RZ, P4 ;  /* 0x000000ff05057207 */ /* 0x000fe20002000000 */
[----:B------:R-:W-:Y:S01]  /*1560*/  IMAD.WIDE.U32 R28, R205, UR4, R28 ;  /* 0x00000004cd1c7c25 */ /* 0x000fe2000f8e001c */
[----:B------:R-:W-:-:S02]  /*1570*/  LEA R248, P3, R26, UR16, 0x1 ;  /* 0x000000101af87c11 */ /* 0x000fc4000f8608ff */
[----:B------:R-:W-:Y:S01]  /*1580*/  IADD3.X R20, PT, PT, R13, R20, R5, P1, P0 ;  /* 0x000000140d147210 */ /* 0x000fe20000fe0405 */
[C---:B------:R-:W-:Y:S01]  /*1590*/  IMAD R13, R205.reuse, UR5, R29 ;  /* 0x00000005cd0d7c24 */ /* 0x040fe2000f8e021d */
[C---:B------:R-:W-:Y:S01]  /*15a0*/  LEA R246, P1, R28.reuse, UR14, 0x1 ;  /* 0x0000000e1cf67c11 */ /* 0x040fe2000f8208ff */
[----:B------:R-:W-:Y:S01]  /*15b0*/  IMAD R6, R205, UR11, R27 ;  /* 0x0000000bcd067c24 */ /* 0x000fe2000f8e021b */
[----:B------:R-:W-:Y:S01]  /*15c0*/  IADD3 R5, P0, PT, R21, R4, RZ ;  /* 0x0000000415057210 */ /* 0x000fe20007f1e0ff */
[----:B-1----:R-:W-:Y:S01]  /*15d0*/  IMAD.WIDE R220, R25, 0x4, R18 ;  /* 0x0000000419dc7825 */ /* 0x002fe200078e0212 */
[----:B------:R-:W-:Y:S01]  /*15e0*/  LEA.HI.X R247, R28, UR15, R13, 0x1, P1 ;  /* 0x0000000f1cf77c11 */ /* 0x000fe200088f0c0d */
[----:B------:R-:W-:Y:S01]  /*15f0*/  USHF.L.U64.HI UR11, UR10, 0x5, UR11 ;  /* 0x000000050a0b7899 */ /* 0x000fe2000801020b */
[----:B------:R-:W-:Y:S01]  /*1600*/  ISETP.GT.AND P1, PT, R0, RZ, PT ;  /* 0x000000ff0000720c */ /* 0x000fe20003f24270 */
[----:B------:R-:W-:Y:S01]  /*1610*/  USHF.L.U32 UR10, UR10, 0x5, URZ ;  /* 0x000000050a0a7899 */ /* 0x000fe200080006ff */
[----:B------:R-:W-:Y:S01]  /*1620*/  LEA.HI.X.SX32 R4, R21, R20, 0x1, P0 ;  /* 0x0000001415047211 */ /* 0x000fe200000f0eff */
[----:B------:R-:W-:Y:S01]  /*1630*/  IMAD.MOV.U32 R219, RZ, RZ, R221 ;  /* 0x000000ffffdb7224 */ /* 0x000fe200078e00dd */
[----:B--2---:R-:W-:-:S02]  /*1640*/  LEA R244, P0, R5, UR12, 0x2 ;  /* 0x0000000c05f47c11 */ /* 0x004fc4000f8010ff */
[----:B------:R-:W-:Y:S02]  /*1650*/  LEA.HI.X R249, R26, UR17, R6, 0x1, P3 ;  /* 0x000000111af97c11 */ /* 0x000fe400098f0c06 */
[----:B------:R-:W-:Y:S02]  /*1660*/  LEA.HI.X R245, R5, UR13, R4, 0x2, P0 ;  /* 0x0000000d05f57c11 */ /* 0x000fe400080f1404 */
[----:B------:R-:W-:Y:S02]  /*1670*/  LEA R5, R236, R7, 0x6 ;  /* 0x00000007ec057211 */ /* 0x000fe400078e30ff */
[----:B------:R-:W-:-:S03]  /*1680*/  IADD3 R7, P0, PT, R205, 0x20, RZ ;  /* 0x00000020cd077810 */ /* 0x000fc60007f1e0ff */
[----:B------:R-:W-:Y:S01]  /*1690*/  IMAD.WIDE R250, R5, 0x4, R250 ;  /* 0x0000000405fa7825 */ /* 0x000fe200078e02fa */
[----:B------:R-:W-:Y:S01]  /*16a0*/  IADD3.X R6, PT, PT, RZ, RZ, RZ, P0, !PT ;  /* 0x000000ffff067210 */ /* 0x000fe200007fe4ff */
[----:B------:R-:W-:Y:S08]  /*16b0*/  @P1 BRA `(.L_x_1446) ;  /* 0x0000000400f01947 */ /* 0x000ff00003800000 */
        /* <DEDUP_REMOVED lines=12> */
.L_x_1447:
[----:B------:R-:W1:Y:S01]  /*1780*/  LDCU.64 UR10, c[0x0][0x5c0] ;  /* 0x0000b800ff0a77ac */ /* 0x000e620008000a00 */
[----:B------:R-:W-:-:S05]  /*1790*/  IADD3 R0, PT, PT, R238, R239, RZ ;  /* 0x000000efee007210 */ /* 0x000fca0007ffe0ff */
[C---:B-1----:R-:W-:Y:S02]  /*17a0*/  IMAD R2, R0.reuse, UR11, RZ ;  /* 0x0000000b00027c24 */ /* 0x042fe4000f8e02ff */
[----:B------:R-:W-:-:S05]  /*17b0*/  IMAD.WIDE.U32 R4, R0, UR10, RZ ;  /* 0x0000000a00047c25 */ /* 0x000fca000f8e00ff */
[----:B------:R-:W-:Y:S02]  /*17c0*/  IADD3 R0, PT, PT, R5, R2, RZ ;  /* 0x0000000205007210 */ /* 0x000fe40007ffe0ff */
[----:B------:R-:W-:Y:S02]  /*17d0*/  MOV R2, R4 ;  /* 0x0000000400027202 */ /* 0x000fe40000000f00 */
.L_x_1448:
        /* <DEDUP_REMOVED lines=11> */
.L_x_1449:
[----:B------:R-:W1:Y:S01]  /*1890*/  LDCU.64 UR6, c[0x0][0x5c8] ;  /* 0x0000b900ff0677ac */ /* 0x000e620008000a00 */
[----:B------:R-:W-:-:S05]  /*18a0*/  IADD3 R238, PT, PT, R238, R239, RZ ;  /* 0x000000efeeee7210 */ /* 0x000fca0007ffe0ff */
[C---:B-1----:R-:W-:Y:S02]  /*18b0*/  IMAD R4, R238.reuse, UR7, RZ ;  /* 0x00000007ee047c24 */ /* 0x042fe4000f8e02ff */
[----:B------:R-:W-:-:S05]  /*18c0*/  IMAD.WIDE.U32 R8, R238, UR6, RZ ;  /* 0x00000006ee087c25 */ /* 0x000fca000f8e00ff */
[----:B------:R-:W-:-:S07]  /*18d0*/  IADD3 R4, PT, PT, R9, R4, RZ ;  /* 0x0000000409047210 */ /* 0x000fce0007ffe0ff */
.L_x_1450:
[----:B------:R-:W-:Y:S01]  /*18e0*/  IMAD.U32 R5, RZ, RZ, UR10 ;  /* 0x0000000aff057e24 */ /* 0x000fe2000f8e00ff */
[----:B------:R-:W1:Y:S01]  /*18f0*/  LDCU.64 UR4, c[0x0][0x5d8] ;  /* 0x0000bb00ff0477ac */ /* 0x000e620008000a00 */
[----:B------:R-:W-:Y:S01]  /*1900*/  IADD3 R237, PT, PT, R237, -UR27, RZ ;  /* 0x8000001beded7c10 */ /* 0x000fe2000fffe0ff */
[----:B------:R-:W-:Y:S01]  /*1910*/  BSSY.RECONVERGENT B0, `(.L_x_1451) ;  /* 0x000001a000007945 */ /* 0x000fe20003800200 */
[----:B------:R-:W-:Y:S01]  /*1920*/  IMAD.WIDE.U32 R10, R5, UR27, R16 ;  /* 0x0000001b050a7c25 */ /* 0x000fe2000f8e0010 */
[----:B------:R-:W-:Y:S01]  /*1930*/  UIMAD UR12, UR26, UR10, URZ ;  /* 0x0000000a1a0c72a4 */ /* 0x000fe2000f8e02ff */
[-C--:B------:R-:W-:Y:S02]  /*1940*/  ISETP.GE.AND P5, PT, R205, R237.reuse, PT ;  /* 0x000000edcd00720c */ /* 0x080fe40003fa6270 */
[----:B------:R-:W-:Y:S01]  /*1950*/  ISETP.GE.AND P4, PT, R208, R237, PT ;  /* 0x000000edd000720c */ /* 0x000fe20003f86270 */
[----:B------:R-:W-:Y:S01]  /*1960*/  UIMAD UR12, UR27, UR11, UR12 ;  /* 0x0000000b1b0c72a4 */ /* 0x000fe2000f8e020c */
[----:B------:R-:W-:Y:S01]  /*1970*/  IADD3 R10, P0, PT, R2, R10, RZ ;  /* 0x0000000a020a7210 */ /* 0x000fe20007f1e0ff */
[----:B------:R-:W-:-:S04]  /*1980*/  IMAD.U32 R5, RZ, RZ, UR6 ;  /* 0x00000006ff057e24 */ /* 0x000fc8000f8e00ff */
[----:B------:R-:W-:-:S03]  /*1990*/  IADD3.X R11, PT, PT, R0, UR12, R11, P0, !PT ;  /* 0x0000000c000b7c10 */ /* 0x000fc600087fe40b */
        /* <DEDUP_REMOVED lines=17> */
.L_x_1452:
[----:B------:R-:W-:Y:S05]  /*1ab0*/  BSYNC.RECONVERGENT B0 ;  /* 0x0000000000007941 */ /* 0x000fea0003800200 */
.L_x_1451:
        /* <DEDUP_REMOVED lines=17> */
.L_x_1454:
[----:B------:R-:W-:Y:S05]  /*1bd0*/  BSYNC.RECONVERGENT B0 ;  /* 0x0000000000007941 */ /* 0x000fea0003800200 */
.L_x_1453:
[----:B------:R-:W3:Y:S01]  /*1be0*/  LDCU.64 UR4, c[0x0][0x5e0] ;  /* 0x0000bc00ff0477ac */ /* 0x000ee20008000a00 */
[----:B------:R-:W-:Y:S01]  /*1bf0*/  IMAD.WIDE.U32 R10, R5, UR27, R16 ;  /* 0x0000001b050a7c25 */ /* 0x000fe2000f8e0010 */
[----:B------:R-:W-:Y:S01]  /*1c00*/  BSSY.RECONVERGENT B0, `(.L_x_1455) ;  /* 0x0000015000007945 */ /* 0x000fe20003800200 */
[----:B------:R-:W-:Y:S01]  /*1c10*/  UIMAD UR26, UR26, UR6, URZ ;  /* 0x000000061a1a72a4 */ /* 0x000fe2000f8e02ff */
[----:B------:R-:W-:-:S03]  /*1c20*/  IADD3 R10, P0, PT, R8, R10, RZ ;  /* 0x0000000a080a7210 */ /* 0x000fc60007f1e0ff */
[----:B------:R-:W-:-:S06]  /*1c30*/  UIMAD UR26, UR27, UR7, UR26 ;  /* 0x000000071b1a72a4 */ /* 0x000fcc000f8e021a */
[----:B------:R-:W-:-:S03]  /*1c40*/  IADD3.X R11, PT, PT, R4, UR26, R11, P0, !PT ;  /* 0x0000001a040b7c10 */ /* 0x000fc600087fe40b */
[----:B---3--:R-:W-:-:S04]  /*1c50*/  IMAD.WIDE.U32 R10, R200, UR4, R10 ;  /* 0x00000004c80a7c25 */ /* 0x008fc8000f8e000a */
[----:B------:R-:W-:Y:S01]  /*1c60*/  IMAD R5, R200, UR5, R11 ;  /* 0x00000005c8057c24 */ /* 0x000fe2000f8e020b */
[----:B------:R-:W-:Y:S06]  /*1c70*/  @P5 BRA `(.L_x_1456) ;  /* 0x0000000000345947 */ /* 0x000fec0003800000 */
[----:B------:R-:W3:Y:S01]  /*1c80*/  LDCU UR10, c[0x0][0x440] ;  /* 0x00008800ff0a77ac */ /* 0x000ee20008000800 */
[----:B------:R-:W-:Y:S01]  /*1c90*/  IMAD.MOV.U32 R4, RZ, RZ, R10 ;  /* 0x000000ffff047224 */ /* 0x000fe200078e000a */
[----:B------:R-:W4:Y:S03]  /*1ca0*/  LDCU.64 UR4, c[0x0][0x568] ;  /* 0x0000ad00ff0477ac */ /* 0x000f260008000a00 */
[----:B-12---:R-:W-:-:S04]  /*1cb0*/  IMAD.WIDE.U32 R12, R205, UR6, R4 ;  /* 0x00000006cd0c7c25 */ /* 0x006fc8000f8e0004 */
        /* <DEDUP_REMOVED lines=9> */
.L_x_1456:
[----:B------:R-:W-:Y:S05]  /*1d50*/  BSYNC.RECONVERGENT B0 ;  /* 0x0000000000007941 */ /* 0x000fea0003800200 */
.L_x_1455:
        /* <DEDUP_REMOVED lines=18> */
.L_x_1446:
        /* <DEDUP_REMOVED lines=28> */
.L_x_1460:
[----:B------:R2:W-:Y:S01]  /*2040*/  STS.128 [R213+0x10000], RZ ;  /* 0x010000ffd5007388 */ /* 0x0005e20000000c00 */
[----:B------:R-:W-:Y:S05]  /*2050*/  BRA `(.L_x_1461) ;  /* 0x00000000000c7947 */ /* 0x000fea0003800000 */
.L_x_1459:
[----:B------:R1:W-:Y:S04]  /*2060*/  STS.128 [R213+0xc000], RZ ;  /* 0x00c000ffd5007388 */ /* 0x0003e80000000c00 */
[----:B------:R1:W-:Y:S04]  /*2070*/  STS.128 [R213+0xe000], RZ ;  /* 0x00e000ffd5007388 */ /* 0x0003e80000000c00 */
[----:B------:R1:W-:Y:S02]  /*2080*/  STS.128 [R213+0x10000], RZ ;  /* 0x010000ffd5007388 */ /* 0x0003e40000000c00 */
.L_x_1461:
[----:B------:R-:W-:Y:S05]  /*2090*/  BSYNC.RECONVERGENT B0 ;  /* 0x0000000000007941 */ /* 0x000fea0003800200 */
.L_x_1458:
        /* <DEDUP_REMOVED lines=31> */
.L_x_1464:
[----:B------:R1:W-:Y:S02]  /*2290*/  STS.128 [R213+0x11000], RZ ;  /* 0x011000ffd5007388 */ /* 0x0003e40000000c00 */
.L_x_1463:
[----:B------:R-:W-:Y:S05]  /*22a0*/  BSYNC.RECONVERGENT B0 ;  /* 0x0000000000007941 */ /* 0x000fea0003800200 */
.L_x_1462:
        /* <DEDUP_REMOVED lines=23> */
.L_x_1467:
[----:B------:R1:W-:Y:S01]  /*2420*/  STS.128 [R235+0x4000], RZ ;  /* 0x004000ffeb007388 */ /* 0x0003e20000000c00 */
[----:B------:R-:W-:Y:S05]  /*2430*/  BRA `(.L_x_1468) ;  /* 0x00000000000c7947 */ /* 0x000fea0003800000 */
.L_x_1466:
[----:B------:R1:W-:Y:S04]  /*2440*/  STS.128 [R235], RZ ;  /* 0x000000ffeb007388 */ /* 0x0003e80000000c00 */
[----:B------:R1:W-:Y:S04]  /*2450*/  STS.128 [R235+0x2000], RZ ;  /* 0x002000ffeb007388 */ /* 0x0003e80000000c00 */
[----:B------:R1:W-:Y:S02]  /*2460*/  STS.128 [R235+0x4000], RZ ;  /* 0x004000ffeb007388 */ /* 0x0003e40000000c00 */
.L_x_1468:
[----:B------:R-:W-:Y:S05]  /*2470*/  BSYNC.RECONVERGENT B0 ;  /* 0x0000000000007941 */ /* 0x000fea0003800200 */
.L_x_1465:
        /* <DEDUP_REMOVED lines=8> */
[----:B-1----:R-:W-:Y:S01]  /*2500*/  IMAD.U32 R5, RZ, RZ, UR11 ;  /* 0x0000000bff057e24 */ /* 0x002fe2000f8e00ff */
        /* <DEDUP_REMOVED lines=21> */
.L_x_1471:
[----:B------:R1:W-:Y:S02]  /*2660*/  STS.128 [R235+0x5000], RZ ;  /* 0x005000ffeb007388 */ /* 0x0003e40000000c00 */
.L_x_1470:
[----:B------:R-:W-:Y:S05]  /*2670*/  BSYNC.RECONVERGENT B0 ;  /* 0x0000000000007941 */ /* 0x000fea0003800200 */
.L_x_1469:
[C---:B------:R-:W-:Y:S01]  /*2680*/  ISETP.GE.AND P1, PT, R202.reuse, R15, PT ;  /* 0x0000000fca00720c */ /* 0x040fe20003f26270 */
[----:B------:R-:W-:Y:S01]  /*2690*/  IMAD.MOV.U32 R234, RZ, RZ, 0x7f800000 ;  /* 0x7f800000ffea7424 */ /* 0x000fe200078e00ff */
[----:B------:R-:W2:Y:S01]  /*26a0*/  LDCU.64 UR4, c[0x0][0x3d0] ;  /* 0x00007a00ff0477ac */ /* 0x000ea20008000a00 */
[----:B------:R-:W-:Y:S01]  /*26b0*/  IMAD.WIDE.U32 R18, R202, 0x4, R250 ;  /* 0x00000004ca127825 */ /* 0x000fe200078e00fa */
[----:B------:R-:W-:-:S03]  /*26c0*/  MOV R233, 0x7f800000 ;  /* 0x7f80000000e97802 */ /* 0x000fc60000000f00 */
[----:B------:R-:W-:-:S05]  /*26d0*/  VIADD R0, R202, 0x8 ;  /* 0x00000008ca007836 */ /* 0x000fca0000000000 */
[----:B------:R-:W-:Y:S01]  /*26e0*/  ISETP.GE.AND P0, PT, R0, R15, PT ;  /* 0x0000000f0000720c */ /* 0x000fe20003f06270 */
[----:B------:R3:W5:Y:S01]  /*26f0*/  @!P1 LDG.E R234, desc[UR24][R18.64] ;  /* 0x0000001812ea9981 */ /* 0x000762000c1e1900 */
[----:B-1----:R-:W-:Y:S01]  /*2700*/  IMAD.U32 R5, RZ, RZ, UR20 ;  /* 0x00000014ff057e24 */ /* 0x002fe2000f8e00ff */
[----:B------:R-:W-:Y:S01]  /*2710*/  UIMAD UR12, UR26, UR20, URZ ;  /* 0x000000141a0c72a4 */ /* 0x000fe2000f8e02ff */
[----:B------:R-:W-:Y:S02]  /*2720*/  IADD3 R0, PT, PT, R237, -UR27, RZ ;  /* 0x8000001bed007c10 */ /* 0x000fe4000fffe0ff */
[----:B------:R-:W-:Y:S01]  /*2730*/  IMAD.WIDE.U32 R4, R5, UR27, R16 ;  /* 0x0000001b05047c25 */ /* 0x000fe2000f8e0010 */
[----:B------:R-:W-:Y:S01]  /*2740*/  UIMAD UR12, UR27, UR21, UR12 ;  /* 0x000000151b0c72a4 */ /* 0x000fe2000f8e020c */
[----:B------:R-:W-:-:S05]  /*2750*/  ISETP.GE.AND P4, PT, R205, R0, PT ;  /* 0x00000000cd00720c */ /* 0x000fca0003f86270 */
[----:B------:R3:W5:Y:S01]  /*2760*/  @!P0 LDG.E R233, desc[UR24][R18.64+0x20] ;  /* 0x0000201812e98981 */ /* 0x000762000c1e1900 */
[----:B------:R-:W-:Y:S01]  /*2770*/  IADD3 R12, P0, PT, R12, R4, RZ ;  /* 0x000000040c0c7210 */ /* 0x000fe20007f1e0ff */
[----:B--2---:R-:W-:Y:S01]  /*2780*/  IMAD R4, R8, UR4, RZ ;  /* 0x0000000408047c24 */ /* 0x004fe2000f8e02ff */
[----:B------:R-:W-:Y:S02]  /*2790*/  BSSY.RECONVERGENT B0, `(.L_x_1472) ;  /* 0x0000025000007945 */ /* 0x000fe40003800200 */
[----:B------:R-:W-:Y:S01]  /*27a0*/  IADD3.X R13, PT, PT, R10, UR12, R5, P0, !PT ;  /* 0x0000000c0a0d7c10 */ /* 0x000fe200087fe405 */
[C---:B------:R-:W-:Y:S02]  /*27b0*/  IMAD R5, R9.reuse, UR5, R4 ;  /* 0x0000000509057c24 */ /* 0x040fe4000f8e0204 */
[----:B------:R-:W-:-:S05]  /*27c0*/  IMAD.WIDE.U32 R12, R9, UR4, R12 ;  /* 0x00000004090c7c25 */ /* 0x000fca000f8e000c */
[----:B------:R-:W-:Y:S01]  /*27d0*/  IADD3 R5, PT, PT, R13, R5, RZ ;  /* 0x000000050d057210 */ /* 0x000fe20007ffe0ff */
[----:B------:R-:W-:Y:S06]  /*27e0*/  @P4 BRA `(.L_x_1473) ;  /* 0x0000000000704947 */ /* 0x000fec0003800000 */
[----:B------:R-:W1:Y:S01]  /*27f0*/  LDCU UR12, c[0x0][0x440] ;  /* 0x00008800ff0c77ac */ /* 0x000e620008000800 */
[----:B------:R-:W-:Y:S01]  /*2800*/  IMAD.MOV.U32 R4, RZ, RZ, R12 ;  /* 0x000000ffff047224 */ /* 0x000fe200078e000c */
[----:B------:R-:W3:Y:S03]  /*2810*/  LDCU.64 UR4, c[0x0][0x388] ;  /* 0x00007100ff0477ac */ /* 0x000ee60008000a00 */
        /* <DEDUP_REMOVED lines=23> */
.L_x_1474:
[----:B------:R2:W-:Y:S01]  /*2990*/  STS.128 [R213+0x16000], RZ ;  /* 0x016000ffd5007388 */ /* 0x0005e20000000c00 */
[----:B------:R-:W-:Y:S05]  /*29a0*/  BRA `(.L_x_1475) ;  /* 0x00000000000c7947 */ /* 0x000fea0003800000 */
.L_x_1473:
[----:B------:R1:W-:Y:S04]  /*29b0*/  STS.128 [R213+0x12000], RZ ;  /* 0x012000ffd5007388 */ /* 0x0003e80000000c00 */
[----:B------:R1:W-:Y:S04]  /*29c0*/  STS.128 [R213+0x14000], RZ ;  /* 0x014000ffd5007388 */ /* 0x0003e80000000c00 */
[----:B------:R1:W-:Y:S02]  /*29d0*/  STS.128 [R213+0x16000], RZ ;  /* 0x016000ffd5007388 */ /* 0x0003e40000000c00 */
.L_x_1475:
[----:B------:R-:W-:Y:S05]  /*29e0*/  BSYNC.RECONVERGENT B0 ;  /* 0x0000000000007941 */ /* 0x000fea0003800200 */
.L_x_1472:
        /* <DEDUP_REMOVED lines=34> */
.L_x_1478:
[----:B------:R3:W-:Y:S02]  /*2c10*/  STS.128 [R213+0x17000], RZ ;  /* 0x017000ffd5007388 */ /* 0x0007e40000000c00 */
.L_x_1477:
[----:B------:R-:W-:Y:S05]  /*2c20*/  BSYNC.RECONVERGENT B0 ;  /* 0x0000000000007941 */ /* 0x000fea0003800200 */
.L_x_1476:
[----:B------:R-:W2:Y:S01]  /*2c30*/  LDCU.64 UR4, c[0x0][0x3d8] ;  /* 0x00007b00ff0477ac */ /* 0x000ea20008000a00 */
[----:B------:R-:W-:Y:S01]  /*2c40*/  MOV R5, UR18 ;  /* 0x0000001200057c02 */ /* 0x000fe20008000f00 */
[----:B------:R-:W-:Y:S01]  /*2c50*/  BSSY.RECONVERGENT B0, `(.L_x_1479) ;  /* 0x000002a000007945 */ /* 0x000fe20003800200 */
[----:B------:R-:W-:-:S03]  /*2c60*/  UIMAD UR12, UR26, UR18, URZ ;  /* 0x000000121a0c72a4 */ /* 0x000fc6000f8e02ff */
[----:B------:R-:W-:Y:S01]  /*2c70*/  IMAD.WIDE.U32 R4, R5, UR27, R16 ;  /* 0x0000001b05047c25 */ /* 0x000fe2000f8e0010 */
[----:B------:R-:W-:Y:S02]  /*2c80*/  UIMAD UR12, UR27, UR19, UR12 ;  /* 0x000000131b0c72a4 */ /* 0x000fe4000f8e020c */
[----:B------:R-:W-:-:S04]  /*2c90*/  IADD3 R16, P1, PT, R14, R4, RZ ;  /* 0x000000040e107210 */ /* 0x000fc80007f3e0ff */
[----:B------:R-:W-:Y:S01]  /*2ca0*/  IADD3.X R17, PT, PT, R11, UR12, R5, P1, !PT ;  /* 0x0000000c0b117c10 */ /* 0x000fe20008ffe405 */
[----:B--2---:R-:W-:Y:S02]  /*2cb0*/  IMAD R8, R8, UR4, RZ ;  /* 0x0000000408087c24 */ /* 0x004fe4000f8e02ff */
[----:B------:R-:W-:-:S04]  /*2cc0*/  IMAD.WIDE.U32 R16, R9, UR4, R16 ;  /* 0x0000000409107c25 */ /* 0x000fc8000f8e0010 */
[----:B------:R-:W-:-:S05]  /*2cd0*/  IMAD R5, R9, UR5, R8 ;  /* 0x0000000509057c24 */ /* 0x000fca000f8e0208 */
[----:B------:R-:W-:Y:S01]  /*2ce0*/  IADD3 R9, PT, PT, R17, R5, RZ ;  /* 0x0000000511097210 */ /* 0x000fe20007ffe0ff */
[----:B------:R-:W-:Y:S06]  /*2cf0*/  @P4 BRA `(.L_x_1480) ;  /* 0x0000000000704947 */ /* 0x000fec0003800000 */
[----:B------:R-:W2:Y:S01]  /*2d00*/  LDCU UR12, c[0x0][0x440] ;  /* 0x00008800ff0c77ac */ /* 0x000ea20008000800 */
[----:B------:R-:W-:Y:S01]  /*2d10*/  IMAD.MOV.U32 R8, RZ, RZ, R16 ;  /* 0x000000ffff087224 */ /* 0x000fe200078e0010 */
[----:B------:R-:W1:Y:S03]  /*2d20*/  LDCU.64 UR4, c[0x0][0x390] ;  /* 0x00007200ff0477ac */ /* 0x000e660008000a00 */
[----:B------:R-:W-:-:S04]  /*2d30*/  IMAD.WIDE.U32 R10, R205, UR18, R8 ;  /* 0x00000012cd0a7c25 */ /* 0x000fc8000f8e0008 */
[----:B------:R-:W-:Y:S01]  /*2d40*/  IMAD R0, R205, UR19, R11 ;  /* 0x00000013cd007c24 */ /* 0x000fe2000f8e020b */
        /* <DEDUP_REMOVED lines=21> */
.L_x_1481:
[----:B------:R2:W-:Y:S01]  /*2ea0*/  STS.128 [R213+0x1c000], RZ ;  /* 0x01c000ffd5007388 */ /* 0x0005e20000000c00 */
[----:B------:R-:W-:Y:S05]  /*2eb0*/  BRA `(.L_x_1482) ;  /* 0x00000000000c7947 */ /* 0x000fea0003800000 */
.L_x_1480:
[----:B------:R2:W-:Y:S04]  /*2ec0*/  STS.128 [R213+0x18000], RZ ;  /* 0x018000ffd5007388 */ /* 0x0005e80000000c00 */
[----:B------:R2:W-:Y:S04]  /*2ed0*/  STS.128 [R213+0x1a000], RZ ;  /* 0x01a000ffd5007388 */ /* 0x0005e80000000c00 */
[----:B------:R2:W-:Y:S02]  /*2ee0*/  STS.128 [R213+0x1c000], RZ ;  /* 0x01c000ffd5007388 */ /* 0x0005e40000000c00 */
.L_x_1482:
[----:B------:R-:W-:Y:S05]  /*2ef0*/  BSYNC.RECONVERGENT B0 ;  /* 0x0000000000007941 */ /* 0x000fea0003800200 */
.L_x_1479:
[----:B-1-3--:R-:W1:Y:S01]  /*2f00*/  LDC.64 R18, c[0x0][0x528] ;  /* 0x00014a00ff127b82 */ /* 0x00ae620000000a00 */
[----:B------:R-:W-:Y:S01]  /*2f10*/  IMAD R11, R201, UR28, R200 ;  /* 0x0000001cc90b7c24 */ /* 0x000fe2000f8e02c8 */
[----:B------:R-:W3:Y:S01]  /*2f20*/  LDCU UR12, c[0x0][0x440] ;  /* 0x00008800ff0c77ac */ /* 0x000ee20008000800 */
[----:B------:R-:W1:Y:S01]  /*2f30*/  LDCU UR13, c[0x0][0x3e0] ;  /* 0x00007c00ff0d77ac */ /* 0x000e620008000800 */
[----:B------:R-:W1:Y:S01]  /*2f40*/  LDCU UR15, c[0x0][0x45c] ;  /* 0x00008b80ff0f77ac */ /* 0x000e620008000800 */
[----:B------:R-:W1:Y:S02]  /*2f50*/  LDCU.U8 UR14, c[0x0][0x4f8] ;  /* 0x00009f00ff0e77ac */ /* 0x000e640008000000 */
[----:B-1----:R-:W4:Y:S04]  /*2f60*/  LDG.E.64 R12, desc[UR24][R18.64+0x8] ;  /* 0x00000818120c7981 */ /* 0x002f28000c1e1b00 */
[----:B--2---:R1:W5:Y:S01]  /*2f70*/  LDG.E.64 R4, desc[UR24][R18.64] ;  /* 0x0000001812047981 */ /* 0x004362000c1e1b00 */
[----:B------:R-:W-:Y:S01]  /*2f80*/  LOP3.LUT R15, R203, 0x3, RZ, 0xc0, !PT ;  /* 0x00000003cb0f7812 */ /* 0x000fe200078ec0ff */
[----:B------:R-:W-:Y:S01]  /*2f90*/  IMAD.SHL.U32 R11, R11, 0x20, RZ ;  /* 0x000000200b0b7824 */ /* 0x000fe200078e00ff */
[----:B------:R-:W-:Y:S01]  /*2fa0*/  BSSY.RECONVERGENT B0, `(.L_x_1483) ;  /* 0x0000026000007945 */ /* 0x000fe20003800200 */
[----:B------:R1:W-:Y:S01]  /*2fb0*/  @P0 STS.128 [R213+0x19000], RZ ;  /* 0x019000ffd5000388 */ /* 0x0003e20000000c00 */
[----:B------:R-:W-:Y:S01]  /*2fc0*/  IMAD.SHL.U32 R0, R2, 0x2, RZ ;  /* 0x0000000202007824 */ /* 0x000fe200078e00ff */
[----:B------:R-:W-:Y:S01]  /*2fd0*/  SHF.R.U32.HI R217, RZ, 0x2, R2 ;  /* 0x00000002ffd97819 */ /* 0x000fe20000011602 */
[----:B------:R-:W-:Y:S01]  /*2fe0*/  IMAD R232, R232, 0x4, R15 ;  /* 0x00000004e8e87824 */ /* 0x000fe200078e020f */
[----:B------:R1:W-:Y:S01]  /*2ff0*/  @P0 STS.128 [R213+0x1b000], RZ ;  /* 0x01b000ffd5000388 */ /* 0x0003e20000000c00 */
[----:B------:R-:W-:-:S02]  /*3000*/  SHF.R.S32.HI R222, RZ, 0x1f, R11 ;  /* 0x0000001fffde7819 */ /* 0x000fc4000001140b */
[----:B------:R-:W-:Y:S01]  /*3010*/  LOP3.LUT R0, R0, 0x6, RZ, 0xc0, !PT ;  /* 0x0000000600007812 */ /* 0x000fe200078ec0ff */
[----:B------:R1:W-:Y:S01]  /*3020*/  @P0 STS.128 [R213+0x1d000], RZ ;  /* 0x01d000ffd5000388 */ /* 0x0003e20000000c00 */
[----:B----4-:R-:W-:Y:S01]  /*3030*/  IADD3 R242, P4, P3, R11, R12, R242 ;  /* 0x0000000c0bf27210 */ /* 0x010fe20007b9e0f2 */
[----:B-1-3--:R-:W-:-:S12]  /*3040*/  @P0 BRA `(.L_x_1484) ;  /* 0x00000000006c0947 */ /* 0x00afd80003800000 */
[----:B------:R-:W1:Y:S01]  /*3050*/  LDCU UR16, c[0x0][0x440] ;  /* 0x00008800ff1077ac */ /* 0x000e620008000800 */
[----:B------:R-:W-:Y:S02]  /*3060*/  IMAD R6, R6, UR18, RZ ;  /* 0x0000001206067c24 */ /* 0x000fe4000f8e02ff */
[----:B------:R-:W-:Y:S01]  /*3070*/  IMAD.MOV.U32 R8, RZ, RZ, R16 ;  /* 0x000000ffff087224 */ /* 0x000fe200078e0010 */
[----:B------:R-:W2:Y:S01]  /*3080*/  LDCU.64 UR4, c[0x0][0x390] ;  /* 0x00007200ff0477ac */ /* 0x000ea20008000a00 */
[C---:B------:R-:W-:Y:S02]  /*3090*/  IMAD R6, R7.reuse, UR19, R6 ;  /* 0x0000001307067c24 */ /* 0x040fe4000f8e0206 */
[----:B------:R-:W-:-:S04]  /*30a0*/  IMAD.WIDE.U32 R8, R7, UR18, R8 ;  /* 0x0000001207087c25 */ /* 0x000fc8000f8e0008 */
[----:B------:R-:W-:Y:S01]  /*30b0*/  IMAD.IADD R6, R9, 0x1, R6 ;  /* 0x0000000109067824 */ /* 0x000fe200078e0206 */
[----:B-1----:R-:W-:Y:S02]  /*30c0*/  ISETP.GE.AND P2, PT, R204, UR16, PT ;  /* 0x00000010cc007c0c */ /* 0x002fe4000bf46270 */
[----:B------:R-:W-:Y:S02]  /*30d0*/  ISETP.GE.AND P1, PT, R210, UR16, PT ;  /* 0x00000010d2007c0c */ /* 0x000fe4000bf26270 */
[C---:B--2---:R-:W-:Y:S02]  /*30e0*/  LEA R10, P5, R8.reuse, UR4, 0x1 ;  /* 0x00000004080a7c11 */ /* 0x044fe4000f8a08ff */
[----:B------:R-:W-:Y:S02]  /*30f0*/  ISETP.GE.AND P0, PT, R209, UR16, PT ;  /* 0x00000010d1007c0c */ /* 0x000fe4000bf06270 */
        /* <DEDUP_REMOVED lines=15> */
[----:B------:R1:W-:Y:S02]  /*31f0*/  @P0 STS.128 [R213+0x1d000], RZ ;  /* 0x01d000ffd5000388 */ /* 0x0003e40000000c00 */
.L_x_1484:
[----:B------:R-:W-:Y:S05]  /*3200*/  BSYNC.RECONVERGENT B0 ;  /* 0x0000000000007941 */ /* 0x000fea0003800200 */
.L_x_1483:
[----:B------:R-:W2:Y:S01]  /*3210*/  S2R R216, SR_TID.X ;  /* 0x0000000000d87919 */ /* 0x000ea20000002100 */
[----:B------:R-:W3:Y:S01]  /*3220*/  LDC R215, c[0x0][0x44c] ;  /* 0x00011300ffd77b82 */ /* 0x000ee20000000800 */
[----:B------:R-:W-:Y:S01]  /*3230*/  UIADD3 UR16, UPT, UPT, UR27, 0x40, URZ ;  /* 0x000000401b107890 */ /* 0x000fe2000fffe0ff */
[----:B-----5:R-:W-:Y:S01]  /*3240*/  R2UR UR35, R5 ;  /* 0x00000000052372ca */ /* 0x020fe200000e0000 */
[----:B------:R-:W0:Y:S01]  /*3250*/  LDGDEPBAR ;  /* 0x00000000000079af */ /* 0x000e220000000000 */
[----:B------:R-:W4:Y:S01]  /*3260*/  LDCU UR4, c[0x0][0x3b0] ;  /* 0x00007600ff0477ac */ /* 0x000f220008000800 */
[----:B------:R-:W-:Y:S01]  /*3270*/  R2UR UR36, R4 ;  /* 0x00000000042472ca */ /* 0x000fe200000e0000 */
[----:B------:R-:W-:Y:S01]  /*3280*/  IMAD.IADD R190, R198, 0x1, R188 ;  /* 0x00000001c6be7824 */ /* 0x000fe200078e02bc */
[----:B------:R-:W-:Y:S01]  /*3290*/  ISETP.LE.AND P5, PT, R237, UR16, PT ;  /* 0x00000010ed007c0c */ /* 0x000fe2000bfa3270 */
[----:B------:R-:W1:Y:S01]  /*32a0*/  LDCU UR5, c[0x0][0x590] ;  /* 0x0000b200ff0577ac */ /* 0x000e620008000800 */
[----:B------:R-:W-:Y:S01]  /*32b0*/  LOP3.LUT R217, R0, 0xe0, R217, 0xf8, !PT ;  /* 0x000000e000d97812 */ /* 0x000fe200078ef8d9 */
[----:B------:R-:W-:Y:S01]  /*32c0*/  IMAD.IADD R0, R193, 0x1, R194 ;  /* 0x00000001c1007824 */ /* 0x000fe200078e02c2 */
[----:B------:R-:W-:Y:S01]  /*32d0*/  IADD3.X R222, PT, PT, R222, R13, RZ, P4, P3 ;  /* 0x0000000ddede7210 */ /* 0x000fe200027e64ff */
[----:B------:R-:W-:Y:S01]  /*32e0*/  IMAD.IADD R188, R195, 0x1, R188 ;  /* 0x00000001c3bc7824 */ /* 0x000fe200078e02bc */
[----:B------:R-:W-:Y:S01]  /*32f0*/  CS2R R142, SRZ ;  /* 0x00000000008e7805 */ /* 0x000fe2000001ff00 */
[----:B------:R-:W-:Y:S01]  /*3300*/  VIADD R217, R217, UR27 ;  /* 0x0000001bd9d97c36 */ /* 0x000fe20008000000 */
[----:B------:R-:W-:Y:S01]  /*3310*/  CS2R R140, SRZ ;  /* 0x00000000008c7805 */ /* 0x000fe2000001ff00 */
[----:B------:R-:W-:Y:S01]  /*3320*/  IMAD.MOV.U32 R231, RZ, RZ, R235 ;  /* 0x000000ffffe77224 */ /* 0x000fe200078e00eb */
[----:B------:R-:W-:Y:S01]  /*3330*/  CS2R R146, SRZ ;  /* 0x0000000000927805 */ /* 0x000fe2000001ff00 */
[--C-:B------:R-:W-:Y:S01]  /*3340*/  IMAD.IADD R199, R194, 0x1, R187.reuse ;  /* 0x00000001c2c77824 */ /* 0x100fe200078e02bb */
[----:B------:R-:W-:Y:S01]  /*3350*/  CS2R R144, SRZ ;  /* 0x0000000000907805 */ /* 0x000fe2000001ff00 */
[--C-:B------:R-:W-:Y:S01]  /*3360*/  IMAD.IADD R185, R196, 0x1, R187.reuse ;  /* 0x00000001c4b97824 */ /* 0x100fe200078e02bb */
[----:B------:R-:W-:Y:S01]  /*3370*/  CS2R R138, SRZ ;  /* 0x00000000008a7805 */ /* 0x000fe2000001ff00 */
        /* <DEDUP_REMOVED lines=46> */
[----:B------:R-:W-:Y:S01]  /*3660*/  IMAD.IADD R197, R0, 0x1, R187 ;  /* 0x0000000100c57824 */ /* 0x000fe200078e02bb */
[----:B--2---:R-:W-:Y:S01]  /*3670*/  SHF.R.U32.HI R223, RZ, 0x7, R216 ;  /* 0x00000007ffdf7819 */ /* 0x004fe200000116d8 */
[----:B------:R-:W-:Y:S01]  /*3680*/  IMAD.WIDE.U32 R242, R242, -0x2daee0ad, RZ ;  /* 0xd2511f53f2f27825 */ /* 0x000fe200078e00ff */
[----:B----4-:R-:W-:-:S02]  /*3690*/  USHF.L.U32 UR4, UR4, 0x6, URZ ;  /* 0x0000000604047899 */ /* 0x010fc400080006ff */
[----:B-1----:R-:W-:Y:S01]  /*36a0*/  USHF.L.U32 UR5, UR5, 0x6, URZ ;  /* 0x0000000605057899 */ /* 0x002fe200080006ff */
[C---:B------:R-:W-:Y:S01]  /*36b0*/  @P5 VIADD R230, R217.reuse, 0x19 ;  /* 0x00000019d9e65836 */ /* 0x040fe20000000000 */
[----:B------:R-:W-:Y:S01]  /*36c0*/  UIADD3 UR34, UPT, UPT, UR36, -0x61c88647, URZ ;  /* 0x9e3779b924227890 */ /* 0x000fe2000fffe0ff */
[C---:B------:R-:W-:Y:S01]  /*36d0*/  @P5 VIADD R229, R217.reuse, 0x18 ;  /* 0x00000018d9e55836 */ /* 0x040fe20000000000 */
[----:B------:R-:W-:Y:S01]  /*36e0*/  UIADD3 UR33, UPT, UPT, UR35, -0x4498517b, URZ ;  /* 0xbb67ae8523217890 */ /* 0x000fe2000fffe0ff */
[C---:B------:R-:W-:Y:S01]  /*36f0*/  @P5 VIADD R228, R217.reuse, 0x11 ;  /* 0x00000011d9e45836 */ /* 0x040fe20000000000 */
[----:B------:R-:W-:Y:S01]  /*3700*/  UIADD3 UR32, UPT, UPT, UR36, 0x3c6ef372, URZ ;  /* 0x3c6ef37224207890 */ /* 0x000fe2000fffe0ff */
[C---:B------:R-:W-:Y:S01]  /*3710*/  @P5 VIADD R227, R217.reuse, 0x10 ;  /* 0x00000010d9e35836 */ /* 0x040fe20000000000 */
[----:B------:R-:W-:Y:S01]  /*3720*/  UIADD3 UR31, UPT, UPT, UR35, 0x76cf5d0a, URZ ;  /* 0x76cf5d0a231f7890 */ /* 0x000fe2000fffe0ff */
[C---:B------:R-:W-:Y:S01]  /*3730*/  @P5 VIADD R226, R217.reuse, 0x9 ;  /* 0x00000009d9e25836 */ /* 0x040fe20000000000 */
[----:B------:R-:W-:Y:S01]  /*3740*/  UIADD3 UR28, UPT, UPT, UR36, -0x255992d5, URZ ;  /* 0xdaa66d2b241c7890 */ /* 0x000fe2000fffe0ff */
[C---:B------:R-:W-:Y:S01]  /*3750*/  @P5 VIADD R225, R217.reuse, 0x8 ;  /* 0x00000008d9e15836 */ /* 0x040fe20000000000 */
[----:B------:R-:W-:Y:S01]  /*3760*/  UIADD3 UR26, UPT, UPT, UR35, 0x32370b8f, URZ ;  /* 0x32370b8f231a7890 */ /* 0x000fe2000fffe0ff */
[----:B------:R-:W-:Y:S01]  /*3770*/  @P5 VIADD R224, R217, 0x1 ;  /* 0x00000001d9e05836 */ /* 0x000fe20000000000 */
[----:B------:R-:W-:-:S02]  /*3780*/  UIADD3 UR21, UPT, UPT, UR36, 0x78dde6e4, URZ ;  /* 0x78dde6e424157890 */ /* 0x000fc4000fffe0ff */
[----:B------:R-:W-:Y:S02]  /*3790*/  UIADD3 UR20, UPT, UPT, UR35, -0x126145ec, URZ ;  /* 0xed9eba1423147890 */ /* 0x000fe4000fffe0ff */
[----:B------:R-:W-:Y:S02]  /*37a0*/  UIADD3 UR19, UPT, UPT, UR36, 0x1715609d, URZ ;  /* 0x1715609d24137890 */ /* 0x000fe4000fffe0ff */
[----:B------:R-:W-:Y:S02]  /*37b0*/  UIADD3 UR18, UPT, UPT, UR35, -0x56f99767, URZ ;  /* 0xa906689923127890 */ /* 0x000fe4000fffe0ff */
[----:B------:R-:W-:Y:S02]  /*37c0*/  UIADD3 UR17, UPT, UPT, UR36, -0x4ab325aa, URZ ;  /* 0xb54cda5624117890 */ /* 0x000fe4000fffe0ff */
[----:B---3--:R-:W-:-:S12]  /*37d0*/  UIADD3 UR16, UPT, UPT, UR35, 0x646e171e, URZ ;  /* 0x646e171e23107890 */ /* 0x008fd8000fffe0ff */
.L_x_1487:
[----:B------:R-:W0:Y:S01]  /*37e0*/  LDGDEPBAR ;  /* 0x00000000000079af */ /* 0x000e220000000000 */
[----:B------:R-:W-:Y:S01]  /*37f0*/  IMAD.IADD R149, R190, 0x1, R187 ;  /* 0x00000001be957824 */ /* 0x000fe200078e02bb */
[----:B-----5:R-:W-:Y:S01]  /*3800*/  FSETP.NEU.FTZ.AND P0, PT, R234, -INF , PT ;  /* 0xff800000ea00780b */ /* 0x020fe20003f1d000 */
[----:B------:R-:W-:Y:S01]  /*3810*/  IMAD.IADD R150, R193, 0x1, R190 ;  /* 0x00000001c1967824 */ /* 0x000fe200078e02be */
[-C--:B------:R-:W-:Y:S01]  /*3820*/  @P5 ISETP.GE.AND P2, PT, R224, R237.reuse, PT ;  /* 0x000000ede000520c */ /* 0x080fe20003f46270 */
[----:B------:R-:W-:Y:S01]  /*3830*/  IMAD.MOV.U32 R221, RZ, RZ, R219 ;  /* 0x000000ffffdd7224 */ /* 0x000fe200078e00db */
[-C--:B------:R-:W-:Y:S01]  /*3840*/  @P5 ISETP.GE.AND P1, PT, R217, R237.reuse, PT ;  /* 0x000000edd900520c */ /* 0x080fe20003f26270 */
[----:B------:R-:W-:Y:S02]  /*3850*/  IMAD.IADD R148, R187, 0x1, R150 ;  /* 0x00000001bb947824 */ /* 0x000fe400078e0296 */
[----:B------:R-:W-:Y:S01]  /*3860*/  FMUL.FTZ R166, R233, 1.4426950216293334961 ;  /* 0x3fb8aa3be9a67820 */ /* 0x000fe20000410000 */
[-C--:B------:R-:W-:Y:S01]  /*3870*/  @P5 ISETP.GE.AND P6, PT, R227, R237.reuse, PT ;  /* 0x000000ede300520c */ /* 0x080fe20003fc6270 */
[----:B------:R-:W-:Y:S01]  /*3880*/  IMAD.U32 R154, RZ, RZ, UR23 ;  /* 0x00000017ff9a7e24 */ /* 0x000fe2000f8e00ff */
[----:B------:R-:W-:Y:S01]  /*3890*/  @P5 ISETP.GE.AND P3, PT, R228, R237, PT ;  /* 0x000000ede400520c */ /* 0x000fe20003f66270 */
[----:B------:R-:W-:Y:S01]  /*38a0*/  FMUL.FTZ R164, R234, 1.4426950216293334961 ;  /* 0x3fb8aa3beaa47820 */ /* 0x000fe20000410000 */
[----:B------:R-:W-:Y:S02]  /*38b0*/  VIADD R232, R232, 0xfffffffc ;  /* 0xfffffffce8e87836 */ /* 0x000fe40000000000 */
[----:B------:R-:W-:Y:S02]  /*38c0*/  IMAD R151, R154, 0x2, R223 ;  /* 0x000000029a977824 */ /* 0x000fe400078e02df */
[----:B------:R-:W-:Y:S01]  /*38d0*/  FSEL R164, R164, RZ, P0 ;  /* 0x000000ffa4a47208 */ /* 0x000fe20000000000 */
[----:B------:R-:W-:Y:S01]  /*38e0*/  IMAD.WIDE.U32 R152, R232, -0x326172a9, RZ ;  /* 0xcd9e8d57e8987825 */ /* 0x000fe200078e00ff */
[----:B------:R-:W-:Y:S02]  /*38f0*/  FSETP.NEU.FTZ.AND P0, PT, R233, -INF , PT ;  /* 0xff800000e900780b */ /* 0x000fe40003f1d000 */
[----:B------:R-:W-:Y:S02]  /*3900*/  LOP3.LUT R151, R151, UR35, R243, 0x96, !PT ;  /* 0x0000002397977c12 */ /* 0x000fe4000f8e96f3 */
[----:B------:R-:W-:Y:S01]  /*3910*/  FSEL R166, R166, RZ, P0 ;  /* 0x000000ffa6a67208 */ /* 0x000fe20000000000 */
[----:B------:R-:W-:Y:S04]  /*3920*/  DEPBAR.LE SB0, 0x0 ;  /* 0x000080000000791a */ /* 0x000fe80000000000 */
[----:B------:R-:W-:Y:S01]  /*3930*/  BAR.SYNC.DEFER_BLOCKING 0x0 ;  /* 0x0000000000007b1d */ /* 0x000fe20000010000 */
[----:B------:R-:W-:Y:S01]  /*3940*/  LEA R170, P0, R202, R220, 0x2 ;  /* 0x000000dccaaa7211 */ /* 0x000fe200078010ff */
[----:B------:R-:W-:Y:S01]  /*3950*/  IMAD.WIDE.U32 R154, R151, -0x326172a9, RZ ;  /* 0xcd9e8d57979a7825 */ /* 0x000fe200078e00ff */
[----:B------:R-:W-:Y:S02]  /*3960*/  LOP3.LUT R160, R222, UR36, R153, 0x96, !PT ;  /* 0x00000024dea07c12 */ /* 0x000fe4000f8e9699 */
[----:B------:R-:W-:Y:S02]  /*3970*/  LEA.HI.X R171, R202, R221, RZ, 0x2, P0 ;  /* 0x000000ddcaab7211 */ /* 0x000fe400000f14ff */
[----:B------:R-:W-:Y:S01]  /*3980*/  LOP3.LUT R156, R152, UR34, R155, 0x96, !PT ;  /* 0x00000022989c7c12 */ /* 0x000fe2000f8e969b */
[----:B------:R-:W-:Y:S04]  /*3990*/  IMAD.WIDE.U32 R160, R160, -0x2daee0ad, RZ ;  /* 0xd2511f53a0a07825 */ /* 0x000fe800078e00ff */
[----:B------:R-:W-:Y:S01]  /*39a0*/  IMAD.WIDE.U32 R156, R156, -0x2daee0ad, RZ ;  /* 0xd2511f539c9c7825 */ /* 0x000fe200078e00ff */
[----:B------:R-:W-:Y:S04]  /*39b0*/  LOP3.LUT R158, R242, UR33, R161, 0x96, !PT ;  /* 0x00000021f29e7c12 */ /* 0x000fe8000f8e96a1 */
[----:B------:R-:W-:Y:S01]  /*39c0*/  LOP3.LUT R152, R160, UR31, R157, 0x96, !PT ;  /* 0x0000001fa0987c12 */ /* 0x000fe2000f8e969d */
[----:B------:R-:W-:Y:S04]  /*39d0*/  IMAD.WIDE.U32 R158, R158, -0x326172a9, RZ ;  /* 0xcd9e8d579e9e7825 */ /* 0x000fe800078e00ff */
[----:B------:R-:W-:Y:S01]  /*39e0*/  IMAD.WIDE.U32 R152, R152, -0x326172a9, RZ ;  /* 0xcd9e8d5798987825 */ /* 0x000fe200078e00ff */
[----:B------:R-:W-:Y:S01]  /*39f0*/  LOP3.LUT R154, R154, UR32, R159, 0x96, !PT ;  /* 0x000000209a9a7c12 */ /* 0x000fe2000f8e969f */
[----:B------:R-:W-:Y:S03]  /*3a00*/  LDSM.16.M88.4 R68, [R190] ;  /* 0x00000000be44783b */ /* 0x000fe60000000200 */
[----:B------:R-:W-:Y:S01]  /*3a10*/  LOP3.LUT R153, R158, UR28, R153, 0x96, !PT ;  /* 0x0000001c9e997c12 */ /* 0x000fe2000f8e9699 */
[----:B------:R-:W-:Y:S02]  /*3a20*/  IMAD.WIDE.U32 R154, R154, -0x2daee0ad, RZ ;  /* 0xd2511f539a9a7825 */ /* 0x000fe400078e00ff */
[----:B------:R-:W1:Y:S02]  /*3a30*/  LDSM.16.M88.4 R72, [R194] ;  /* 0x00000000c248783b */ /* 0x000e640000000200 */
[----:B------:R-:W-:Y:S01]  /*3a40*/  IMAD.WIDE.U32 R160, R153, -0x2daee0ad, RZ ;  /* 0xd2511f5399a07825 */ /* 0x000fe200078e00ff */
[----:B------:R-:W-:Y:S03]  /*3a50*/  LOP3.LUT R156, R156, UR26, R155, 0x96, !PT ;  /* 0x0000001a9c9c7c12 */ /* 0x000fe6000f8e969b */
[----:B------:R-:W2:Y:S01]  /*3a60*/  LDSM.16.M88.4 R76, [R194+0x800] ;  /* 0x00080000c24c783b */ /* 0x000ea20000000200 */
[----:B------:R-:W-:Y:S01]  /*3a70*/  LOP3.LUT R155, R154, UR20, R161, 0x96, !PT ;  /* 0x000000149a9b7c12 */ /* 0x000fe2000f8e96a1 */
[----:B------:R-:W-:Y:S04]  /*3a80*/  IMAD.WIDE.U32 R156, R156, -0x326172a9, RZ ;  /* 0xcd9e8d579c9c7825 */ /* 0x000fe800078e00ff */
[----:B------:R-:W-:Y:S01]  /*3a90*/  LDSM.16.M88.4 R80, [R149] ;  /* 0x000000009550783b */ /* 0x000fe20000000200 */
[----:B------:R-:W-:Y:S05]  /*3aa0*/  LOP3.LUT R168, R152, UR21, R157, 0x96, !PT ;  /* 0x0000001598a87c12 */ /* 0x000fea000f8e969d */
[----:B------:R-:W3:Y:S01]  /*3ab0*/  LDSM.16.M88.4 R84, [R199] ;  /* 0x00000000c754783b */ /* 0x000ee20000000200 */
[----:B------:R-:W-:Y:S05]  /*3ac0*/  IMAD.WIDE.U32 R168, R168, -0x2daee0ad, RZ ;  /* 0xd2511f53a8a87825 */ /* 0x000fea00078e00ff */
[----:B------:R-:W4:Y:S01]  /*3ad0*/  LDSM.16.M88.4 R88, [R199+0x800] ;  /* 0x00080000c758783b */ /* 0x000f220000000200 */
[----:B------:R-:W-:Y:S01]  /*3ae0*/  LOP3.LUT R158, R160, UR18, R169, 0x96, !PT ;  /* 0x00000012a09e7c12 */ /* 0x000fe2000f8e96a9 */
[----:B------:R-:W-:Y:S04]  /*3af0*/  IMAD.WIDE.U32 R160, R155, -0x326172a9, RZ ;  /* 0xcd9e8d579ba07825 */ /* 0x000fe800078e00ff */
[----:B------:R-:W-:Y:S01]  /*3b00*/  LDSM.16.M88.4 R92, [R150] ;  /* 0x00000000965c783b */ /* 0x000fe20000000200 */
[----:B------:R-:W-:Y:S05]  /*3b10*/  LOP3.LUT R156, R156, UR19, R161, 0x96, !PT ;  /* 0x000000139c9c7c12 */ /* 0x000fea000f8e96a1 */
[----:B------:R-:W5:Y:S01]  /*3b20*/  LDSM.16.M88.4 R96, [R0] ;  /* 0x000000000060783b */ /* 0x000f620000000200 */
[----:B------:R-:W-:Y:S01]  /*3b30*/  IMAD.WIDE.U32 R174, R156, -0x2daee0ad, RZ ;  /* 0xd2511f539cae7825 */ /* 0x000fe200078e00ff */
[C---:B-1----:R-:W-:Y:S03]  /*3b40*/  HMMA.16816.F32 R4, R68.reuse, R72, RZ ;  /* 0x000000484404723c */ /* 0x042fe600000018ff */
[C---:B------:R-:W-:Y:S02]  /*3b50*/  PRMT R167, R174.reuse, 0x7773, RZ ;  /* 0x00007773aea77816 */ /* 0x040fe400000000ff */
[----:B------:R-:W-:Y:S02]  /*3b60*/  PRMT R172, R174, 0x7770, RZ ;  /* 0x00007770aeac7816 */ /* 0x000fe400000000ff */
[----:B------:R-:W-:Y:S01]  /*3b70*/  LOP3.LUT R168, R168, UR16, R175, 0x96, !PT ;  /* 0x00000010a8a87c12 */ /* 0x000fe2000f8e96af */
[C---:B------:R-:W-:Y:S01]  /*3b80*/  HMMA.16816.F32 R8, R68.reuse, R74, RZ ;  /* 0x0000004a4408723c */ /* 0x040fe200000018ff */
[----:B------:R-:W-:Y:S01]  /*3b90*/  LDSM.16.M88.4 R72, [R148] ;  /* 0x000000009448783b */ /* 0x000fe20000000200 */
[C---:B------:R-:W-:Y:S02]  /*3ba0*/  PRMT R169, R174.reuse, 0x7771, RZ ;  /* 0x00007771aea97816 */ /* 0x040fe400000000ff */
[----:B------:R-:W-:Y:S04]  /*3bb0*/  PRMT R165, R174, 0x7772, RZ ;  /* 0x00007772aea57816 */ /* 0x000fe800000000ff */
[C---:B--2---:R-:W-:Y:S08]  /*3bc0*/  HMMA.16816.F32 R12, R68.reuse, R76, RZ ;  /* 0x0000004c440c723c */ /* 0x044ff000000018ff */
[----:B------:R-:W-:Y:S01]  /*3bd0*/  HMMA.16816.F32 R16, R68, R78, RZ ;  /* 0x0000004e4410723c */ /* 0x000fe200000018ff */
[----:B------:R-:W1:Y:S06]  /*3be0*/  LDSM.16.M88.4 R68, [R0+0x800] ;  /* 0x000800000044783b */ /* 0x000e6c0000000200 */
[----:B------:R-:W2:Y:S01]  /*3bf0*/  LDSM.16.M88.4 R76, [R197] ;  /* 0x00000000c54c783b */ /* 0x000ea20000000200 */
[C---:B---3--:R-:W-:Y:S08]  /*3c00*/  HMMA.16816.F32 R4, R80.reuse, R84, R4 ;  /* 0x000000545004723c */ /* 0x048ff00000001804 */
[C---:B------:R-:W-:Y:S01]  /*3c10*/  HMMA.16816.F32 R8, R80.reuse, R86, R8 ;  /* 0x000000565008723c */ /* 0x040fe20000001808 */
[----:B------:R-:W-:Y:S07]  /*3c20*/  LDSM.16.M88.4 R84, [R190+0x2000] ;  /* 0x00200000be54783b */ /* 0x000fee0000000200 */
[C---:B----4-:R-:W-:Y:S08]  /*3c30*/  HMMA.16816.F32 R12, R80.reuse, R88, R12 ;  /* 0x00000058500c723c */ /* 0x050ff0000000180c */
[----:B------:R-:W-:Y:S01]  /*3c40*/  HMMA.16816.F32 R16, R80, R90, R16 ;  /* 0x0000005a5010723c */ /* 0x000fe20000001810 */
[----:B------:R-:W3:Y:S06]  /*3c50*/  LDSM.16.M88.4 R80, [R197+0x800] ;  /* 0x00080000c550783b */ /* 0x000eec0000000200 */
[----:B------:R-:W4:Y:S01]  /*3c60*/  LDSM.16.M88.4 R88, [R194+0x2000] ;  /* 0x00200000c258783b */ /* 0x000f220000000200 */
[C---:B-----5:R-:W-:Y:S08]  /*3c70*/  HMMA.16816.F32 R4, R92.reuse, R96, R4 ;  /* 0x000000605c04723c */ /* 0x060ff00000001804 */
[C---:B------:R-:W-:Y:S01]  /*3c80*/  HMMA.16816.F32 R8, R92.reuse, R98, R8 ;  /* 0x000000625c08723c */ /* 0x040fe20000001808 */
[----:B------:R-:W-:Y:S07]  /*3c90*/  LDSM.16.M88.4 R96, [R199+0x2800] ;  /* 0x00280000c760783b */ /* 0x000fee0000000200 */
[C---:B-1----:R-:W-:Y:S08]  /*3ca0*/  HMMA.16816.F32 R12, R92.reuse, R68, R12 ;  /* 0x000000445c0c723c */ /* 0x042ff0000000180c */
[----:B------:R-:W-:Y:S01]  /*3cb0*/  HMMA.16816.F32 R16, R92, R70, R16 ;  /* 0x000000465c10723c */ /* 0x000fe20000001810 */
[----:B------:R-:W1:Y:S06]  /*3cc0*/  LDSM.16.M88.4 R68, [R194+0x2800] ;  /* 0x00280000c244783b */ /* 0x000e6c0000000200 */
[----:B------:R-:W-:Y:S01]  /*3cd0*/  LDSM.16.M88.4 R92, [R199+0x2000] ;  /* 0x00200000c75c783b */ /* 0x000fe20000000200 */
[C---:B--2---:R-:W-:Y:S08]  /*3ce0*/  HMMA.16816.F32 R4, R72.reuse, R76, R4 ;  /* 0x0000004c4804723c */ /* 0x044ff00000001804 */
[C---:B------:R-:W-:Y:S01]  /*3cf0*/  HMMA.16816.F32 R8, R72.reuse, R78, R8 ;  /* 0x0000004e4808723c */ /* 0x040fe20000001808 */
[----:B------:R-:W2:Y:S07]  /*3d00*/  LDSM.16.M88.4 R76, [R149+0x2000] ;  /* 0x00200000954c783b */ /* 0x000eae0000000200 */
[C---:B---3--:R-:W-:Y:S08]  /*3d10*/  HMMA.16816.F32 R12, R72.reuse, R80, R12 ;  /* 0x00000050480c723c */ /* 0x048ff0000000180c */
[----:B------:R-:W-:Y:S01]  /*3d20*/  HMMA.16816.F32 R16, R72, R82, R16 ;  /* 0x000000524810723c */ /* 0x000fe20000001810 */
[----:B------:R-:W-:Y:S06]  /*3d30*/  LDSM.16.M88.4 R72, [R150+0x2000] ;  /* 0x002000009648783b */ /* 0x000fec0000000200 */
[----:B------:R-:W3:Y:S01]  /*3d40*/  LDSM.16.M88.4 R80, [R0+0x2000] ;  /* 0x002000000050783b */ /* 0x000ee20000000200 */
[C---:B----4-:R-:W-:Y:S08]  /*3d50*/  HMMA.16816.F32 R4, R84.reuse, R88, R4 ;  /* 0x000000585404723c */ /* 0x050ff00000001804 */
[C---:B------:R-:W-:Y:S01]  /*3d60*/  HMMA.16816.F32 R8, R84.reuse, R90, R8 ;  /* 0x0000005a5408723c */ /* 0x040fe20000001808 */
[----:B------:R-:W4:Y:S07]  /*3d70*/  LDSM.16.M88.4 R88, [R0+0x2800] ;  /* 0x002800000058783b */ /* 0x000f2e0000000200 */
[C---:B-1----:R-:W-:Y:S08]  /*3d80*/  HMMA.16816.F32 R12, R84.reuse, R68, R12 ;  /* 0x00000044540c723c */ /* 0x042ff0000000180c */
[----:B------:R-:W-:Y:S01]  /*3d90*/  HMMA.16816.F32 R16, R84, R70, R16 ;  /* 0x000000465410723c */ /* 0x000fe20000001810 */
[----:B------:R-:W-:Y:S06]  /*3da0*/  LDSM.16.M88.4 R68, [R148+0x2000] ;  /* 0x002000009444783b */ /* 0x000fec0000000200 */
[----:B------:R-:W1:Y:S01]  /*3db0*/  LDSM.16.M88.4 R84, [R197+0x2000] ;  /* 0x00200000c554783b */ /* 0x000e620000000200 */
[C---:B--2---:R-:W-:Y:S08]  /*3dc0*/  HMMA.16816.F32 R4, R76.reuse, R92, R4 ;  /* 0x0000005c4c04723c */ /* 0x044ff00000001804 */
[C---:B------:R-:W-:Y:S01]  /*3dd0*/  HMMA.16816.F32 R8, R76.reuse, R94, R8 ;  /* 0x0000005e4c08723c */ /* 0x040fe20000001808 */
[----:B------:R-:W2:Y:S07]  /*3de0*/  LDSM.16.M88.4 R92, [R197+0x2800] ;  /* 0x00280000c55c783b */ /* 0x000eae0000000200 */
[C---:B------:R-:W-:Y:S08]  /*3df0*/  HMMA.16816.F32 R12, R76.reuse, R96, R12 ;  /* 0x000000604c0c723c */ /* 0x040ff0000000180c */
[----:B------:R-:W-:Y:S01]  /*3e00*/  HMMA.16816.F32 R16, R76, R98, R16 ;  /* 0x000000624c10723c */ /* 0x000fe20000001810 */
[----:B------:R-:W-:Y:S06]  /*3e10*/  LDSM.16.M88.4 R76, [R190+0x4000] ;  /* 0x00400000be4c783b */ /* 0x000fec0000000200 */
[----:B------:R-:W-:Y:S01]  /*3e20*/  LDSM.16.M88.4 R96, [R194+0x4800] ;  /* 0x00480000c260783b */ /* 0x000fe20000000200 */
[C---:B---3--:R-:W-:Y:S08]  /*3e30*/  HMMA.16816.F32 R4, R72.reuse, R80, R4 ;  /* 0x000000504804723c */ /* 0x048ff00000001804 */
[C---:B------:R-:W-:Y:S01]  /*3e40*/  HMMA.16816.F32 R8, R72.reuse, R82, R8 ;  /* 0x000000524808723c */ /* 0x040fe20000001808 */
[----:B------:R-:W3:Y:S07]  /*3e50*/  LDSM.16.M88.4 R80, [R194+0x4000] ;  /* 0x00400000c250783b */ /* 0x000eee0000000200 */
[C---:B----4-:R-:W-:Y:S08]  /*3e60*/  HMMA.16816.F32 R12, R72.reuse, R88, R12 ;  /* 0x00000058480c723c */ /* 0x050ff0000000180c */
[----:B------:R-:W-:Y:S01]  /*3e70*/  HMMA.16816.F32 R16, R72, R90, R16 ;  /* 0x0000005a4810723c */ /* 0x000fe20000001810 */
[----:B------:R-:W-:Y:S06]  /*3e80*/  LDSM.16.M88.4 R72, [R149+0x4000] ;  /* 0x004000009548783b */ /* 0x000fec0000000200 */
[----:B------:R-:W-:Y:S01]  /*3e90*/  LDSM.16.M88.4 R88, [R199+0x4800] ;  /* 0x00480000c758783b */ /* 0x000fe20000000200 */
[C---:B-1----:R-:W-:Y:S08]  /*3ea0*/  HMMA.16816.F32 R4, R68.reuse, R84, R4 ;  /* 0x000000544404723c */ /* 0x042ff00000001804 */
[C---:B------:R-:W-:Y:S01]  /*3eb0*/  HMMA.16816.F32 R8, R68.reuse, R86, R8 ;  /* 0x000000564408723c */ /* 0x040fe20000001808 */
[----:B------:R1:W4:Y:S07]  /*3ec0*/  LDSM.16.M88.4 R84, [R199+0x4000] ;  /* 0x00400000c754783b */ /* 0x00032e0000000200 */
[C---:B--2---:R-:W-:Y:S08]  /*3ed0*/  HMMA.16816.F32 R12, R68.reuse, R92, R12 ;  /* 0x0000005c440c723c */ /* 0x044ff0000000180c */
[----:B------:R-:W-:Y:S01]  /*3ee0*/  HMMA.16816.F32 R16, R68, R94, R16 ;  /* 0x0000005e4410723c */ /* 0x000fe20000001810 */
[----:B------:R-:W-:Y:S06]  /*3ef0*/  LDSM.16.M88.4 R68, [R150+0x4000] ;  /* 0x004000009644783b */ /* 0x000fec0000000200 */
[----:B------:R-:W-:Y:S01]  /*3f00*/  LDSM.16.M88.4 R92, [R0+0x4800] ;  /* 0x00480000005c783b */ /* 0x000fe20000000200 */
[C---:B---3--:R-:W-:Y:S05]  /*3f10*/  HMMA.16816.F32 R4, R76.reuse, R80, R4 ;  /* 0x000000504c04723c */ /* 0x048fea0000001804 */
[--C-:B-1----:R-:W-:Y:S03]  /*3f20*/  IMAD.IADD R199, R194, 0x1, R187.reuse ;  /* 0x00000001c2c77824 */ /* 0x102fe600078e02bb */
[C---:B------:R-:W-:Y:S01]  /*3f30*/  HMMA.16816.F32 R8, R76.reuse, R82, R8 ;  /* 0x000000524c08723c */ /* 0x040fe20000001808 */
[----:B------:R-:W1:Y:S07]  /*3f40*/  LDSM.16.M88.4 R80, [R0+0x4000] ;  /* 0x004000000050783b */ /* 0x000e6e0000000200 */
[C---:B------:R-:W-:Y:S08]  /*3f50*/  HMMA.16816.F32 R12, R76.reuse, R96, R12 ;  /* 0x000000604c0c723c */ /* 0x040ff0000000180c */
[----:B------:R-:W-:Y:S01]  /*3f60*/  HMMA.16816.F32 R16, R76, R98, R16 ;  /* 0x000000624c10723c */ /* 0x000fe20000001810 */
[----:B------:R-:W-:Y:S07]  /*3f70*/  LDSM.16.M88.4 R76, [R148+0x4000] ;  /* 0x00400000944c783b */ /* 0x000fee0000000200 */
[C---:B----4-:R-:W-:Y:S08]  /*3f80*/  HMMA.16816.F32 R4, R72.reuse, R84, R4 ;  /* 0x000000544804723c */ /* 0x050ff00000001804 */
[C---:B------:R-:W-:Y:S01]  /*3f90*/  HMMA.16816.F32 R8, R72.reuse, R86, R8 ;  /* 0x000000564808723c */ /* 0x040fe20000001808 */
[----:B------:R-:W2:Y:S07]  /*3fa0*/  LDSM.16.M88.4 R84, [R197+0x4000] ;  /* 0x00400000c554783b */ /* 0x000eae0000000200 */
[C---:B------:R-:W-:Y:S08]  /*3fb0*/  HMMA.16816.F32 R12, R72.reuse, R88, R12 ;  /* 0x00000058480c723c */ /* 0x040ff0000000180c */
[----:B------:R-:W-:Y:S08]  /*3fc0*/  HMMA.16816.F32 R16, R72, R90, R16 ;  /* 0x0000005a4810723c */ /* 0x000ff00000001810 */
[C---:B-1----:R-:W-:Y:S08]  /*3fd0*/  HMMA.16816.F32 R4, R68.reuse, R80, R4 ;  /* 0x000000504404723c */ /* 0x042ff00000001804 */
[C---:B------:R-:W-:Y:S08]  /*3fe0*/  HMMA.16816.F32 R8, R68.reuse, R82, R8 ;  /* 0x000000524408723c */ /* 0x040ff00000001808 */
[C---:B------:R-:W-:Y:S08]  /*3ff0*/  HMMA.16816.F32 R12, R68.reuse, R92, R12 ;  /* 0x0000005c440c723c */ /* 0x040ff0000000180c */
[----:B------:R-:W-:Y:S01]  /*4000*/  HMMA.16816.F32 R16, R68, R94, R16 ;  /* 0x0000005e4410723c */ /* 0x000fe20000001810 */
[----:B------:R1:W3:Y:S07]  /*4010*/  LDSM.16.M88.4 R68, [R197+0x4800] ;  /* 0x00480000c544783b */ /* 0x0002ee0000000200 */
[C---:B--2---:R-:W-:Y:S08]  /*4020*/  HMMA.16816.F32 R4, R76.reuse, R84, R4 ;  /* 0x000000544c04723c */ /* 0x044ff00000001804 */
[C---:B------:R-:W-:Y:S03]  /*4030*/  HMMA.16816.F32 R8, R76.reuse, R86, R8 ;  /* 0x000000564c08723c */ /* 0x040fe60000001808 */
[----:B-1----:R-:W-:Y:S08]  /*4040*/  IMAD.IADD R197, R0, 0x1, R187 ;  /* 0x0000000100c57824 */ /* 0x002ff000078e02bb */
[----:B------:R-:W-:Y:S02]  /*4050*/  @P5 FSEL R5, R5, -INF , !P2 ;  /* 0xff80000005055808 */ /* 0x000fe40005000000 */
[----:B------:R-:W-:Y:S02]  /*4060*/  @P5 FSEL R7, R7, -INF , !P2 ;  /* 0xff80000007075808 */ /* 0x000fe40005000000 */
[-C--:B------:R-:W-:Y:S01]  /*4070*/  @P5 ISETP.GE.AND P2, PT, R226, R237.reuse, PT ;  /* 0x000000ede200520c */ /* 0x080fe20003f46270 */
[----:B------:R-:W-:Y:S01]  /*4080*/  FFMA.FTZ R159, R5, UR15, -R164 ;  /* 0x0000000f059f7c23 */ /* 0x000fe200080108a4 */
[----:B------:R-:W-:Y:S01]  /*4090*/  @P5 FSEL R4, R4, -INF , !P1 ;  /* 0xff80000004045808 */ /* 0x000fe20004800000 */
[----:B------:R-:W-:Y:S01]  /*40a0*/  FFMA.FTZ R154, R7, UR15, -R166 ;  /* 0x0000000f079a7c23 */ /* 0x000fe200080108a6 */
[----:B------:R-:W-:Y:S01]  /*40b0*/  @P5 FSEL R9, R9, -INF , !P2 ;  /* 0xff80000009095808 */ /* 0x000fe20005000000 */
[----:B------:R1:W-:Y:S01]  /*40c0*/  MUFU.EX2 R152, R159 ;  /* 0x0000009f00987308 */ /* 0x0003e20000000800 */
[----:B------:R-:W-:Y:S01]  /*40d0*/  @P5 FSEL R6, R6, -INF , !P1 ;  /* 0xff80000006065808 */ /* 0x000fe20004800000 */
[----:B------:R-:W-:Y:S01]  /*40e0*/  FFMA.FTZ R151, R4, UR15, -R164 ;  /* 0x0000000f04977c23 */ /* 0x000fe200080108a4 */
[-C--:B------:R-:W-:Y:S01]  /*40f0*/  @P5 ISETP.GE.AND P1, PT, R225, R237.reuse, PT ;  /* 0x000000ede100520c */ /* 0x080fe20003f26270 */
[C---:B---3--:R-:W-:Y:S03]  /*4100*/  HMMA.16816.F32 R12, R76.reuse, R68, R12 ;  /* 0x000000444c0c723c */ /* 0x048fe6000000180c */
[----:B------:R-:W-:Y:S01]  /*4110*/  @P5 FSEL R8, R8, -INF , !P1 ;  /* 0xff80000008085808 */ /* 0x000fe20004800000 */
[----:B------:R-:W-:Y:S01]  /*4120*/  FFMA.FTZ R153, R6, UR15, -R166 ;  /* 0x0000000f06997c23 */ /* 0x000fe200080108a6 */
[----:B------:R-:W-:Y:S01]  /*4130*/  @P5 FSEL R10, R10, -INF , !P1 ;  /* 0xff8000000a0a5808 */ /* 0x000fe20004800000 */
[----:B------:R-:W-:Y:S01]  /*4140*/  MUFU.EX2 R154, R154 ;  /* 0x0000009a009a7308 */ /* 0x000fe20000000800 */
[----:B------:R-:W-:Y:S01]  /*4150*/  @P5 FSEL R11, R11, -INF , !P2 ;  /* 0xff8000000b0b5808 */ /* 0x000fe20005000000 */
[----:B------:R-:W-:Y:S03]  /*4160*/  HMMA.16816.F32 R16, R76, R70, R16 ;  /* 0x000000464c10723c */ /* 0x000fe60000001810 */
[----:B------:R-:W-:Y:S01]  /*4170*/  FFMA.FTZ R155, R8, UR15, -R164 ;  /* 0x0000000f089b7c23 */ /* 0x000fe200080108a4 */
[----:B-1----:R-:W-:Y:S04]  /*4180*/  IMAD.WIDE.U32 R158, R158, -0x326172a9, RZ ;  /* 0xcd9e8d579e9e7825 */ /* 0x002fe800078e00ff */
[----:B------:R-:W-:Y:S01]  /*4190*/  FFMA.FTZ R157, R10, UR15, -R166 ;  /* 0x0000000f0a9d7c23 */ /* 0x000fe200080108a6 */
[----:B------:R-:W-:Y:S01]  /*41a0*/  MUFU.EX2 R153, R153 ;  /* 0x0000009900997308 */ /* 0x000fe20000000800 */
[----:B------:R-:W-:Y:S01]  /*41b0*/  LOP3.LUT R161, R160, UR17, R159, 0x96, !PT ;  /* 0x00000011a0a17c12 */ /* 0x000fe2000f8e969f */
[--C-:B------:R-:W-:Y:S01]  /*41c0*/  FFMA.FTZ R160, R9, UR15, -R164.reuse ;  /* 0x0000000f09a07c23 */ /* 0x100fe200080108a4 */
[----:B------:R-:W-:Y:S02]  /*41d0*/  PRMT R159, R158, 0x7770, RZ ;  /* 0x000077709e9f7816 */ /* 0x000fe400000000ff */
[----:B------:R-:W-:Y:S05]  /*41e0*/  LOP3.LUT R174, R161, 0xff, RZ, 0xc0, !PT ;  /* 0x000000ffa1ae7812 */ /* 0x000fea00078ec0ff */
[----:B------:R1:W-:Y:S01]  /*41f0*/  MUFU.EX2 R156, R160 ;  /* 0x000000a0009c7308 */ /* 0x0003e20000000800 */
[----:B------:R-:W-:Y:S02]  /*4200*/  ISETP.LE.U32.AND P1, PT, R159, UR14, PT ;  /* 0x0000000e9f007c0c */ /* 0x000fe4000bf23070 */
[----:B------:R-:W-:Y:S02]  /*4210*/  LOP3.LUT R159, R161, 0xffff, RZ, 0xc0, !PT ;  /* 0x0000ffffa19f7812 */ /* 0x000fe400078ec0ff */
[----:B------:R-:W-:Y:S02]  /*4220*/  ISETP.LE.U32.AND P4, PT, R174, UR14, PT ;  /* 0x0000000eae007c0c */ /* 0x000fe4000bf83070 */
[----:B------:R-:W-:Y:S03]  /*4230*/  SHF.R.U32.HI R175, RZ, 0x8, R159 ;  /* 0x00000008ffaf7819 */ /* 0x000fe6000001169f */
[----:B------:R-:W2:Y:S01]  /*4240*/  MUFU.EX2 R151, R151 ;  /* 0x0000009700977308 */ /* 0x000ea20000000800 */
[----:B------:R-:W-:Y:S02]  /*4250*/  @P5 FSEL R12, R12, -INF , !P6 ;  /* 0xff8000000c0c5808 */ /* 0x000fe40007000000 */
[----:B------:R-:W-:Y:S02]  /*4260*/  LOP3.LUT R175, R175, 0xffff, RZ, 0xc0, !PT ;  /* 0x0000ffffafaf7812 */ /* 0x000fe400078ec0ff */
[----:B------:R-:W-:Y:S01]  /*4270*/  @P5 FSEL R14, R14, -INF , !P6 ;  /* 0xff8000000e0e5808 */ /* 0x000fe20007000000 */
[----:B------:R-:W-:Y:S01]  /*4280*/  FFMA.FTZ R176, R12, UR15, -R164 ;  /* 0x0000000f0cb07c23 */ /* 0x000fe200080108a4 */
[----:B------:R-:W-:Y:S03]  /*4290*/  ISETP.LE.U32.AND P2, PT, R175, UR14, PT ;  /* 0x0000000eaf007c0c */ /* 0x000fe6000bf43070 */
[----:B------:R-:W3:Y:S01]  /*42a0*/  MUFU.EX2 R155, R155 ;  /* 0x0000009b009b7308 */ /* 0x000ee20000000800 */
[----:B-1----:R-:W-:Y:S02]  /*42b0*/  PRMT R160, R161, 0x7632, R160 ;  /* 0x00007632a1a07816 */ /* 0x002fe400000000a0 */
[-C--:B------:R-:W-:Y:S02]  /*42c0*/  @P5 ISETP.GE.AND P6, PT, R229, R237.reuse, PT ;  /* 0x000000ede500520c */ /* 0x080fe40003fc6270 */
[----:B------:R-:W-:Y:S02]  /*42d0*/  LOP3.LUT R160, R160, 0xff, RZ, 0xc0, !PT ;  /* 0x000000ffa0a07812 */ /* 0x000fe400078ec0ff */
[----:B------:R-:W-:Y:S03]  /*42e0*/  SHF.R.U32.HI R175, RZ, 0x18, R161 ;  /* 0x00000018ffaf7819 */ /* 0x000fe600000116a1 */
[----:B------:R1:W-:Y:S01]  /*42f0*/  MUFU.EX2 R159, R176 ;  /* 0x000000b0009f7308 */ /* 0x0003e20000000800 */
[----:B------:R-:W-:Y:S01]  /*4300*/  ISETP.LE.U32.AND P0, PT, R160, UR14, PT ;  /* 0x0000000ea0007c0c */ /* 0x000fe2000bf03070 */
[----:B--2---:R-:W-:Y:S01]  /*4310*/  @!P4 FADD.FTZ R151, -R151, -RZ ;  /* 0x800000ff9797c221 */ /* 0x004fe20000010100 */
[----:B------:R-:W-:Y:S01]  /*4320*/  @P5 FSEL R13, R13, -INF , !P3 ;  /* 0xff8000000d0d5808 */ /* 0x000fe20005800000 */
[----:B------:R-:W-:Y:S01]  /*4330*/  @!P2 FADD.FTZ R152, -R152, -RZ ;  /* 0x800000ff9898a221 */ /* 0x000fe20000010100 */
[----:B------:R-:W-:Y:S02]  /*4340*/  @P5 FSEL R15, R15, -INF , !P3 ;  /* 0xff8000000f0f5808 */ /* 0x000fe40005800000 */
[----:B------:R-:W-:Y:S03]  /*4350*/  PRMT R163, R158, 0x7773, RZ ;  /* 0x000077739ea37816 */ /* 0x000fe600000000ff */
[----:B------:R-:W2:Y:S01]  /*4360*/  MUFU.EX2 R157, R157 ;  /* 0x0000009d009d7308 */ /* 0x000ea20000000800 */
[----:B------:R-:W-:Y:S01]  /*4370*/  @P5 ISETP.GE.AND P3, PT, R230, R237, PT ;  /* 0x000000ede600520c */ /* 0x000fe20003f66270 */
[----:B------:R-:W-:Y:S01]  /*4380*/  FFMA.FTZ R174, R13, UR15, -R164 ;  /* 0x0000000f0dae7c23 */ /* 0x000fe200080108a4 */
[----:B------:R-:W-:Y:S01]  /*4390*/  @P5 FSEL R16, R16, -INF , !P6 ;  /* 0xff80000010105808 */ /* 0x000fe20007000000 */
[----:B---3--:R-:W-:Y:S01]  /*43a0*/  @!P1 FADD.FTZ R155, -R155, -RZ ;  /* 0x800000ff9b9b9221 */ /* 0x008fe20000010100 */
[----:B------:R-:W-:Y:S01]  /*43b0*/  @P5 FSEL R18, R18, -INF , !P6 ;  /* 0xff80000012125808 */ /* 0x000fe20007000000 */
[----:B------:R-:W-:Y:S01]  /*43c0*/  @!P0 FADD.FTZ R153, -R153, -RZ ;  /* 0x800000ff99998221 */ /* 0x000fe20000010100 */
[----:B------:R-:W-:Y:S03]  /*43d0*/  PRMT R173, R158, 0x7771, RZ ;  /* 0x000077719ead7816 */ /* 0x000fe600000000ff */
[----:B------:R-:W-:Y:S01]  /*43e0*/  MUFU.EX2 R160, R174 ;  /* 0x000000ae00a07308 */ /* 0x000fe20000000800 */
[----:B------:R-:W-:Y:S01]  /*43f0*/  ISETP.LE.U32.AND P6, PT, R175, UR14, PT ;  /* 0x0000000eaf007c0c */ /* 0x000fe2000bfc3070 */
[--C-:B------:R-:W-:Y:S01]  /*4400*/  FFMA.FTZ R175, R15, UR15, -R166.reuse ;  /* 0x0000000f0faf7c23 */ /* 0x100fe200080108a6 */
[----:B------:R-:W-:Y:S01]  /*4410*/  ISETP.GT.U32.AND P2, PT, R163, UR14, PT ;  /* 0x0000000ea3007c0c */ /* 0x000fe2000bf44070 */
[--C-:B-1----:R-:W-:Y:S01]  /*4420*/  FFMA.FTZ R176, R14, UR15, -R166.reuse ;  /* 0x0000000f0eb07c23 */ /* 0x102fe200080108a6 */
[----:B------:R-:W-:Y:S02]  /*4430*/  @P5 FSEL R17, R17, -INF , !P3 ;  /* 0xff80000011115808 */ /* 0x000fe40005800000 */
[----:B------:R-:W-:Y:S03]  /*4440*/  @P5 FSEL R19, R19, -INF , !P3 ;  /* 0xff80000013135808 */ /* 0x000fe60005800000 */
[----:B------:R-:W-:Y:S01]  /*4450*/  MUFU.EX2 R161, R176 ;  /* 0x000000b000a17308 */ /* 0x000fe20000000800 */
[----:B------:R-:W-:Y:S01]  /*4460*/  PRMT R162, R158, 0x7772, RZ ;  /* 0x000077729ea27816 */ /* 0x000fe200000000ff */
[----:B------:R-:W-:Y:S01]  /*4470*/  FFMA.FTZ R158, R11, UR15, -R166 ;  /* 0x0000000f0b9e7c23 */ /* 0x000fe200080108a6 */
[----:B------:R-:W-:Y:S02]  /*4480*/  LOP3.LUT R163, R168, 0xffff, RZ, 0xc0, !PT ;  /* 0x0000ffffa8a37812 */ /* 0x000fe400078ec0ff */
[----:B------:R-:W-:Y:S01]  /*4490*/  ISETP.GT.U32.AND P3, PT, R173, UR14, PT ;  /* 0x0000000ead007c0c */ /* 0x000fe2000bf64070 */
[--C-:B------:R-:W-:Y:S01]  /*44a0*/  FFMA.FTZ R173, R16, UR15, -R164.reuse ;  /* 0x0000000f10ad7c23 */ /* 0x100fe200080108a4 */
[----:B------:R-:W-:Y:S01]  /*44b0*/  ISETP.LE.U32.AND P0, PT, R172, UR14, PT ;  /* 0x0000000eac007c0c */ /* 0x000fe2000bf03070 */
[----:B------:R-:W-:Y:S01]  /*44c0*/  @!P6 FADD.FTZ R154, -R154, -RZ ;  /* 0x800000ff9a9ae221 */ /* 0x000fe20000010100 */
[----:B------:R-:W-:Y:S01]  /*44d0*/  SHF.R.U32.HI R172, RZ, 0x8, R163 ;  /* 0x00000008ffac7819 */ /* 0x000fe200000116a3 */
[----:B------:R-:W1:Y:S01]  /*44e0*/  MUFU.EX2 R158, R158 ;  /* 0x0000009e009e7308 */ /* 0x000e620000000800 */
[----:B------:R-:W-:Y:S01]  /*44f0*/  ISETP.GT.U32.AND P4, PT, R162, UR14, PT ;  /* 0x0000000ea2007c0c */ /* 0x000fe2000bf84070 */
[----:B------:R-:W-:Y:S01]  /*4500*/  FFMA.FTZ R164, R17, UR15, -R164 ;  /* 0x0000000f11a47c23 */ /* 0x000fe200080108a4 */
[----:B------:R-:W-:Y:S02]  /*4510*/  ISETP.GT.U32.AND P6, PT, R169, UR14, PT ;  /* 0x0000000ea9007c0c */ /* 0x000fe4000bfc4070 */
[----:B------:R-:W-:Y:S02]  /*4520*/  LOP3.LUT R169, R168, 0xff, RZ, 0xc0, !PT ;  /* 0x000000ffa8a97812 */ /* 0x000fe400078ec0ff */
[----:B------:R-:W-:Y:S03]  /*4530*/  LOP3.LUT R172, R172, 0xffff, RZ, 0xc0, !PT ;  /* 0x0000ffffacac7812 */ /* 0x000fe600078ec0ff */
[----:B------:R3:W-:Y:S01]  /*4540*/  MUFU.EX2 R162, R175 ;  /* 0x000000af00a27308 */ /* 0x0007e20000000800 */
[----:B------:R-:W-:Y:S01]  /*4550*/  ISETP.LE.U32.AND P1, PT, R169, UR14, PT ;  /* 0x0000000ea9007c0c */ /* 0x000fe2000bf23070 */
[----:B------:R-:W-:Y:S01]  /*4560*/  @P3 FADD.FTZ R156, -R156, -RZ ;  /* 0x800000ff9c9c3221 */ /* 0x000fe20000010100 */
[----:B------:R-:W-:Y:S01]  /*4570*/  ISETP.LE.U32.AND P3, PT, R172, UR14, PT ;  /* 0x0000000eac007c0c */ /* 0x000fe2000bf63070 */
[--C-:B------:R-:W-:Y:S01]  /*4580*/  FFMA.FTZ R172, R18, UR15, -R166.reuse ;  /* 0x0000000f12ac7c23 */ /* 0x100fe200080108a6 */
[----:B------:R-:W-:Y:S01]  /*4590*/  PRMT R169, R168, 0x7632, R169 ;  /* 0x00007632a8a97816 */ /* 0x000fe200000000a9 */
[----:B------:R-:W-:Y:S01]  /*45a0*/  FFMA.FTZ R166, R19, UR15, -R166 ;  /* 0x0000000f13a67c23 */ /* 0x000fe200080108a6 */
[----:B------:R-:W-:Y:S03]  /*45b0*/  SHF.R.U32.HI R168, RZ, 0x18, R168 ;  /* 0x00000018ffa87819 */ /* 0x000fe600000116a8 */
[----:B------:R4:W5:Y:S01]  /*45c0*/  MUFU.EX2 R163, R173 ;  /* 0x000000ad00a37308 */ /* 0x0009620000000800 */
[----:B------:R-:W-:Y:S01]  /*45d0*/  LOP3.LUT R169, R169, 0xff, RZ, 0xc0, !PT ;  /* 0x000000ffa9a97812 */ /* 0x000fe200078ec0ff */
[----:B--2---:R-:W-:Y:S01]  /*45e0*/  @P4 FADD.FTZ R157, -R157, -RZ ;  /* 0x800000ff9d9d4221 */ /* 0x004fe20000010100 */
[----:B------:R-:W-:Y:S01]  /*45f0*/  ISETP.GT.U32.AND P4, PT, R165, UR14, PT ;  /* 0x0000000ea5007c0c */ /* 0x000fe2000bf84070 */
[----:B-1----:R-:W-:Y:S01]  /*4600*/  @P2 FADD.FTZ R158, -R158, -RZ ;  /* 0x800000ff9e9e2221 */ /* 0x002fe20000010100 */
[----:B------:R-:W-:Y:S01]  /*4610*/  ISETP.LE.U32.AND P2, PT, R169, UR14, PT ;  /* 0x0000000ea9007c0c */ /* 0x000fe2000bf43070 */
[----:B------:R-:W-:Y:S01]  /*4620*/  @!P1 FADD.FTZ R159, -R159, -RZ ;  /* 0x800000ff9f9f9221 */ /* 0x000fe20000010100 */
[----:B------:R-:W-:Y:S03]  /*4630*/  ISETP.LE.U32.AND P1, PT, R168, UR14, PT ;  /* 0x0000000ea8007c0c */ /* 0x000fe6000bf23070 */
[----:B------:R-:W1:Y:S01]  /*4640*/  MUFU.EX2 R164, R164 ;  /* 0x000000a400a47308 */ /* 0x000e620000000800 */
[----:B---3--:R-:W-:Y:S01]  /*4650*/  F2FP.RELU.F16.F32.PACK_AB R175, R152, R151 ;  /* 0x0000009798af723e */ /* 0x008fe200000008ff */
[----:B------:R-:W-:Y:S01]  /*4660*/  @!P3 FADD.FTZ R160, -R160, -RZ ;  /* 0x800000ffa0a0b221 */ /* 0x000fe20000010100 */
[----:B------:R-:W-:Y:S02]  /*4670*/  ISETP.GT.U32.AND P3, PT, R167, UR14, PT ;  /* 0x0000000ea7007c0c */ /* 0x000fe4000bf64070 */
[----:B------:R-:W-:Y:S01]  /*4680*/  F2FP.RELU.F16.F32.PACK_AB R169, R156, R155 ;  /* 0x0000009b9ca9723e */ /* 0x000fe200000008ff */
[----:B------:R2:W-:Y:S01]  /*4690*/  STS [R212], R175 ;  /* 0x000000afd4007388 */ /* 0x0005e20000000800 */
[----:B------:R-:W-:Y:S03]  /*46a0*/  F2FP.RELU.F16.F32.PACK_AB R179, R158, R157 ;  /* 0x0000009d9eb3723e */ /* 0x000fe600000008ff */
[----:B------:R-:W3:Y:S01]  /*46b0*/  MUFU.EX2 R165, R172 ;  /* 0x000000ac00a57308 */ /* 0x000ee20000000800 */
[----:B----4-:R-:W-:Y:S01]  /*46c0*/  F2FP.RELU.F16.F32.PACK_AB R173, R154, R153 ;  /* 0x000000999aad723e */ /* 0x010fe200000008ff */
[----:B------:R-:W-:Y:S01]  /*46d0*/  @!P2 FADD.FTZ R161, -R161, -RZ ;  /* 0x800000ffa1a1a221 */ /* 0x000fe20000010100 */
[----:B-----5:R-:W-:Y:S01]  /*46e0*/  @!P0 FADD.FTZ R163, -R163, -RZ ;  /* 0x800000ffa3a38221 */ /* 0x020fe20000010100 */
[----:B------:R-:W-:Y:S01]  /*46f0*/  @!P1 FADD.FTZ R162, -R162, -RZ ;  /* 0x800000ffa2a29221 */ /* 0x000fe20000010100 */
[----:B------:R-:W-:Y:S01]  /*4700*/  F2FP.RELU.F16.F32.PACK_AB R167, R160, R159 ;  /* 0x0000009fa0a7723e */ /* 0x000fe200000008ff */
[----:B------:R4:W-:Y:S01]  /*4710*/  STS [R212+0x400], R173 ;  /* 0x000400add4007388 */ /* 0x0009e20000000800 */
[----:B------:R-:W-:Y:S03]  /*4720*/  FSETP.GE.FTZ.AND P2, PT, R151, RZ, PT ;  /* 0x000000ff9700720b */ /* 0x000fe60003f56000 */
[----:B------:R-:W5:Y:S01]  /*4730*/  MUFU.EX2 R166, R166 ;  /* 0x000000a600a67308 */ /* 0x000f620000000800 */
[----:B-1----:R-:W-:Y:S01]  /*4740*/  @P6 FADD.FTZ R164, -R164, -RZ ;  /* 0x800000ffa4a46221 */ /* 0x002fe20000010100 */
[----:B------:R-:W-:Y:S01]  /*4750*/  F2FP.RELU.F16.F32.PACK_AB R177, R162, R161 ;  /* 0x000000a1a2b1723e */ /* 0x000fe200000008ff */
[----:B------:R1:W-:Y:S01]  /*4760*/  STS [R240], R169 ;  /* 0x000000a9f0007388 */ /* 0x0003e20000000800 */
[----:B------:R-:W-:Y:S02]  /*4770*/  FSETP.GE.FTZ.AND P1, PT, R152, RZ, PT ;  /* 0x000000ff9800720b */ /* 0x000fe40003f36000 */
[----:B------:R-:W-:Y:S03]  /*4780*/  FSETP.GE.FTZ.AND P0, PT, R155, RZ, PT ;  /* 0x000000ff9b00720b */ /* 0x000fe60003f16000 */
[----:B------:R-:W-:Y:S01]  /*4790*/  STS [R240+0x400], R179 ;  /* 0x000400b3f0007388 */ /* 0x000fe20000000800 */
[----:B------:R-:W-:Y:S01]  /*47a0*/  FSETP.GE.FTZ.AND P6, PT, R153, RZ, PT ;  /* 0x000000ff9900720b */ /* 0x000fe20003fd6000 */
[----:B---3--:R-:W-:Y:S01]  /*47b0*/  @P4 FADD.FTZ R165, -R165, -RZ ;  /* 0x800000ffa5a54221 */ /* 0x008fe20000010100 */
[----:B------:R-:W-:Y:S03]  /*47c0*/  ISETP.NE.AND P4, PT, R236, RZ, PT ;  /* 0x000000ffec00720c */ /* 0x000fe60003f85270 */
[----:B------:R3:W-:Y:S01]  /*47d0*/  STS [R214], R167 ;  /* 0x000000a7d6007388 */ /* 0x0007e20000000800 */
[----:B--2---:R-:W-:Y:S05]  /*47e0*/  F2FP.RELU.F16.F32.PACK_AB R175, R164, R163 ;  /* 0x000000a3a4af723e */ /* 0x004fea00000008ff */
[----:B------:R-:W-:Y:S01]  /*47f0*/  STS [R214+0x400], R177 ;  /* 0x000400b1d6007388 */ /* 0x000fe20000000800 */
[----:B-----5:R-:W-:Y:S05]  /*4800*/  @P3 FADD.FTZ R166, -R166, -RZ ;  /* 0x800000ffa6a63221 */ /* 0x020fea0000010100 */
[----:B------:R-:W-:Y:S01]  /*4810*/  STS [R218], R175 ;  /* 0x000000afda007388 */ /* 0x000fe20000000800 */
[----:B----4-:R-:W-:Y:S05]  /*4820*/  F2FP.RELU.F16.F32.PACK_AB R173, R166, R165 ;  /* 0x000000a5a6ad723e */ /* 0x010fea00000008ff */
[----:B------:R-:W-:Y:S06]  /*4830*/  STS [R218+0x400], R173 ;  /* 0x000400adda007388 */ /* 0x000fec0000000800 */
[----:B------:R-:W-:Y:S06]  /*4840*/  LDSM.16.M88.4 R68, [R198+0xc000] ;  /* 0x00c00000c644783b */ /* 0x000fec0000000200 */
[----:B------:R-:W2:Y:S06]  /*4850*/  LDSM.16.M88.4 R72, [R194+0x6000] ;  /* 0x00600000c248783b */ /* 0x000eac0000000200 */
[----:B------:R-:W4:Y:S06]  /*4860*/  LDSM.16.M88.4 R76, [R194+0x6800] ;  /* 0x00680000c24c783b */ /* 0x000f2c0000000200 */
[----:B------:R-:W-:Y:S06]  /*4870*/  LDSM.16.M88.4 R80, [R186+0xc000] ;  /* 0x00c00000ba50783b */ /* 0x000fec0000000200 */
[----:B------:R-:W5:Y:S06]  /*4880*/  LDSM.16.M88.4 R84, [R199+0x6000] ;  /* 0x00600000c754783b */ /* 0x000f6c0000000200 */
[----:B-1----:R-:W5:Y:S06]  /*4890*/  LDG.E R169, desc[UR24][R170.64] ;  /* 0x00000018aaa97981 */ /* 0x002f6c000c1e1900 */
[----:B------:R-:W1:Y:S06]  /*48a0*/  LDSM.16.M88.4 R88, [R199+0x6800] ;  /* 0x00680000c758783b */ /* 0x000e6c0000000200 */
[----:B---3--:R3:W3:Y:S06]  /*48b0*/  LDG.E R167, desc[UR24][R170.64+0x20] ;  /* 0x00002018aaa77981 */ /* 0x0086ec000c1e1900 */
[----:B------:R-:W-:Y:S01]  /*48c0*/  LDSM.16.M88.4 R92, [R196+0xc000] ;  /* 0x00c00000c45c783b */ /* 0x000fe20000000200 */
[C---:B--2---:R-:W-:Y:S05]  /*48d0*/  HMMA.16816.F32 R4, R68.reuse, R72, RZ ;  /* 0x000000484404723c */ /* 0x044fea00000018ff */
[----:B------:R-:W2:Y:S03]  /*48e0*/  LDSM.16.M88.4 R96, [R0+0x6000] ;  /* 0x006000000060783b */ /* 0x000ea60000000200 */
[C---:B------:R-:W-:Y:S03]  /*48f0*/  HMMA.16816.F32 R8, R68.reuse, R74, RZ ;  /* 0x0000004a4408723c */ /* 0x040fe600000018ff */
[----:B------:R-:W-:Y:S05]  /*4900*/  LDSM.16.M88.4 R72, [R185+0xc000] ;  /* 0x00c00000b948783b */ /* 0x000fea0000000200 */
[C---:B----4-:R-:W-:Y:S08]  /*4910*/  HMMA.16816.F32 R12, R68.reuse, R76, RZ ;  /* 0x0000004c440c723c */ /* 0x050ff000000018ff */
[----:B------:R-:W-:Y:S01]  /*4920*/  HMMA.16816.F32 R16, R68, R78, RZ ;  /* 0x0000004e4410723c */ /* 0x000fe200000018ff */
[----:B------:R-:W4:Y:S06]  /*4930*/  LDSM.16.M88.4 R68, [R0+0x6800] ;  /* 0x006800000044783b */ /* 0x000f2c0000000200 */
[----:B------:R-:W4:Y:S01]  /*4940*/  LDSM.16.M88.4 R76, [R197+0x6000] ;  /* 0x00600000c54c783b */ /* 0x000f220000000200 */
[C---:B-----5:R-:W-:Y:S08]  /*4950*/  HMMA.16816.F32 R4, R80.reuse, R84, R4 ;  /* 0x000000545004723c */ /* 0x060ff00000001804 */
[C---:B------:R-:W-:Y:S01]  /*4960*/  HMMA.16816.F32 R8, R80.reuse, R86, R8 ;  /* 0x000000565008723c */ /* 0x040fe20000001808 */
[----:B------:R-:W-:Y:S07]  /*4970*/  LDSM.16.M88.4 R84, [R198+0xe000] ;  /* 0x00e00000c654783b */ /* 0x000fee0000000200 */
[C---:B-1----:R-:W-:Y:S08]  /*4980*/  HMMA.16816.F32 R12, R80.reuse, R88, R12 ;  /* 0x00000058500c723c */ /* 0x042ff0000000180c */
[----:B------:R-:W-:Y:S01]  /*4990*/  HMMA.16816.F32 R16, R80, R90, R16 ;  /* 0x0000005a5010723c */ /* 0x000fe20000001810 */
[----:B------:R-:W1:Y:S06]  /*49a0*/  LDSM.16.M88.4 R80, [R197+0x6800] ;  /* 0x00680000c550783b */ /* 0x000e6c0000000200 */
[----:B------:R-:W5:Y:S01]  /*49b0*/  LDSM.16.M88.4 R88, [R194+0x8000] ;  /* 0x00800000c258783b */ /* 0x000f620000000200 */
[C---:B--2---:R-:W-:Y:S08]  /*49c0*/  HMMA.16816.F32 R4, R92.reuse, R96, R4 ;  /* 0x000000605c04723c */ /* 0x044ff00000001804 */
[C---:B------:R-:W-:Y:S01]  /*49d0*/  HMMA.16816.F32 R8, R92.reuse, R98, R8 ;  /* 0x000000625c08723c */ /* 0x040fe20000001808 */
[----:B------:R-:W-:Y:S07]  /*49e0*/  LDSM.16.M88.4 R96, [R199+0x8000] ;  /* 0x00800000c760783b */ /* 0x000fee0000000200 */
[C---:B----4-:R-:W-:Y:S08]  /*49f0*/  HMMA.16816.F32 R12, R92.reuse, R68, R12 ;  /* 0x000000445c0c723c */ /* 0x050ff0000000180c */
        /* <DEDUP_REMOVED lines=10> */
[C---:B-----5:R-:W-:Y:S08]  /*4aa0*/  HMMA.16816.F32 R4, R84.reuse, R88, R4 ;  /* 0x000000585404723c */ /* 0x060ff00000001804 */
[C---:B------:R-:W-:Y:S01]  /*4ab0*/  HMMA.16816.F32 R8, R84.reuse, R90, R8 ;  /* 0x0000005a5408723c */ /* 0x040fe20000001808 */
[----:B------:R-:W-:Y:S07]  /*4ac0*/  LDSM.16.M88.4 R88, [R197+0x8000] ;  /* 0x00800000c558783b */ /* 0x000fee0000000200 */
[C---:B--2---:R-:W-:Y:S08]  /*4ad0*/  HMMA.16816.F32 R12, R84.reuse, R68, R12 ;  /* 0x00000044540c723c */ /* 0x044ff0000000180c */
[----:B------:R-:W-:Y:S01]  /*4ae0*/  HMMA.16816.F32 R16, R84, R70, R16 ;  /* 0x000000465410723c */ /* 0x000fe20000001810 */
[----:B------:R-:W2:Y:S06]  /*4af0*/  LDSM.16.M88.4 R68, [R0+0x8800] ;  /* 0x008800000044783b */ /* 0x000eac0000000200 */
[----:B------:R-:W5:Y:S01]  /*4b00*/  LDSM.16.M88.4 R84, [R185+0xe000] ;  /* 0x00e00000b954783b */ /* 0x000f620000000200 */
        /* <DEDUP_REMOVED lines=14> */
[C---:B-----5:R-:W-:Y:S08]  /*4bf0*/  HMMA.16816.F32 R4, R84.reuse, R88, R4 ;  /* 0x000000585404723c */ /* 0x060ff00000001804 */
[C---:B------:R-:W-:Y:S01]  /*4c00*/  HMMA.16816.F32 R8, R84.reuse, R90, R8 ;  /* 0x0000005a5408723c */ /* 0x040fe20000001808 */
[----:B------:R-:W-:Y:S07]  /*4c10*/  LDSM.16.M88.4 R88, [R0+0xa000] ;  /* 0x00a000000058783b */ /* 0x000fee0000000200 */
[C---:B-1----:R-:W-:Y:S08]  /*4c20*/  HMMA.16816.F32 R12, R84.reuse, R72, R12 ;  /* 0x00000048540c723c */ /* 0x042ff0000000180c */
[----:B------:R-:W-:Y:S01]  /*4c30*/  HMMA.16816.F32 R16, R84, R74, R16 ;  /* 0x0000004a5410723c */ /* 0x000fe20000001810 */
[----:B------:R-:W1:Y:S06]  /*4c40*/  LDSM.16.M88.4 R72, [R199+0xa800] ;  /* 0x00a80000c748783b */ /* 0x000e6c0000000200 */
[----:B------:R-:W5:Y:S01]  /*4c50*/  LDSM.16.M88.4 R84, [R196+0x10000] ;  /* 0x01000000c454783b */ /* 0x000f620000000200 */
        /* <DEDUP_REMOVED lines=8> */
[C---:B------:R-:W-:Y:S08]  /*4ce0*/  HMMA.16816.F32 R8, R76.reuse, R82, R8 ;  /* 0x000000524c08723c */ /* 0x040ff00000001808 */
[C---:B-1----:R-:W-:Y:S08]  /*4cf0*/  HMMA.16816.F32 R12, R76.reuse, R72, R12 ;  /* 0x000000484c0c723c */ /* 0x042ff0000000180c */
[----:B------:R-:W-:Y:S01]  /*4d00*/  HMMA.16816.F32 R16, R76, R74, R16 ;  /* 0x0000004a4c10723c */ /* 0x000fe20000001810 */
[----:B------:R-:W1:Y:S07]  /*4d10*/  LDSM.16.M88.4 R72, [R197+0xa800] ;  /* 0x00a80000c548783b */ /* 0x000e6e0000000200 */
[C---:B-----5:R-:W-:Y:S08]  /*4d20*/  HMMA.16816.F32 R4, R84.reuse, R88, R4 ;  /* 0x000000585404723c */ /* 0x060ff00000001804 */
[C---:B------:R-:W-:Y:S08]  /*4d30*/  HMMA.16816.F32 R8, R84.reuse, R90, R8 ;  /* 0x0000005a5408723c */ /* 0x040ff00000001808 */
[C---:B--2---:R-:W-:Y:S08]  /*4d40*/  HMMA.16816.F32 R12, R84.reuse, R68, R12 ;  /* 0x00000044540c723c */ /* 0x044ff0000000180c */
[----:B------:R-:W-:Y:S08]  /*4d50*/  HMMA.16816.F32 R16, R84, R70, R16 ;  /* 0x000000465410723c */ /* 0x000ff00000001810 */
[C---:B----4-:R-:W-:Y:S08]  /*4d60*/  HMMA.16816.F32 R4, R92.reuse, R96, R4 ;  /* 0x000000605c04723c */ /* 0x050ff00000001804 */
[C---:B------:R-:W-:Y:S08]  /*4d70*/  HMMA.16816.F32 R8, R92.reuse, R98, R8 ;  /* 0x000000625c08723c */ /* 0x040ff00000001808 */
[C---:B-1----:R-:W-:Y:S03]  /*4d80*/  HMMA.16816.F32 R12, R92.reuse, R72, R12 ;  /* 0x000000485c0c723c */ /* 0x042fe6000000180c */
[C---:B------:R-:W-:Y:S01]  /*4d90*/  FADD.FTZ R168, -R169.reuse, R4 ;  /* 0x00000004a9a87221 */ /* 0x040fe20000010100 */
[C---:B---3--:R-:W-:Y:S04]  /*4da0*/  FADD.FTZ R170, -R169.reuse, R5 ;  /* 0x00000005a9aa7221 */ /* 0x048fe80000010100 */
[-C--:B------:R-:W-:Y:S01]  /*4db0*/  FSEL R168, R168, R169.reuse, P2 ;  /* 0x000000a9a8a87208 */ /* 0x080fe20001000000 */
[----:B------:R-:W-:Y:S03]  /*4dc0*/  HMMA.16816.F32 R16, R92, R74, R16 ;  /* 0x0000004a5c10723c */ /* 0x000fe60000001810 */
[-C--:B------:R-:W-:Y:S01]  /*4dd0*/  FSEL R171, R170, R169.reuse, P1 ;  /* 0x000000a9aaab7208 */ /* 0x080fe20000800000 */
[----:B------:R-:W-:Y:S01]  /*4de0*/  FADD.FTZ R172, -R169, R8 ;  /* 0x00000008a9ac7221 */ /* 0x000fe20000010100 */
[----:B------:R-:W-:Y:S01]  /*4df0*/  FSETP.GE.FTZ.AND P2, PT, R159, RZ, PT ;  /* 0x000000ff9f00720b */ /* 0x000fe20003f56000 */
[----:B------:R-:W-:Y:S01]  /*4e00*/  FADD.FTZ R170, -R169, R9 ;  /* 0x00000009a9aa7221 */ /* 0x000fe20000010100 */
[----:B------:R-:W-:Y:S01]  /*4e10*/  FSETP.GE.FTZ.AND P1, PT, R160, RZ, PT ;  /* 0x000000ffa000720b */ /* 0x000fe20003f36000 */
[----:B------:R-:W-:Y:S01]  /*4e20*/  FMUL.FTZ R168, R151, R168 ;  /* 0x000000a897a87220 */ /* 0x000fe20000410000 */
[----:B------:R-:W-:Y:S01]  /*4e30*/  FSEL R172, R172, R169, P0 ;  /* 0x000000a9acac7208 */ /* 0x000fe20000000000 */
[----:B------:R-:W-:Y:S01]  /*4e40*/  FMUL.FTZ R171, R152, R171 ;  /* 0x000000ab98ab7220 */ /* 0x000fe20000410000 */
[----:B------:R-:W-:Y:S01]  /*4e50*/  FSETP.GE.FTZ.AND P0, PT, R156, RZ, PT ;  /* 0x000000ff9c00720b */ /* 0x000fe20003f16000 */
[----:B------:R-:W-:Y:S02]  /*4e60*/  FADD.FTZ R152, -R169, R12 ;  /* 0x0000000ca9987221 */ /* 0x000fe40000010100 */
[----:B------:R-:W-:Y:S01]  /*4e70*/  FMUL.FTZ R172, R155, R172 ;  /* 0x000000ac9bac7220 */ /* 0x000fe20000410000 */
[-C--:B------:R-:W-:Y:S01]  /*4e80*/  FSEL R151, R170, R169.reuse, P0 ;  /* 0x000000a9aa977208 */ /* 0x080fe20000000000 */
[C---:B------:R-:W-:Y:S01]  /*4e90*/  FADD.FTZ R170, -R169.reuse, R13 ;  /* 0x0000000da9aa7221 */ /* 0x040fe20000010100 */
[----:B------:R-:W-:Y:S02]  /*4ea0*/  FSETP.GE.FTZ.AND P0, PT, R164, RZ, PT ;  /* 0x000000ffa400720b */ /* 0x000fe40003f16000 */
[----:B------:R-:W-:Y:S01]  /*4eb0*/  FSEL R152, R152, R169, P2 ;  /* 0x000000a998987208 */ /* 0x000fe20001000000 */
[----:B------:R-:W-:Y:S01]  /*4ec0*/  FMUL.FTZ R151, R156, R151 ;  /* 0x000000979c977220 */ /* 0x000fe20000410000 */
[----:B------:R-:W-:Y:S01]  /*4ed0*/  FSEL R155, R170, R169, P1 ;  /* 0x000000a9aa9b7208 */ /* 0x000fe20000800000 */
[----:B------:R-:W-:Y:S01]  /*4ee0*/  FADD.FTZ R156, -R169, R16 ;  /* 0x00000010a99c7221 */ /* 0x000fe20000010100 */
[----:B------:R-:W-:Y:S01]  /*4ef0*/  FSETP.GE.FTZ.AND P1, PT, R163, RZ, PT ;  /* 0x000000ffa300720b */ /* 0x000fe20003f36000 */
[----:B------:R-:W-:Y:S01]  /*4f00*/  FMUL.FTZ R152, R159, R152 ;  /* 0x000000989f987220 */ /* 0x000fe20000410000 */
[----:B------:R-:W-:Y:S01]  /*4f10*/  F2FP.F16.F32.PACK_AB R171, R171, R168 ;  /* 0x000000a8abab723e */ /* 0x000fe200000000ff */
[----:B------:R-:W-:Y:S01]  /*4f20*/  FMUL.FTZ R155, R160, R155 ;  /* 0x0000009ba09b7220 */ /* 0x000fe20000410000 */
[----:B------:R-:W-:Y:S02]  /*4f30*/  FSEL R156, R156, R169, P1 ;  /* 0x000000a99c9c7208 */ /* 0x000fe40000800000 */
[----:B------:R-:W-:Y:S01]  /*4f40*/  F2FP.F16.F32.PACK_AB R151, R151, R172 ;  /* 0x000000ac9797723e */ /* 0x000fe200000000ff */
[----:B------:R-:W-:Y:S01]  /*4f50*/  @P0 FADD.FTZ R169, -R169, R17 ;  /* 0x00000011a9a90221 */ /* 0x000fe20000010100 */
[----:B------:R-:W-:Y:S01]  /*4f60*/  F2FP.F16.F32.PACK_AB R155, R155, R152 ;  /* 0x000000989b9b723e */ /* 0x000fe200000000ff */
[----:B------:R-:W-:Y:S01]  /*4f70*/  FMUL.FTZ R163, R163, R156 ;  /* 0x0000009ca3a37220 */ /* 0x000fe20000410000 */
[C---:B------:R-:W-:Y:S01]  /*4f80*/  FADD.FTZ R152, -R167.reuse, R6 ;  /* 0x00000006a7987221 */ /* 0x040fe20000010100 */
[----:B------:R-:W-:Y:S01]  /*4f90*/  FADD.FTZ R156, -R167, R7 ;  /* 0x00000007a79c7221 */ /* 0x000fe20000010100 */
        /* <DEDUP_REMOVED lines=18> */
[--C-:B------:R-:W-:Y:S01]  /*50c0*/  IMAD.IADD R235, R235, 0x1, R6.reuse ;  /* 0x00000001ebeb7824 */ /* 0x100fe200078e0206 */
        /* <DEDUP_REMOVED lines=39> */
.L_x_1485:
[----:B------:R-:W-:Y:S01]  /*5340*/  FSETP.GE.FTZ.AND P0, PT, R154, RZ, PT ;  /* 0x000000ff9a00720b */ /* 0x000fe20003f16000 */
[C---:B------:R-:W-:Y:S01]  /*5350*/  FADD.FTZ R10, -R167.reuse, R10 ;  /* 0x0000000aa70a7221 */ /* 0x040fe20000010100 */
[C---:B------:R-:W-:Y:S01]  /*5360*/  FADD.FTZ R4, -R167.reuse, R11 ;  /* 0x0000000ba7047221 */ /* 0x040fe20000010100 */
[-C--:B------:R-:W-:Y:S01]  /*5370*/  FSEL R152, R152, R167.reuse, P6 ;  /* 0x000000a798987208 */ /* 0x080fe20003000000 */
[C---:B------:R-:W-:Y:S01]  /*5380*/  FADD.FTZ R6, -R167.reuse, R15 ;  /* 0x0000000fa7067221 */ /* 0x040fe20000010100 */
[----:B------:R-:W-:Y:S01]  /*5390*/  FSEL R5, R156, R167, P0 ;  /* 0x000000a79c057208 */ /* 0x000fe20000000000 */
[----:B------:R-:W-:Y:S01]  /*53a0*/  FADD.FTZ R14, -R167, R14 ;  /* 0x0000000ea70e7221 */ /* 0x000fe20000010100 */
[----:B------:R-:W-:Y:S01]  /*53b0*/  FSETP.GE.FTZ.AND P0, PT, R157, RZ, PT ;  /* 0x000000ff9d00720b */ /* 0x000fe20003f16000 */
[----:B------:R-:W-:Y:S01]  /*53c0*/  FMUL.FTZ R152, R153, R152 ;  /* 0x0000009899987220 */ /* 0x000fe20000410000 */
[----:B------:R-:W-:Y:S01]  /*53d0*/  FSETP.GE.FTZ.AND P1, PT, R158, RZ, PT ;  /* 0x000000ff9e00720b */ /* 0x000fe20003f36000 */
[----:B------:R-:W-:Y:S01]  /*53e0*/  FMUL.FTZ R5, R154, R5 ;  /* 0x000000059a057220 */ /* 0x000fe20000410000 */
[-C--:B------:R-:W-:Y:S01]  /*53f0*/  FSEL R10, R10, R167.reuse, P0 ;  /* 0x000000a70a0a7208 */ /* 0x080fe20000000000 */
[----:B------:R-:W-:Y:S01]  /*5400*/  FADD.FTZ R18, -R167, R18 ;  /* 0x00000012a7127221 */ /* 0x000fe20000010100 */
[----:B------:R-:W-:Y:S01]  /*5410*/  FSETP.GE.FTZ.AND P0, PT, R166, RZ, PT ;  /* 0x000000ffa600720b */ /* 0x000fe20003f16000 */
[----:B------:R-:W-:Y:S01]  /*5420*/  STS [R212+-0x2000], R171 ;  /* 0xffe000abd4007388 */ /* 0x000fe20000000800 */
[----:B------:R-:W-:Y:S01]  /*5430*/  FSEL R7, R4, R167, P1 ;  /* 0x000000a704077208 */ /* 0x000fe20000800000 */
[----:B------:R-:W-:Y:S01]  /*5440*/  FMUL.FTZ R10, R157, R10 ;  /* 0x0000000a9d0a7220 */ /* 0x000fe20000410000 */
[----:B------:R-:W-:Y:S01]  /*5450*/  FSETP.GE.FTZ.AND P2, PT, R162, RZ, PT ;  /* 0x000000ffa200720b */ /* 0x000fe20003f56000 */
[----:B------:R-:W-:Y:S01]  /*5460*/  FMUL.FTZ R164, R164, R169 ;  /* 0x000000a9a4a47220 */ /* 0x000fe20000410000 */
[----:B------:R-:W-:Y:S01]  /*5470*/  FSETP.GE.FTZ.AND P3, PT, R161, RZ, PT ;  /* 0x000000ffa100720b */ /* 0x000fe20003f76000 */
[----:B------:R-:W-:Y:S01]  /*5480*/  FMUL.FTZ R7, R158, R7 ;  /* 0x000000079e077220 */ /* 0x000fe20000410000 */
[-C--:B-1----:R-:W-:Y:S01]  /*5490*/  FSEL R9, R6, R167.reuse, P2 ;  /* 0x000000a706097208 */ /* 0x082fe20001000000 */
[----:B------:R-:W-:Y:S01]  /*54a0*/  IMAD R221, R215, UR13, RZ ;  /* 0x0000000dd7dd7c24 */ /* 0x000fe2000f8e02ff */
[----:B------:R-:W-:Y:S02]  /*54b0*/  FSEL R14, R14, R167, P3 ;  /* 0x000000a70e0e7208 */ /* 0x000fe40001800000 */
[----:B------:R-:W-:Y:S01]  /*54c0*/  FSETP.GE.FTZ.AND P1, PT, R165, RZ, PT ;  /* 0x000000ffa500720b */ /* 0x000fe20003f36000 */
[----:B------:R-:W-:Y:S01]  /*54d0*/  FMUL.FTZ R9, R162, R9 ;  /* 0x00000009a2097220 */ /* 0x000fe20000410000 */
[----:B------:R-:W-:Y:S01]  /*54e0*/  F2FP.F16.F32.PACK_AB R13, R5, R152 ;  /* 0x00000098050d723e */ /* 0x000fe200000000ff */
[----:B------:R-:W-:Y:S01]  /*54f0*/  FMUL.FTZ R14, R161, R14 ;  /* 0x0000000ea10e7220 */ /* 0x000fe20000410000 */
[----:B------:R-:W-:Y:S01]  /*5500*/  FSEL R18, R18, R167, P1 ;  /* 0x000000a712127208 */ /* 0x000fe20000800000 */
[----:B------:R-:W-:Y:S01]  /*5510*/  @P0 FADD.FTZ R167, -R167, R19 ;  /* 0x00000013a7a70221 */ /* 0x000fe20000010100 */
[----:B------:R-:W-:Y:S01]  /*5520*/  F2FP.F16.F32.PACK_AB R73, R7, R10 ;  /* 0x0000000a0749723e */ /* 0x000fe200000000ff */
[----:B------:R-:W-:Y:S01]  /*5530*/  STS [R212+-0x1c00], R13 ;  /* 0xffe4000dd4007388 */ /* 0x000fe20000000800 */
[----:B------:R-:W-:Y:S01]  /*5540*/  F2FP.F16.F32.PACK_AB R81, R9, R14 ;  /* 0x0000000e0951723e */ /* 0x000fe200000000ff */
[----:B------:R-:W-:Y:S01]  /*5550*/  FMUL.FTZ R18, R165, R18 ;  /* 0x00000012a5127220 */ /* 0x000fe20000410000 */
[----:B------:R-:W-:Y:S02]  /*5560*/  FMUL.FTZ R167, R166, R167 ;  /* 0x000000a7a6a77220 */ /* 0x000fe40000410000 */
[----:B------:R-:W-:Y:S01]  /*5570*/  STS [R240+-0x2000], R151 ;  /* 0xffe00097f0007388 */ /* 0x000fe20000000800 */
[----:B------:R-:W-:Y:S04]  /*5580*/  F2FP.F16.F32.PACK_AB R163, R164, R163 ;  /* 0x000000a3a4a3723e */ /* 0x000fe800000000ff */
[----:B------:R-:W-:Y:S01]  /*5590*/  STS [R240+-0x1c00], R73 ;  /* 0xffe40049f0007388 */ /* 0x000fe20000000800 */
[----:B------:R-:W-:Y:S04]  /*55a0*/  F2FP.F16.F32.PACK_AB R167, R167, R18 ;  /* 0x00000012a7a7723e */ /* 0x000fe800000000ff */
[----:B------:R-:W-:Y:S05]  /*55b0*/  STS [R214+-0x2000], R155 ;  /* 0xffe0009bd6007388 */ /* 0x000fea0000000800 */
[----:B------:R-:W-:Y:S05]  /*55c0*/  STS [R214+-0x1c00], R81 ;  /* 0xffe40051d6007388 */ /* 0x000fea0000000800 */
[----:B------:R-:W-:Y:S05]  /*55d0*/  STS [R218+-0x2000], R163 ;  /* 0xffe000a3da007388 */ /* 0x000fea0000000800 */
[----:B------:R-:W-:Y:S01]  /*55e0*/  STS [R218+-0x1c00], R167 ;  /* 0xffe400a7da007388 */ /* 0x000fe20000000800 */
[----:B------:R-:W-:Y:S06]  /*55f0*/  BAR.SYNC.DEFER_BLOCKING 0x0 ;  /* 0x0000000000007b1d */ /* 0x000fec0000010000 */
[----:B------:R-:W-:Y:S05]  /*5600*/  LDSM.16.MT88.4 R4, [R191] ;  /* 0x00000000bf04783b */ /* 0x000fea0000004200 */
        /* <DEDUP_REMOVED lines=117> */
.L_x_1486:
[----:B------:R-:W-:Y:S01]  /*5d60*/  LDSM.16.M88.4 R148, [R192+0x1e000] ;  /* 0x01e00000c094783b */ /* 0x000fe20000000200 */
[----:B------:R-:W-:Y:S02]  /*5d70*/  ISETP.GT.AND P3, PT, R236, RZ, PT ;  /* 0x000000ffec00720c */ /* 0x000fe40003f64270 */
        /* <DEDUP_REMOVED lines=94> */
[C---:B------:R-:W-:Y:S03]  /*6360*/  LEA R164, P0, R221.reuse, R148, 0x5 ;  /* 0x00000094dda47211 */ /* 0x040fe600078028ff */
        /* <DEDUP_REMOVED lines=161> */
[----:B------:R-:W-:Y:S01]  /*6d80*/  LOP3.LUT R4, R236, 0x1, RZ, 0xc0, !PT ;  /* 0x00000001ec047812 */ /* 0x000fe200078ec0ff */
        /* <DEDUP_REMOVED lines=23> */
[----:B------:R-:W1:Y:S01]  /*6f00*/  LDCU UR4, c[0x0][0x500] ;  /* 0x0000a000ff0477ac */ /* 0x000e620008000800 */
[----:B------:R-:W-:Y:S02]  /*6f10*/  LOP3.LUT P0, RZ, R216, 0x10, RZ, 0xc0, !PT ;  /* 0x00000010d8ff7812 */ /* 0x000fe4000780c0ff */
[C---:B------:R-:W-:Y:S01]  /*6f20*/  IADD3 R5, PT, PT, R211.reuse, 0x40, RZ ;  /* 0x00000040d3057810 */ /* 0x040fe20007ffe0ff */
[----:B------:R-:W2:Y:S10]  /*6f30*/  LDCU UR5, c[0x0][0x4fc] ;  /* 0x00009f80ff0577ac */ /* 0x000eb40008000800 */
[----:B------:R-:W-:-:S02]  /*6f40*/  @P0 IADD3 R5, PT, PT, R211, -0x40, RZ ;  /* 0xffffffc0d3050810 */ /* 0x000fc40007ffe0ff */
[----:B------:R-:W-:Y:S01]  /*6f50*/  ISETP.NE.AND P0, PT, R239, -0x1, PT ;  /* 0xffffffffef00780c */ /* 0x000fe20003f05270 */
        /* <DEDUP_REMOVED lines=66> */
[----:B--2---:R-:W-:Y:S01]  /*7380*/  FMUL.FTZ R20, R20, UR5 ;  /* 0x0000000514147c20 */ /* 0x004fe20008410000 */
        /* <DEDUP_REMOVED lines=129> */
[----:B------:R-:W1:Y:S04]  /*7ba0*/  LDCU.64 UR4, c[0x0][0x5a8] ;  /* 0x0000b500ff0477ac */ /* 0x000e680008000a00 */
[----:B--2---:R-:W-:Y:S02]  /*7bb0*/  IMAD R5, R5, UR10, RZ ;  /* 0x0000000a05057c24 */ /* 0x004fe4000f8e02ff */
[----:B------:R-:W-:-:S04]  /*7bc0*/  IMAD.WIDE.U32 R6, R238, UR10, RZ ;  /* 0x0000000aee067c25 */ /* 0x000fc8000f8e00ff */
[----:B------:R-:W-:-:S05]  /*7bd0*/  IMAD R0, R238, UR11, R5 ;  /* 0x0000000bee007c24 */ /* 0x000fca000f8e0205 */
[----:B------:R-:W-:-:S03]  /*7be0*/  IADD3 R7, PT, PT, R7, R0, RZ ;  /* 0x0000000007077210 */ /* 0x000fc60007ffe0ff */
[----:B-1----:R-:W-:-:S04]  /*7bf0*/  IMAD.WIDE.U32 R42, R201, UR4, R6 ;  /* 0x00000004c92a7c25 */ /* 0x002fc8000f8e0006 */
[----:B------:R-:W-:Y:S01]  /*7c00*/  IMAD R40, R201, UR5, R43 ;  /* 0x00000005c9287c24 */ /* 0x000fe2000f8e022b */
[----:B------:R-:W-:Y:S05]  /*7c10*/  BRA `(.L_x_1489) ;  /* 0x0000000000147947 */ /* 0x000fea0003800000 */
.L_x_1488:
[----:B------:R-:W2:Y:S01]  /*7c20*/  LDCU.64 UR10, c[0x0][0x5c0] ;  /* 0x0000b800ff0a77ac */ /* 0x000ea20008000a00 */
[----:B-1----:R-:W-:-:S05]  /*7c30*/  IADD3 R42, PT, PT, R238, R239, RZ ;  /* 0x000000efee2a7210 */ /* 0x002fca0007ffe0ff */
[C---:B--2---:R-:W-:Y:S02]  /*7c40*/  IMAD R40, R42.reuse, UR11, RZ ;  /* 0x0000000b2a287c24 */ /* 0x044fe4000f8e02ff */
[----:B------:R-:W-:-:S05]  /*7c50*/  IMAD.WIDE.U32 R42, R42, UR10, RZ ;  /* 0x0000000a2a2a7c25 */ /* 0x000fca000f8e00ff */
[----:B------:R-:W-:Y:S02]  /*7c60*/  IADD3 R40, PT, PT, R43, R40, RZ ;  /* 0x000000282b287210 */ /* 0x000fe40007ffe0ff */
.L_x_1489:
        /* <DEDUP_REMOVED lines=12> */
.L_x_1490:
[----:B------:R-:W1:Y:S01]  /*7d30*/  LDCU.64 UR6, c[0x0][0x5c8] ;  /* 0x0000b900ff0677ac */ /* 0x000e620008000a00 */
[----:B------:R-:W-:-:S05]  /*7d40*/  IADD3 R4, PT, PT, R238, R239, RZ ;  /* 0x000000efee047210 */ /* 0x000fca0007ffe0ff */
[C---:B-1----:R-:W-:Y:S02]  /*7d50*/  IMAD R0, R4.reuse, UR7, RZ ;  /* 0x0000000704007c24 */ /* 0x042fe4000f8e02ff */
[----:B------:R-:W-:-:S05]  /*7d60*/  IMAD.WIDE.U32 R4, R4, UR6, RZ ;  /* 0x0000000604047c25 */ /* 0x000fca000f8e00ff */
[----:B------:R-:W-:Y:S02]  /*7d70*/  IADD3 R0, PT, PT, R5, R0, RZ ;  /* 0x0000000005007210 */ /* 0x000fe40007ffe0ff */
[----:B------:R-:W-:-:S07]  /*7d80*/  MOV R2, R4 ;  /* 0x0000000400027202 */ /* 0x000fce0000000f00 */
.L_x_1491:
[----:B------:R-:W-:Y:S01]  /*7d90*/  BAR.SYNC.DEFER_BLOCKING 0x0 ;  /* 0x0000000000007b1d */ /* 0x000fe20000010000 */
[----:B------:R-:W-:Y:S01]  /*7da0*/  USHF.R.S32.HI UR12, URZ, 0x1f, UR27 ;  /* 0x0000001fff0c7899 */ /* 0x000fe2000801141b */
[----:B------:R-:W-:Y:S01]  /*7db0*/  MOV R59, RZ ;  /* 0x000000ff003b7202 */ /* 0x000fe20000000f00 */
[----:B------:R-:W-:Y:S01]  /*7dc0*/  IMAD.U32 R41, RZ, RZ, UR10 ;  /* 0x0000000aff297e24 */ /* 0x000fe2000f8e00ff */
[----:B------:R-:W-:Y:S01]  /*7dd0*/  MOV R52, UR6 ;  /* 0x0000000600347c02 */ /* 0x000fe20008000f00 */
[----:B------:R-:W-:Y:S01]  /*7de0*/  IMAD.MOV.U32 R58, RZ, RZ, R204 ;  /* 0x000000ffff3a7224 */ /* 0x000fe200078e00cc */
[----:B------:R-:W1:Y:S01]  /*7df0*/  LDCU.64 UR4, c[0x0][0x5d8] ;  /* 0x0000bb00ff0477ac */ /* 0x000e620008000a00 */
[----:B------:R-:W-:Y:S01]  /*7e00*/  VIADD R237, R237, -UR27 ;  /* 0x8000001beded7c36 */ /* 0x000fe20008000000 */
[----:B------:R-:W-:Y:S01]  /*7e10*/  BSSY.RECONVERGENT B0, `(.L_x_1492) ;  /* 0x0000027000007945 */ /* 0x000fe20003800200 */
[----:B------:R-:W-:Y:S01]  /*7e20*/  IMAD.WIDE.U32 R44, R41, UR27, R58 ;  /* 0x0000001b292c7c25 */ /* 0x000fe2000f8e003a */
[----:B------:R-:W-:-:S02]  /*7e30*/  UIMAD UR13, UR12, UR10, URZ ;  /* 0x0000000a0c0d72a4 */ /* 0x000fc4000f8e02ff */
[-C--:B------:R-:W-:Y:S02]  /*7e40*/  ISETP.GE.AND P3, PT, R205, R237.reuse, PT ;  /* 0x000000edcd00720c */ /* 0x080fe40003f66270 */
[----:B------:R-:W-:Y:S01]  /*7e50*/  UIMAD UR13, UR27, UR11, UR13 ;  /* 0x0000000b1b0d72a4 */ /* 0x000fe2000f8e020d */
[----:B------:R-:W-:Y:S02]  /*7e60*/  IADD3 R60, P0, PT, R42, R44, RZ ;  /* 0x0000002c2a3c7210 */ /* 0x000fe40007f1e0ff */
[----:B------:R-:W-:-:S03]  /*7e70*/  ISETP.GE.AND P5, PT, R208, R237, PT ;  /* 0x000000edd000720c */ /* 0x000fc60003fa6270 */
[----:B------:R-:W-:Y:S02]  /*7e80*/  IADD3.X R61, PT, PT, R40, UR13, R45, P0, !PT ;  /* 0x0000000d283d7c10 */ /* 0x000fe400087fe42d */
        /* <DEDUP_REMOVED lines=20> */
[----:B------:R-:W-:-:S04]  /*7fd0*/  IMAD.WIDE.U32 R64, R205, UR10, R56 ;  /* 0x0000000acd407c25 */ /* 0x000fc8000f8e0038 */
[----:B------:R-:W-:Y:S01]  /*7fe0*/  IMAD R56, R205, UR11, R65 ;  /* 0x0000000bcd387c24 */ /* 0x000fe2000f8e0241 */
        /* <DEDUP_REMOVED lines=9> */
.L_x_1493:
[----:B------:R-:W-:Y:S05]  /*8080*/  BSYNC.RECONVERGENT B0 ;  /* 0x0000000000007941 */ /* 0x000fea0003800200 */
.L_x_1492:
[----:B------:R-:W-:Y:S04]  /*8090*/  BSSY.RECONVERGENT B0, `(.L_x_1494) ;  /* 0x0000012000007945 */ /* 0x000fe80003800200 */
        /* <DEDUP_REMOVED lines=17> */
.L_x_1495:
[----:B------:R-:W-:Y:S05]  /*81b0*/  BSYNC.RECONVERGENT B0 ;  /* 0x0000000000007941 */ /* 0x000fea0003800200 */
.L_x_1494:
[----:B------:R-:W2:Y:S01]  /*81c0*/  LDCU.64 UR4, c[0x0][0x5e0] ;  /* 0x0000bc00ff0477ac */ /* 0x000ea20008000a00 */
[----:B---34-:R-:W-:Y:S01]  /*81d0*/  IMAD.WIDE.U32 R28, R52, UR27, R58 ;  /* 0x0000001b341c7c25 */ /* 0x018fe2000f8e003a */
[----:B------:R-:W-:Y:S01]  /*81e0*/  BSSY.RECONVERGENT B0, `(.L_x_1496) ;  /* 0x0000015000007945 */ /* 0x000fe20003800200 */
[----:B------:R-:W-:Y:S01]  /*81f0*/  UIMAD UR12, UR12, UR6, URZ ;  /* 0x000000060c0c72a4 */ /* 0x000fe2000f8e02ff */
[----:B-1----:R-:W-:-:S03]  /*8200*/  IADD3 R32, P0, PT, R2, R28, RZ ;  /* 0x0000001c02207210 */ /* 0x002fc60007f1e0ff */
[----:B------:R-:W-:-:S06]  /*8210*/  UIMAD UR12, UR27, UR7, UR12 ;  /* 0x000000071b0c72a4 */ /* 0x000fcc000f8e020c */
[----:B------:R-:W-:-:S03]  /*8220*/  IADD3.X R33, PT, PT, R0, UR12, R29, P0, !PT ;  /* 0x0000000c00217c10 */ /* 0x000fc600087fe41d */
[----:B--2---:R-:W-:-:S04]  /*8230*/  IMAD.WIDE.U32 R32, R200, UR4, R32 ;  /* 0x00000004c8207c25 */ /* 0x004fc8000f8e0020 */
[----:B------:R-:W-:Y:S01]  /*8240*/  IMAD R29, R200, UR5, R33 ;  /* 0x00000005c81d7c24 */ /* 0x000fe2000f8e0221 */
[----:B------:R-:W-:Y:S06]  /*8250*/  @P3 BRA `(.L_x_1497) ;  /* 0x0000000000343947 */ /* 0x000fec0003800000 */
[----:B------:R-:W1:Y:S01]  /*8260*/  LDCU UR10, c[0x0][0x440] ;  /* 0x00008800ff0a77ac */ /* 0x000e620008000800 */
[----:B------:R-:W-:Y:S01]  /*8270*/  IMAD.MOV.U32 R28, RZ, RZ, R32 ;  /* 0x000000ffff1c7224 */ /* 0x000fe200078e0020 */
[----:B------:R-:W2:Y:S03]  /*8280*/  LDCU.64 UR4, c[0x0][0x568] ;  /* 0x0000ad00ff0477ac */ /* 0x000ea60008000a00 */
        /* <DEDUP_REMOVED lines=10> */
.L_x_1497:
[----:B------:R-:W-:Y:S05]  /*8330*/  BSYNC.RECONVERGENT B0 ;  /* 0x0000000000007941 */ /* 0x000fea0003800200 */
.L_x_1496:
[----:B------:R-:W-:Y:S05]  /*8340*/  @P5 BRA `(.L_x_1457) ;  /* 0x00000000003c5947 */ /* 0x000fea0003800000 */
[----:B------:R-:W2:Y:S01]  /*8350*/  LDCU UR10, c[0x0][0x440] ;  /* 0x00008800ff0a77ac */ /* 0x000ea20008000800 */
[----:B------:R-:W-:Y:S02]  /*8360*/  IMAD R53, R53, UR6, RZ ;  /* 0x0000000635357c24 */ /* 0x000fe4000f8e02ff */
[----:B------:R-:W-:Y:S01]  /*8370*/  IMAD.MOV.U32 R28, RZ, RZ, R32 ;  /* 0x000000ffff1c7224 */ /* 0x000fe200078e0020 */
[----:B------:R-:W3:Y:S01]  /*8380*/  LDCU.64 UR4, c[0x0][0x568] ;  /* 0x0000ad00ff0477ac */ /* 0x000ee20008000a00 */
[C---:B------:R-:W-:Y:S02]  /*8390*/  IMAD R53, R54.reuse, UR7, R53 ;  /* 0x0000000736357c24 */ /* 0x040fe4000f8e0235 */
[----:B-1----:R-:W-:-:S04]  /*83a0*/  IMAD.WIDE.U32 R8, R54, UR6, R28 ;  /* 0x0000000636087c25 */ /* 0x002fc8000f8e001c */
[----:B------:R-:W-:Y:S01]  /*83b0*/  IMAD.IADD R53, R53, 0x1, R9 ;  /* 0x0000000135357824 */ /* 0x000fe200078e0209 */
        /* <DEDUP_REMOVED lines=8> */
.L_x_1457:
[----:B------:R-:W-:Y:S05]  /*8440*/  BSYNC.RECONVERGENT B1 ;  /* 0x0000000000017941 */ /* 0x000fea0003800200 */
.L_x_1435:
        /* <DEDUP_REMOVED lines=11> */
.L_x_1499:
        /* <DEDUP_REMOVED lines=16> */
.L_x_2180:


//--------------------- .text._ZN5flash44flash_bwd_dq_dk_dv_loop_seqk_parallel_kernelI23Flash_bwd_kernel_traitsILi192ELi64ELi64ELi8ELi4ELi2ELi2ELb0ELb0EN7cutlass6half_tE19Flash_kernel_traitsILi192ELi64ELi64ELi8ES3_EELb0ELb0ELb0ELb0ELb0ELb0ELb1EEEvNS_16Flash_bwd_paramsE --------------------------
	.section	.text._ZN5flash44flash_bwd_dq_dk_dv_loop_seqk_parallel_kernelI23Flash_bwd_kernel_traitsILi192ELi64ELi64ELi8ELi4ELi2ELi2ELb0ELb0EN7cutlass6half_tE19Flash_kernel_traitsILi192ELi64ELi64ELi8ES3_EELb0ELb0ELb0ELb0ELb0ELb0ELb1EEEvNS_16Flash_bwd_paramsE,"ax",@progbits
	.align	128
        .global         _ZN5flash44flash_bwd_dq_dk_dv_loop_seqk_parallel_kernelI23Flash_bwd_kernel_traitsILi192ELi64ELi64ELi8ELi4ELi2ELi2ELb0ELb0EN7cutlass6half_tE19Flash_kernel_traitsILi192ELi64ELi64ELi8ES3_EELb0ELb0ELb0ELb0ELb0ELb0ELb1EEEvNS_16Flash_bwd_paramsE
        .type           _ZN5flash44flash_bwd_dq_dk_dv_loop_seqk_parallel_kernelI23Flash_bwd_kernel_traitsILi192ELi64ELi64ELi8ELi4ELi2ELi2ELb0ELb0EN7cutlass6half_tE19Flash_kernel_traitsILi192ELi64ELi64ELi8ES3_EELb0ELb0ELb0ELb0ELb0ELb0ELb1EEEvNS_16Flash_bwd_paramsE,@function
        .size           _ZN5flash44flash_bwd_dq_dk_dv_loop_seqk_parallel_kernelI23Flash_bwd_kernel_traitsILi192ELi64ELi64ELi8ELi4ELi2ELi2ELb0ELb0EN7cutlass6half_tE19Flash_kernel_traitsILi192ELi64ELi64ELi8ES3_EELb0ELb0ELb0ELb0ELb0ELb0ELb1EEEvNS_16Flash_bwd_paramsE,(.L_x_2181 - _ZN5flash44flash_bwd_dq_dk_dv_loop_seqk_parallel_kernelI23Flash_bwd_kernel_traitsILi192ELi64ELi64ELi8ELi4ELi2ELi2ELb0ELb0EN7cutlass6half_tE19Flash_kernel_traitsILi192ELi64ELi64ELi8ES3_EELb0ELb0ELb0ELb0ELb0ELb0ELb1EEEvNS_16Flash_bwd_paramsE)
        .other          _ZN5flash44flash_bwd_dq_dk_dv_loop_seqk_parallel_kernelI23Flash_bwd_kernel_traitsILi192ELi64ELi64ELi8ELi4ELi2ELi2ELb0ELb0EN7cutlass6half_tE19Flash_kernel_traitsILi192ELi64ELi64ELi8ES3_EELb0ELb0ELb0ELb0ELb0ELb0ELb1EEEvNS_16Flash_bwd_paramsE,@"STO_CUDA_ENTRY STV_DEFAULT"
_ZN5flash44flash_bwd_dq_dk_dv_loop_seqk_parallel_kernelI23Flash_bwd_kernel_traitsILi192ELi64ELi64ELi8ELi4ELi2ELi2ELb0ELb0EN7cutlass6half_tE19Flash_kernel_traitsILi192ELi64ELi64ELi8ES3_EELb0ELb0ELb0ELb0ELb0ELb0ELb1EEEvNS_16Flash_bwd_paramsE:
.text._ZN5flash44flash_bwd_dq_dk_dv_loop_seqk_parallel_kernelI23Flash_bwd_kernel_traitsILi192ELi64ELi64ELi8ELi4ELi2ELi2ELb0ELb0EN7cutlass6half_tE19Flash_kernel_traitsILi192ELi64ELi64ELi8ES3_EELb0ELb0ELb0ELb0ELb0ELb0ELb1EEEvNS_16Flash_bwd_paramsE:
        /* <DEDUP_REMOVED lines=12> */
[----:B------:R-:W-:Y:S01]  /*00c0*/  IMAD.U32 R207, RZ, RZ, UR5 ;  /* 0x00000005ffcf7e24 */ /* 0x000fe2000f8e00ff */
        /* <DEDUP_REMOVED lines=25> */
[----:B------:R-:W-:Y:S01]  /*0260*/  UIADD3 UR4, UPT, UPT, UR6, 0x12000, URZ ;  /* 0x0001200006047890 */ /* 0x000fe2000fffe0ff */
[----:B------:R-:W-:Y:S02]  /*0270*/  LOP3.LUT R215, R8, 0x1c0, R7, 0xf8, !PT ;  /* 0x000001c008d77812 */ /* 0x000fe400078ef807 */
[----:B------:R-:W-:Y:S02]  /*0280*/  LOP3.LUT R203, R203, 0x7, R4, 0xf8, !PT ;  /* 0x00000007cbcb7812 */ /* 0x000fe400078ef804 */
[----:B------:R-:W-:Y:S01]  /*0290*/  LOP3.LUT R215, R0, R215, RZ, 0xfc, !PT ;  /* 0x000000d700d77212 */ /* 0x000fe200078efcff */
[----:B------:R-:W-:Y:S01]  /*02a0*/  IMAD.SHL.U32 R0, R204, 0x40, RZ ;  /* 0x00000040cc007824 */ /* 0x000fe200078e00ff */
[----:B------:R-:W-:-:S02]  /*02b0*/  LOP3.LUT R4, R2, 0x200, RZ, 0xc0, !PT ;  /* 0x0000020002047812 */ /* 0x000fc400078ec0ff */
[----:B------:R-:W-:Y:S02]  /*02c0*/  SHF.R.U32.HI R206, RZ, 0x3, R204 ;  /* 0x00000003ffce7819 */ /* 0x000fe400000116cc */
[----:B------:R-:W-:Y:S02]  /*02d0*/  LOP3.LUT R9, R4, 0x3800, R7, 0xf8, !PT ;  /* 0x0000380004097812 */ /* 0x000fe400078ef807 */
[----:B------:R-:W-:Y:S01]  /*02e0*/  LOP3.LUT R7, R7, 0x1c0, RZ, 0xc0, !PT ;  /* 0x000001c007077812 */ /* 0x000fe200078ec0ff */
[----:B------:R-:W-:Y:S01]  /*02f0*/  VIADD R210, R206, 0x20 ;  /* 0x00000020ced27836 */ /* 0x000fe20000000000 */
[----:B------:R-:W-:Y:S02]  /*0300*/  LOP3.LUT R4, R0, 0x1c0, RZ, 0xc0, !PT ;  /* 0x000001c000047812 */ /* 0x000fe400078ec0ff */
[----:B------:R-:W-:Y:S02]  /*0310*/  LOP3.LUT R3, R6, 0x10, RZ, 0xc0, !PT ;  /* 0x0000001006037812 */ /* 0x000fe400078ec0ff */
[----:B------:R-:W-:-:S02]  /*0320*/  LOP3.LUT R214, R7, 0x18, R206, 0xf8, !PT ;  /* 0x0000001807d67812 */ /* 0x000fc400078ef8ce */
[----:B------:R-:W-:Y:S02]  /*0330*/  LOP3.LUT R7, R4, 0x38, R205, 0xf8, !PT ;  /* 0x0000003804077812 */ /* 0x000fe400078ef8cd */
[----:B------:R-:W-:Y:S02]  /*0340*/  LOP3.LUT R4, R3, 0x8, R204, 0xf8, !PT ;  /* 0x0000000803047812 */ /* 0x000fe400078ef8cc */
[----:B------:R-:W-:Y:S02]  /*0350*/  LOP3.LUT R8, R2, 0x400, RZ, 0xc0, !PT ;  /* 0x0000040002087812 */ /* 0x000fe400078ec0ff */
[C---:B------:R-:W-:Y:S02]  /*0360*/  LOP3.LUT R3, R7.reuse, 0x8, R6, 0x78, !PT ;  /* 0x0000000807037812 */ /* 0x040fe400078e7806 */
[----:B------:R-:W-:Y:S02]  /*0370*/  LOP3.LUT R191, R4, R7, RZ, 0x3c, !PT ;  /* 0x0000000704bf7212 */ /* 0x000fe400078e3cff */
[----:B------:R-:W-:-:S02]  /*0380*/  LOP3.LUT R194, R7, 0x8, R204, 0x78, !PT ;  /* 0x0000000807c27812 */ /* 0x000fc400078e78cc */
[--C-:B------:R-:W-:Y:S02]  /*0390*/  LOP3.LUT R11, R8, 0x6, R5.reuse, 0xf8, !PT ;  /* 0x00000006080b7812 */ /* 0x100fe400078ef805 */
[----:B------:R-:W-:Y:S02]  /*03a0*/  LOP3.LUT R214, R214, 0x38, R5, 0x78, !PT ;  /* 0x00000038d6d67812 */ /* 0x000fe400078e7805 */
[----:B------:R-:W-:Y:S02]  /*03b0*/  LOP3.LUT R7, R0, 0x200, RZ, 0xc0, !PT ;  /* 0x0000020000077812 */ /* 0x000fe400078ec0ff */
[----:B--2---:R-:W-:Y:S02]  /*03c0*/  LEA R208, P0, R202, R208, 0x2 ;  /* 0x000000d0cad07211 */ /* 0x004fe400078010ff */
[----:B------:R-:W-:Y:S02]  /*03d0*/  LOP3.LUT R5, R5, 0x20, RZ, 0xc0, !PT ;  /* 0x0000002005057812 */ /* 0x000fe400078ec0ff */
[----:B------:R-:W-:-:S02]  /*03e0*/  LOP3.LUT R198, R7, 0xc00, R2, 0xf8, !PT ;  /* 0x00000c0007c67812 */ /* 0x000fc400078ef802 */
[----:B------:R-:W-:Y:S02]  /*03f0*/  LOP3.LUT R190, R7, 0x400, R2, 0xf8, !PT ;  /* 0x0000040007be7812 */ /* 0x000fe400078ef802 */
[----:B------:R-:W-:Y:S02]  /*0400*/  R2P PR, R204, 0xe ;  /* 0x0000000ecc007804 */ /* 0x000fe40000000000 */
[----:B------:R-:W-:Y:S02]  /*0410*/  LOP3.LUT R5, R5, 0x18, R206, 0xf8, !PT ;  /* 0x0000001805057812 */ /* 0x000fe400078ef8ce */
[-C--:B------:R-:W-:Y:S02]  /*0420*/  LOP3.LUT R198, R198, R3.reuse, RZ, 0xfc, !PT ;  /* 0x00000003c6c67212 */ /* 0x080fe400078efcff */
[----:B------:R-:W-:Y:S02]  /*0430*/  LOP3.LUT R190, R190, R3, RZ, 0xfc, !PT ;  /* 0x00000003bebe7212 */ /* 0x000fe400078efcff */
[----:B------:R-:W-:-:S02]  /*0440*/  LOP3.LUT R4, R5, 0x1c0, R0, 0xf8, !PT ;  /* 0x000001c005047812 */ /* 0x000fc400078ef800 */
[----:B------:R-:W-:Y:S02]  /*0450*/  LOP3.LUT R3, R205, 0x1f8, RZ, 0xc0, !PT ;  /* 0x000001f8cd037812 */ /* 0x000fe400078ec0ff */
[----:B------:R-:W-:Y:S02]  /*0460*/  LEA R215, R215, UR5, 0x1 ;  /* 0x00000005d7d77c11 */ /* 0x000fe4000f8e08ff */
[----:B------:R-:W-:Y:S02]  /*0470*/  LOP3.LUT R194, R9, R194, RZ, 0xfc, !PT ;  /* 0x000000c209c27212 */ /* 0x000fe400078efcff */
[----:B------:R-:W-:Y:S01]  /*0480*/  LOP3.LUT R191, R191, 0x200, R2, 0xf8, !PT ;  /* 0x00000200bfbf7812 */ /* 0x000fe200078ef802 */
[C---:B------:R-:W-:Y:S01]  /*0490*/  VIADD R217, R215.reuse, 0x20 ;  /* 0x00000020d7d97836 */ /* 0x040fe20000000000 */
[----:B------:R-:W-:Y:S01]  /*04a0*/  LOP3.LUT R195, R4, 0x38, R205, 0x78, !PT ;  /* 0x0000003804c37812 */ /* 0x000fe200078e78cd */
[----:B------:R-:W-:Y:S01]  /*04b0*/  @P3 VIADD R217, R215, 0xffffffe0 ;  /* 0xffffffe0d7d93836 */ /* 0x000fe20000000000 */
[----:B------:R-:W-:-:S02]  /*04c0*/  LOP3.LUT R216, R3, 0x38, R204, 0x78, !PT ;  /* 0x0000003803d87812 */ /* 0x000fc400078e78cc */
[C---:B------:R-:W-:Y:S02]  /*04d0*/  SEL R187, R220.reuse, 0xfffffff0, !P1 ;  /* 0xfffffff0dcbb7807 */ /* 0x040fe40004800000 */
[----:B------:R-:W-:Y:S02]  /*04e0*/  SEL R220, R220, 0xfffffff0, !P2 ;  /* 0xfffffff0dcdc7807 */ /* 0x000fe40005000000 */
[----:B------:R-:W-:Y:S01]  /*04f0*/  SEL R193, R193, 0xffffffc0, !P2 ;  /* 0xffffffc0c1c17807 */ /* 0x000fe20005000000 */
[----:B------:R-:W-:Y:S01]  /*0500*/  IMAD.SHL.U32 R187, R187, 0x2, RZ ;  /* 0x00000002bbbb7824 */ /* 0x000fe200078e00ff */
[----:B------:R-:W-:Y:S01]  /*0510*/  LEA R194, R194, UR4, 0x1 ;  /* 0x00000004c2c27c11 */ /* 0x000fe2000f8e08ff */
[----:B------:R-:W-:Y:S01]  /*0520*/  IMAD.IADD R235, R215, 0x1, R220 ;  /* 0x00000001d7eb7824 */ /* 0x000fe200078e02dc */
[----:B------:R-:W-:Y:S01]  /*0530*/  LEA R191, R191, UR5, 0x1 ;  /* 0x00000005bfbf7c11 */ /* 0x000fe2000f8e08ff */
[----:B------:R-:W-:Y:S01]  /*0540*/  IMAD.IADD R220, R220, 0x1, R217 ;  /* 0x00000001dcdc7824 */ /* 0x000fe200078e02d9 */
[----:B------:R-:W-:Y:S01]  /*0550*/  LEA R198, R198, UR6, 0x1 ;  /* 0x00000006c6c67c11 */ /* 0x000fe2000f8e08ff */
[C---:B------:R-:W-:Y:S01]  /*0560*/  IMAD.IADD R192, R193.reuse, 0x1, R194 ;  /* 0x00000001c1c07824 */ /* 0x040fe200078e02c2 */
[----:B------:R-:W-:Y:S01]  /*0570*/  LEA R190, R190, UR6, 0x1 ;  /* 0x00000006bebe7c11 */ /* 0x000fe2000f8e08ff */
[----:B------:R-:W-:Y:S01]  /*0580*/  IMAD.IADD R189, R193, 0x1, R191 ;  /* 0x00000001c1bd7824 */ /* 0x000fe200078e02bf */
[----:B------:R-:W-:Y:S01]  /*0590*/  LOP3.LUT R214, R11, R214, RZ, 0xfc, !PT ;  /* 0x000000d60bd67212 */ /* 0x000fe200078efcff */
[----:B------:R-:W-:Y:S01]  /*05a0*/  IMAD.IADD R196, R198, 0x1, R193 ;  /* 0x00000001c6c47824 */ /* 0x000fe200078e02c1 */
[----:B------:R-:W-:Y:S01]  /*05b0*/  LOP3.LUT R195, R195, 0x200, R0, 0xf8, !PT ;  /* 0x00000200c3c37812 */ /* 0x000fe200078ef800 */
[----:B------:R-:W-:Y:S01]  /*05c0*/  IMAD.IADD R2, R193, 0x1, R190 ;  /* 0x00000001c1027824 */ /* 0x000fe200078e02be */
[----:B------:R-:W-:-:S02]  /*05d0*/  LOP3.LUT R212, R205, 0x38, RZ, 0xc0, !PT ;  /* 0x00000038cdd47812 */ /* 0x000fc400078ec0ff */
[----:B------:R-:W-:Y:S02]  /*05e0*/  LOP3.LUT R216, R216, 0x1e00, R205, 0xf8, !PT ;  /* 0x00001e00d8d87812 */ /* 0x000fe400078ef8cd */
[----:B------:R-:W-:Y:S02]  /*05f0*/  LEA.HI.X R209, R202, R209, RZ, 0x2, P0 ;  /* 0x000000d1cad17211 */ /* 0x000fe400000f14ff */
[----:B------:R-:W-:Y:S02]  /*0600*/  SHF.R.U32.HI R204, RZ, 0x5, R204 ;  /* 0x00000005ffcc7819 */ /* 0x000fe400000116cc */
[C---:B------:R-:W-:Y:S02]  /*0610*/  LOP3.LUT R213, R212.reuse, 0x40, RZ, 0xfc, !PT ;  /* 0x00000040d4d57812 */ /* 0x040fe400078efcff */
[----:B------:R-:W-:Y:S02]  /*0620*/  LOP3.LUT R211, R212, 0x80, RZ, 0xfc, !PT ;  /* 0x00000080d4d37812 */ /* 0x000fe400078efcff */
[----:B------:R-:W-:-:S02]  /*0630*/  LEA R216, R216, UR6, 0x1 ;  /* 0x00000006d8d87c11 */ /* 0x000fc4000f8e08ff */
[----:B------:R-:W-:Y:S02]  /*0640*/  LEA R214, R214, UR4, 0x1 ;  /* 0x00000004d6d67c11 */ /* 0x000fe4000f8e08ff */
[----:B---34-:R-:W-:-:S07]  /*0650*/  LEA R195, R195, UR6, 0x1 ;  /* 0x00000006c3c37c11 */ /* 0x018fce000f8e08ff */
.L_x_1565:
[----:B------:R-:W1:Y:S01]  /*0660*/  LDCU.64 UR6, c[0x0][0x470] ;  /* 0x00008e00ff0677ac */ /* 0x000e620008000a00 */
[----:B------:R-:W2:Y:S01]  /*0670*/  LDC.64 R4, c[0x0][0x460] ;  /* 0x00011800ff047b82 */ /* 0x000ea20000000a00 */
        /* <DEDUP_REMOVED lines=21> */
[----:B------:R-:W2:Y:S04]  /*07d0*/  @P3 LDG.E R232, desc[UR18][R4.64] ;  /* 0x0000001204e83981 */ /* 0x000ea8000c1e1900 */
[----:B-----5:R3:W5:Y:S04]  /*07e0*/  @P5 LDG.E R8, desc[UR18][R208.64] ;  /* 0x00000012d0085981 */ /* 0x020768000c1e1900 */
[----:B------:R3:W5:Y:S01]  /*07f0*/  @P2 LDG.E R9, desc[UR18][R208.64+0x4] ;  /* 0x00000412d0092981 */ /* 0x000762000c1e1900 */
[----:B------:R-:W-:-:S02]  /*0800*/  ISETP.NE.AND P4, PT, R200, RZ, PT ;  /* 0x000000ffc800720c */ /* 0x000fc40003f85270 */
[----:B----4-:R-:W-:Y:S02]  /*0810*/  ISETP.EQ.U32.AND P1, PT, R6, RZ, PT ;  /* 0x000000ff0600720c */ /* 0x010fe40003f22070 */
[----:B------:R-:W-:Y:S02]  /*0820*/  IADD3 R12, P0, PT, R13, R6, RZ ;  /* 0x000000060d0c7210 */ /* 0x000fe40007f1e0ff */
[----:B------:R-:W-:-:S03]  /*0830*/  ISETP.EQ.OR.EX P1, PT, R7, RZ, !P4, P1 ;  /* 0x000000ff0700720c */ /* 0x000fc60006722710 */
[----:B------:R-:W-:Y:S01]  /*0840*/  IMAD.X R13, R0, 0x1, R7, P0 ;  /* 0x00000001000d7824 */ /* 0x000fe200000e0607 */
[----:B------:R-:W4:Y:S09]  /*0850*/  @!P3 LDC.64 R4, c[0x0][0x488] ;  /* 0x00012200ff04bb82 */ /* 0x000f320000000a00 */
[----:B------:R3:W5:Y:S01]  /*0860*/  @!P1 LDG.E R234, desc[UR18][R12.64] ;  /* 0x000000120cea9981 */ /* 0x000762000c1e1900 */
[----:B------:R-:W-:Y:S01]  /*0870*/  ISETP.NE.U32.AND P1, PT, R6, RZ, PT ;  /* 0x000000ff0600720c */ /* 0x000fe20003f25070 */
[----:B------:R-:W1:Y:S03]  /*0880*/  @!P2 LDC R0, c[0x0][0x434] ;  /* 0x00010d00ff00ab82 */ /* 0x000e660000000800 */
[----:B------:R-:W-:-:S02]  /*0890*/  ISETP.NE.AND.EX P1, PT, R7, RZ, PT, P1 ;  /* 0x000000ff0700720c */ /* 0x000fc40003f25310 */
        /* <DEDUP_REMOVED lines=8> */
.L_x_1500:
[----:B-----5:R-:W-:Y:S01]  /*0920*/  @!P3 IADD3 R232, PT, PT, R3, R10, -R233 ;  /* 0x0000000a03e8b210 */ /* 0x020fe20007ffe8e9 */
[----:B------:R-:W-:Y:S02]  /*0930*/  IMAD.SHL.U32 R3, R207, 0x40, RZ ;  /* 0x00000040cf037824 */ /* 0x000fe400078e00ff */
[----:B------:R-:W-:-:S03]  /*0940*/  @P2 IMAD.IADD R0, R9, 0x1, -R8 ;  /* 0x0000000109002824 */ /* 0x000fc600078e0a08 */
[----:B------:R-:W-:-:S13]  /*0950*/  ISETP.GT.AND P0, PT, R232, R3, PT ;  /* 0x00000003e800720c */ /* 0x000fda0003f04270 */
        /* <DEDUP_REMOVED lines=26> */
[----:B------:R-:W-:Y:S01]  /*0b00*/  MOV R18, R4 ;  /* 0x0000000400127202 */ /* 0x000fe20000000f00 */
[----:B------:R-:W-:Y:S06]  /*0b10*/  BRA `(.L_x_1503) ;  /* 0x0000000000187947 */ /* 0x000fec0003800000 */
.L_x_1502:
[----:B------:R-:W2:Y:S01]  /*0b20*/  LDCU.64 UR14, c[0x0][0x3b8] ;  /* 0x00007700ff0e77ac */ /* 0x000ea20008000a00 */
[----:B------:R-:W-:-:S05]  /*0b30*/  IADD3 R4, PT, PT, R233, R234, RZ ;  /* 0x000000eae9047210 */ /* 0x000fca0007ffe0ff */
[C---:B--2---:R-:W-:Y:S02]  /*0b40*/  IMAD R17, R4.reuse, UR15, RZ ;  /* 0x0000000f04117c24 */ /* 0x044fe4000f8e02ff */
[----:B------:R-:W-:-:S05]  /*0b50*/  IMAD.WIDE.U32 R4, R4, UR14, RZ ;  /* 0x0000000e04047c25 */ /* 0x000fca000f8e00ff */
[----:B------:R-:W-:Y:S02]  /*0b60*/  IADD3 R17, PT, PT, R5, R17, RZ ;  /* 0x0000001105117210 */ /* 0x000fe40007ffe0ff */
[----:B------:R-:W-:-:S07]  /*0b70*/  MOV R18, R4 ;  /* 0x0000000400127202 */ /* 0x000fce0000000f00 */
.L_x_1503:
[----:B------:R-:W2:Y:S01]  /*0b80*/  LDC R4, c[0x0][0x3e8] ;  /* 0x0000fa00ff047b82 */ /* 0x000ea20000000800 */
[----:B------:R-:W-:Y:S02]  /*0b90*/  SHF.R.S32.HI R14, RZ, 0x1f, R3 ;  /* 0x0000001fff0e7819 */ /* 0x000fe40000011403 */
[----:B--2---:R-:W-:-:S04]  /*0ba0*/  IABS R7, R4 ;  /* 0x0000000400077213 */ /* 0x004fc80000000000 */
[----:B------:R-:W2:Y:S08]  /*0bb0*/  I2F.RP R9, R7 ;  /* 0x0000000700097306 */ /* 0x000eb00000209400 */
[----:B--2---:R-:W2:Y:S02]  /*0bc0*/  MUFU.RCP R10, R9 ;  /* 0x00000009000a7308 */ /* 0x004ea40000001000 */
[----:B--2---:R-:W-:-:S06]  /*0bd0*/  VIADD R10, R10, 0xffffffe ;  /* 0x0ffffffe0a0a7836 */ /* 0x004fcc0000000000 */
[----:B------:R-:W2:Y:S02]  /*0be0*/  F2I.FTZ.U32.TRUNC.NTZ R11, R10 ;  /* 0x0000000a000b7305 */ /* 0x000ea4000021f000 */
[----:B--2---:R-:W-:Y:S02]  /*0bf0*/  IMAD.MOV R5, RZ, RZ, -R11 ;  /* 0x000000ffff057224 */ /* 0x004fe400078e0a0b */
[----:B------:R-:W-:Y:S02]  /*0c00*/  IMAD.MOV.U32 R10, RZ, RZ, RZ ;  /* 0x000000ffff0a7224 */ /* 0x000fe400078e00ff */
        /* <DEDUP_REMOVED lines=29> */
.L_x_1504:
[----:B------:R-:W1:Y:S01]  /*0de0*/  LDCU.64 UR12, c[0x0][0x3c0] ;  /* 0x00007800ff0c77ac */ /* 0x000e620008000a00 */
[----:B------:R-:W-:-:S05]  /*0df0*/  IADD3 R4, PT, PT, R233, R234, RZ ;  /* 0x000000eae9047210 */ /* 0x000fca0007ffe0ff */
[C---:B-1----:R-:W-:Y:S02]  /*0e00*/  IMAD R15, R4.reuse, UR13, RZ ;  /* 0x0000000d040f7c24 */ /* 0x042fe4000f8e02ff */
[----:B------:R-:W-:-:S05]  /*0e10*/  IMAD.WIDE.U32 R4, R4, UR12, RZ ;  /* 0x0000000c04047c25 */ /* 0x000fca000f8e00ff */
[----:B------:R-:W-:Y:S02]  /*0e20*/  IADD3 R15, PT, PT, R5, R15, RZ ;  /* 0x0000000f050f7210 */ /* 0x000fe40007ffe0ff */
[----:B------:R-:W-:-:S07]  /*0e30*/  MOV R16, R4 ;  /* 0x0000000400107202 */ /* 0x000fce0000000f00 */
.L_x_1505:
        /* <DEDUP_REMOVED lines=27> */
.L_x_1506:
[-C--:B------:R-:W-:Y:S02]  /*0ff0*/  IMAD R20, R7, R8.reuse, RZ ;  /* 0x0000000807147224 */ /* 0x080fe400078e02ff */
[----:B------:R-:W-:-:S05]  /*1000*/  IMAD.WIDE.U32 R28, R6, R8, RZ ;  /* 0x00000008061c7225 */ /* 0x000fca00078e00ff */
[----:B------:R-:W-:Y:S02]  /*1010*/  IADD3 R20, PT, PT, R29, R20, RZ ;  /* 0x000000141d147210 */ /* 0x000fe40007ffe0ff */
.L_x_1507:
        /* <DEDUP_REMOVED lines=20> */
.L_x_1508:
[----:B------:R-:W1:Y:S01]  /*1160*/  LDC R22, c[0x0][0x434] ;  /* 0x00010d00ff167b82 */ /* 0x000e620000000800 */
[----:B------:R-:W-:-:S04]  /*1170*/  IMAD R7, R202, UR6, R201 ;  /* 0x00000006ca077c24 */ /* 0x000fc8000f8e02c9 */
[----:B-1----:R-:W-:-:S03]  /*1180*/  IMAD R22, R7, R22, RZ ;  /* 0x0000001607167224 */ /* 0x002fc600078e02ff */
.L_x_1509:
        /* <DEDUP_REMOVED lines=11> */
.L_x_1510:
[----:B------:R-:W1:Y:S01]  /*1240*/  LDC R30, c[0x0][0x444] ;  /* 0x00011100ff1e7b82 */ /* 0x000e620000000800 */
[----:B------:R-:W-:-:S04]  /*1250*/  IMAD R5, R202, UR6, R201 ;  /* 0x00000006ca057c24 */ /* 0x000fc8000f8e02c9 */
[----:B-1----:R-:W-:-:S07]  /*1260*/  IMAD R30, R5, R30, RZ ;  /* 0x0000001e051e7224 */ /* 0x002fce00078e02ff */
.L_x_1511:
[----:B------:R-:W1:Y:S01]  /*1270*/  S2R R31, SR_TID.X ;  /* 0x00000000001f7919 */ /* 0x000e620000002100 */
[----:B------:R-:W2:Y:S01]  /*1280*/  LDC.64 R4, c[0x0][0x590] ;  /* 0x00016400ff047b82 */ /* 0x000ea20000000a00 */
[--C-:B------:R-:W-:Y:S01]  /*1290*/  IADD3 R28, P1, P0, R32, R28, R11.reuse ;  /* 0x0000001c201c7210 */ /* 0x100fe2000783e00b */
[----:B------:R-:W-:Y:S01]  /*12a0*/  IMAD R29, R10, UR6, RZ ;  /* 0x000000060a1d7c24 */ /* 0x000fe2000f8e02ff */
[----:B------:R-:W-:Y:S01]  /*12b0*/  SHF.R.S32.HI R11, RZ, 0x1f, R11 ;  /* 0x0000001fff0b7819 */ /* 0x000fe2000001140b */
[----:B------:R-:W-:Y:S01]  /*12c0*/  IMAD.MOV.U32 R21, RZ, RZ, RZ ;  /* 0x000000ffff157224 */ /* 0x000fe200078e00ff */
[----:B------:R-:W-:Y:S01]  /*12d0*/  ISETP.NE.AND P4, PT, RZ, UR5, PT ;  /* 0x00000005ff007c0c */ /* 0x000fe2000bf85270 */
[----:B------:R-:W3:Y:S01]  /*12e0*/  LDCU.64 UR10, c[0x0][0x3c8] ;  /* 0x00007900ff0a77ac */ /* 0x000ee20008000a00 */
[----:B------:R-:W-:Y:S01]  /*12f0*/  IADD3.X R27, PT, PT, R27, R20, R11, P1, P0 ;  /* 0x000000141b1b7210 */ /* 0x000fe20000fe040b */
[----:B------:R-:W4:Y:S01]  /*1300*/  LDC.64 R6, c[0x0][0x3b0] ;  /* 0x0000ec00ff067b82 */ /* 0x000f220000000a00 */
[----:B------:R-:W-:Y:S01]  /*1310*/  IADD3 R34, P0, PT, R212, R34, RZ ;  /* 0x00000022d4227210 */ /* 0x000fe20007f1e0ff */
[----:B------:R-:W-:Y:S01]  /*1320*/  IMAD.MOV.U32 R20, RZ, RZ, R212 ;  /* 0x000000ffff147224 */ /* 0x000fe200078e00d4 */
[----:B------:R-:W5:Y:S01]  /*1330*/  LDCU.64 UR6, c[0x0][0x550] ;  /* 0x0000aa00ff0677ac */ /* 0x000f620008000a00 */
[----:B------:R-:W-:Y:S01]  /*1340*/  BSSY.RECONVERGENT B1, `(.L_x_1501) ;  /* 0x00006a5000017945 */ /* 0x000fe20003800200 */
[----:B------:R-:W-:Y:S01]  /*1350*/  IADD3.X R35, PT, PT, RZ, R26, RZ, P0, !PT ;  /* 0x0000001aff237210 */ /* 0x000fe200007fe4ff */
[----:B------:R-:W5:Y:S02]  /*1360*/  LDCU.64 UR4, c[0x0][0x570] ;  /* 0x0000ae00ff0477ac */ /* 0x000f640008000a00 */
[----:B------:R-:W3:Y:S01]  /*1370*/  LDC.64 R8, c[0x0][0x5f8] ;  /* 0x00017e00ff087b82 */ /* 0x000ee20000000a00 */
[----:B------:R-:W5:Y:S07]  /*1380*/  LDCU.64 UR8, c[0x0][0x380] ;  /* 0x00007000ff0877ac */ /* 0x000f6e0008000a00 */
[----:B------:R-:W5:Y:S01]  /*1390*/  LDC.64 R10, c[0x0][0x598] ;  /* 0x00016600ff0a7b82 */ /* 0x000f620000000a00 */
[-C--:B--2---:R-:W-:Y:S01]  /*13a0*/  IMAD R32, R25, R4.reuse, RZ ;  /* 0x0000000419207224 */ /* 0x084fe200078e02ff */
[----:B------:R-:W-:Y:S01]  /*13b0*/  SHF.L.U64.HI R221, R4, 0x5, R5 ;  /* 0x0000000504dd7819 */ /* 0x000fe20000010205 */
[----:B------:R-:W-:Y:S01]  /*13c0*/  IMAD.WIDE.U32 R34, R23, R4, R34 ;  /* 0x0000000417227225 */ /* 0x000fe200078e0022 */
[----:B-1----:R-:W-:-:S03]  /*13d0*/  LOP3.LUT R31, R31, 0x1f, RZ, 0xc0, !PT ;  /* 0x0000001f1f1f7812 */ /* 0x002fc600078ec0ff */
[----:B------:R-:W-:Y:S01]  /*13e0*/  IMAD R32, R23, R5, R32 ;  /* 0x0000000517207224 */ /* 0x000fe200078e0220 */
[----:B------:R-:W1:Y:S01]  /*13f0*/  LDC.64 R38, c[0x0][0x5e8] ;  /* 0x00017a00ff267b82 */ /* 0x000e620000000a00 */
[-C--:B----4-:R-:W-:Y:S02]  /*1400*/  IMAD R26, R25, R6.reuse, RZ ;  /* 0x00000006191a7224 */ /* 0x090fe400078e02ff */
        /* <DEDUP_REMOVED lines=9> */
[----:B-----5:R-:W-:Y:S01]  /*14a0*/  IMAD.WIDE.U32 R34, R201, R10, R34 ;  /* 0x0000000ac9227225 */ /* 0x020fe200078e0022 */
        /* <DEDUP_REMOVED lines=19> */
[C---:B------:R-:W-:Y:S01]  /*15e0*/  IMAD.WIDE.U32 R24, R206.reuse, R6, R24 ;  /* 0x00000006ce187225 */ /* 0x040fe200078e0018 */
        /* <DEDUP_REMOVED lines=8> */
[----:B------:R-:W-:Y:S01]  /*1670*/  IMAD.SHL.U32 R222, R4, 0x20, RZ ;  /* 0x0000002004de7824 */ /* 0x000fe200078e00ff */
[----:B------:R-:W-:Y:S01]  /*1680*/  SHF.L.U32 R9, R6, 0x5, RZ ;  /* 0x0000000506097819 */ /* 0x000fe200000006ff */
[----:B--2---:R-:W-:Y:S01]  /*1690*/  IMAD.WIDE R242, R11, 0x4, R242 ;  /* 0x000000040bf27825 */ /* 0x004fe200078e02f2 */
[----:B------:R-:W-:Y:S01]  /*16a0*/  IADD3.X R4, PT, PT, RZ, RZ, RZ, P0, !PT ;  /* 0x000000ffff047210 */ /* 0x000fe200007fe4ff */
        /* <DEDUP_REMOVED lines=12> */
.L_x_1513:
[----:B------:R-:W1:Y:S01]  /*1770*/  LDCU.64 UR8, c[0x0][0x5c0] ;  /* 0x0000b800ff0877ac */ /* 0x000e620008000a00 */
[----:B------:R-:W-:-:S05]  /*1780*/  IADD3 R0, PT, PT, R233, R234, RZ ;  /* 0x000000eae9007210 */ /* 0x000fca0007ffe0ff */
[C---:B-1----:R-:W-:Y:S02]  /*1790*/  IMAD R5, R0.reuse, UR9, RZ ;  /* 0x0000000900057c24 */ /* 0x042fe4000f8e02ff */
[----:B------:R-:W-:-:S05]  /*17a0*/  IMAD.WIDE.U32 R6, R0, UR8, RZ ;  /* 0x0000000800067c25 */ /* 0x000fca000f8e00ff */
[----:B------:R-:W-:Y:S02]  /*17b0*/  IADD3 R0, PT, PT, R7, R5, RZ ;  /* 0x0000000507007210 */ /* 0x000fe40007ffe0ff */
.L_x_1514:
        /* <DEDUP_REMOVED lines=11> */
.L_x_1515:
[----:B------:R-:W1:Y:S01]  /*1870*/  LDCU.64 UR6, c[0x0][0x5c8] ;  /* 0x0000b900ff0677ac */ /* 0x000e620008000a00 */
[----:B------:R-:W-:-:S05]  /*1880*/  IADD3 R233, PT, PT, R233, R234, RZ ;  /* 0x000000eae9e97210 */ /* 0x000fca0007ffe0ff */
[C---:B-1----:R-:W-:Y:S02]  /*1890*/  IMAD R7, R233.reuse, UR7, RZ ;  /* 0x00000007e9077c24 */ /* 0x042fe4000f8e02ff */
[----:B------:R-:W-:-:S05]  /*18a0*/  IMAD.WIDE.U32 R10, R233, UR6, RZ ;  /* 0x00000006e90a7c25 */ /* 0x000fca000f8e00ff */
[----:B------:R-:W-:Y:S02]  /*18b0*/  IADD3 R7, PT, PT, R11, R7, RZ ;  /* 0x000000070b077210 */ /* 0x000fe40007ffe0ff */
.L_x_1516:
        /* <DEDUP_REMOVED lines=27> */
.L_x_1518:
[----:B------:R-:W-:Y:S05]  /*1a70*/  BSYNC.RECONVERGENT B0 ;  /* 0x0000000000007941 */ /* 0x000fea0003800200 */
.L_x_1517:
        /* <DEDUP_REMOVED lines=17> */
.L_x_1520:
[----:B------:R-:W-:Y:S05]  /*1b90*/  BSYNC.RECONVERGENT B0 ;  /* 0x0000000000007941 */ /* 0x000fea0003800200 */
.L_x_1519:
        /* <DEDUP_REMOVED lines=24> */
.L_x_1522:
[----:B------:R-:W-:Y:S05]  /*1d20*/  BSYNC.RECONVERGENT B0 ;  /* 0x0000000000007941 */ /* 0x000fea0003800200 */
.L_x_1521:
        /* <DEDUP_REMOVED lines=19> */
.L_x_1512:
        /* <DEDUP_REMOVED lines=28> */
.L_x_1526:
[----:B------:R2:W-:Y:S01]  /*2020*/  STS.128 [R216+0x10000], RZ ;  /* 0x010000ffd8007388 */ /* 0x0005e20000000c00 */
[----:B------:R-:W-:Y:S05]  /*2030*/  BRA `(.L_x_1527) ;  /* 0x00000000000c7947 */ /* 0x000fea0003800000 */
.L_x_1525:
[----:B------:R1:W-:Y:S04]  /*2040*/  STS.128 [R216+0xc000], RZ ;  /* 0x00c000ffd8007388 */ /* 0x0003e80000000c00 */
[----:B------:R1:W-:Y:S04]  /*2050*/  STS.128 [R216+0xe000], RZ ;  /* 0x00e000ffd8007388 */ /* 0x0003e80000000c00 */
[----:B------:R1:W-:Y:S02]  /*2060*/  STS.128 [R216+0x10000], RZ ;  /* 0x010000ffd8007388 */ /* 0x0003e40000000c00 */
.L_x_1527:
[----:B------:R-:W-:Y:S05]  /*2070*/  BSYNC.RECONVERGENT B0 ;  /* 0x0000000000007941 */ /* 0x000fea0003800200 */
.L_x_1524:
        /* <DEDUP_REMOVED lines=28> */
.L_x_1530:
[----:B------:R1:W-:Y:S02]  /*2240*/  STS.128 [R216+0x11000], RZ ;  /* 0x011000ffd8007388 */ /* 0x0003e40000000c00 */
.L_x_1529:
[----:B------:R-:W-:Y:S05]  /*2250*/  BSYNC.RECONVERGENT B0 ;  /* 0x0000000000007941 */ /* 0x000fea0003800200 */
.L_x_1528:
        /* <DEDUP_REMOVED lines=23> */
.L_x_1533:
[----:B------:R1:W-:Y:S01]  /*23d0*/  STS.128 [R230+0x4000], RZ ;  /* 0x004000ffe6007388 */ /* 0x0003e20000000c00 */
[----:B------:R-:W-:Y:S05]  /*23e0*/  BRA `(.L_x_1534) ;  /* 0x00000000000c7947 */ /* 0x000fea0003800000 */
.L_x_1532:
[----:B------:R1:W-:Y:S04]  /*23f0*/  STS.128 [R230], RZ ;  /* 0x000000ffe6007388 */ /* 0x0003e80000000c00 */
[----:B------:R1:W-:Y:S04]  /*2400*/  STS.128 [R230+0x2000], RZ ;  /* 0x002000ffe6007388 */ /* 0x0003e80000000c00 */
[----:B------:R1:W-:Y:S02]  /*2410*/  STS.128 [R230+0x4000], RZ ;  /* 0x004000ffe6007388 */ /* 0x0003e40000000c00 */
.L_x_1534:
[----:B------:R-:W-:Y:S05]  /*2420*/  BSYNC.RECONVERGENT B0 ;  /* 0x0000000000007941 */ /* 0x000fea0003800200 */
.L_x_1531:
[----:B------:R1:W-:Y:S01]  /*2430*/  @P3 STS.128 [R230+0x1000], RZ ;  /* 0x001000ffe6003388 */ /* 0x0003e20000000c00 */
[----:B------:R-:W-:Y:S03]  /*2440*/  BSSY.RECONVERGENT B0, `(.L_x_1535) ;  /* 0x000001b000007945 */ /* 0x000fe60003800200 */
        /* <DEDUP_REMOVED lines=25> */
.L_x_1537:
[----:B------:R1:W-:Y:S02]  /*25e0*/  STS.128 [R230+0x5000], RZ ;  /* 0x005000ffe6007388 */ /* 0x0003e40000000c00 */
.L_x_1536:
[----:B------:R-:W-:Y:S05]  /*25f0*/  BSYNC.RECONVERGENT B0 ;  /* 0x0000000000007941 */ /* 0x000fea0003800200 */
.L_x_1535:
        /* <DEDUP_REMOVED lines=23> */
[----:B------:R-:W-:Y:S01]  /*2770*/  IMAD.MOV.U32 R6, RZ, RZ, R10 ;  /* 0x000000ffff067224 */ /* 0x000fe200078e000a */
[----:B------:R-:W3:Y:S03]  /*2780*/  LDCU.64 UR4, c[0x0][0x388] ;  /* 0x00007100ff0477ac */ /* 0x000ee60008000a00 */
        /* <DEDUP_REMOVED lines=23> */
.L_x_1540:
[----:B------:R2:W-:Y:S01]  /*2900*/  STS.128 [R216+0x16000], RZ ;  /* 0x016000ffd8007388 */ /* 0x0005e20000000c00 */
[----:B------:R-:W-:Y:S05]  /*2910*/  BRA `(.L_x_1541) ;  /* 0x00000000000c7947 */ /* 0x000fea0003800000 */
.L_x_1539:
[----:B------:R1:W-:Y:S04]  /*2920*/  STS.128 [R216+0x12000], RZ ;  /* 0x012000ffd8007388 */ /* 0x0003e80000000c00 */
[----:B------:R1:W-:Y:S04]  /*2930*/  STS.128 [R216+0x14000], RZ ;  /* 0x014000ffd8007388 */ /* 0x0003e80000000c00 */
[----:B------:R1:W-:Y:S02]  /*2940*/  STS.128 [R216+0x16000], RZ ;  /* 0x016000ffd8007388 */ /* 0x0003e40000000c00 */
.L_x_1541:
[----:B------:R-:W-:Y:S05]  /*2950*/  BSYNC.RECONVERGENT B0 ;  /* 0x0000000000007941 */ /* 0x000fea0003800200 */
.L_x_1538:
        /* <DEDUP_REMOVED lines=34> */
.L_x_1544:
[----:B------:R3:W-:Y:S02]  /*2b80*/  STS.128 [R216+0x17000], RZ ;  /* 0x017000ffd8007388 */ /* 0x0007e40000000c00 */
.L_x_1543:
[----:B------:R-:W-:Y:S05]  /*2b90*/  BSYNC.RECONVERGENT B0 ;  /* 0x0000000000007941 */ /* 0x000fea0003800200 */
.L_x_1542:
[----:B------:R-:W2:Y:S01]  /*2ba0*/  LDCU.64 UR4, c[0x0][0x3d8] ;  /* 0x00007b00ff0477ac */ /* 0x000ea20008000a00 */
[----:B------:R-:W-:Y:S01]  /*2bb0*/  IMAD.WIDE.U32 R6, R3, UR12, R20 ;  /* 0x0000000c03067c25 */ /* 0x000fe2000f8e0014 */
[----:B------:R-:W-:Y:S03]  /*2bc0*/  BSSY.RECONVERGENT B0, `(.L_x_1545) ;  /* 0x0000029000007945 */ /* 0x000fe60003800200 */
[----:B------:R-:W-:Y:S01]  /*2bd0*/  IMAD R0, R14, UR12, RZ ;  /* 0x0000000c0e007c24 */ /* 0x000fe2000f8e02ff */
[----:B------:R-:W-:-:S03]  /*2be0*/  IADD3 R16, P0, PT, R16, R6, RZ ;  /* 0x0000000610107210 */ /* 0x000fc60007f1e0ff */
[----:B------:R-:W-:-:S05]  /*2bf0*/  IMAD R0, R3, UR13, R0 ;  /* 0x0000000d03007c24 */ /* 0x000fca000f8e0200 */
[----:B------:R-:W-:Y:S01]  /*2c00*/  IADD3.X R17, PT, PT, R15, R7, R0, P0, !PT ;  /* 0x000000070f117210 */ /* 0x000fe200007fe400 */
[----:B--2---:R-:W-:Y:S02]  /*2c10*/  IMAD R12, R12, UR4, RZ ;  /* 0x000000040c0c7c24 */ /* 0x004fe4000f8e02ff */
[----:B------:R-:W-:-:S04]  /*2c20*/  IMAD.WIDE.U32 R16, R13, UR4, R16 ;  /* 0x000000040d107c25 */ /* 0x000fc8000f8e0010 */
[----:B------:R-:W-:-:S05]  /*2c30*/  IMAD R12, R13, UR5, R12 ;  /* 0x000000050d0c7c24 */ /* 0x000fca000f8e020c */
[----:B------:R-:W-:Y:S01]  /*2c40*/  IADD3 R7, PT, PT, R17, R12, RZ ;  /* 0x0000000c11077210 */ /* 0x000fe20007ffe0ff */
[----:B------:R-:W-:Y:S06]  /*2c50*/  @P4 BRA `(.L_x_1546) ;  /* 0x0000000000704947 */ /* 0x000fec0003800000 */
[----:B------:R-:W2:Y:S01]  /*2c60*/  LDCU UR6, c[0x0][0x440] ;  /* 0x00008800ff0677ac */ /* 0x000ea20008000800 */
[----:B------:R-:W-:Y:S01]  /*2c70*/  IMAD.MOV.U32 R6, RZ, RZ, R16 ;  /* 0x000000ffff067224 */ /* 0x000fe200078e0010 */
[----:B------:R-:W3:Y:S03]  /*2c80*/  LDCU.64 UR4, c[0x0][0x390] ;  /* 0x00007200ff0477ac */ /* 0x000ee60008000a00 */
        /* <DEDUP_REMOVED lines=23> */
.L_x_1547:
[----:B------:R3:W-:Y:S01]  /*2e00*/  STS.128 [R216+0x1c000], RZ ;  /* 0x01c000ffd8007388 */ /* 0x0007e20000000c00 */
[----:B------:R-:W-:Y:S05]  /*2e10*/  BRA `(.L_x_1548) ;  /* 0x00000000000c7947 */ /* 0x000fea0003800000 */
.L_x_1546:
[----:B------:R2:W-:Y:S04]  /*2e20*/  STS.128 [R216+0x18000], RZ ;  /* 0x018000ffd8007388 */ /* 0x0005e80000000c00 */
[----:B------:R2:W-:Y:S04]  /*2e30*/  STS.128 [R216+0x1a000], RZ ;  /* 0x01a000ffd8007388 */ /* 0x0005e80000000c00 */
[----:B------:R2:W-:Y:S02]  /*2e40*/  STS.128 [R216+0x1c000], RZ ;  /* 0x01c000ffd8007388 */ /* 0x0005e40000000c00 */
.L_x_1548:
[----:B------:R-:W-:Y:S05]  /*2e50*/  BSYNC.RECONVERGENT B0 ;  /* 0x0000000000007941 */ /* 0x000fea0003800200 */
.L_x_1545:
[----:B------:R1:W-:Y:S01]  /*2e60*/  @P3 STS.128 [R216+0x19000], RZ ;  /* 0x019000ffd8003388 */ /* 0x0003e20000000c00 */
[----:B------:R-:W-:Y:S03]  /*2e70*/  BSSY.RECONVERGENT B0, `(.L_x_1549) ;  /* 0x0000021000007945 */ /* 0x000fe60003800200 */
[----:B------:R1:W-:Y:S04]  /*2e80*/  @P3 STS.128 [R216+0x1b000], RZ ;  /* 0x01b000ffd8003388 */ /* 0x0003e80000000c00 */
[----:B------:R1:W-:Y:S01]  /*2e90*/  @P3 STS.128 [R216+0x1d000], RZ ;  /* 0x01d000ffd8003388 */ /* 0x0003e20000000c00 */
[----:B------:R-:W-:Y:S05]  /*2ea0*/  @P3 BRA `(.L_x_1550) ;  /* 0x0000000000743947 */ /* 0x000fea0003800000 */
[----:B------:R-:W4:Y:S01]  /*2eb0*/  LDCU UR6, c[0x0][0x440] ;  /* 0x00008800ff0677ac */ /* 0x000f220008000800 */
[----:B------:R-:W-:Y:S02]  /*2ec0*/  IMAD R9, R4, UR12, RZ ;  /* 0x0000000c04097c24 */ /* 0x000fe4000f8e02ff */
        /* <DEDUP_REMOVED lines=26> */
.L_x_1551:
[----:B------:R4:W-:Y:S02]  /*3070*/  STS.128 [R216+0x1d000], RZ ;  /* 0x01d000ffd8007388 */ /* 0x0009e40000000c00 */
.L_x_1550:
[----:B------:R-:W-:Y:S05]  /*3080*/  BSYNC.RECONVERGENT B0 ;  /* 0x0000000000007941 */ /* 0x000fea0003800200 */
.L_x_1549:
[----:B------:R-:W-:Y:S01]  /*3090*/  VIADD R3, R3, 0x40 ;  /* 0x0000004003037836 */ /* 0x000fe20000000000 */
[----:B------:R-:W0:Y:S01]  /*30a0*/  LDGDEPBAR ;  /* 0x00000000000079af */ /* 0x000e220000000000 */
[----:B------:R-:W1:Y:S01]  /*30b0*/  LDC R218, c[0x0][0x44c] ;  /* 0x00011300ffda7b82 */ /* 0x000e620000000800 */
[----:B------:R-:W2:Y:S01]  /*30c0*/  LDCU UR4, c[0x0][0x590] ;  /* 0x0000b200ff0477ac */ /* 0x000ea20008000800 */
[--C-:B------:R-:W-:Y:S01]  /*30d0*/  IMAD.IADD R188, R198, 0x1, R5.reuse ;  /* 0x00000001c6bc7824 */ /* 0x100fe200078e0205 */
[----:B------:R-:W-:Y:S01]  /*30e0*/  ISETP.GE.AND P4, PT, R3, R232, PT ;  /* 0x000000e80300720c */ /* 0x000fe20003f86270 */
[----:B------:R-:W-:Y:S01]  /*30f0*/  IMAD.IADD R186, R195, 0x1, R5 ;  /* 0x00000001c3ba7824 */ /* 0x000fe200078e0205 */
[----:B------:R-:W-:Y:S01]  /*3100*/  CS2R R142, SRZ ;  /* 0x00000000008e7805 */ /* 0x000fe2000001ff00 */
[----:B------:R-:W-:Y:S01]  /*3110*/  IMAD.MOV.U32 R227, RZ, RZ, R230 ;  /* 0x000000ffffe37224 */ /* 0x000fe200078e00e6 */
[----:B------:R-:W-:Y:S01]  /*3120*/  CS2R R140, SRZ ;  /* 0x00000000008c7805 */ /* 0x000fe2000001ff00 */
[--C-:B------:R-:W-:Y:S01]  /*3130*/  IMAD.IADD R197, R192, 0x1, R187.reuse ;  /* 0x00000001c0c57824 */ /* 0x100fe200078e02bb */
[----:B------:R-:W-:Y:S01]  /*3140*/  CS2R R146, SRZ ;  /* 0x0000000000927805 */ /* 0x000fe2000001ff00 */
[--C-:B------:R-:W-:Y:S01]  /*3150*/  IMAD.IADD R199, R194, 0x1, R187.reuse ;  /* 0x00000001c2c77824 */ /* 0x100fe200078e02bb */
[----:B------:R-:W-:Y:S01]  /*3160*/  CS2R R144, SRZ ;  /* 0x0000000000907805 */ /* 0x000fe2000001ff00 */
[--C-:B------:R-:W-:Y:S01]  /*3170*/  IMAD.IADD R184, R196, 0x1, R187.reuse ;  /* 0x00000001c4b87824 */ /* 0x100fe200078e02bb */
[----:B------:R-:W-:Y:S01]  /*3180*/  CS2R R138, SRZ ;  /* 0x00000000008a7805 */ /* 0x000fe2000001ff00 */
[----:B------:R-:W-:Y:S01]  /*3190*/  IMAD.IADD R185, R198, 0x1, R187 ;  /* 0x00000001c6b97824 */ /* 0x000fe200078e02bb */
[----:B------:R-:W-:Y:S01]  /*31a0*/  CS2R R136, SRZ ;  /* 0x0000000000887805 */ /* 0x000fe2000001ff00 */
[----:B------:R-:W3:Y:S01]  /*31b0*/  @P4 S2R R226, SR_TID.X ;  /* 0x0000000000e24919 */ /* 0x000ee20000002100 */
        /* <DEDUP_REMOVED lines=31> */
[----:B---3--:R-:W-:Y:S01]  /*33b0*/  @P4 IMAD.SHL.U32 R3, R226, 0x2, RZ ;  /* 0x00000002e2034824 */ /* 0x008fe200078e00ff */
[----:B------:R-:W-:-:S02]  /*33c0*/  @P4 SHF.R.U32.HI R226, RZ, 0x2, R226 ;  /* 0x00000002ffe24819 */ /* 0x000fc400000116e2 */
[----:B------:R-:W-:Y:S02]  /*33d0*/  CS2R R42, SRZ ;  /* 0x00000000002a7805 */ /* 0x000fe4000001ff00 */
[----:B------:R-:W-:Y:S02]  /*33e0*/  CS2R R40, SRZ ;  /* 0x0000000000287805 */ /* 0x000fe4000001ff00 */
[----:B------:R-:W-:Y:S02]  /*33f0*/  CS2R R38, SRZ ;  /* 0x0000000000267805 */ /* 0x000fe4000001ff00 */
[----:B------:R-:W-:Y:S02]  /*3400*/  @P4 LOP3.LUT R3, R3, 0x6, RZ, 0xc0, !PT ;  /* 0x0000000603034812 */ /* 0x000fe400078ec0ff */
[----:B------:R-:W-:Y:S02]  /*3410*/  CS2R R36, SRZ ;  /* 0x0000000000247805 */ /* 0x000fe4000001ff00 */
[----:B------:R-:W-:-:S02]  /*3420*/  CS2R R30, SRZ ;  /* 0x00000000001e7805 */ /* 0x000fc4000001ff00 */
[----:B------:R-:W-:Y:S02]  /*3430*/  CS2R R28, SRZ ;  /* 0x00000000001c7805 */ /* 0x000fe4000001ff00 */
[----:B------:R-:W-:Y:S01]  /*3440*/  @P4 LOP3.LUT R226, R3, 0xe0, R226, 0xf8, !PT ;  /* 0x000000e003e24812 */ /* 0x000fe200078ef8e2 */
[----:B------:R-:W-:Y:S01]  /*3450*/  IMAD.IADD R3, R190, 0x1, R187 ;  /* 0x00000001be037824 */ /* 0x000fe200078e02bb */
[----:B------:R-:W-:Y:S02]  /*3460*/  CS2R R34, SRZ ;  /* 0x0000000000227805 */ /* 0x000fe4000001ff00 */
[----:B------:R-:W-:Y:S02]  /*3470*/  CS2R R32, SRZ ;  /* 0x0000000000207805 */ /* 0x000fe4000001ff00 */
[----:B------:R-:W-:Y:S02]  /*3480*/  CS2R R26, SRZ ;  /* 0x00000000001a7805 */ /* 0x000fe4000001ff00 */
[----:B------:R-:W-:-:S02]  /*3490*/  CS2R R24, SRZ ;  /* 0x0000000000187805 */ /* 0x000fc4000001ff00 */
[----:B------:R-:W-:Y:S02]  /*34a0*/  CS2R R22, SRZ ;  /* 0x0000000000167805 */ /* 0x000fe4000001ff00 */
[----:B------:R-:W-:Y:S01]  /*34b0*/  CS2R R20, SRZ ;  /* 0x0000000000147805 */ /* 0x000fe2000001ff00 */
[----:B------:R-:W3:Y:S01]  /*34c0*/  LDCU UR5, c[0x0][0x440] ;  /* 0x00008800ff0577ac */ /* 0x000ee20008000800 */
[----:B------:R-:W1:Y:S01]  /*34d0*/  LDCU UR6, c[0x0][0x3e0] ;  /* 0x00007c00ff0677ac */ /* 0x000e620008000800 */
[----:B------:R-:W1:Y:S01]  /*34e0*/  LDCU UR8, c[0x0][0x50c] ;  /* 0x0000a180ff0877ac */ /* 0x000e620008000800 */
[----:B------:R-:W1:Y:S01]  /*34f0*/  LDCU UR7, c[0x0][0x45c] ;  /* 0x00008b80ff0777ac */ /* 0x000e620008000800 */
[----:B--2---:R-:W-:-:S12]  /*3500*/  USHF.L.U32 UR4, UR4, 0x6, URZ ;  /* 0x0000000604047899 */ /* 0x004fd800080006ff */
.L_x_1554:
[----:B------:R-:W0:Y:S01]  /*3510*/  LDGDEPBAR ;  /* 0x00000000000079af */ /* 0x000e220000000000 */
[-C--:B------:R-:W-:Y:S01]  /*3520*/  IADD3 R149, PT, PT, R188, R187.reuse, RZ ;  /* 0x000000bbbc957210 */ /* 0x080fe20007ffe0ff */
[----:B-----5:R-:W-:Y:S01]  /*3530*/  FMUL.FTZ R177, R229, 1.4426950216293334961 ;  /* 0x3fb8aa3be5b17820 */ /* 0x020fe20000410000 */
[----:B------:R-:W-:Y:S02]  /*3540*/  IADD3 R150, PT, PT, R193, R188, RZ ;  /* 0x000000bcc1967210 */ /* 0x000fe40007ffe0ff */
[----:B------:R-:W-:Y:S02]  /*3550*/  @P4 LEA R169, R207, R226, 0x6 ;  /* 0x000000e2cfa94211 */ /* 0x000fe400078e30ff */
[----:B------:R-:W-:Y:S02]  /*3560*/  IADD3 R148, PT, PT, R187, R150, RZ ;  /* 0x00000096bb947210 */ /* 0x000fe40007ffe0ff */
[C---:B------:R-:W-:Y:S02]  /*3570*/  @P4 IADD3 R225, PT, PT, R169.reuse, 0x18, RZ ;  /* 0x00000018a9e14810 */ /* 0x040fe40007ffe0ff */
[----:B------:R-:W-:Y:S02]  /*3580*/  @P4 IADD3 R167, PT, PT, R169, 0x1, RZ ;  /* 0x00000001a9a74810 */ /* 0x000fe40007ffe0ff */
[----:B------:R-:W-:Y:S02]  /*3590*/  FSETP.NEU.FTZ.AND P0, PT, R229, -INF , PT ;  /* 0xff800000e500780b */ /* 0x000fe40003f1d000 */
[-C--:B------:R-:W-:Y:S02]  /*35a0*/  @P4 ISETP.GE.AND P1, PT, R169, R232.reuse, PT ;  /* 0x000000e8a900420c */ /* 0x080fe40003f26270 */
[-C--:B------:R-:W-:Y:S01]  /*35b0*/  @P4 ISETP.GE.AND P2, PT, R167, R232.reuse, PT ;  /* 0x000000e8a700420c */ /* 0x080fe20003f46270 */
[C---:B------:R-:W-:Y:S01]  /*35c0*/  FMUL.FTZ R167, R228.reuse, 1.4426950216293334961 ;  /* 0x3fb8aa3be4a77820 */ /* 0x040fe20000410000 */
[----:B------:R-:W-:Y:S02]  /*35d0*/  FSEL R177, R177, RZ, P0 ;  /* 0x000000ffb1b17208 */ /* 0x000fe40000000000 */
[----:B------:R-:W-:Y:S02]  /*35e0*/  FSETP.NEU.FTZ.AND P0, PT, R228, -INF , PT ;  /* 0xff800000e400780b */ /* 0x000fe40003f1d000 */
[----:B------:R-:W-:Y:S01]  /*35f0*/  @P4 IADD3 R171, PT, PT, R169, 0x8, RZ ;  /* 0x00000008a9ab4810 */ /* 0x000fe20007ffe0ff */
[----:B------:R-:W-:Y:S04]  /*3600*/  DEPBAR.LE SB0, 0x0 ;  /* 0x000080000000791a */ /* 0x000fe80000000000 */
[----:B------:R-:W-:Y:S01]  /*3610*/  BAR.SYNC.DEFER_BLOCKING 0x0 ;  /* 0x0000000000007b1d */ /* 0x000fe20000010000 */
[----:B------:R-:W-:Y:S02]  /*3620*/  FSEL R167, R167, RZ, P0 ;  /* 0x000000ffa7a77208 */ /* 0x000fe40000000000 */
[----:B------:R-:W-:Y:S02]  /*3630*/  @P4 ISETP.GE.AND P0, PT, R171, R232, PT ;  /* 0x000000e8ab00420c */ /* 0x000fe40003f06270 */
[----:B------:R-:W-:Y:S01]  /*3640*/  @P4 IADD3 R171, PT, PT, R169, 0x9, RZ ;  /* 0x00000009a9ab4810 */ /* 0x000fe20007ffe0ff */
[----:B------:R-:W-:Y:S06]  /*3650*/  LDSM.16.M88.4 R68, [R188] ;  /* 0x00000000bc44783b */ /* 0x000fec0000000200 */
[----:B------:R-:W2:Y:S06]  /*3660*/  LDSM.16.M88.4 R72, [R194] ;  /* 0x00000000c248783b */ /* 0x000eac0000000200 */
[----:B------:R-:W3:Y:S06]  /*3670*/  LDSM.16.M88.4 R76, [R194+0x800] ;  /* 0x00080000c24c783b */ /* 0x000eec0000000200 */
[----:B------:R-:W-:Y:S06]  /*3680*/  LDSM.16.M88.4 R80, [R149] ;  /* 0x000000009550783b */ /* 0x000fec0000000200 */
[----:B------:R-:W1:Y:S06]  /*3690*/  LDSM.16.M88.4 R84, [R199] ;  /* 0x00000000c754783b */ /* 0x000e6c0000000200 */
[----:B------:R-:W1:Y:S06]  /*36a0*/  LDSM.16.M88.4 R88, [R199+0x800] ;  /* 0x00080000c758783b */ /* 0x000e6c0000000200 */
[----:B------:R-:W-:Y:S06]  /*36b0*/  LDSM.16.M88.4 R92, [R150] ;  /* 0x00000000965c783b */ /* 0x000fec0000000200 */
[----:B------:R-:W1:Y:S01]  /*36c0*/  LDSM.16.M88.4 R96, [R192] ;  /* 0x00000000c060783b */ /* 0x000e620000000200 */
[C---:B--2---:R-:W-:Y:S08]  /*36d0*/  HMMA.16816.F32 R4, R68.reuse, R72, RZ ;  /* 0x000000484404723c */ /* 0x044ff000000018ff */
[C---:B----4-:R-:W-:Y:S01]  /*36e0*/  HMMA.16816.F32 R8, R68.reuse, R74, RZ ;  /* 0x0000004a4408723c */ /* 0x050fe200000018ff */
[----:B------:R-:W-:Y:S07]  /*36f0*/  LDSM.16.M88.4 R72, [R148] ;  /* 0x000000009448783b */ /* 0x000fee0000000200 */
[C---:B---3--:R-:W-:Y:S08]  /*3700*/  HMMA.16816.F32 R12, R68.reuse, R76, RZ ;  /* 0x0000004c440c723c */ /* 0x048ff000000018ff */
[----:B-1----:R-:W-:Y:S01]  /*3710*/  HMMA.16816.F32 R16, R68, R78, RZ ;  /* 0x0000004e4410723c */ /* 0x002fe200000018ff */
[----:B------:R-:W1:Y:S06]  /*3720*/  LDSM.16.M88.4 R68, [R192+0x800] ;  /* 0x00080000c044783b */ /* 0x000e6c0000000200 */
[----:B------:R-:W2:Y:S01]  /*3730*/  LDSM.16.M88.4 R76, [R197] ;  /* 0x00000000c54c783b */ /* 0x000ea20000000200 */
[C---:B------:R-:W-:Y:S08]  /*3740*/  HMMA.16816.F32 R4, R80.reuse, R84, R4 ;  /* 0x000000545004723c */ /* 0x040ff00000001804 */
[C---:B------:R-:W-:Y:S01]  /*3750*/  HMMA.16816.F32 R8, R80.reuse, R86, R8 ;  /* 0x000000565008723c */ /* 0x040fe20000001808 */
[----:B------:R-:W-:Y:S07]  /*3760*/  LDSM.16.M88.4 R84, [R188+0x2000] ;  /* 0x00200000bc54783b */ /* 0x000fee0000000200 */
[C---:B------:R-:W-:Y:S08]  /*3770*/  HMMA.16816.F32 R12, R80.reuse, R88, R12 ;  /* 0x00000058500c723c */ /* 0x040ff0000000180c */
        /* <DEDUP_REMOVED lines=43> */
[----:B------:R2:W4:Y:S06]  /*3a30*/  LDSM.16.M88.4 R72, [R199+0x4800] ;  /* 0x00480000c748783b */ /* 0x00052c0000000200 */
[----:B------:R-:W4:Y:S01]  /*3a40*/  LDSM.16.M88.4 R84, [R150+0x4000] ;  /* 0x004000009654783b */ /* 0x000f220000000200 */
[C---:B------:R-:W-:Y:S08]  /*3a50*/  HMMA.16816.F32 R4, R92.reuse, R96, R4 ;  /* 0x000000605c04723c */ /* 0x040ff00000001804 */
[C---:B------:R-:W-:Y:S01]  /*3a60*/  HMMA.16816.F32 R8, R92.reuse, R98, R8 ;  /* 0x000000625c08723c */ /* 0x040fe20000001808 */
[----:B------:R-:W-:Y:S07]  /*3a70*/  LDSM.16.M88.4 R96, [R197+0x4000] ;  /* 0x00400000c560783b */ /* 0x000fee0000000200 */
[C---:B-1----:R-:W-:Y:S03]  /*3a80*/  HMMA.16816.F32 R12, R92.reuse, R68, R12 ;  /* 0x000000445c0c723c */ /* 0x042fe6000000180c */
[-C--:B--2---:R-:W-:Y:S05]  /*3a90*/  IADD3 R199, PT, PT, R194, R187.reuse, RZ ;  /* 0x000000bbc2c77210 */ /* 0x084fea0007ffe0ff */
[----:B------:R-:W-:Y:S01]  /*3aa0*/  HMMA.16816.F32 R16, R92, R70, R16 ;  /* 0x000000465c10723c */ /* 0x000fe20000001810 */
[----:B------:R-:W1:Y:S06]  /*3ab0*/  LDSM.16.M88.4 R68, [R192+0x4800] ;  /* 0x00480000c044783b */ /* 0x000e6c0000000200 */
[----:B------:R-:W2:Y:S01]  /*3ac0*/  LDSM.16.M88.4 R92, [R148+0x4000] ;  /* 0x00400000945c783b */ /* 0x000ea20000000200 */
[C---:B---3--:R-:W-:Y:S08]  /*3ad0*/  HMMA.16816.F32 R4, R76.reuse, R80, R4 ;  /* 0x000000504c04723c */ /* 0x048ff00000001804 */
[C---:B------:R-:W-:Y:S08]  /*3ae0*/  HMMA.16816.F32 R8, R76.reuse, R82, R8 ;  /* 0x000000524c08723c */ /* 0x040ff00000001808 */
[C---:B----4-:R-:W-:Y:S08]  /*3af0*/  HMMA.16816.F32 R12, R76.reuse, R72, R12 ;  /* 0x000000484c0c723c */ /* 0x050ff0000000180c */
[----:B------:R-:W-:Y:S08]  /*3b00*/  HMMA.16816.F32 R16, R76, R74, R16 ;  /* 0x0000004a4c10723c */ /* 0x000ff00000001810 */
[C---:B------:R-:W-:Y:S08]  /*3b10*/  HMMA.16816.F32 R4, R84.reuse, R88, R4 ;  /* 0x000000585404723c */ /* 0x040ff00000001804 */
[C---:B------:R-:W-:Y:S08]  /*3b20*/  HMMA.16816.F32 R8, R84.reuse, R90, R8 ;  /* 0x0000005a5408723c */ /* 0x040ff00000001808 */
[C---:B-1----:R-:W-:Y:S08]  /*3b30*/  HMMA.16816.F32 R12, R84.reuse, R68, R12 ;  /* 0x00000044540c723c */ /* 0x042ff0000000180c */
[----:B------:R-:W-:Y:S01]  /*3b40*/  HMMA.16816.F32 R16, R84, R70, R16 ;  /* 0x000000465410723c */ /* 0x000fe20000001810 */
[----:B------:R1:W3:Y:S07]  /*3b50*/  LDSM.16.M88.4 R68, [R197+0x4800] ;  /* 0x00480000c544783b */ /* 0x0002ee0000000200 */
[C---:B--2---:R-:W-:Y:S08]  /*3b60*/  HMMA.16816.F32 R4, R92.reuse, R96, R4 ;  /* 0x000000605c04723c */ /* 0x044ff00000001804 */
[C---:B------:R-:W-:Y:S03]  /*3b70*/  HMMA.16816.F32 R8, R92.reuse, R98, R8 ;  /* 0x000000625c08723c */ /* 0x040fe60000001808 */
[----:B-1----:R-:W-:Y:S08]  /*3b80*/  IADD3 R197, PT, PT, R192, R187, RZ ;  /* 0x000000bbc0c57210 */ /* 0x002ff00007ffe0ff */
[----:B------:R-:W-:Y:S01]  /*3b90*/  FMUL.FTZ R151, R4, UR8 ;  /* 0x0000000804977c20 */ /* 0x000fe20008410000 */
[----:B------:R-:W-:Y:S01]  /*3ba0*/  FMUL.FTZ R152, R5, UR8 ;  /* 0x0000000805987c20 */ /* 0x000fe20008410000 */
[----:B------:R-:W-:Y:S01]  /*3bb0*/  FMUL.FTZ R153, R6, UR8 ;  /* 0x0000000806997c20 */ /* 0x000fe20008410000 */
[----:B------:R-:W-:Y:S03]  /*3bc0*/  FMUL.FTZ R154, R7, UR8 ;  /* 0x00000008079a7c20 */ /* 0x000fe60008410000 */
[----:B------:R-:W1:Y:S02]  /*3bd0*/  MUFU.TANH R151, R151 ;  /* 0x0000009700977308 */ /* 0x000e640000002400 */
[----:B------:R-:W-:Y:S01]  /*3be0*/  FMUL.FTZ R155, R8, UR8 ;  /* 0x00000008089b7c20 */ /* 0x000fe20008410000 */
[----:B------:R-:W-:Y:S01]  /*3bf0*/  FMUL.FTZ R156, R9, UR8 ;  /* 0x00000008099c7c20 */ /* 0x000fe20008410000 */
[----:B------:R-:W-:Y:S01]  /*3c00*/  FMUL.FTZ R157, R10, UR8 ;  /* 0x000000080a9d7c20 */ /* 0x000fe20008410000 */
[----:B------:R-:W-:Y:S01]  /*3c10*/  FMUL.FTZ R158, R11, UR8 ;  /* 0x000000080b9e7c20 */ /* 0x000fe20008410000 */
[C---:B---3--:R-:W-:Y:S04]  /*3c20*/  HMMA.16816.F32 R12, R92.reuse, R68, R12 ;  /* 0x000000445c0c723c */ /* 0x048fe8000000180c */
[----:B------:R-:W2:Y:S04]  /*3c30*/  MUFU.TANH R152, R152 ;  /* 0x0000009800987308 */ /* 0x000ea80000002400 */
[----:B------:R-:W-:Y:S06]  /*3c40*/  HMMA.16816.F32 R16, R92, R70, R16 ;  /* 0x000000465c10723c */ /* 0x000fec0000001810 */
[----:B------:R-:W3:Y:S01]  /*3c50*/  MUFU.TANH R153, R153 ;  /* 0x0000009900997308 */ /* 0x000ee20000002400 */
[-C--:B-1----:R-:W-:Y:S02]  /*3c60*/  MOV R170, R151.reuse ;  /* 0x0000009700aa7202 */ /* 0x082fe40000000f00 */
[C---:B------:R-:W-:Y:S01]  /*3c70*/  @P4 FSEL R170, R151.reuse, -INF , !P1 ;  /* 0xff80000097aa4808 */ /* 0x040fe20004800000 */
[----:B------:R-:W-:Y:S06]  /*3c80*/  FFMA.FTZ R151, -R151, R151, 1 ;  /* 0x3f80000097977423 */ /* 0x000fec0000010197 */
[----:B------:R-:W1:Y:S01]  /*3c90*/  MUFU.TANH R154, R154 ;  /* 0x0000009a009a7308 */ /* 0x000e620000002400 */
[----:B--2---:R-:W-:Y:S01]  /*3ca0*/  MOV R168, R152 ;  /* 0x0000009800a87202 */ /* 0x004fe20000000f00 */
[--C-:B------:R-:W-:Y:S01]  /*3cb0*/  FFMA.FTZ R244, R170, UR7, -R177.reuse ;  /* 0x00000007aaf47c23 */ /* 0x100fe200080108b1 */
[----:B------:R-:W-:Y:S01]  /*3cc0*/  @P4 FSEL R168, R152, -INF , !P2 ;  /* 0xff80000098a84808 */ /* 0x000fe20005000000 */
[----:B------:R-:W-:Y:S01]  /*3cd0*/  FMUL.FTZ R159, R12, UR8 ;  /* 0x000000080c9f7c20 */ /* 0x000fe20008410000 */
[----:B------:R-:W-:Y:S01]  /*3ce0*/  FMUL.FTZ R160, R13, UR8 ;  /* 0x000000080da07c20 */ /* 0x000fe20008410000 */
[----:B------:R-:W-:Y:S01]  /*3cf0*/  FMUL.FTZ R161, R14, UR8 ;  /* 0x000000080ea17c20 */ /* 0x000fe20008410000 */
[----:B------:R-:W-:Y:S03]  /*3d00*/  FMUL.FTZ R162, R15, UR8 ;  /* 0x000000080fa27c20 */ /* 0x000fe60008410000 */
[----:B------:R-:W2:Y:S01]  /*3d10*/  MUFU.TANH R155, R155 ;  /* 0x0000009b009b7308 */ /* 0x000ea20000002400 */
[-C--:B---3--:R-:W-:Y:S01]  /*3d20*/  MOV R170, R153.reuse ;  /* 0x0000009900aa7202 */ /* 0x088fe20000000f00 */
[----:B------:R-:W-:Y:S01]  /*3d30*/  FFMA.FTZ R183, R168, UR7, -R177 ;  /* 0x00000007a8b77c23 */ /* 0x000fe200080108b1 */
[----:B------:R-:W-:Y:S01]  /*3d40*/  @P4 FSEL R170, R153, -INF , !P1 ;  /* 0xff80000099aa4808 */ /* 0x000fe20004800000 */
[----:B------:R-:W-:Y:S01]  /*3d50*/  FMUL.FTZ R163, R16, UR8 ;  /* 0x0000000810a37c20 */ /* 0x000fe20008410000 */
[----:B------:R-:W-:Y:S01]  /*3d60*/  @P4 ISETP.GE.AND P1, PT, R171, R232, PT ;  /* 0x000000e8ab00420c */ /* 0x000fe20003f26270 */
[----:B------:R-:W-:Y:S01]  /*3d70*/  FMUL.FTZ R164, R17, UR8 ;  /* 0x0000000811a47c20 */ /* 0x000fe20008410000 */
[----:B------:R-:W-:Y:S03]  /*3d80*/  @P4 IADD3 R171, PT, PT, R169, 0x10, RZ ;  /* 0x00000010a9ab4810 */ /* 0x000fe60007ffe0ff */
[----:B------:R-:W3:Y:S01]  /*3d90*/  MUFU.TANH R156, R156 ;  /* 0x0000009c009c7308 */ /* 0x000ee20000002400 */
[----:B-1----:R-:W-:Y:S01]  /*3da0*/  MOV R168, R154 ;  /* 0x0000009a00a87202 */ /* 0x002fe20000000f00 */
[--C-:B------:R-:W-:Y:S01]  /*3db0*/  FFMA.FTZ R176, R170, UR7, -R167.reuse ;  /* 0x00000007aab07c23 */ /* 0x100fe200080108a7 */
[----:B------:R-:W-:Y:S01]  /*3dc0*/  @P4 FSEL R168, R154, -INF , !P2 ;  /* 0xff8000009aa84808 */ /* 0x000fe20005000000 */
[----:B------:R-:W-:Y:S01]  /*3dd0*/  FMUL.FTZ R165, R18, UR8 ;  /* 0x0000000812a57c20 */ /* 0x000fe20008410000 */
[----:B------:R-:W-:Y:S01]  /*3de0*/  FMUL.FTZ R166, R19, UR8 ;  /* 0x0000000813a67c20 */ /* 0x000fe20008410000 */
[----:B------:R-:W-:Y:S01]  /*3df0*/  FFMA.FTZ R152, -R152, R152, 1 ;  /* 0x3f80000098987423 */ /* 0x000fe20000010198 */
[----:B------:R-:W-:Y:S03]  /*3e00*/  FFMA.FTZ R153, -R153, R153, 1 ;  /* 0x3f80000099997423 */ /* 0x000fe60000010199 */
[----:B------:R-:W1:Y:S01]  /*3e10*/  MUFU.TANH R157, R157 ;  /* 0x0000009d009d7308 */ /* 0x000e620000002400 */
[-C--:B--2---:R-:W-:Y:S01]  /*3e20*/  MOV R170, R155.reuse ;  /* 0x0000009b00aa7202 */ /* 0x084fe20000000f00 */
[----:B------:R-:W-:Y:S01]  /*3e30*/  FFMA.FTZ R175, R168, UR7, -R167 ;  /* 0x00000007a8af7c23 */ /* 0x000fe200080108a7 */
[C---:B------:R-:W-:Y:S01]  /*3e40*/  @P4 FSEL R170, R155.reuse, -INF , !P0 ;  /* 0xff8000009baa4808 */ /* 0x040fe20004000000 */
[----:B------:R-:W-:Y:S01]  /*3e50*/  FFMA.FTZ R155, -R155, R155, 1 ;  /* 0x3f8000009b9b7423 */ /* 0x000fe2000001019b */
[----:B------:R-:W-:Y:S05]  /*3e60*/  FFMA.FTZ R154, -R154, R154, 1 ;  /* 0x3f8000009a9a7423 */ /* 0x000fea000001019a */
[----:B------:R-:W2:Y:S01]  /*3e70*/  MUFU.TANH R158, R158 ;  /* 0x0000009e009e7308 */ /* 0x000ea20000002400 */
[-C--:B---3--:R-:W-:Y:S01]  /*3e80*/  MOV R168, R156.reuse ;  /* 0x0000009c00a87202 */ /* 0x088fe20000000f00 */
[--C-:B------:R-:W-:Y:S01]  /*3e90*/  FFMA.FTZ R182, R170, UR7, -R177.reuse ;  /* 0x00000007aab67c23 */ /* 0x100fe200080108b1 */
[C---:B------:R-:W-:Y:S01]  /*3ea0*/  @P4 FSEL R168, R156.reuse, -INF , !P1 ;  /* 0xff8000009ca84808 */ /* 0x040fe20004800000 */
[----:B------:R-:W-:Y:S06]  /*3eb0*/  FFMA.FTZ R156, -R156, R156, 1 ;  /* 0x3f8000009c9c7423 */ /* 0x000fec000001019c */
[----:B------:R-:W3:Y:S01]  /*3ec0*/  MUFU.TANH R159, R159 ;  /* 0x0000009f009f7308 */ /* 0x000ee20000002400 */
[-C--:B-1----:R-:W-:Y:S01]  /*3ed0*/  MOV R170, R157.reuse ;  /* 0x0000009d00aa7202 */ /* 0x082fe20000000f00 */
[----:B------:R-:W-:Y:S01]  /*3ee0*/  FFMA.FTZ R181, R168, UR7, -R177 ;  /* 0x00000007a8b57c23 */ /* 0x000fe200080108b1 */
[C---:B------:R-:W-:Y:S01]  /*3ef0*/  @P4 FSEL R170, R157.reuse, -INF , !P0 ;  /* 0xff8000009daa4808 */ /* 0x040fe20004000000 */
[----:B------:R-:W-:Y:S01]  /*3f00*/  FFMA.FTZ R157, -R157, R157, 1 ;  /* 0x3f8000009d9d7423 */ /* 0x000fe2000001019d */
[----:B------:R-:W-:Y:S02]  /*3f10*/  @P4 ISETP.GE.AND P0, PT, R171, R232, PT ;  /* 0x000000e8ab00420c */ /* 0x000fe40003f06270 */
[----:B------:R-:W-:Y:S03]  /*3f20*/  @P4 IADD3 R171, PT, PT, R169, 0x11, RZ ;  /* 0x00000011a9ab4810 */ /* 0x000fe60007ffe0ff */
[----:B------:R-:W1:Y:S01]  /*3f30*/  MUFU.TANH R160, R160 ;  /* 0x000000a000a07308 */ /* 0x000e620000002400 */
[-C--:B--2---:R-:W-:Y:S01]  /*3f40*/  MOV R168, R158.reuse ;  /* 0x0000009e00a87202 */ /* 0x084fe20000000f00 */
[--C-:B------:R-:W-:Y:S01]  /*3f50*/  FFMA.FTZ R174, R170, UR7, -R167.reuse ;  /* 0x00000007aaae7c23 */ /* 0x100fe200080108a7 */
[C---:B------:R-:W-:Y:S01]  /*3f60*/  @P4 FSEL R168, R158.reuse, -INF , !P1 ;  /* 0xff8000009ea84808 */ /* 0x040fe20004800000 */
[----:B------:R-:W-:Y:S01]  /*3f70*/  FFMA.FTZ R158, -R158, R158, 1 ;  /* 0x3f8000009e9e7423 */ /* 0x000fe2000001019e */
[----:B------:R-:W-:Y:S02]  /*3f80*/  @P4 ISETP.GE.AND P1, PT, R171, R232, PT ;  /* 0x000000e8ab00420c */ /* 0x000fe40003f26270 */
[----:B------:R-:W-:Y:S03]  /*3f90*/  @P4 IADD3 R169, PT, PT, R169, 0x19, RZ ;  /* 0x00000019a9a94810 */ /* 0x000fe60007ffe0ff */
[----:B------:R-:W2:Y:S01]  /*3fa0*/  MUFU.TANH R161, R161 ;  /* 0x000000a100a17308 */ /* 0x000ea20000002400 */
[----:B------:R-:W-:Y:S01]  /*3fb0*/  FFMA.FTZ R173, R168, UR7, -R167 ;  /* 0x00000007a8ad7c23 */ /* 0x000fe200080108a7 */
[-C--:B---3--:R-:W-:Y:S02]  /*3fc0*/  MOV R170, R159.reuse ;  /* 0x0000009f00aa7202 */ /* 0x088fe40000000f00 */
[C---:B------:R-:W-:Y:S01]  /*3fd0*/  @P4 FSEL R170, R159.reuse, -INF , !P0 ;  /* 0xff8000009faa4808 */ /* 0x040fe20004000000 */
[----:B------:R-:W-:Y:S05]  /*3fe0*/  FFMA.FTZ R159, -R159, R159, 1 ;  /* 0x3f8000009f9f7423 */ /* 0x000fea000001019f */
[----:B------:R-:W3:Y:S01]  /*3ff0*/  MUFU.TANH R162, R162 ;  /* 0x000000a200a27308 */ /* 0x000ee20000002400 */
[-C--:B-1----:R-:W-:Y:S01]  /*4000*/  MOV R168, R160.reuse ;  /* 0x000000a000a87202 */ /* 0x082fe20000000f00 */
[--C-:B------:R-:W-:Y:S01]  /*4010*/  FFMA.FTZ R180, R170, UR7, -R177.reuse ;  /* 0x00000007aab47c23 */ /* 0x100fe200080108b1 */
[C---:B------:R-:W-:Y:S01]  /*4020*/  @P4 FSEL R168, R160.reuse, -INF , !P1 ;  /* 0xff800000a0a84808 */ /* 0x040fe20004800000 */
[----:B------:R-:W-:Y:S06]  /*4030*/  FFMA.FTZ R160, -R160, R160, 1 ;  /* 0x3f800000a0a07423 */ /* 0x000fec00000101a0 */
[----:B------:R-:W1:Y:S01]  /*4040*/  MUFU.TANH R163, R163 ;  /* 0x000000a300a37308 */ /* 0x000e620000002400 */
[----:B------:R-:W-:Y:S01]  /*4050*/  FFMA.FTZ R179, R168, UR7, -R177 ;  /* 0x00000007a8b37c23 */ /* 0x000fe200080108b1 */
[-C--:B--2---:R-:W-:Y:S02]  /*4060*/  MOV R170, R161.reuse ;  /* 0x000000a100aa7202 */ /* 0x084fe40000000f00 */
[C---:B------:R-:W-:Y:S01]  /*4070*/  @P4 FSEL R170, R161.reuse, -INF , !P0 ;  /* 0xff800000a1aa4808 */ /* 0x040fe20004000000 */
[----:B------:R-:W-:Y:S01]  /*4080*/  FFMA.FTZ R161, -R161, R161, 1 ;  /* 0x3f800000a1a17423 */ /* 0x000fe200000101a1 */
[----:B------:R-:W-:Y:S04]  /*4090*/  @P4 ISETP.GE.AND P0, PT, R225, R232, PT ;  /* 0x000000e8e100420c */ /* 0x000fe80003f06270 */
[----:B------:R-:W2:Y:S01]  /*40a0*/  MUFU.TANH R164, R164 ;  /* 0x000000a400a47308 */ /* 0x000ea20000002400 */
[-C--:B---3--:R-:W-:Y:S01]  /*40b0*/  MOV R168, R162.reuse ;  /* 0x000000a200a87202 */ /* 0x088fe20000000f00 */
[--C-:B------:R-:W-:Y:S01]  /*40c0*/  FFMA.FTZ R172, R170, UR7, -R167.reuse ;  /* 0x00000007aaac7c23 */ /* 0x100fe200080108a7 */
[C---:B------:R-:W-:Y:S01]  /*40d0*/  @P4 FSEL R168, R162.reuse, -INF , !P1 ;  /* 0xff800000a2a84808 */ /* 0x040fe20004800000 */
[----:B------:R-:W-:Y:S01]  /*40e0*/  FFMA.FTZ R162, -R162, R162, 1 ;  /* 0x3f800000a2a27423 */ /* 0x000fe200000101a2 */
[----:B------:R-:W-:Y:S02]  /*40f0*/  @P4 ISETP.GE.AND P1, PT, R169, R232, PT ;  /* 0x000000e8a900420c */ /* 0x000fe40003f26270 */
[----:B------:R-:W-:Y:S03]  /*4100*/  MOV R225, R223 ;  /* 0x000000df00e17202 */ /* 0x000fe60000000f00 */
[----:B------:R-:W3:Y:S01]  /*4110*/  MUFU.TANH R165, R165 ;  /* 0x000000a500a57308 */ /* 0x000ee20000002400 */
[----:B------:R-:W-:Y:S01]  /*4120*/  FFMA.FTZ R171, R168, UR7, -R167 ;  /* 0x00000007a8ab7c23 */ /* 0x000fe200080108a7 */
[-C--:B-1----:R-:W-:Y:S02]  /*4130*/  MOV R170, R163.reuse ;  /* 0x000000a300aa7202 */ /* 0x082fe40000000f00 */
[C---:B------:R-:W-:Y:S01]  /*4140*/  @P4 FSEL R170, R163.reuse, -INF , !P0 ;  /* 0xff800000a3aa4808 */ /* 0x040fe20004000000 */
[----:B------:R-:W-:Y:S05]  /*4150*/  FFMA.FTZ R163, -R163, R163, 1 ;  /* 0x3f800000a3a37423 */ /* 0x000fea00000101a3 */
[----:B------:R-:W1:Y:S01]  /*4160*/  MUFU.TANH R166, R166 ;  /* 0x000000a600a67308 */ /* 0x000e620000002400 */
[-C--:B--2---:R-:W-:Y:S01]  /*4170*/  MOV R168, R164.reuse ;  /* 0x000000a400a87202 */ /* 0x084fe20000000f00 */
[--C-:B------:R-:W-:Y:S01]  /*4180*/  FFMA.FTZ R178, R170, UR7, -R177.reuse ;  /* 0x00000007aab27c23 */ /* 0x100fe200080108b1 */
[C---:B------:R-:W-:Y:S01]  /*4190*/  @P4 FSEL R168, R164.reuse, -INF , !P1 ;  /* 0xff800000a4a84808 */ /* 0x040fe20004800000 */
[----:B------:R-:W-:Y:S04]  /*41a0*/  FFMA.FTZ R164, -R164, R164, 1 ;  /* 0x3f800000a4a47423 */ /* 0x000fe800000101a4 */
[----:B------:R-:W-:Y:S01]  /*41b0*/  FFMA.FTZ R177, R168, UR7, -R177 ;  /* 0x00000007a8b17c23 */ /* 0x000fe200080108b1 */
[-C--:B---3--:R-:W-:Y:S01]  /*41c0*/  MOV R246, R165.reuse ;  /* 0x000000a500f67202 */ /* 0x088fe20000000f00 */
[----:B------:R-:W-:Y:S01]  /*41d0*/  MUFU.EX2 R244, R244 ;  /* 0x000000f400f47308 */ /* 0x000fe20000000800 */
[C---:B------:R-:W-:Y:S01]  /*41e0*/  @P4 FSEL R246, R165.reuse, -INF , !P0 ;  /* 0xff800000a5f64808 */ /* 0x040fe20004000000 */
[----:B------:R-:W-:Y:S04]  /*41f0*/  FFMA.FTZ R165, -R165, R165, 1 ;  /* 0x3f800000a5a57423 */ /* 0x000fe800000101a5 */
[--C-:B------:R-:W-:Y:S01]  /*4200*/  FFMA.FTZ R170, R246, UR7, -R167.reuse ;  /* 0x00000007f6aa7c23 */ /* 0x100fe200080108a7 */
[-C--:B-1----:R-:W-:Y:S03]  /*4210*/  MOV R168, R166.reuse ;  /* 0x000000a600a87202 */ /* 0x082fe60000000f00 */
[----:B------:R-:W1:Y:S01]  /*4220*/  MUFU.EX2 R183, R183 ;  /* 0x000000b700b77308 */ /* 0x000e620000000800 */
[C---:B------:R-:W-:Y:S01]  /*4230*/  @P4 FSEL R168, R166.reuse, -INF , !P1 ;  /* 0xff800000a6a84808 */ /* 0x040fe20004800000 */
[----:B------:R-:W-:Y:S01]  /*4240*/  FFMA.FTZ R166, -R166, R166, 1 ;  /* 0x3f800000a6a67423 */ /* 0x000fe200000101a6 */
[C---:B------:R-:W-:Y:S03]  /*4250*/  LEA R246, P0, R203.reuse, R224, 0x2 ;  /* 0x000000e0cbf67211 */ /* 0x040fe600078010ff */
[----:B------:R-:W-:Y:S01]  /*4260*/  FFMA.FTZ R167, R168, UR7, -R167 ;  /* 0x00000007a8a77c23 */ /* 0x000fe200080108a7 */
[----:B------:R-:W-:Y:S03]  /*4270*/  LEA.HI.X R247, R203, R225, RZ, 0x2, P0 ;  /* 0x000000e1cbf77211 */ /* 0x000fe600000f14ff */
[----:B------:R-:W-:Y:S02]  /*4280*/  MUFU.EX2 R176, R176 ;  /* 0x000000b000b07308 */ /* 0x000fe40000000800 */
[----:B------:R-:W2:Y:S08]  /*4290*/  LDG.E R168, desc[UR18][R246.64] ;  /* 0x00000012f6a87981 */ /* 0x000eb0000c1e1900 */
[----:B------:R-:W3:Y:S01]  /*42a0*/  MUFU.EX2 R175, R175 ;  /* 0x000000af00af7308 */ /* 0x000ee20000000800 */
[----:B-1----:R-:W-:Y:S05]  /*42b0*/  F2FP.F16.F32.PACK_AB R251, R183, R244 ;  /* 0x000000f4b7fb723e */ /* 0x002fea00000000ff */
[----:B------:R-:W-:Y:S04]  /*42c0*/  STS [R215], R251 ;  /* 0x000000fbd7007388 */ /* 0x000fe80000000800 */
[----:B------:R-:W-:Y:S10]  /*42d0*/  MUFU.EX2 R182, R182 ;  /* 0x000000b600b67308 */ /* 0x000ff40000000800 */
[----:B------:R-:W1:Y:S01]  /*42e0*/  MUFU.EX2 R181, R181 ;  /* 0x000000b500b57308 */ /* 0x000e620000000800 */
[----:B---3--:R-:W-:Y:S05]  /*42f0*/  F2FP.F16.F32.PACK_AB R249, R175, R176 ;  /* 0x000000b0aff9723e */ /* 0x008fea00000000ff */
[----:B------:R-:W-:Y:S04]  /*4300*/  STS [R215+0x400], R249 ;  /* 0x000400f9d7007388 */ /* 0x000fe80000000800 */
[----:B------:R1:W-:Y:S10]  /*4310*/  MUFU.EX2 R169, R167 ;  /* 0x000000a700a97308 */ /* 0x0003f40000000800 */
[----:B------:R-:W-:Y:S10]  /*4320*/  MUFU.EX2 R174, R174 ;  /* 0x000000ae00ae7308 */ /* 0x000ff40000000800 */
[----:B------:R-:W3:Y:S01]  /*4330*/  MUFU.EX2 R173, R173 ;  /* 0x000000ad00ad7308 */ /* 0x000ee20000000800 */
[----:B-1----:R-:W-:Y:S05]  /*4340*/  F2FP.F16.F32.PACK_AB R167, R181, R182 ;  /* 0x000000b6b5a7723e */ /* 0x002fea00000000ff */
[----:B------:R1:W-:Y:S04]  /*4350*/  STS [R235], R167 ;  /* 0x000000a7eb007388 */ /* 0x0003e80000000800 */
[----:B------:R-:W-:Y:S10]  /*4360*/  MUFU.EX2 R180, R180 ;  /* 0x000000b400b47308 */ /* 0x000ff40000000800 */
[----:B------:R-:W4:Y:S01]  /*4370*/  MUFU.EX2 R179, R179 ;  /* 0x000000b300b37308 */ /* 0x000f220000000800 */
[----:B---3--:R-:W-:Y:S05]  /*4380*/  F2FP.F16.F32.PACK_AB R252, R173, R174 ;  /* 0x000000aeadfc723e */ /* 0x008fea00000000ff */
[----:B------:R-:W-:Y:S04]  /*4390*/  STS [R235+0x400], R252 ;  /* 0x000400fceb007388 */ /* 0x000fe80000000800 */
[----:B------:R-:W-:Y:S02]  /*43a0*/  MUFU.EX2 R172, R172 ;  /* 0x000000ac00ac7308 */ /* 0x000fe40000000800 */
[----:B-1----:R2:W3:Y:S08]  /*43b0*/  LDG.E R167, desc[UR18][R246.64+0x20] ;  /* 0x00002012f6a77981 */ /* 0x0024f0000c1e1900 */
[----:B------:R-:W1:Y:S01]  /*43c0*/  MUFU.EX2 R171, R171 ;  /* 0x000000ab00ab7308 */ /* 0x000e620000000800 */
[----:B----4-:R-:W-:Y:S05]  /*43d0*/  F2FP.F16.F32.PACK_AB R250, R179, R180 ;  /* 0x000000b4b3fa723e */ /* 0x010fea00000000ff */
[----:B------:R-:W-:Y:S04]  /*43e0*/  STS [R217], R250 ;  /* 0x000000fad9007388 */ /* 0x000fe80000000800 */
[----:B------:R-:W-:Y:S10]  /*43f0*/  MUFU.EX2 R178, R178 ;  /* 0x000000b200b27308 */ /* 0x000ff40000000800 */
[----:B------:R-:W4:Y:S01]  /*4400*/  MUFU.EX2 R177, R177 ;  /* 0x000000b100b17308 */ /* 0x000f220000000800 */
[----:B-1----:R-:W-:Y:S05]  /*4410*/  F2FP.F16.F32.PACK_AB R248, R171, R172 ;  /* 0x000000acabf8723e */ /* 0x002fea00000000ff */
[----:B------:R1:W-:Y:S04]  /*4420*/  STS [R217+0x400], R248 ;  /* 0x000400f8d9007388 */ /* 0x0003e80000000800 */
[----:B------:R-:W1:Y:S01]  /*4430*/  MUFU.EX2 R170, R170 ;  /* 0x000000aa00aa7308 */ /* 0x000e620000000800 */
[----:B----4-:R-:W-:Y:S05]  /*4440*/  F2FP.F16.F32.PACK_AB R245, R177, R178 ;  /* 0x000000b2b1f5723e */ /* 0x010fea00000000ff */
[----:B------:R-:W-:Y:S01]  /*4450*/  STS [R220], R245 ;  /* 0x000000f5dc007388 */ /* 0x000fe20000000800 */
[----:B-1----:R-:W-:Y:S05]  /*4460*/  F2FP.F16.F32.PACK_AB R225, R169, R170 ;  /* 0x000000aaa9e1723e */ /* 0x002fea00000000ff */
[----:B------:R1:W-:Y:S01]  /*4470*/  STS [R220+0x400], R225 ;  /* 0x000400e1dc007388 */ /* 0x0003e20000000800 */
[----:B------:R-:W-:Y:S01]  /*4480*/  FMUL.FTZ R248, R151, UR8 ;  /* 0x0000000897f87c20 */ /* 0x000fe20008410000 */
[----:B------:R-:W-:Y:S04]  /*4490*/  FMUL.FTZ R151, R152, UR8 ;  /* 0x0000000898977c20 */ /* 0x000fe80008410000 */
[----:B------:R-:W-:Y:S06]  /*44a0*/  LDSM.16.M88.4 R68, [R198+0xc000] ;  /* 0x00c00000c644783b */ /* 0x000fec0000000200 */
[----:B------:R-:W4:Y:S06]  /*44b0*/  LDSM.16.M88.4 R72, [R194+0x6000] ;  /* 0x00600000c248783b */ /* 0x000f2c0000000200 */
[----:B------:R-:W4:Y:S06]  /*44c0*/  LDSM.16.M88.4 R76, [R194+0x6800] ;  /* 0x00680000c24c783b */ /* 0x000f2c0000000200 */
[----:B------:R-:W-:Y:S01]  /*44d0*/  LDSM.16.M88.4 R80, [R185+0xc000] ;  /* 0x00c00000b950783b */ /* 0x000fe20000000200 */
[----:B-1----:R-:W-:Y:S05]  /*44e0*/  IADD3 R225, PT, PT, R231, 0x1, RZ ;  /* 0x00000001e7e17810 */ /* 0x002fea0007ffe0ff */
[----:B------:R-:W1:Y:S01]  /*44f0*/  LDSM.16.M88.4 R84, [R199+0x6000] ;  /* 0x00600000c754783b */ /* 0x000e620000000200 */
[----:B------:R-:W-:Y:S05]  /*4500*/  ISETP.NE.AND P3, PT, R225, 0x1, PT ;  /* 0x00000001e100780c */ /* 0x000fea0003f65270 */
[----:B------:R-:W1:Y:S06]  /*4510*/  LDSM.16.M88.4 R88, [R199+0x6800] ;  /* 0x00680000c758783b */ /* 0x000e6c0000000200 */
[----:B------:R-:W-:Y:S06]  /*4520*/  LDSM.16.M88.4 R92, [R196+0xc000] ;  /* 0x00c00000c45c783b */ /* 0x000fec0000000200 */
[----:B------:R-:W1:Y:S01]  /*4530*/  LDSM.16.M88.4 R96, [R192+0x6000] ;  /* 0x00600000c060783b */ /* 0x000e620000000200 */
[C---:B----4-:R-:W-:Y:S08]  /*4540*/  HMMA.16816.F32 R4, R68.reuse, R72, RZ ;  /* 0x000000484404723c */ /* 0x050ff000000018ff */
[C---:B------:R-:W-:Y:S01]  /*4550*/  HMMA.16816.F32 R8, R68.reuse, R74, RZ ;  /* 0x0000004a4408723c */ /* 0x040fe200000018ff */
[----:B------:R-:W-:Y:S07]  /*4560*/  LDSM.16.M88.4 R72, [R184+0xc000] ;  /* 0x00c00000b848783b */ /* 0x000fee0000000200 */
[C---:B------:R-:W-:Y:S08]  /*4570*/  HMMA.16816.F32 R12, R68.reuse, R76, RZ ;  /* 0x0000004c440c723c */ /* 0x040ff000000018ff */
[----:B------:R-:W-:Y:S01]  /*4580*/  HMMA.16816.F32 R16, R68, R78, RZ ;  /* 0x0000004e4410723c */ /* 0x000fe200000018ff */
[----:B------:R-:W4:Y:S06]  /*4590*/  LDSM.16.M88.4 R68, [R192+0x6800] ;  /* 0x00680000c044783b */ /* 0x000f2c0000000200 */
[----:B------:R-:W4:Y:S01]  /*45a0*/  LDSM.16.M88.4 R76, [R197+0x6000] ;  /* 0x00600000c54c783b */ /* 0x000f220000000200 */
[C---:B-1----:R-:W-:Y:S08]  /*45b0*/  HMMA.16816.F32 R4, R80.reuse, R84, R4 ;  /* 0x000000545004723c */ /* 0x042ff00000001804 */
[C---:B------:R-:W-:Y:S01]  /*45c0*/  HMMA.16816.F32 R8, R80.reuse, R86, R8 ;  /* 0x000000565008723c */ /* 0x040fe20000001808 */
[----:B------:R-:W-:Y:S07]  /*45d0*/  LDSM.16.M88.4 R84, [R198+0xe000] ;  /* 0x00e00000c654783b */ /* 0x000fee0000000200 */
[C---:B------:R-:W-:Y:S08]  /*45e0*/  HMMA.16816.F32 R12, R80.reuse, R88, R12 ;  /* 0x00000058500c723c */ /* 0x040ff0000000180c */
[----:B------:R-:W-:Y:S01]  /*45f0*/  HMMA.16816.F32 R16, R80, R90, R16 ;  /* 0x0000005a5010723c */ /* 0x000fe20000001810 */
[----:B------:R-:W1:Y:S06]  /*4600*/  LDSM.16.M88.4 R80, [R197+0x6800] ;  /* 0x00680000c550783b */ /* 0x000e6c0000000200 */
[----:B------:R-:W2:Y:S01]  /*4610*/  LDSM.16.M88.4 R88, [R194+0x8000] ;  /* 0x00800000c258783b */ /* 0x000ea20000000200 */
[C---:B------:R-:W-:Y:S08]  /*4620*/  HMMA.16816.F32 R4, R92.reuse, R96, R4 ;  /* 0x000000605c04723c */ /* 0x040ff00000001804 */
[C---:B------:R-:W-:Y:S01]  /*4630*/  HMMA.16816.F32 R8, R92.reuse, R98, R8 ;  /* 0x000000625c08723c */ /* 0x040fe20000001808 */
[----:B------:R-:W-:Y:S07]  /*4640*/  LDSM.16.M88.4 R96, [R199+0x8000] ;  /* 0x00800000c760783b */ /* 0x000fee0000000200 */
[C---:B----4-:R-:W-:Y:S08]  /*4650*/  HMMA.16816.F32 R12, R92.reuse, R68, R12 ;  /* 0x000000445c0c723c */ /* 0x050ff0000000180c */
[----:B------:R-:W-:Y:S01]  /*4660*/  HMMA.16816.F32 R16, R92, R70, R16 ;  /* 0x000000465c10723c */ /* 0x000fe20000001810 */
[----:B------:R-:W4:Y:S06]  /*4670*/  LDSM.16.M88.4 R68, [R194+0x8800] ;  /* 0x00880000c244783b */ /* 0x000f2c0000000200 */
        /* <DEDUP_REMOVED lines=21> */
[----:B------:R-:W3:Y:S01]  /*47d0*/  LDSM.16.M88.4 R92, [R198+0x10000] ;  /* 0x01000000c65c783b */ /* 0x000ee20000000200 */
[C---:B------:R-:W-:Y:S08]  /*47e0*/  HMMA.16816.F32 R4, R76.reuse, R80, R4 ;  /* 0x000000504c04723c */ /* 0x040ff00000001804 */
[C---:B------:R-:W-:Y:S01]  /*47f0*/  HMMA.16816.F32 R8, R76.reuse, R82, R8 ;  /* 0x000000524c08723c */ /* 0x040fe20000001808 */
[----:B------:R-:W-:Y:S07]  /*4800*/  LDSM.16.M88.4 R80, [R199+0xa000] ;  /* 0x00a00000c750783b */ /* 0x000fee0000000200 */
[C---:B--2---:R-:W-:Y:S08]  /*4810*/  HMMA.16816.F32 R12, R76.reuse, R68, R12 ;  /* 0x000000444c0c723c */ /* 0x044ff0000000180c */
[----:B------:R-:W-:Y:S01]  /*4820*/  HMMA.16816.F32 R16, R76, R70, R16 ;  /* 0x000000464c10723c */ /* 0x000fe20000001810 */
[----:B------:R-:W2:Y:S06]  /*4830*/  LDSM.16.M88.4 R68, [R194+0xa800] ;  /* 0x00a80000c244783b */ /* 0x000eac0000000200 */
[----:B------:R-:W2:Y:S01]  /*4840*/  LDSM.16.M88.4 R76, [R185+0x10000] ;  /* 0x01000000b94c783b */ /* 0x000ea20000000200 */
[C---:B----4-:R-:W-:Y:S08]  /*4850*/  HMMA.16816.F32 R4, R84.reuse, R88, R4 ;  /* 0x000000585404723c */ /* 0x050ff00000001804 */
[C---:B------:R-:W-:Y:S01]  /*4860*/  HMMA.16816.F32 R8, R84.reuse, R90, R8 ;  /* 0x0000005a5408723c */ /* 0x040fe20000001808 */
[----:B------:R-:W-:Y:S07]  /*4870*/  LDSM.16.M88.4 R88, [R192+0xa000] ;  /* 0x00a00000c058783b */ /* 0x000fee0000000200 */
[C---:B-1----:R-:W-:Y:S08]  /*4880*/  HMMA.16816.F32 R12, R84.reuse, R72, R12 ;  /* 0x00000048540c723c */ /* 0x042ff0000000180c */
[----:B------:R-:W-:Y:S01]  /*4890*/  HMMA.16816.F32 R16, R84, R74, R16 ;  /* 0x0000004a5410723c */ /* 0x000fe20000001810 */
[----:B------:R-:W1:Y:S06]  /*48a0*/  LDSM.16.M88.4 R72, [R199+0xa800] ;  /* 0x00a80000c748783b */ /* 0x000e6c0000000200 */
[----:B------:R-:W4:Y:S01]  /*48b0*/  LDSM.16.M88.4 R84, [R196+0x10000] ;  /* 0x01000000c454783b */ /* 0x000f220000000200 */
[C---:B---3--:R-:W-:Y:S08]  /*48c0*/  HMMA.16816.F32 R4, R92.reuse, R96, R4 ;  /* 0x000000605c04723c */ /* 0x048ff00000001804 */
[C---:B------:R-:W-:Y:S01]  /*48d0*/  HMMA.16816.F32 R8, R92.reuse, R98, R8 ;  /* 0x000000625c08723c */ /* 0x040fe20000001808 */
[----:B------:R-:W-:Y:S07]  /*48e0*/  LDSM.16.M88.4 R96, [R197+0xa000] ;  /* 0x00a00000c560783b */ /* 0x000fee0000000200 */
[C---:B--2---:R-:W-:Y:S08]  /*48f0*/  HMMA.16816.F32 R12, R92.reuse, R68, R12 ;  /* 0x000000445c0c723c */ /* 0x044ff0000000180c */
[----:B------:R-:W-:Y:S01]  /*4900*/  HMMA.16816.F32 R16, R92, R70, R16 ;  /* 0x000000465c10723c */ /* 0x000fe20000001810 */
[----:B------:R-:W2:Y:S06]  /*4910*/  LDSM.16.M88.4 R68, [R192+0xa800] ;  /* 0x00a80000c044783b */ /* 0x000eac0000000200 */
[----:B------:R-:W3:Y:S01]  /*4920*/  LDSM.16.M88.4 R92, [R184+0x10000] ;  /* 0x01000000b85c783b */ /* 0x000ee20000000200 */
[C---:B------:R-:W-:Y:S08]  /*4930*/  HMMA.16816.F32 R4, R76.reuse, R80, R4 ;  /* 0x000000504c04723c */ /* 0x040ff00000001804 */
[C---:B------:R-:W-:Y:S08]  /*4940*/  HMMA.16816.F32 R8, R76.reuse, R82, R8 ;  /* 0x000000524c08723c */ /* 0x040ff00000001808 */
[C---:B-1----:R-:W-:Y:S08]  /*4950*/  HMMA.16816.F32 R12, R76.reuse, R72, R12 ;  /* 0x000000484c0c723c */ /* 0x042ff0000000180c */
[----:B------:R-:W-:Y:S01]  /*4960*/  HMMA.16816.F32 R16, R76, R74, R16 ;  /* 0x0000004a4c10723c */ /* 0x000fe20000001810 */
[----:B------:R-:W1:Y:S07]  /*4970*/  LDSM.16.M88.4 R72, [R197+0xa800] ;  /* 0x00a80000c548783b */ /* 0x000e6e0000000200 */
[C---:B----4-:R-:W-:Y:S08]  /*4980*/  HMMA.16816.F32 R4, R84.reuse, R88, R4 ;  /* 0x000000585404723c */ /* 0x050ff00000001804 */
[C---:B------:R-:W-:Y:S08]  /*4990*/  HMMA.16816.F32 R8, R84.reuse, R90, R8 ;  /* 0x0000005a5408723c */ /* 0x040ff00000001808 */
[C---:B--2---:R-:W-:Y:S08]  /*49a0*/  HMMA.16816.F32 R12, R84.reuse, R68, R12 ;  /* 0x00000044540c723c */ /* 0x044ff0000000180c */
[----:B------:R-:W-:Y:S08]  /*49b0*/  HMMA.16816.F32 R16, R84, R70, R16 ;  /* 0x000000465410723c */ /* 0x000ff00000001810 */
[C---:B---3--:R-:W-:Y:S08]  /*49c0*/  HMMA.16816.F32 R4, R92.reuse, R96, R4 ;  /* 0x000000605c04723c */ /* 0x048ff00000001804 */
[C---:B------:R-:W-:Y:S08]  /*49d0*/  HMMA.16816.F32 R8, R92.reuse, R98, R8 ;  /* 0x000000625c08723c */ /* 0x040ff00000001808 */
[C---:B-1----:R-:W-:Y:S03]  /*49e0*/  HMMA.16816.F32 R12, R92.reuse, R72, R12 ;  /* 0x000000485c0c723c */ /* 0x042fe6000000180c */
[C---:B------:R-:W-:Y:S01]  /*49f0*/  FADD.FTZ R246, -R168.reuse, R5 ;  /* 0x00000005a8f67221 */ /* 0x040fe20000010100 */
[C---:B------:R-:W-:Y:S03]  /*4a00*/  FADD.FTZ R245, -R168.reuse, R4 ;  /* 0x00000004a8f57221 */ /* 0x040fe60000010100 */
[----:B------:R-:W-:Y:S01]  /*4a10*/  FMUL.FTZ R246, R183, R246 ;  /* 0x000000f6b7f67220 */ /* 0x000fe20000410000 */
[----:B------:R-:W-:Y:S03]  /*4a20*/  HMMA.16816.F32 R16, R92, R74, R16 ;  /* 0x0000004a5c10723c */ /* 0x000fe60000001810 */
[----:B------:R-:W-:Y:S01]  /*4a30*/  FADD.FTZ R183, -R168, R8 ;  /* 0x00000008a8b77221 */ /* 0x000fe20000010100 */
[----:B------:R-:W-:Y:S01]  /*4a40*/  FMUL.FTZ R245, R244, R245 ;  /* 0x000000f5f4f57220 */ /* 0x000fe20000410000 */
[----:B------:R-:W-:Y:S01]  /*4a50*/  FADD.FTZ R244, -R168, R9 ;  /* 0x00000009a8f47221 */ /* 0x000fe20000010100 */
[----:B------:R-:W-:Y:S01]  /*4a60*/  FMUL.FTZ R246, R246, R151 ;  /* 0x00000097f6f67220 */ /* 0x000fe20000410000 */
[----:B------:R-:W-:Y:S01]  /*4a70*/  FMUL.FTZ R183, R182, R183 ;  /* 0x000000b7b6b77220 */ /* 0x000fe20000410000 */
[----:B------:R-:W-:Y:S01]  /*4a80*/  FMUL.FTZ R182, R155, UR8 ;  /* 0x000000089bb67c20 */ /* 0x000fe20008410000 */
[----:B------:R-:W-:Y:S01]  /*4a90*/  FMUL.FTZ R244, R181, R244 ;  /* 0x000000f4b5f47220 */ /* 0x000fe20000410000 */
[----:B------:R-:W-:Y:S01]  /*4aa0*/  FMUL.FTZ R155, R156, UR8 ;  /* 0x000000089c9b7c20 */ /* 0x000fe20008410000 */
[C---:B------:R-:W-:Y:S01]  /*4ab0*/  FADD.FTZ R151, -R168.reuse, R12 ;  /* 0x0000000ca8977221 */ /* 0x040fe20000010100 */
[----:B------:R-:W-:Y:S01]  /*4ac0*/  FADD.FTZ R152, -R168, R13 ;  /* 0x0000000da8987221 */ /* 0x000fe20000010100 */
[----:B------:R-:W-:Y:S01]  /*4ad0*/  FMUL.FTZ R156, R159, UR8 ;  /* 0x000000089f9c7c20 */ /* 0x000fe20008410000 */
        /* <DEDUP_REMOVED lines=10> */
[----:B------:R-:W-:Y:S01]  /*4b80*/  FMUL.FTZ R168, R177, R168 ;  /* 0x000000a8b1a87220 */ /* 0x000fe20000410000 */
[----:B------:R-:W-:Y:S01]  /*4b90*/  F2FP.F16.F32.PACK_AB R182, R155, R182 ;  /* 0x000000b69bb6723e */ /* 0x000fe200000000ff */
[----:B------:R-:W-:Y:S01]  /*4ba0*/  FADD.FTZ R155, -R167, R6 ;  /* 0x00000006a79b7221 */ /* 0x000fe20000010100 */
[----:B------:R-:W-:Y:S01]  /*4bb0*/  FMUL.FTZ R160, R181, R160 ;  /* 0x000000a0b5a07220 */ /* 0x000fe20000410000 */
[----:B------:R-:W-:Y:S01]  /*4bc0*/  FMUL.FTZ R163, R168, R163 ;  /* 0x000000a3a8a37220 */ /* 0x000fe20000410000 */
[----:B------:R-:W-:Y:S01]  /*4bd0*/  FADD.FTZ R156, -R167, R7 ;  /* 0x00000007a79c7221 */ /* 0x000fe20000010100 */
[----:B------:R-:W-:Y:S01]  /*4be0*/  FMUL.FTZ R152, R179, R152 ;  /* 0x00000098b3987220 */ /* 0x000fe20000410000 */
[----:B------:R-:W-:Y:S01]  /*4bf0*/  FMUL.FTZ R164, R153, UR8 ;  /* 0x0000000899a47c20 */ /* 0x000fe20008410000 */
[----:B------:R-:W-:Y:S01]  /*4c00*/  FMUL.FTZ R155, R176, R155 ;  /* 0x0000009bb09b7220 */ /* 0x000fe20000410000 */
[----:B------:R-:W-:Y:S01]  /*4c10*/  FMUL.FTZ R156, R175, R156 ;  /* 0x0000009caf9c7220 */ /* 0x000fe20000410000 */
[----:B------:R-:W-:Y:S01]  /*4c20*/  FMUL.FTZ R153, R154, UR8 ;  /* 0x000000089a997c20 */ /* 0x000fe20008410000 */
[----:B------:R-:W-:Y:S01]  /*4c30*/  FMUL.FTZ R152, R152, R159 ;  /* 0x0000009f98987220 */ /* 0x000fe20000410000 */
[----:B------:R-:W-:Y:S01]  /*4c40*/  F2FP.F16.F32.PACK_AB R163, R163, R160 ;  /* 0x000000a0a3a3723e */ /* 0x000fe200000000ff */
[----:B------:R-:W-:Y:S01]  /*4c50*/  FADD.FTZ R160, -R167, R11 ;  /* 0x0000000ba7a07221 */ /* 0x000fe20000010100 */
[----:B------:R-:W-:Y:S01]  /*4c60*/  FMUL.FTZ R155, R155, R164 ;  /* 0x000000a49b9b7220 */ /* 0x000fe20000410000 */
[----:B------:R-:W-:Y:S01]  /*4c70*/  FMUL.FTZ R156, R156, R153 ;  /* 0x000000999c9c7220 */ /* 0x000fe20000410000 */
[----:B------:R-:W-:Y:S01]  /*4c80*/  FMUL.FTZ R168, R157, UR8 ;  /* 0x000000089da87c20 */ /* 0x000fe20008410000 */
[----:B------:R-:W-:Y:S01]  /*4c90*/  F2FP.F16.F32.PACK_AB R152, R152, R151 ;  /* 0x000000979898723e */ /* 0x000fe200000000ff */
[----:B------:R-:W-:Y:S01]  /*4ca0*/  FMUL.FTZ R160, R173, R160 ;  /* 0x000000a0ada07220 */ /* 0x000fe20000410000 */
[----:B------:R-:W-:Y:S01]  /*4cb0*/  FMUL.FTZ R157, R158, UR8 ;  /* 0x000000089e9d7c20 */ /* 0x000fe20008410000 */
        /* <DEDUP_REMOVED lines=8> */
[----:B------:R-:W-:Y:S01]  /*4d40*/  FMUL.FTZ R155, R162, UR8 ;  /* 0x00000008a29b7c20 */ /* 0x000fe20008410000 */
[----:B------:R-:W-:Y:S01]  /*4d50*/  FMUL.FTZ R151, R174, R151 ;  /* 0x00000097ae977220 */ /* 0x000fe20000410000 */
[----:B------:R-:W-:Y:S01]  /*4d60*/  FMUL.FTZ R153, R172, R153 ;  /* 0x00000099ac997220 */ /* 0x000fe20000410000 */
[----:B------:R-:W-:Y:S01]  /*4d70*/  FMUL.FTZ R154, R171, R154 ;  /* 0x0000009aab9a7220 */ /* 0x000fe20000410000 */
[----:B------:R-:W-:Y:S01]  /*4d80*/  FMUL.FTZ R159, R170, R159 ;  /* 0x0000009faa9f7220 */ /* 0x000fe20000410000 */
[----:B------:R-:W-:Y:S01]  /*4d90*/  FMUL.FTZ R164, R169, R164 ;  /* 0x000000a4a9a47220 */ /* 0x000fe20000410000 */
[----:B------:R-:W-:Y:S01]  /*4da0*/  FMUL.FTZ R158, R161, UR8 ;  /* 0x00000008a19e7c20 */ /* 0x000fe20008410000 */
[----:B------:R-:W-:Y:S01]  /*4db0*/  FMUL.FTZ R162, R165, UR8 ;  /* 0x00000008a5a27c20 */ /* 0x000fe20008410000 */
[----:B------:R-:W-:Y:S01]  /*4dc0*/  FMUL.FTZ R157, R166, UR8 ;  /* 0x00000008a69d7c20 */ /* 0x000fe20008410000 */
[----:B------:R-:W-:Y:S01]  /*4dd0*/  F2FP.F16.F32.PACK_AB R246, R246, R245 ;  /* 0x000000f5f6f6723e */ /* 0x000fe200000000ff */
[----:B------:R-:W-:Y:S01]  /*4de0*/  FMUL.FTZ R151, R151, R168 ;  /* 0x000000a897977220 */ /* 0x000fe20000410000 */
[----:B------:R-:W-:Y:S01]  /*4df0*/  FMUL.FTZ R153, R153, R158 ;  /* 0x0000009e99997220 */ /* 0x000fe20000410000 */
[----:B------:R-:W-:Y:S01]  /*4e00*/  FMUL.FTZ R154, R154, R155 ;  /* 0x0000009b9a9a7220 */ /* 0x000fe20000410000 */
[----:B------:R-:W-:Y:S01]  /*4e10*/  FMUL.FTZ R159, R159, R162 ;  /* 0x000000a29f9f7220 */ /* 0x000fe20000410000 */
[----:B------:R-:W-:Y:S01]  /*4e20*/  FMUL.FTZ R164, R164, R157 ;  /* 0x0000009da4a47220 */ /* 0x000fe20000410000 */
[----:B------:R-:W-:Y:S06]  /*4e30*/  @!P3 BRA `(.L_x_1552) ;  /* 0x0000000000e4b947 */ /* 0x000fec0003800000 */
[----:B------:R-:W1:Y:S01]  /*4e40*/  LDC R7, c[0x0][0x3b0] ;  /* 0x0000ec00ff077b82 */ /* 0x000e620000000800 */
[----:B------:R-:W-:Y:S02]  /*4e50*/  IADD3 R4, P0, PT, RZ, -UR17, RZ ;  /* 0x80000011ff047c10 */ /* 0x000fe4000ff1e0ff */
[----:B------:R-:W-:Y:S02]  /*4e60*/  LOP3.LUT R6, R231, 0x1, RZ, 0xc0, !PT ;  /* 0x00000001e7067812 */ /* 0x000fe400078ec0ff */
[----:B------:R-:W-:Y:S02]  /*4e70*/  ISETP.GE.AND P2, PT, R212, UR5, PT ;  /* 0x00000005d4007c0c */ /* 0x000fe4000bf46270 */
[----:B------:R-:W-:Y:S01]  /*4e80*/  ISETP.NE.U32.AND P1, PT, R6, 0x1, PT ;  /* 0x000000010600780c */ /* 0x000fe20003f25070 */
[----:B------:R-:W2:Y:S01]  /*4e90*/  LDC R5, c[0x0][0x3b4] ;  /* 0x0000ed00ff057b82 */ /* 0x000ea20000000800 */
[----:B-1----:R-:W-:Y:S04]  /*4ea0*/  IMAD.SHL.U32 R9, R7, 0x40, RZ ;  /* 0x0000004007097824 */ /* 0x002fe800078e00ff */
[----:B------:R-:W-:Y:S05]  /*4eb0*/  IMAD.X R9, RZ, RZ, ~R9, P0 ;  /* 0x000000ffff097224 */ /* 0x000fea00000e0e09 */
[----:B------:R-:W-:Y:S01]  /*4ec0*/  SHF.R.S64 R11, R4, 0x1f, R9 ;  /* 0x0000001f040b7819 */ /* 0x000fe20000001009 */
[----:B------:R-:W-:Y:S03]  /*4ed0*/  IMAD.MOV.U32 R4, RZ, RZ, -0x6000 ;  /* 0xffffa000ff047424 */ /* 0x000fe600078e00ff */
[----:B------:R-:W-:Y:S04]  /*4ee0*/  IADD3 R240, P0, PT, R240, R11, RZ ;  /* 0x0000000bf0f07210 */ /* 0x000fe80007f1e0ff */
[----:B------:R-:W-:Y:S02]  /*4ef0*/  LEA.HI.X.SX32 R241, R9, R241, 0x1, P0 ;  /* 0x000000f109f17211 */ /* 0x000fe400000f0eff */
[----:B------:R-:W-:Y:S02]  /*4f00*/  SEL R9, R4, 0x6000, !P1 ;  /* 0x0000600004097807 */ /* 0x000fe40004800000 */
[----:B------:R-:W-:Y:S02]  /*4f10*/  ISETP.GE.AND P1, PT, R213, UR5, PT ;  /* 0x00000005d5007c0c */ /* 0x000fe4000bf26270 */
[----:B------:R-:W-:Y:S01]  /*4f20*/  ISETP.GE.AND P0, PT, R211, UR5, PT ;  /* 0x00000005d3007c0c */ /* 0x000fe2000bf06270 */
[--C-:B------:R-:W-:Y:S01]  /*4f30*/  IMAD.IADD R227, R227, 0x1, R9.reuse ;  /* 0x00000001e3e37824 */ /* 0x100fe200078e0209 */
[C---:B------:R-:W-:Y:S01]  /*4f40*/  LEA R4, P5, R7.reuse, R240, 0x6 ;  /* 0x000000f007047211 */ /* 0x040fe200078a30ff */
[--C-:B------:R-:W-:Y:S02]  /*4f50*/  IMAD.IADD R230, R230, 0x1, R9.reuse ;  /* 0x00000001e6e67824 */ /* 0x100fe400078e0209 */
[----:B------:R-:W-:Y:S01]  /*4f60*/  IMAD.IADD R188, R188, 0x1, R9 ;  /* 0x00000001bcbc7824 */ /* 0x000fe200078e0209 */
[----:B------:R-:W-:Y:S01]  /*4f70*/  @!PT LDS RZ, [RZ] ;  /* 0x00000000fffff984 */ /* 0x000fe20000000800 */
[----:B------:R-:W-:Y:S01]  /*4f80*/  @!PT LDS RZ, [RZ] ;  /* 0x00000000fffff984 */ /* 0x000fe20000000800 */
[----:B------:R-:W-:Y:S01]  /*4f90*/  @!PT LDS RZ, [RZ] ;  /* 0x00000000fffff984 */ /* 0x000fe20000000800 */
[----:B------:R1:W-:Y:S01]  /*4fa0*/  @!P2 LDGSTS.E.BYPASS.LTC128B.128 [R227], desc[UR18][R240.64] ;  /* 0x00000000f0e3afae */ /* 0x0003e2000b981a12 */
[----:B--2---:R-:W-:Y:S03]  /*4fb0*/  LEA.HI.X R5, R7, R241, R5, 0x6, P5 ;  /* 0x000000f107057211 */ /* 0x004fe600028f3405 */
        /* <DEDUP_REMOVED lines=33> */
.L_x_1552:
        /* <DEDUP_REMOVED lines=128> */
.L_x_1553:
        /* <DEDUP_REMOVED lines=46> */
[-C--:B-1----:R-:W-:Y:S05]  /*5cb0*/  HMMA.16816.F32 R4, R172, R176.reuse, R4 ;  /* 0x000000b0ac04723c */ /* 0x082fea0000001804 */
[C---:B------:R-:W-:Y:S03]  /*5cc0*/  LEA R168, P0, R153.reuse, R236, 0x2 ;  /* 0x000000ec99a87211 */ /* 0x040fe600078010ff */
[C---:B------:R-:W-:Y:S04]  /*5cd0*/  HMMA.16816.F32 R8, R180.reuse, R176, R8 ;  /* 0x000000b0b408723c */ /* 0x040fe80000001808 */
[----:B------:R-:W-:Y:S02]  /*5ce0*/  LEA.HI.X.SX32 R169, R153, R237, 0x2, P0 ;  /* 0x000000ed99a97211 */ /* 0x000fe400000f16ff */
[----:B------:R-:W1:Y:S01]  /*5cf0*/  LDSM.16.MT88.4 R152, [R195+0x17000] ;  /* 0x01700000c398783b */ /* 0x000e620000004200 */
[C---:B------:R-:W-:Y:S01]  /*5d00*/  LEA R170, P0, R225.reuse, R168, 0x5 ;  /* 0x000000a8e1aa7211 */ /* 0x040fe200078028ff */
[-C--:B------:R-:W-:Y:S03]  /*5d10*/  HMMA.16816.F32 R12, R180, R178.reuse, R12 ;  /* 0x000000b2b40c723c */ /* 0x080fe6000000180c */
[C---:B------:R-:W-:Y:S02]  /*5d20*/  LEA.HI.X.SX32 R171, R225.reuse, R169, 0x5, P0 ;  /* 0x000000a9e1ab7211 */ /* 0x040fe400000f2eff */
[C---:B------:R-:W-:Y:S03]  /*5d30*/  LEA R176, P0, R225.reuse, R170, 0x5 ;  /* 0x000000aae1b07211 */ /* 0x040fe600078028ff */
[C---:B------:R-:W-:Y:S04]  /*5d40*/  HMMA.16816.F32 R16, R172.reuse, R178, R16 ;  /* 0x000000b2ac10723c */ /* 0x040fe80000001810 */
[C---:B------:R-:W-:Y:S02]  /*5d50*/  LEA.HI.X.SX32 R177, R225.reuse, R171, 0x5, P0 ;  /* 0x000000abe1b17211 */ /* 0x040fe400000f2eff */
[C---:B------:R-:W-:Y:S02]  /*5d60*/  LEA R178, P0, R225.reuse, R176, 0x5 ;  /* 0x000000b0e1b27211 */ /* 0x040fe400078028ff */
[-C--:B--2---:R-:W-:Y:S03]  /*5d70*/  HMMA.16816.F32 R68, R172, R148.reuse, R68 ;  /* 0x00000094ac44723c */ /* 0x084fe60000001844 */
        /* <DEDUP_REMOVED lines=9> */
[----:B------:R-:W2:Y:S03]  /*5e10*/  LDSM.16.M88.4 R148, [R0+0x1e000] ;  /* 0x01e000000094783b */ /* 0x000ea60000000200 */
[C---:B------:R-:W-:Y:S04]  /*5e20*/  LEA.HI.X.SX32 R249, R225.reuse, R247, 0x5, P0 ;  /* 0x000000f7e1f97211 */ /* 0x040fe800000f2eff */
[-C--:B-1----:R-:W-:Y:S08]  /*5e30*/  HMMA.16816.F32 R84, R172, R152.reuse, R84 ;  /* 0x00000098ac54723c */ /* 0x082ff00000001854 */
[C---:B------:R-:W-:Y:S08]  /*5e40*/  HMMA.16816.F32 R88, R180.reuse, R152, R88 ;  /* 0x00000098b458723c */ /* 0x040ff00000001858 */
[-C--:B------:R-:W-:Y:S03]  /*5e50*/  HMMA.16816.F32 R92, R180, R154.reuse, R92 ;  /* 0x0000009ab45c723c */ /* 0x080fe6000000185c */
[C---:B------:R-:W-:Y:S05]  /*5e60*/  IMAD.WIDE R182, R225.reuse, -0xc0, R248 ;  /* 0xffffff40e1b67825 */ /* 0x040fea00078e02f8 */
[----:B------:R-:W-:Y:S01]  /*5e70*/  HMMA.16816.F32 R96, R172, R154, R96 ;  /* 0x0000009aac60723c */ /* 0x000fe20000001860 */
[----:B------:R-:W1:Y:S03]  /*5e80*/  LDSM.16.MT88.4 R152, [R195+0x17800] ;  /* 0x01780000c398783b */ /* 0x000e660000004200 */
[C---:B------:R-:W-:Y:S04]  /*5e90*/  LEA R180, P0, R225.reuse, R182, 0x5 ;  /* 0x000000b6e1b47211 */ /* 0x040fe800078028ff */
[C---:B------:R-:W-:Y:S01]  /*5ea0*/  LEA.HI.X.SX32 R181, R225.reuse, R183, 0x5, P0 ;  /* 0x000000b7e1b57211 */ /* 0x040fe200000f2eff */
[-C--:B--2---:R-:W-:Y:S05]  /*5eb0*/  HMMA.16816.F32 R4, R148, R156.reuse, R4 ;  /* 0x0000009c9404723c */ /* 0x084fea0000001804 */
        /* <DEDUP_REMOVED lines=17> */
[C---:B------:R-:W-:Y:S04]  /*5fd0*/  IMAD.WIDE R166, R225.reuse, -0xc0, R164 ;  /* 0xffffff40e1a67825 */ /* 0x040fe800078e02a4 */
[-C--:B-1----:R-:W-:Y:S08]  /*5fe0*/  HMMA.16816.F32 R84, R148, R152.reuse, R84 ;  /* 0x000000989454723c */ /* 0x082ff00000001854 */
[C---:B------:R-:W-:Y:S04]  /*5ff0*/  HMMA.16816.F32 R88, R160.reuse, R152, R88 ;  /* 0x00000098a058723c */ /* 0x040fe80000001858 */
[C---:B------:R-:W-:Y:S04]  /*6000*/  LEA R152, P0, R225.reuse, R166, 0x5 ;  /* 0x000000a6e1987211 */ /* 0x040fe800078028ff */
[-C--:B------:R-:W-:Y:S03]  /*6010*/  HMMA.16816.F32 R92, R160, R154.reuse, R92 ;  /* 0x0000009aa05c723c */ /* 0x080fe6000000185c */
[C---:B------:R-:W-:Y:S02]  /*6020*/  LEA.HI.X.SX32 R153, R225.reuse, R167, 0x5, P0 ;  /* 0x000000a7e1997211 */ /* 0x040fe400000f2eff */
[----:B------:R-:W-:Y:S03]  /*6030*/  LEA R162, P0, R225, R152, 0x5 ;  /* 0x00000098e1a27211 */ /* 0x000fe600078028ff */
[----:B------:R-:W-:Y:S04]  /*6040*/  HMMA.16816.F32 R96, R148, R154, R96 ;  /* 0x0000009a9460723c */ /* 0x000fe80000001860 */
[----:B------:R-:W-:Y:S01]  /*6050*/  @P5 IMAD.WIDE.U32 R154, R203, 0x4, R242 ;  /* 0x00000004cb9a5825 */ /* 0x000fe200078e00f2 */
[C---:B------:R-:W-:Y:S02]  /*6060*/  LEA.HI.X.SX32 R163, R225.reuse, R153, 0x5, P0 ;  /* 0x00000099e1a37211 */ /* 0x040fe400000f2eff */
[C---:B------:R-:W-:Y:S02]  /*6070*/  LEA R160, P0, R225.reuse, R162, 0x5 ;  /* 0x000000a2e1a07211 */ /* 0x040fe400078028ff */
[----:B------:R-:W5:Y:S02]  /*6080*/  @P5 LDG.E R229, desc[UR18][R154.64+-0x100] ;  /* 0xffff00129ae55981 */ /* 0x000f64000c1e1900 */
[C---:B------:R-:W-:Y:S02]  /*6090*/  LEA.HI.X.SX32 R161, R225.reuse, R163, 0x5, P0 ;  /* 0x000000a3e1a17211 */ /* 0x040fe400000f2eff */
[----:B------:R1:W5:Y:S01]  /*60a0*/  @P5 LDG.E R228, desc[UR18][R154.64+-0xe0] ;  /* 0xffff20129ae45981 */ /* 0x000362000c1e1900 */
[C---:B------:R-:W-:Y:S03]  /*60b0*/  LEA R150, P0, R225.reuse, R160, 0x5 ;  /* 0x000000a0e1967211 */ /* 0x040fe600078028ff */
[----:B------:R-:W-:Y:S01]  /*60c0*/  REDG.E.ADD.F32.FTZ.RN.STRONG.GPU desc[UR18][R236.64], R4 ;  /* 0x00000004ec0079a6 */ /* 0x000fe2000c12f312 */
[C---:B------:R-:W-:Y:S02]  /*60d0*/  LEA.HI.X.SX32 R151, R225.reuse, R161, 0x5, P0 ;  /* 0x000000a1e1977211 */ /* 0x040fe400000f2eff */
[C---:B------:R-:W-:Y:S01]  /*60e0*/  LEA R250, P0, R225.reuse, R150, 0x5 ;  /* 0x00000096e1fa7211 */ /* 0x040fe200078028ff */
[----:B------:R2:W-:Y:S03]  /*60f0*/  REDG.E.ADD.F32.FTZ.RN.STRONG.GPU desc[UR18][R168.64], R5 ;  /* 0x00000005a80079a6 */ /* 0x0005e6000c12f312 */
[C---:B------:R-:W-:Y:S01]  /*6100*/  LEA.HI.X.SX32 R251, R225.reuse, R151, 0x5, P0 ;  /* 0x00000097e1fb7211 */ /* 0x040fe200000f2eff */
[----:B------:R3:W-:Y:S04]  /*6110*/  REDG.E.ADD.F32.FTZ.RN.STRONG.GPU desc[UR18][R170.64], R6 ;  /* 0x00000006aa0079a6 */ /* 0x0007e8000c12f312 */
        /* <DEDUP_REMOVED lines=8> */
[----:B------:R-:W-:Y:S04]  /*61a0*/  REDG.E.ADD.F32.FTZ.RN.STRONG.GPU desc[UR18][R236.64+0x80], R16 ;  /* 0x00008010ec0079a6 */ /* 0x000fe8000c12f312 */
[----:B------:R2:W-:Y:S01]  /*61b0*/  REDG.E.ADD.F32.FTZ.RN.STRONG.GPU desc[UR18][R182.64+0x80], R17 ;  /* 0x00008011b60079a6 */ /* 0x0005e2000c12f312 */
[C---:B------:R-:W-:Y:S03]  /*61c0*/  LEA R168, P0, R225.reuse, R4, 0x5 ;  /* 0x00000004e1a87211 */ /* 0x040fe600078028ff */
[----:B------:R2:W-:Y:S01]  /*61d0*/  REDG.E.ADD.F32.FTZ.RN.STRONG.GPU desc[UR18][R180.64+0x80], R18 ;  /* 0x00008012b40079a6 */ /* 0x0005e2000c12f312 */
[C---:B------:R-:W-:Y:S02]  /*61e0*/  LEA.HI.X.SX32 R169, R225.reuse, R5, 0x5, P0 ;  /* 0x00000005e1a97211 */ /* 0x040fe400000f2eff */
[C---:B------:R-:W-:Y:S01]  /*61f0*/  LEA R148, P0, R225.reuse, R168, 0x5 ;  /* 0x000000a8e1947211 */ /* 0x040fe200078028ff */
[----:B------:R2:W-:Y:S03]  /*6200*/  REDG.E.ADD.F32.FTZ.RN.STRONG.GPU desc[UR18][R172.64+0x80], R19 ;  /* 0x00008013ac0079a6 */ /* 0x0005e6000c12f312 */
[C---:B------:R-:W-:Y:S01]  /*6210*/  LEA.HI.X.SX32 R149, R225.reuse, R169, 0x5, P0 ;  /* 0x000000a9e1957211 */ /* 0x040fe200000f2eff */
[----:B------:R2:W-:Y:S01]  /*6220*/  REDG.E.ADD.F32.FTZ.RN.STRONG.GPU desc[UR18][R156.64+0x80], R12 ;  /* 0x0000800c9c0079a6 */ /* 0x0005e2000c12f312 */
[C---:B---3--:R-:W-:Y:S03]  /*6230*/  LEA R170, P0, R225.reuse, R148, 0x5 ;  /* 0x00000094e1aa7211 */ /* 0x048fe600078028ff */
[----:B------:R3:W-:Y:S01]  /*6240*/  REDG.E.ADD.F32.FTZ.RN.STRONG.GPU desc[UR18][R158.64+0x80], R13 ;  /* 0x0000800d9e0079a6 */ /* 0x0007e2000c12f312 */
[C---:B------:R-:W-:Y:S02]  /*6250*/  LEA.HI.X.SX32 R171, R225.reuse, R149, 0x5, P0 ;  /* 0x00000095e1ab7211 */ /* 0x040fe400000f2eff */
[C---:B----4-:R-:W-:Y:S01]  /*6260*/  LEA R176, P0, R225.reuse, R170, 0x5 ;  /* 0x000000aae1b07211 */ /* 0x050fe200078028ff */
[----:B------:R-:W-:Y:S03]  /*6270*/  REDG.E.ADD.F32.FTZ.RN.STRONG.GPU desc[UR18][R174.64+0x80], R14 ;  /* 0x0000800eae0079a6 */ /* 0x000fe6000c12f312 */
[C---:B------:R-:W-:Y:S01]  /*6280*/  LEA.HI.X.SX32 R177, R225.reuse, R171, 0x5, P0 ;  /* 0x000000abe1b17211 */ /* 0x040fe200000f2eff */
[----:B------:R4:W-:Y:S01]  /*6290*/  REDG.E.ADD.F32.FTZ.RN.STRONG.GPU desc[UR18][R164.64+0x80], R15 ;  /* 0x0000800fa40079a6 */ /* 0x0009e2000c12f312 */
        /* <DEDUP_REMOVED lines=10> */
[C---:B------:R-:W-:Y:S03]  /*6340*/  LEA R8, P0, R225.reuse, R244, 0x5 ;  /* 0x000000f4e1087211 */ /* 0x040fe600078028ff */
[----:B------:R-:W-:Y:S01]  /*6350*/  REDG.E.ADD.F32.FTZ.RN.STRONG.GPU desc[UR18][R150.64+0x100], R73 ;  /* 0x00010049960079a6 */ /* 0x000fe2000c12f312 */
[C---:B------:R-:W-:Y:S03]  /*6360*/  LEA.HI.X.SX32 R9, R225.reuse, R245, 0x5, P0 ;  /* 0x000000f5e1097211 */ /* 0x040fe600000f2eff */
[----:B------:R-:W-:Y:S01]  /*6370*/  REDG.E.ADD.F32.FTZ.RN.STRONG.GPU desc[UR18][R250.64+0x100], R74 ;  /* 0x0001004afa0079a6 */ /* 0x000fe2000c12f312 */
[C---:B-1----:R-:W-:Y:S03]  /*6380*/  LEA R246, P0, R225.reuse, R8, 0x5 ;  /* 0x00000008e1f67211 */ /* 0x042fe600078028ff */
[----:B------:R1:W-:Y:S01]  /*6390*/  REDG.E.ADD.F32.FTZ.RN.STRONG.GPU desc[UR18][R154.64+0x100], R75 ;  /* 0x0001004b9a0079a6 */ /* 0x0003e2000c12f312 */
        /* <DEDUP_REMOVED lines=8> */
[C---:B--2---:R-:W-:Y:S01]  /*6420*/  LEA R182, P0, R225.reuse, R10, 0x5 ;  /* 0x0000000ae1b67211 */ /* 0x044fe200078028ff */
        /* <DEDUP_REMOVED lines=20> */
[C---:B----4-:R-:W-:Y:S03]  /*6570*/  LEA R164, P0, R225.reuse, R158, 0x5 ;  /* 0x0000009ee1a47211 */ /* 0x050fe600078028ff */
[----:B------:R-:W-:Y:S01]  /*6580*/  REDG.E.ADD.F32.FTZ.RN.STRONG.GPU desc[UR18][R10.64+0x200], R89 ;  /* 0x000200590a0079a6 */ /* 0x000fe2000c12f312 */
[C---:B------:R-:W-:Y:S02]  /*6590*/  LEA.HI.X.SX32 R165, R225.reuse, R159, 0x5, P0 ;  /* 0x0000009fe1a57211 */ /* 0x040fe400000f2eff */
[C---:B------:R-:W-:Y:S01]  /*65a0*/  LEA R152, P0, R225.reuse, R164, 0x5 ;  /* 0x000000a4e1987211 */ /* 0x040fe200078028ff */
[----:B------:R-:W-:Y:S03]  /*65b0*/  LDSM.16.MT88.4 R4, [R191+-0x2000] ;  /* 0xffe00000bf04783b */ /* 0x000fe60000004200 */
[C---:B------:R-:W-:Y:S01]  /*65c0*/  LEA.HI.X.SX32 R153, R225.reuse, R165, 0x5, P0 ;  /* 0x000000a5e1997211 */ /* 0x040fe200000f2eff */
[----:B------:R-:W2:Y:S01]  /*65d0*/  LDSM.16.MT88.4 R8, [R186] ;  /* 0x00000000ba08783b */ /* 0x000ea20000004200 */
[C---:B-1----:R-:W-:Y:S03]  /*65e0*/  LEA R154, P0, R225.reuse, R152, 0x5 ;  /* 0x00000098e19a7211 */ /* 0x042fe600078028ff */
[----:B------:R-:W1:Y:S01]  /*65f0*/  LDSM.16.MT88.4 R12, [R189+-0x2000] ;  /* 0xffe00000bd0c783b */ /* 0x000e620000004200 */
[----:B------:R-:W-:Y:S03]  /*6600*/  LEA.HI.X.SX32 R155, R225, R153, 0x5, P0 ;  /* 0x00000099e19b7211 */ /* 0x000fe600000f2eff */
[----:B------:R-:W-:Y:S04]  /*6610*/  REDG.E.ADD.F32.FTZ.RN.STRONG.GPU desc[UR18][R182.64+0x200], R90 ;  /* 0x0002005ab60079a6 */ /* 0x000fe8000c12f312 */
[----:B------:R-:W-:Y:S04]  /*6620*/  REDG.E.ADD.F32.FTZ.RN.STRONG.GPU desc[UR18][R180.64+0x200], R91 ;  /* 0x0002005bb40079a6 */ /* 0x000fe8000c12f312 */
[----:B------:R-:W-:Y:S04]  /*6630*/  REDG.E.ADD.F32.FTZ.RN.STRONG.GPU desc[UR18][R236.64+0x280], R96 ;  /* 0x00028060ec0079a6 */ /* 0x000fe8000c12f312 */
[----:B------:R-:W-:Y:S04]  /*6640*/  REDG.E.ADD.F32.FTZ.RN.STRONG.GPU desc[UR18][R16.64+0x280], R97 ;  /* 0x00028061100079a6 */ /* 0x000fe8000c12f312 */
[----:B------:R-:W3:Y:S04]  /*6650*/  LDSM.16.MT88.4 R16, [R186+0x2000] ;  /* 0x00200000ba10783b */ /* 0x000ee80000004200 */
[----:B------:R-:W4:Y:S04]  /*6660*/  LDSM.16.MT88.4 R68, [R186+0x4000] ;  /* 0x00400000ba44783b */ /* 0x000f280000004200 */
[----:B------:R-:W-:Y:S04]  /*6670*/  LDSM.16.MT88.4 R72, [R191+-0x1800] ;  /* 0xffe80000bf48783b */ /* 0x000fe80000004200 */
[----:B------:R-:W4:Y:S01]  /*6680*/  LDSM.16.MT88.4 R76, [R186+0x800] ;  /* 0x00080000ba4c783b */ /* 0x000f220000004200 */
[-C--:B--2---:R-:W-:Y:S03]  /*6690*/  HMMA.16816.F32 R100, R4, R8.reuse, R100 ;  /* 0x000000080464723c */ /* 0x084fe60000001864 */
[----:B------:R-:W2:Y:S04]  /*66a0*/  LDSM.16.MT88.4 R80, [R189+-0x1800] ;  /* 0xffe80000bd50783b */ /* 0x000ea80000004200 */
[----:B------:R-:W2:Y:S01]  /*66b0*/  LDSM.16.MT88.4 R84, [R186+0x2800] ;  /* 0x00280000ba54783b */ /* 0x000ea20000004200 */
[C---:B-1----:R-:W-:Y:S03]  /*66c0*/  HMMA.16816.F32 R104, R12.reuse, R8, R104 ;  /* 0x000000080c68723c */ /* 0x042fe60000001868 */
[----:B------:R-:W-:Y:S04]  /*66d0*/  LDSM.16.MT88.4 R88, [R186+0x1800] ;  /* 0x00180000ba58783b */ /* 0x000fe80000004200 */
[----:B------:R-:W-:Y:S01]  /*66e0*/  LDSM.16.MT88.4 R148, [R186+0x5800] ;  /* 0x00580000ba94783b */ /* 0x000fe20000004200 */
[-C--:B------:R-:W-:Y:S03]  /*66f0*/  HMMA.16816.F32 R108, R12, R10.reuse, R108 ;  /* 0x0000000a0c6c723c */ /* 0x080fe6000000186c */
[----:B------:R-:W-:Y:S04]  /*6700*/  REDG.E.ADD.F32.FTZ.RN.STRONG.GPU desc[UR18][R172.64+0x280], R98 ;  /* 0x00028062ac0079a6 */ /* 0x000fe8000c12f312 */
[----:B------:R-:W-:Y:S01]  /*6710*/  REDG.E.ADD.F32.FTZ.RN.STRONG.GPU desc[UR18][R156.64+0x280], R99 ;  /* 0x000280639c0079a6 */ /* 0x000fe2000c12f312 */
[C---:B------:R-:W-:Y:S03]  /*6720*/  HMMA.16816.F32 R112, R4.reuse, R10, R112 ;  /* 0x0000000a0470723c */ /* 0x040fe60000001870 */
[----:B------:R-:W1:Y:S04]  /*6730*/  LDSM.16.MT88.4 R8, [R186+0x4800] ;  /* 0x00480000ba08783b */ /* 0x000e680000004200 */
[----:B------:R-:W-:Y:S01]  /*6740*/  LDSM.16.MT88.4 R96, [R186+0x3800] ;  /* 0x00380000ba60783b */ /* 0x000fe20000004200 */
[-C--:B---3--:R-:W-:Y:S03]  /*6750*/  HMMA.16816.F32 R116, R4, R16.reuse, R116 ;  /* 0x000000100474723c */ /* 0x088fe60000001874 */
[----:B------:R-:W-:Y:S04]  /*6760*/  REDG.E.ADD.F32.FTZ.RN.STRONG.GPU desc[UR18][R158.64+0x280], R92 ;  /* 0x0002805c9e0079a6 */ /* 0x000fe8000c12f312 */
[----:B------:R-:W-:Y:S01]  /*6770*/  REDG.E.ADD.F32.FTZ.RN.STRONG.GPU desc[UR18][R164.64+0x280], R93 ;  /* 0x0002805da40079a6 */ /* 0x000fe2000c12f312 */
[C---:B------:R-:W-:Y:S03]  /*6780*/  HMMA.16816.F32 R120, R12.reuse, R16, R120 ;  /* 0x000000100c78723c */ /* 0x040fe60000001878 */
[----:B------:R-:W-:Y:S04]  /*6790*/  REDG.E.ADD.F32.FTZ.RN.STRONG.GPU desc[UR18][R152.64+0x280], R94 ;  /* 0x0002805e980079a6 */ /* 0x000fe8000c12f312 */
[----:B------:R-:W-:Y:S01]  /*67a0*/  REDG.E.ADD.F32.FTZ.RN.STRONG.GPU desc[UR18][R154.64+0x280], R95 ;  /* 0x0002805f9a0079a6 */ /* 0x000fe2000c12f312 */
[-C--:B------:R-:W-:Y:S03]  /*67b0*/  HMMA.16816.F32 R124, R12, R18.reuse, R124 ;  /* 0x000000120c7c723c */ /* 0x080fe6000000187c */
[----:B------:R-:W-:Y:S05]  /*67c0*/  LDSM.16.MT88.4 R92, [R189+-0x800] ;  /* 0xfff80000bd5c783b */ /* 0x000fea0000004200 */
        /* <DEDUP_REMOVED lines=18> */
[----:B------:R-:W2:Y:S07]  /*68f0*/  LDSM.16.MT88.4 R84, [R191+-0x800] ;  /* 0xfff80000bf54783b */ /* 0x000eae0000004200 */
[-C--:B-1----:R-:W-:Y:S08]  /*6900*/  HMMA.16816.F32 R132, R72, R8.reuse, R132 ;  /* 0x000000084884723c */ /* 0x082ff00000001884 */
        /* <DEDUP_REMOVED lines=201> */
.L_x_1555:
[----:B------:R-:W2:Y:S01]  /*75a0*/  LDCU.64 UR8, c[0x0][0x5c0] ;  /* 0x0000b800ff0877ac */ /* 0x000ea20008000a00 */
[----:B------:R-:W-:-:S05]  /*75b0*/  IADD3 R42, PT, PT, R233, R234, RZ ;  /* 0x000000eae92a7210 */ /* 0x000fca0007ffe0ff */
[C---:B--2---:R-:W-:Y:S02]  /*75c0*/  IMAD R40, R42.reuse, UR9, RZ ;  /* 0x000000092a287c24 */ /* 0x044fe4000f8e02ff */
[----:B-1----:R-:W-:-:S05]  /*75d0*/  IMAD.WIDE.U32 R42, R42, UR8, RZ ;  /* 0x000000082a2a7c25 */ /* 0x002fca000f8e00ff */
[----:B------:R-:W-:Y:S02]  /*75e0*/  IADD3 R40, PT, PT, R43, R40, RZ ;  /* 0x000000282b287210 */ /* 0x000fe40007ffe0ff */
.L_x_1556:
        /* <DEDUP_REMOVED lines=11> */
.L_x_1557:
[----:B------:R-:W1:Y:S01]  /*76a0*/  LDCU.64 UR6, c[0x0][0x5c8] ;  /* 0x0000b900ff0677ac */ /* 0x000e620008000a00 */
[----:B------:R-:W-:-:S05]  /*76b0*/  IADD3 R54, PT, PT, R233, R234, RZ ;  /* 0x000000eae9367210 */ /* 0x000fca0007ffe0ff */
[C---:B-1----:R-:W-:Y:S02]  /*76c0*/  IMAD R52, R54.reuse, UR7, RZ ;  /* 0x0000000736347c24 */ /* 0x042fe4000f8e02ff */
[----:B------:R-:W-:-:S05]  /*76d0*/  IMAD.WIDE.U32 R54, R54, UR6, RZ ;  /* 0x0000000636367c25 */ /* 0x000fca000f8e00ff */
[----:B------:R-:W-:-:S07]  /*76e0*/  IADD3 R52, PT, PT, R55, R52, RZ ;  /* 0x0000003437347210 */ /* 0x000fce0007ffe0ff */
.L_x_1558:
[----:B------:R-:W-:Y:S01]  /*76f0*/  BAR.SYNC.DEFER_BLOCKING 0x0 ;  /* 0x0000000000007b1d */ /* 0x000fe20000010000 */
[----:B------:R-:W-:Y:S01]  /*7700*/  IMAD.SHL.U32 R0, R207, 0x40, RZ ;  /* 0x00000040cf007824 */ /* 0x000fe200078e00ff */
[-C--:B------:R-:W-:Y:S02]  /*7710*/  ISETP.GE.AND P3, PT, R206, R219.reuse, PT ;  /* 0x000000dbce00720c */ /* 0x080fe40003f66270 */
[----:B------:R-:W-:Y:S01]  /*7720*/  ISETP.GE.AND P5, PT, R210, R219, PT ;  /* 0x000000dbd200720c */ /* 0x000fe20003fa6270 */
[----:B------:R-:W-:Y:S01]  /*7730*/  IMAD.WIDE.U32 R44, R0, UR8, RZ ;  /* 0x00000008002c7c25 */ /* 0x000fe2000f8e00ff */
[----:B------:R-:W-:Y:S01]  /*7740*/  SHF.R.S32.HI R3, RZ, 0x1f, R0 ;  /* 0x0000001fff037819 */ /* 0x000fe20000011400 */
[----:B------:R-:W1:Y:S01]  /*7750*/  LDCU.64 UR4, c[0x0][0x5d8] ;  /* 0x0000bb00ff0477ac */ /* 0x000e620008000a00 */
[----:B------:R-:W-:Y:S01]  /*7760*/  BSSY.RECONVERGENT B0, `(.L_x_1559) ;  /* 0x0000024000007945 */ /* 0x000fe20003800200 */
[----:B------:R-:W-:Y:S02]  /*7770*/  LOP3.LUT R43, R44, 0x38, R205, 0xf8, !PT ;  /* 0x000000382c2b7812 */ /* 0x000fe400078ef8cd */
[----:B------:R-:W-:-:S02]  /*7780*/  IMAD R41, R3, UR8, RZ ;  /* 0x0000000803297c24 */ /* 0x000fc4000f8e02ff */
[----:B------:R-:W-:Y:S02]  /*7790*/  IADD3 R58, P0, PT, R42, R43, RZ ;  /* 0x0000002b2a3a7210 */ /* 0x000fe40007f1e0ff */
[----:B------:R-:W-:-:S05]  /*77a0*/  IMAD R41, R0, UR9, R41 ;  /* 0x0000000900297c24 */ /* 0x000fca000f8e0229 */
        /* <DEDUP_REMOVED lines=31> */
.L_x_1560:
[----:B------:R-:W-:Y:S05]  /*79a0*/  BSYNC.RECONVERGENT B0 ;  /* 0x0000000000007941 */ /* 0x000fea0003800200 */
.L_x_1559:
[----:B------:R-:W-:Y:S04]  /*79b0*/  BSSY.RECONVERGENT B0, `(.L_x_1561) ;  /* 0x0000011000007945 */ /* 0x000fe80003800200 */
        /* <DEDUP_REMOVED lines=16> */
.L_x_1562:
[----:B------:R-:W-:Y:S05]  /*7ac0*/  BSYNC.RECONVERGENT B0 ;  /* 0x0000000000007941 */ /* 0x000fea0003800200 */
.L_x_1561:
[----:B---34-:R-:W-:Y:S01]  /*7ad0*/  MOV R28, R212 ;  /* 0x000000d4001c7202 */ /* 0x018fe20000000f00 */
[----:B------:R-:W3:Y:S01]  /*7ae0*/  LDCU.64 UR4, c[0x0][0x5e0] ;  /* 0x0000bc00ff0477ac */ /* 0x000ee20008000a00 */
[----:B------:R-:W-:Y:S01]  /*7af0*/  MOV R29, RZ ;  /* 0x000000ff001d7202 */ /* 0x000fe20000000f00 */
[----:B------:R-:W-:Y:S01]  /*7b00*/  IMAD R3, R3, UR6, RZ ;  /* 0x0000000603037c24 */ /* 0x000fe2000f8e02ff */
[----:B------:R-:W-:Y:S01]  /*7b10*/  BSSY.RECONVERGENT B0, `(.L_x_1563) ;  /* 0x0000016000007945 */ /* 0x000fe20003800200 */
[----:B------:R-:W-:-:S04]  /*7b20*/  IMAD.WIDE.U32 R28, R0, UR6, R28 ;  /* 0x00000006001c7c25 */ /* 0x000fc8000f8e001c */
[----:B------:R-:W-:Y:S01]  /*7b30*/  IMAD R3, R0, UR7, R3 ;  /* 0x0000000700037c24 */ /* 0x000fe2000f8e0203 */
[----:B------:R-:W-:-:S04]  /*7b40*/  IADD3 R30, P0, PT, R54, R28, RZ ;  /* 0x0000001c361e7210 */ /* 0x000fc80007f1e0ff */
        /* <DEDUP_REMOVED lines=8> */
[----:B-1----:R-:W-:-:S04]  /*7bd0*/  IMAD.WIDE.U32 R32, R206, UR6, R28 ;  /* 0x00000006ce207c25 */ /* 0x002fc8000f8e001c */
[----:B------:R-:W-:Y:S01]  /*7be0*/  IMAD R0, R206, UR7, R33 ;  /* 0x00000007ce007c24 */ /* 0x000fe2000f8e0221 */
[----:B---3--:R-:W-:Y:S02]  /*7bf0*/  ISETP.GE.AND P2, PT, R212, UR8, PT ;  /* 0x00000008d4007c0c */ /* 0x008fe4000bf46270 */
[----:B------:R-:W-:Y:S02]  /*7c00*/  ISETP.GE.AND P1, PT, R213, UR8, PT ;  /* 0x00000008d5007c0c */ /* 0x000fe4000bf26270 */
[----:B------:R-:W-:Y:S02]  /*7c10*/  ISETP.GE.AND P0, PT, R211, UR8, PT ;  /* 0x00000008d3007c0c */ /* 0x000fe4000bf06270 */
[----:B----4-:R-:W-:-:S04]  /*7c20*/  LEA R28, P3, R32, UR4, 0x1 ;  /* 0x00000004201c7c11 */ /* 0x010fc8000f8608ff */
[----:B------:R-:W-:-:S05]  /*7c30*/  LEA.HI.X R29, R32, UR5, R0, 0x1, P3 ;  /* 0x00000005201d7c11 */ /* 0x000fca00098f0c00 */
[----:B------:R3:W-:Y:S04]  /*7c40*/  @!P2 STG.E.128 desc[UR18][R28.64], R24 ;  /* 0x000000181c00a986 */ /* 0x0007e8000c101d12 */
[----:B------:R3:W-:Y:S04]  /*7c50*/  @!P1 STG.E.128 desc[UR18][R28.64+0x80], R16 ;  /* 0x000080101c009986 */ /* 0x0007e8000c101d12 */
[----:B------:R3:W-:Y:S02]  /*7c60*/  @!P0 STG.E.128 desc[UR18][R28.64+0x100], R8 ;  /* 0x000100081c008986 */ /* 0x0007e4000c101d12 */
.L_x_1564:
[----:B------:R-:W-:Y:S05]  /*7c70*/  BSYNC.RECONVERGENT B0 ;  /* 0x0000000000007941 */ /* 0x000fea0003800200 */
.L_x_1563:
[----:B------:R-:W-:Y:S05]  /*7c80*/  @P5 BRA `(.L_x_1523) ;  /* 0x0000000000405947 */ /* 0x000fea0003800000 */
[----:B------:R-:W4:Y:S01]  /*7c90*/  LDCU UR8, c[0x0][0x440] ;  /* 0x00008800ff0877ac */ /* 0x000f220008000800 */
[----:B-1-3--:R-:W-:Y:S01]  /*7ca0*/  MOV R9, R3 ;  /* 0x0000000300097202 */ /* 0x00afe20000000f00 */
[----:B------:R-:W-:Y:S01]  /*7cb0*/  IMAD R0, R53, UR6, RZ ;  /* 0x0000000635007c24 */ /* 0x000fe2000f8e02ff */
[----:B------:R-:W1:Y:S01]  /*7cc0*/  LDCU.64 UR4, c[0x0][0x568] ;  /* 0x0000ad00ff0477ac */ /* 0x000e620008000a00 */
[----:B------:R-:W-:Y:S02]  /*7cd0*/  IMAD.MOV.U32 R8, RZ, RZ, R30 ;  /* 0x000000ffff087224 */ /* 0x000fe400078e001e */
[C---:B------:R-:W-:Y:S02]  /*7ce0*/  IMAD R0, R55.reuse, UR7, R0 ;  /* 0x0000000737007c24 */ /* 0x040fe4000f8e0200 */
[----:B------:R-:W-:-:S04]  /*7cf0*/  IMAD.WIDE.U32 R8, R55, UR6, R8 ;  /* 0x0000000637087c25 */ /* 0x000fc8000f8e0008 */
[----:B------:R-:W-:Y:S01]  /*7d00*/  IMAD.IADD R0, R0, 0x1, R9 ;  /* 0x0000000100007824 */ /* 0x000fe200078e0209 */
[----:B----4-:R-:W-:Y:S02]  /*7d10*/  ISETP.GE.AND P2, PT, R212, UR8, PT ;  /* 0x00000008d4007c0c */ /* 0x010fe4000bf46270 */
[----:B------:R-:W-:Y:S02]  /*7d20*/  ISETP.GE.AND P1, PT, R213, UR8, PT ;  /* 0x00000008d5007c0c */ /* 0x000fe4000bf26270 */
[----:B------:R-:W-:Y:S02]  /*7d30*/  ISETP.GE.AND P0, PT, R211, UR8, PT ;  /* 0x00000008d3007c0c */ /* 0x000fe4000bf06270 */
[----:B-1----:R-:W-:-:S04]  /*7d40*/  LEA R10, P3, R8, UR4, 0x1 ;  /* 0x00000004080a7c11 */ /* 0x002fc8000f8608ff */
[----:B------:R-:W-:-:S05]  /*7d50*/  LEA.HI.X R11, R8, UR5, R0, 0x1, P3 ;  /* 0x00000005080b7c11 */ /* 0x000fca00098f0c00 */
[----:B------:R4:W-:Y:S04]  /*7d60*/  @!P2 STG.E.128 desc[UR18][R10.64], R20 ;  /* 0x000000140a00a986 */ /* 0x0009e8000c101d12 */
[----:B------:R4:W-:Y:S04]  /*7d70*/  @!P1 STG.E.128 desc[UR18][R10.64+0x80], R12 ;  /* 0x0000800c0a009986 */ /* 0x0009e8000c101d12 */
[----:B------:R4:W-:Y:S02]  /*7d80*/  @!P0 STG.E.128 desc[UR18][R10.64+0x100], R4 ;  /* 0x000100040a008986 */ /* 0x0009e4000c101d12 */
.L_x_1523:
[----:B------:R-:W-:Y:S05]  /*7d90*/  BSYNC.RECONVERGENT B1 ;  /* 0x0000000000017941 */ /* 0x000fea0003800200 */
.L_x_1501:
[----:B------:R-:W2:Y:S01]  /*7da0*/  LDCU UR5, c[0x0][0x438] ;  /* 0x00008700ff0577ac */ /* 0x000ea20008000800 */
[----:B------:R-:W2:Y:S08]  /*7db0*/  LDC R0, c[0x0][0x370] ;  /* 0x0000dc00ff007b82 */ /* 0x000eb00000000800 */
[----:B-1-34-:R-:W1:Y:S01]  /*7dc0*/  LDC R10, c[0x0][0x438] ;  /* 0x00010e00ff0a7b82 */ /* 0x01ae620000000800 */
[----:B--2---:R-:W-:-:S04]  /*7dd0*/  UIADD3 UR5, UPT, UPT, UR5, 0x3f, URZ ;  /* 0x0000003f05057890 */ /* 0x004fc8000fffe0ff */
[----:B------:R-:W-:Y:S01]  /*7de0*/  USHF.R.S32.HI UR4, URZ, 0x1f, UR5 ;  /* 0x0000001fff047899 */ /* 0x000fe20008011405 */
[----:B------:R-:W-:-:S03]  /*7df0*/  IADD3 R207, PT, PT, R0, R207, RZ ;  /* 0x000000cf00cf7210 */ /* 0x000fc60007ffe0ff */
[----:B------:R-:W-:-:S04]  /*7e00*/  ULEA.HI UR4, UR4, UR5, URZ, 0x6 ;  /* 0x0000000504047291 */ /* 0x000fc8000f8f30ff */
[----:B------:R-:W-:-:S06]  /*7e10*/  USHF.R.S32.HI UR4, URZ, 0x6, UR4 ;  /* 0x00000006ff047899 */ /* 0x000fcc0008011404 */
[----:B------:R-:W-:-:S13]  /*7e20*/  ISETP.GE.AND P0, PT, R207, UR4, PT ;  /* 0x00000004cf007c0c */ /* 0x000fda000bf06270 */
[----:B-1----:R-:W-:Y:S05]  /*7e30*/  @!P0 BRA `(.L_x_1565) ;  /* 0xffffff8800088947 */ /* 0x002fea000383ffff */
[----:B------:R-:W-:Y:S05]  /*7e40*/  EXIT ;  /* 0x000000000000794d */ /* 0x000fea0003800000 */
.L_x_1566:
        /* <DEDUP_REMOVED lines=11> */
.L_x_2181:


//--------------------- .text._ZN5flash44flash_bwd_dq_dk_dv_loop_seqk_parallel_kernelI23Flash_bwd_kernel_traitsILi192ELi64ELi64ELi8ELi4ELi2ELi2ELb0ELb0EN7cutlass6half_tE19Flash_kernel_traitsILi192ELi64ELi64ELi8ES3_EELb1ELb0ELb1ELb0ELb0ELb0ELb0EEEvNS_16Flash_bwd_paramsE --------------------------
	.section	.text._ZN5flash44flash_bwd_dq_dk_dv_loop_seqk_parallel_kernelI23Flash_bwd_kernel_traitsILi192ELi64ELi64ELi8ELi4ELi2ELi2ELb0ELb0EN7cutlass6half_tE19Flash_kernel_traitsILi192ELi64ELi64ELi8ES3_EELb1ELb0ELb1ELb0ELb0ELb0ELb0EEEvNS_16Flash_bwd_paramsE,"ax",@progbits
	.align	128
        .global         _ZN5flash44flash_bwd_dq_dk_dv_loop_seqk_parallel_kernelI23Flash_bwd_kernel_traitsILi192ELi64ELi64ELi8ELi4ELi2ELi2ELb0ELb0EN7cutlass6half_tE19Flash_kernel_traitsILi192ELi64ELi64ELi8ES3_EELb1ELb0ELb1ELb0ELb0ELb0ELb0EEEvNS_16Flash_bwd_paramsE
        .type           _ZN5flash44flash_bwd_dq_dk_dv_loop_seqk_parallel_kernelI23Flash_bwd_kernel_traitsILi192ELi64ELi64ELi8ELi4ELi2ELi2ELb0ELb0EN7cutlass6half_tE19Flash_kernel_traitsILi192ELi64ELi64ELi8ES3_EELb1ELb0ELb1ELb0ELb0ELb0ELb0EEEvNS_16Flash_bwd_paramsE,@function
        .size           _ZN5flash44flash_bwd_dq_dk_dv_loop_seqk_parallel_kernelI23Flash_bwd_kernel_traitsILi192ELi64ELi64ELi8ELi4ELi2ELi2ELb0ELb0EN7cutlass6half_tE19Flash_kernel_traitsILi192ELi64ELi64ELi8ES3_EELb1ELb0ELb1ELb0ELb0ELb0ELb0EEEvNS_16Flash_bwd_paramsE,(.L_x_2182 - _ZN5flash44flash_bwd_dq_dk_dv_loop_seqk_parallel_kernelI23Flash_bwd_kernel_traitsILi192ELi64ELi64ELi8ELi4ELi2ELi2ELb0ELb0EN7cutlass6half_tE19Flash_kernel_traitsILi192ELi64ELi64ELi8ES3_EELb1ELb0ELb1ELb0ELb0ELb0ELb0EEEvNS_16Flash_bwd_paramsE)
        .other          _ZN5flash44flash_bwd_dq_dk_dv_loop_seqk_parallel_kernelI23Flash_bwd_kernel_traitsILi192ELi64ELi64ELi8ELi4ELi2ELi2ELb0ELb0EN7cutlass6half_tE19Flash_kernel_traitsILi192ELi64ELi64ELi8ES3_EELb1ELb0ELb1ELb0ELb0ELb0ELb0EEEvNS_16Flash_bwd_paramsE,@"STO_CUDA_ENTRY STV_DEFAULT"
_ZN5flash44flash_bwd_dq_dk_dv_loop_seqk_parallel_kernelI23Flash_bwd_kernel_traitsILi192ELi64ELi64ELi8ELi4ELi2ELi2ELb0ELb0EN7cutlass6half_tE19Flash_kernel_traitsILi192ELi64ELi64ELi8ES3_EELb1ELb0ELb1ELb0ELb0ELb0ELb0EEEvNS_16Flash_bwd_paramsE:
.text._ZN5flash44flash_bwd_dq_dk_dv_loop_seqk_parallel_kernelI23Flash_bwd_kernel_traitsILi192ELi64ELi64ELi8ELi4ELi2ELi2ELb0ELb0EN7cutlass6half_tE19Flash_kernel_traitsILi192ELi64ELi64ELi8ES3_EELb1ELb0ELb1ELb0ELb0ELb0ELb0EEEvNS_16Flash_bwd_paramsE:
        /* <DEDUP_REMOVED lines=34> */
[----:B------:R-:W-:Y:S01]  /*0220*/  UIADD3 UR5, UPT, UPT, UR6, 0x20000, URZ ;  /* 0x0002000006057890 */ /* 0x000fe2000fffe0ff */
[----:B------:R-:W-:Y:S01]  /*0230*/  LOP3.LUT R213, R2, 0x1c0, R5, 0xf8, !PT ;  /* 0x000001c002d57812 */ /* 0x000fe200078ef805 */
[----:B------:R-:W-:Y:S01]  /*0240*/  UIADD3 UR4, UPT, UPT, UR6, 0x12000, URZ ;  /* 0x0001200006047890 */ /* 0x000fe2000fffe0ff */
[----:B------:R-:W-:Y:S02]  /*0250*/  LOP3.LUT R2, R4, 0x200, RZ, 0xc0, !PT ;  /* 0x0000020004027812 */ /* 0x000fe400078ec0ff */
[----:B------:R-:W-:Y:S02]  /*0260*/  SHF.R.U32.HI R206, RZ, 0x3, R203 ;  /* 0x00000003ffce7819 */ /* 0x000fe400000116cb */
[----:B------:R-:W-:Y:S02]  /*0270*/  LOP3.LUT R9, R2, 0x3800, R5, 0xf8, !PT ;  /* 0x0000380002097812 */ /* 0x000fe400078ef805 */
[----:B------:R-:W-:-:S02]  /*0280*/  LOP3.LUT R5, R5, 0x1c0, RZ, 0xc0, !PT ;  /* 0x000001c005057812 */ /* 0x000fc400078ec0ff */
[C---:B------:R-:W-:Y:S02]  /*0290*/  LOP3.LUT R0, R4.reuse, 0xc00, RZ, 0xc0, !PT ;  /* 0x00000c0004007812 */ /* 0x040fe400078ec0ff */
[----:B------:R-:W-:Y:S02]  /*02a0*/  LOP3.LUT R6, R4, 0x400, RZ, 0xc0, !PT ;  /* 0x0000040004067812 */ /* 0x000fe400078ec0ff */
[----:B------:R-:W-:Y:S02]  /*02b0*/  LOP3.LUT R212, R5, 0x18, R206, 0xf8, !PT ;  /* 0x0000001805d47812 */ /* 0x000fe400078ef8ce */
[--C-:B------:R-:W-:Y:S02]  /*02c0*/  LOP3.LUT R0, R0, 0x6, R7.reuse, 0xf8, !PT ;  /* 0x0000000600007812 */ /* 0x100fe400078ef807 */
[--C-:B------:R-:W-:Y:S02]  /*02d0*/  LOP3.LUT R11, R6, 0x6, R7.reuse, 0xf8, !PT ;  /* 0x00000006060b7812 */ /* 0x100fe400078ef807 */
[----:B------:R-:W-:-:S02]  /*02e0*/  LOP3.LUT R212, R212, 0x38, R7, 0x78, !PT ;  /* 0x00000038d4d47812 */ /* 0x000fc400078e7807 */
[----:B------:R-:W-:Y:S02]  /*02f0*/  LOP3.LUT R7, R7, 0x20, RZ, 0xc0, !PT ;  /* 0x0000002007077812 */ /* 0x000fe400078ec0ff */
[----:B------:R-:W-:Y:S01]  /*0300*/  LOP3.LUT R213, R0, R213, RZ, 0xfc, !PT ;  /* 0x000000d500d57212 */ /* 0x000fe200078efcff */
[----:B------:R-:W-:Y:S01]  /*0310*/  IMAD.SHL.U32 R0, R203, 0x40, RZ ;  /* 0x00000040cb007824 */ /* 0x000fe200078e00ff */
[----:B------:R-:W-:Y:S02]  /*0320*/  LOP3.LUT R2, R3, 0x10, RZ, 0xc0, !PT ;  /* 0x0000001003027812 */ /* 0x000fe400078ec0ff */
[----:B------:R-:W-:Y:S02]  /*0330*/  LOP3.LUT R7, R7, 0x18, R206, 0xf8, !PT ;  /* 0x0000001807077812 */ /* 0x000fe400078ef8ce */
[----:B------:R-:W-:Y:S02]  /*0340*/  LOP3.LUT R189, R2, 0x8, R203, 0xf8, !PT ;  /* 0x0000000802bd7812 */ /* 0x000fe400078ef8cb */
[----:B------:R-:W-:-:S02]  /*0350*/  LOP3.LUT R2, R7, 0x1c0, R0, 0xf8, !PT ;  /* 0x000001c007027812 */ /* 0x000fc400078ef800 */
[----:B------:R-:W-:Y:S02]  /*0360*/  LOP3.LUT R192, R0, 0x1c0, RZ, 0xc0, !PT ;  /* 0x000001c000c07812 */ /* 0x000fe400078ec0ff */
[--C-:B------:R-:W-:Y:S02]  /*0370*/  LOP3.LUT R193, R2, 0x38, R205.reuse, 0x78, !PT ;  /* 0x0000003802c17812 */ /* 0x100fe400078e78cd */
[----:B------:R-:W-:Y:S02]  /*0380*/  LOP3.LUT R5, R0, 0x200, RZ, 0xc0, !PT ;  /* 0x0000020000057812 */ /* 0x000fe400078ec0ff */
[----:B--2---:R-:W-:Y:S02]  /*0390*/  LEA R208, P0, R201, R208, 0x2 ;  /* 0x000000d0c9d07211 */ /* 0x004fe400078010ff */
[----:B------:R-:W-:Y:S02]  /*03a0*/  LOP3.LUT R193, R193, 0x200, R0, 0xf8, !PT ;  /* 0x00000200c1c17812 */ /* 0x000fe400078ef800 */
[----:B------:R-:W1:Y:S01]  /*03b0*/  LDC R0, c[0x0][0x438] ;  /* 0x00010e00ff007b82 */ /* 0x000e620000000800 */
[----:B------:R-:W-:-:S02]  /*03c0*/  LOP3.LUT R192, R192, 0x38, R205, 0xf8, !PT ;  /* 0x00000038c0c07812 */ /* 0x000fc400078ef8cd */
[----:B------:R-:W-:Y:S02]  /*03d0*/  R2P PR, R203, 0xe ;  /* 0x0000000ecb007804 */ /* 0x000fe40000000000 */
[----:B------:R-:W-:Y:S02]  /*03e0*/  LOP3.LUT R3, R192, 0x8, R3, 0x78, !PT ;  /* 0x00000008c0037812 */ /* 0x000fe400078e7803 */
[----:B------:R-:W-:Y:S02]  /*03f0*/  LOP3.LUT R189, R189, R192, RZ, 0x3c, !PT ;  /* 0x000000c0bdbd7212 */ /* 0x000fe400078e3cff */
[C-C-:B------:R-:W-:Y:S02]  /*0400*/  LOP3.LUT R196, R5.reuse, 0xc00, R4.reuse, 0xf8, !PT ;  /* 0x00000c0005c47812 */ /* 0x140fe400078ef804 */
[----:B------:R-:W-:Y:S02]  /*0410*/  LOP3.LUT R190, R5, 0x400, R4, 0xf8, !PT ;  /* 0x0000040005be7812 */ /* 0x000fe400078ef804 */
[----:B------:R-:W-:-:S02]  /*0420*/  LOP3.LUT R214, R205, 0x1f8, RZ, 0xc0, !PT ;  /* 0x000001f8cdd67812 */ /* 0x000fc400078ec0ff */
[----:B------:R-:W-:Y:S02]  /*0430*/  LEA R213, R213, UR5, 0x1 ;  /* 0x00000005d5d57c11 */ /* 0x000fe4000f8e08ff */
[----:B------:R-:W-:Y:S02]  /*0440*/  LOP3.LUT R189, R189, 0x200, R4, 0xf8, !PT ;  /* 0x00000200bdbd7812 */ /* 0x000fe400078ef804 */
[-C--:B------:R-:W-:Y:S01]  /*0450*/  LOP3.LUT R196, R196, R3.reuse, RZ, 0xfc, !PT ;  /* 0x00000003c4c47212 */ /* 0x080fe200078efcff */
[C---:B------:R-:W-:Y:S01]  /*0460*/  VIADD R215, R213.reuse, 0x20 ;  /* 0x00000020d5d77836 */ /* 0x040fe20000000000 */
[----:B------:R-:W-:Y:S01]  /*0470*/  LOP3.LUT R190, R190, R3, RZ, 0xfc, !PT ;  /* 0x00000003bebe7212 */ /* 0x000fe200078efcff */
[----:B------:R-:W-:Y:S01]  /*0480*/  @P3 VIADD R215, R213, 0xffffffe0 ;  /* 0xffffffe0d5d73836 */ /* 0x000fe20000000000 */
[--C-:B------:R-:W-:Y:S02]  /*0490*/  LOP3.LUT R192, R192, 0x8, R203.reuse, 0x78, !PT ;  /* 0x00000008c0c07812 */ /* 0x100fe400078e78cb */
        /* <DEDUP_REMOVED lines=23> */
[----:B------:R-:W-:Y:S02]  /*0610*/  LEA R192, R192, UR4, 0x1 ;  /* 0x00000004c0c07c11 */ /* 0x000fe4000f8e08ff */
[----:B-1-34-:R-:W-:-:S07]  /*0620*/  LEA R193, R193, UR6, 0x1 ;  /* 0x00000006c1c17c11 */ /* 0x01afce000f8e08ff */
.L_x_1632:
[----:B------:R-:W1:Y:S01]  /*0630*/  LDC.64 R4, c[0x0][0x478] ;  /* 0x00011e00ff047b82 */ /* 0x000e620000000a00 */
[----:B------:R-:W-:Y:S01]  /*0640*/  ISETP.NE.U32.AND P4, PT, RZ, UR8, PT ;  /* 0x00000008ff007c0c */ /* 0x000fe2000bf85070 */
[----:B----4-:R-:W-:Y:S01]  /*0650*/  IMAD.SHL.U32 R11, R201, 0x4, RZ ;  /* 0x00000004c90b7824 */ /* 0x010fe200078e00ff */
[----:B------:R-:W-:Y:S01]  /*0660*/  SHF.R.U32.HI R10, RZ, 0x1e, R201 ;  /* 0x0000001eff0a7819 */ /* 0x000fe200000116c9 */
[----:B------:R-:W-:Y:S01]  /*0670*/  IMAD.MOV.U32 R235, RZ, RZ, RZ ;  /* 0x000000ffffeb7224 */ /* 0x000fe200078e00ff */
[----:B------:R-:W-:-:S03]  /*0680*/  ISETP.NE.AND.EX P4, PT, RZ, UR9, PT, P4 ;  /* 0x00000009ff007c0c */ /* 0x000fc6000bf85340 */
[----:B------:R-:W2:Y:S08]  /*0690*/  LDC.64 R8, c[0x0][0x460] ;  /* 0x00011800ff087b82 */ /* 0x000eb00000000a00 */
[----:B------:R-:W3:Y:S02]  /*06a0*/  LDC.U8 R2, c[0x0][0x532] ;  /* 0x00014c80ff027b82 */ /* 0x000ee40000000000 */
[----:B------:R-:W-:-:S04]  /*06b0*/  @P4 IADD3 R14, P1, PT, R11, UR8, RZ ;  /* 0x000000080b0e4c10 */ /* 0x000fc8000ff3e0ff */
[----:B------:R-:W-:Y:S02]  /*06c0*/  @P4 IADD3.X R15, PT, PT, R10, UR9, RZ, P1, !PT ;  /* 0x000000090a0f4c10 */ /* 0x000fe40008ffe4ff */
[----:B-1----:R-:W-:Y:S01]  /*06d0*/  ISETP.NE.U32.AND P3, PT, R4, RZ, PT ;  /* 0x000000ff0400720c */ /* 0x002fe20003f65070 */
[----:B------:R-:W1:Y:S02]  /*06e0*/  LDC.64 R6, c[0x0][0x468] ;  /* 0x00011a00ff067b82 */ /* 0x000e640000000a00 */
[----:B------:R-:W4:Y:S01]  /*06f0*/  @P4 LDG.E R235, desc[UR20][R14.64] ;  /* 0x000000140eeb4981 */ /* 0x000f22000c1e1900 */
[----:B------:R-:W-:Y:S02]  /*0700*/  ISETP.NE.AND.EX P3, PT, R5, RZ, PT, P3 ;  /* 0x000000ff0500720c */ /* 0x000fe40003f65330 */
[C---:B--2---:R-:W-:Y:S02]  /*0710*/  ISETP.NE.U32.AND P5, PT, R8.reuse, RZ, PT ;  /* 0x000000ff0800720c */ /* 0x044fe40003fa5070 */
[----:B------:R-:W-:-:S02]  /*0720*/  ISETP.NE.U32.AND P2, PT, R8, RZ, PT ;  /* 0x000000ff0800720c */ /* 0x000fc40003f45070 */
[C---:B------:R-:W-:Y:S02]  /*0730*/  ISETP.NE.AND.EX P5, PT, R9.reuse, RZ, PT, P5 ;  /* 0x000000ff0900720c */ /* 0x040fe40003fa5350 */
[----:B------:R-:W-:-:S05]  /*0740*/  ISETP.NE.AND.EX P2, PT, R9, RZ, PT, P2 ;  /* 0x000000ff0900720c */ /* 0x000fca0003f45320 */
[----:B------:R-:W-:Y:S01]  /*0750*/  @P3 IADD3 R4, P0, PT, R11, R4, RZ ;  /* 0x000000040b043210 */ /* 0x000fe20007f1e0ff */
[----:B------:R-:W-:-:S04]  /*0760*/  IMAD.MOV.U32 R8, RZ, RZ, -0x1 ;  /* 0xffffffffff087424 */ /* 0x000fc800078e00ff */
[----:B------:R-:W-:Y:S02]  /*0770*/  @P3 IMAD.X R5, R10, 0x1, R5, P0 ;  /* 0x000000010a053824 */ /* 0x000fe400000e0605 */
[----:B-----5:R2:W5:Y:S04]  /*0780*/  @P5 LDG.E R8, desc[UR20][R208.64] ;  /* 0x00000014d0085981 */ /* 0x020568000c1e1900 */
[----:B------:R-:W4:Y:S04]  /*0790*/  @P3 LDG.E R234, desc[UR20][R4.64] ;  /* 0x0000001404ea3981 */ /* 0x000f28000c1e1900 */
[----:B------:R2:W5:Y:S01]  /*07a0*/  @P2 LDG.E R9, desc[UR20][R208.64+0x4] ;  /* 0x00000414d0092981 */ /* 0x000562000c1e1900 */
[----:B---3--:R-:W-:-:S02]  /*07b0*/  ISETP.NE.AND P4, PT, R2, RZ, PT ;  /* 0x000000ff0200720c */ /* 0x008fc40003f85270 */
[----:B-1----:R-:W-:Y:S01]  /*07c0*/  ISETP.EQ.U32.AND P1, PT, R6, RZ, PT ;  /* 0x000000ff0600720c */ /* 0x002fe20003f22070 */
[----:B------:R-:W-:Y:S01]  /*07d0*/  IMAD.MOV.U32 R236, RZ, RZ, -0x1 ;  /* 0xffffffffffec7424 */ /* 0x000fe200078e00ff */
[----:B------:R-:W-:Y:S01]  /*07e0*/  IADD3 R12, P0, PT, R11, R6, RZ ;  /* 0x000000060b0c7210 */ /* 0x000fe20007f1e0ff */
[----:B------:R-:W1:Y:S01]  /*07f0*/  @!P3 LDC R2, c[0x0][0x43c] ;  /* 0x00010f00ff02bb82 */ /* 0x000e620000000800 */
[----:B------:R-:W-:-:S03]  /*0800*/  ISETP.EQ.OR.EX P1, PT, R7, RZ, !P4, P1 ;  /* 0x000000ff0700720c */ /* 0x000fc60006722710 */
[----:B------:R-:W-:-:S04]  /*0810*/  IMAD.X R13, R10, 0x1, R7, P0 ;  /* 0x000000010a0d7824 */ /* 0x000fc800000e0607 */
[----:B------:R-:W3:Y:S06]  /*0820*/  @!P2 LDC R237, c[0x0][0x434] ;  /* 0x00010d00ffedab82 */ /* 0x000eec0000000800 */
[----:B------:R2:W5:Y:S02]  /*0830*/  @!P1 LDG.E R236, desc[UR20][R12.64] ;  /* 0x000000140cec9981 */ /* 0x000564000c1e1900 */
[----:B------:R-:W2:Y:S01]  /*0840*/  @!P3 LDC.64 R4, c[0x0][0x488] ;  /* 0x00012200ff04bb82 */ /* 0x000ea20000000a00 */
[----:B------:R-:W-:-:S04]  /*0850*/  ISETP.NE.U32.AND P1, PT, R6, RZ, PT ;  /* 0x000000ff0600720c */ /* 0x000fc80003f25070 */
[----:B------:R-:W-:Y:S02]  /*0860*/  ISETP.NE.AND.EX P1, PT, R7, RZ, PT, P1 ;  /* 0x000000ff0700720c */ /* 0x000fe40003f25310 */
[----:B--2---:R-:W-:-:S04]  /*0870*/  @!P3 ISETP.NE.U32.AND P0, PT, R4, RZ, PT ;  /* 0x000000ff0400b20c */ /* 0x004fc80003f05070 */
[----:B------:R-:W-:-:S04]  /*0880*/  @!P3 ISETP.NE.AND.EX P0, PT, R5, RZ, PT, P0 ;  /* 0x000000ff0500b20c */ /* 0x000fc80003f05300 */
[----:B-1----:R-:W-:Y:S01]  /*0890*/  @!P3 SEL R2, R2, RZ, P0 ;  /* 0x000000ff0202b207 */ /* 0x002fe20000000000 */
[----:B----4-:R-:W-:Y:S02]  /*08a0*/  @P3 IMAD.IADD R234, R234, 0x1, -R235 ;  /* 0x00000001eaea3824 */ /* 0x010fe400078e0aeb */
[----:B---3--:R-:W-:Y:S06]  /*08b0*/  @!P1 BRA `(.L_x_1567) ;  /* 0x00000000000c9947 */ /* 0x008fec0003800000 */
[----:B------:R-:W2:Y:S02]  /*08c0*/  @P4 LDG.E R5, desc[UR20][R12.64+0x4] ;  /* 0x000004140c054981 */ /* 0x000ea4000c1e1900 */
[----:B--2--5:R-:W-:-:S06]  /*08d0*/  @P4 IADD3 R0, PT, PT, R5, -R236, RZ ;  /* 0x800000ec05004210 */ /* 0x024fcc0007ffe0ff */
[----:B------:R1:W5:Y:S02]  /*08e0*/  @!P4 LDG.E R0, desc[UR20][R12.64] ;  /* 0x000000140c00c981 */ /* 0x000364000c1e1900 */
.L_x_1567:
[----:B------:R-:W-:Y:S01]  /*08f0*/  IMAD.SHL.U32 R219, R207, 0x40, RZ ;  /* 0x00000040cfdb7824 */ /* 0x000fe200078e00ff */
[----:B-----5:R-:W-:Y:S01]  /*0900*/  @!P3 IADD3 R234, PT, PT, R2, R0, -R235 ;  /* 0x0000000002eab210 */ /* 0x020fe20007ffe8eb */
[----:B------:R-:W-:-:S03]  /*0910*/  @P2 IMAD.IADD R237, R9, 0x1, -R8 ;  /* 0x0000000109ed2824 */ /* 0x000fc600078e0a08 */
[----:B------:R-:W-:-:S13]  /*0920*/  ISETP.GT.AND P0, PT, R234, R219, PT ;  /* 0x000000dbea00720c */ /* 0x000fda0003f04270 */
[----:B------:R-:W-:Y:S05]  /*0930*/  @!P0 BRA `(.L_x_1568) ;  /* 0x0000007c009c8947 */ /* 0x000fea0003800000 */
[----:B------:R-:W2:Y:S01]  /*0940*/  LDC R9, c[0x0][0x504] ;  /* 0x00014100ff097b82 */ /* 0x000ea20000000800 */
[----:B------:R-:W-:Y:S02]  /*0950*/  ISETP.NE.AND P3, PT, R8, -0x1, PT ;  /* 0xffffffff0800780c */ /* 0x000fe40003f65270 */
[----:B------:R-:W-:Y:S02]  /*0960*/  IADD3 R218, PT, PT, R219, 0x40, R237 ;  /* 0x00000040dbda7810 */ /* 0x000fe40007ffe0ed */
[----:B------:R-:W-:-:S09]  /*0970*/  ISETP.NE.AND P2, PT, R236, -0x1, PT ;  /* 0xffffffffec00780c */ /* 0x000fd20003f45270 */
[----:B------:R-:W3:Y:S08]  /*0980*/  @!P3 LDC.64 R6, c[0x0][0x398] ;  /* 0x0000e600ff06bb82 */ /* 0x000ef00000000a00 */
[----:B------:R-:W4:Y:S01]  /*0990*/  @P3 LDC.64 R4, c[0x0][0x3b0] ;  /* 0x0000ec00ff043b82 */ /* 0x000f220000000a00 */
[----:B--2---:R-:W-:Y:S01]  /*09a0*/  IADD3 R2, PT, PT, R218, R9, -R234 ;  /* 0x00000009da027210 */ /* 0x004fe20007ffe8ea */
[----:B------:R-:W-:-:S04]  /*09b0*/  VIADD R9, R237, 0x3f ;  /* 0x0000003fed097836 */ /* 0x000fc80000000000 */
[----:B------:R-:W-:Y:S01]  /*09c0*/  VIADD R2, R2, 0x3f ;  /* 0x0000003f02027836 */ /* 0x000fe20000000000 */
[----:B------:R-:W-:-:S04]  /*09d0*/  SHF.R.S32.HI R0, RZ, 0x1f, R9 ;  /* 0x0000001fff007819 */ /* 0x000fc80000011409 */
[----:B------:R-:W-:Y:S02]  /*09e0*/  SHF.R.S32.HI R15, RZ, 0x1f, R2 ;  /* 0x0000001fff0f7819 */ /* 0x000fe40000011402 */
[----:B------:R-:W-:Y:S02]  /*09f0*/  LEA.HI R0, R0, R9, RZ, 0x6 ;  /* 0x0000000900007211 */ /* 0x000fe400078f30ff */
[----:B------:R-:W-:Y:S01]  /*0a00*/  LEA.HI R15, R15, R2, RZ, 0x6 ;  /* 0x000000020f0f7211 */ /* 0x000fe200078f30ff */
[C---:B---3--:R-:W-:Y:S01]  /*0a10*/  @!P3 IMAD.WIDE.U32 R20, R201.reuse, R6, RZ ;  /* 0x00000006c914b225 */ /* 0x048fe200078e00ff */
[----:B------:R-:W-:Y:S02]  /*0a20*/  SHF.R.S32.HI R0, RZ, 0x6, R0 ;  /* 0x00000006ff007819 */ /* 0x000fe40000011400 */
        /* <DEDUP_REMOVED lines=20> */
.L_x_1569:
[----:B------:R-:W1:Y:S01]  /*0b70*/  LDCU.64 UR14, c[0x0][0x3b8] ;  /* 0x00007700ff0e77ac */ /* 0x000e620008000a00 */
[----:B------:R-:W-:-:S05]  /*0b80*/  IADD3 R4, PT, PT, R235, R236, RZ ;  /* 0x000000eceb047210 */ /* 0x000fca0007ffe0ff */
[C---:B-1----:R-:W-:Y:S02]  /*0b90*/  IMAD R13, R4.reuse, UR15, RZ ;  /* 0x0000000f040d7c24 */ /* 0x042fe4000f8e02ff */
[----:B------:R-:W-:-:S05]  /*0ba0*/  IMAD.WIDE.U32 R4, R4, UR14, RZ ;  /* 0x0000000e04047c25 */ /* 0x000fca000f8e00ff */
[----:B------:R-:W-:Y:S02]  /*0bb0*/  IADD3 R13, PT, PT, R5, R13, RZ ;  /* 0x0000000d050d7210 */ /* 0x000fe40007ffe0ff */
[----:B------:R-:W-:-:S07]  /*0bc0*/  MOV R14, R4 ;  /* 0x00000004000e7202 */ /* 0x000fce0000000f00 */
.L_x_1570:
[----:B------:R-:W1:Y:S01]  /*0bd0*/  LDC R5, c[0x0][0x3e8] ;  /* 0x0000fa00ff057b82 */ /* 0x000e620000000800 */
[----:B------:R-:W-:Y:S02]  /*0be0*/  SHF.R.S32.HI R10, RZ, 0x1f, R219 ;  /* 0x0000001fff0a7819 */ /* 0x000fe400000114db */
        /* <DEDUP_REMOVED lines=36> */
.L_x_1571:
[----:B------:R-:W1:Y:S01]  /*0e30*/  LDCU.64 UR12, c[0x0][0x3c0] ;  /* 0x00007800ff0c77ac */ /* 0x000e620008000a00 */
[----:B------:R-:W-:-:S05]  /*0e40*/  IADD3 R4, PT, PT, R235, R236, RZ ;  /* 0x000000eceb047210 */ /* 0x000fca0007ffe0ff */
[C---:B-1----:R-:W-:Y:S02]  /*0e50*/  IMAD R11, R4.reuse, UR13, RZ ;  /* 0x0000000d040b7c24 */ /* 0x042fe4000f8e02ff */
[----:B------:R-:W-:-:S05]  /*0e60*/  IMAD.WIDE.U32 R4, R4, UR12, RZ ;  /* 0x0000000c04047c25 */ /* 0x000fca000f8e00ff */
[----:B------:R-:W-:Y:S02]  /*0e70*/  IADD3 R11, PT, PT, R5, R11, RZ ;  /* 0x0000000b050b7210 */ /* 0x000fe40007ffe0ff */
[----:B------:R-:W-:-:S07]  /*0e80*/  MOV R12, R4 ;  /* 0x00000004000c7202 */ /* 0x000fce0000000f00 */
.L_x_1572:
        /* <DEDUP_REMOVED lines=27> */
.L_x_1573:
[-C--:B------:R-:W-:Y:S02]  /*1040*/  IMAD R17, R31, R8.reuse, RZ ;  /* 0x000000081f117224 */ /* 0x080fe400078e02ff */
[----:B------:R-:W-:-:S05]  /*1050*/  IMAD.WIDE.U32 R24, R30, R8, RZ ;  /* 0x000000081e187225 */ /* 0x000fca00078e00ff */
[----:B------:R-:W-:-:S07]  /*1060*/  IADD3 R17, PT, PT, R25, R17, RZ ;  /* 0x0000001119117210 */ /* 0x000fce0007ffe0ff */
.L_x_1574:
        /* <DEDUP_REMOVED lines=20> */
.L_x_1575:
[----:B------:R-:W1:Y:S01]  /*11b0*/  LDC R18, c[0x0][0x434] ;  /* 0x00010d00ff127b82 */ /* 0x000e620000000800 */
[----:B------:R-:W-:-:S04]  /*11c0*/  IMAD R5, R201, UR19, R200 ;  /* 0x00000013c9057c24 */ /* 0x000fc8000f8e02c8 */
[----:B-1----:R-:W-:-:S03]  /*11d0*/  IMAD R18, R5, R18, RZ ;  /* 0x0000001205127224 */ /* 0x002fc600078e02ff */
.L_x_1576:
        /* <DEDUP_REMOVED lines=11> */
.L_x_1577:
[----:B------:R-:W1:Y:S01]  /*1290*/  LDC R22, c[0x0][0x444] ;  /* 0x00011100ff167b82 */ /* 0x000e620000000800 */
[----:B------:R-:W-:-:S04]  /*12a0*/  IMAD R5, R201, UR19, R200 ;  /* 0x00000013c9057c24 */ /* 0x000fc8000f8e02c8 */
[----:B-1----:R-:W-:-:S07]  /*12b0*/  IMAD R22, R5, R22, RZ ;  /* 0x0000001605167224 */ /* 0x002fce00078e02ff */
.L_x_1578:
[----:B------:R-:W1:Y:S01]  /*12c0*/  S2R R226, SR_TID.X ;  /* 0x0000000000e27919 */ /* 0x000e620000002100 */
[----:B------:R-:W2:Y:S01]  /*12d0*/  LDC.64 R8, c[0x0][0x5f8] ;  /* 0x00017e00ff087b82 */ /* 0x000ea20000000a00 */
[----:B------:R-:W-:Y:S01]  /*12e0*/  IMAD R28, R29, UR19, RZ ;  /* 0x000000131d1c7c24 */ /* 0x000fe2000f8e02ff */
[----:B------:R-:W-:Y:S01]  /*12f0*/  ISETP.NE.AND P3, PT, RZ, UR5, PT ;  /* 0x00000005ff007c0c */ /* 0x000fe2000bf65270 */
[----:B------:R-:W3:Y:S01]  /*1300*/  LDCU.64 UR16, c[0x0][0x3c8] ;  /* 0x00007900ff1077ac */ /* 0x000ee20008000a00 */
[--C-:B------:R-:W-:Y:S01]  /*1310*/  IADD3 R24, P1, P0, R34, R24, R25.reuse ;  /* 0x0000001822187210 */ /* 0x100fe2000783e019 */
[----:B------:R-:W-:Y:S01]  /*1320*/  BSSY.RECONVERGENT B1, `(.L_x_1568) ;  /* 0x0000748000017945 */ /* 0x000fe20003800200 */
[----:B------:R-:W4:Y:S02]  /*1330*/  LDCU.64 UR10, c[0x0][0x380] ;  /* 0x00007000ff0a77ac */ /* 0x000f240008000a00 */
[----:B------:R-:W5:Y:S01]  /*1340*/  LDC.64 R4, c[0x0][0x590] ;  /* 0x00016400ff047b82 */ /* 0x000f620000000a00 */
[----:B------:R-:W3:Y:S01]  /*1350*/  LDCU.64 UR4, c[0x0][0x570] ;  /* 0x0000ae00ff0477ac */ /* 0x000ee20008000a00 */
[----:B------:R-:W4:Y:S06]  /*1360*/  LDCU.64 UR6, c[0x0][0x550] ;  /* 0x0000aa00ff0677ac */ /* 0x000f2c0008000a00 */
[----:B------:R-:W3:Y:S01]  /*1370*/  LDC.64 R6, c[0x0][0x3b0] ;  /* 0x0000ec00ff067b82 */ /* 0x000ee20000000a00 */
[----:B--2---:R-:W-:Y:S01]  /*1380*/  IMAD.WIDE.U32 R30, R8, UR18, RZ ;  /* 0x00000012081e7c25 */ /* 0x004fe2000f8e00ff */
[----:B------:R-:W-:-:S06]  /*1390*/  SHF.R.S32.HI R8, RZ, 0x1f, R25 ;  /* 0x0000001fff087819 */ /* 0x000fcc0000011419 */
[----:B------:R-:W2:Y:S01]  /*13a0*/  LDC.64 R246, c[0x0][0x420] ;  /* 0x00010800fff67b82 */ /* 0x000ea20000000a00 */
[----:B------:R-:W-:Y:S01]  /*13b0*/  IMAD R9, R9, UR18, R31 ;  /* 0x0000001209097c24 */ /* 0x000fe2000f8e021f */
[----:B------:R-:W-:Y:S02]  /*13c0*/  SEL R26, R30, RZ, P3 ;  /* 0x000000ff1e1a7207 */ /* 0x000fe40001800000 */
[----:B-1----:R-:W-:Y:S01]  /*13d0*/  LOP3.LUT R226, R226, 0x1f, RZ, 0xc0, !PT ;  /* 0x0000001fe2e27812 */ /* 0x002fe200078ec0ff */
[----:B-----5:R-:W-:Y:S01]  /*13e0*/  IMAD R30, R23, R4, RZ ;  /* 0x00000004171e7224 */ /* 0x020fe200078e02ff */
[----:B------:R-:W-:Y:S01]  /*13f0*/  IADD3.X R8, PT, PT, R16, R17, R8, P1, P0 ;  /* 0x0000001110087210 */ /* 0x000fe20000fe0408 */
[----:B------:R-:W-:Y:S01]  /*1400*/  IMAD.MOV.U32 R16, RZ, RZ, R204 ;  /* 0x000000ffff107224 */ /* 0x000fe200078e00cc */
[----:B------:R-:W-:Y:S01]  /*1410*/  SEL R9, R9, RZ, P3 ;  /* 0x000000ff09097207 */ /* 0x000fe20001800000 */
[----:B------:R-:W-:Y:S01]  /*1420*/  IMAD R25, R203, R28, R226 ;  /* 0x0000001ccb197224 */ /* 0x000fe200078e02e2 */
[----:B------:R-:W-:Y:S01]  /*1430*/  SHF.L.U64.HI R221, R4, 0x5, R5 ;  /* 0x0000000504dd7819 */ /* 0x000fe20000010205 */
[----:B------:R-:W-:-:S03]  /*1440*/  IMAD.MOV.U32 R17, RZ, RZ, RZ ;  /* 0x000000ffff117224 */ /* 0x000fc600078e00ff */
[----:B------:R-:W-:Y:S01]  /*1450*/  IADD3 R26, P1, P0, R25, R24, R26 ;  /* 0x00000018191a7210 */ /* 0x000fe2000783e01a */
[----:B---3--:R-:W-:Y:S01]  /*1460*/  IMAD.WIDE.U32 R34, R21, R6, R16 ;  /* 0x0000000615227225 */ /* 0x008fe200078e0010 */
[----:B------:R-:W-:-:S04]  /*1470*/  SHF.R.S32.HI R25, RZ, 0x1f, R25 ;  /* 0x0000001fff197819 */ /* 0x000fc80000011419 */
[----:B------:R-:W-:Y:S02]  /*1480*/  IADD3.X R24, PT, PT, R25, R8, R9, P1, P0 ;  /* 0x0000000819187210 */ /* 0x000fe40000fe0409 */
[----:B------:R-:W1:Y:S01]  /*1490*/  LDC R25, c[0x0][0x508] ;  /* 0x00014200ff197b82 */ /* 0x000e620000000800 */
[----:B------:R-:W-:Y:S02]  /*14a0*/  IADD3 R32, P0, PT, R204, R32, RZ ;  /* 0x00000020cc207210 */ /* 0x000fe40007f1e0ff */
[----:B------:R-:W-:-:S03]  /*14b0*/  IADD3 R20, P1, PT, R20, R34, RZ ;  /* 0x0000002214147210 */ /* 0x000fc60007f3e0ff */
[----:B------:R-:W-:Y:S02]  /*14c0*/  IMAD.X R33, RZ, RZ, R27, P0 ;  /* 0x000000ffff217224 */ /* 0x000fe400000e061b */
[----:B------:R-:W3:Y:S01]  /*14d0*/  LDC.64 R8, c[0x0][0x598] ;  /* 0x00016600ff087b82 */ /* 0x000ee20000000a00 */
[----:B------:R-:W-:Y:S02]  /*14e0*/  IMAD.SHL.U32 R27, R28, 0x40, RZ ;  /* 0x000000401c1b7824 */ /* 0x000fe400078e00ff */
[----:B------:R-:W-:Y:S02]  /*14f0*/  IMAD R28, R23, R6, RZ ;  /* 0x00000006171c7224 */ /* 0x000fe400078e02ff */
[----:B------:R-:W-:Y:S01]  /*1500*/  IMAD R23, R21, R5, R30 ;  /* 0x0000000515177224 */ /* 0x000fe200078e021e */
[----:B------:R-:W-:Y:S01]  /*1510*/  IADD3 R26, P0, PT, R27, R26, RZ ;  /* 0x0000001a1b1a7210 */ /* 0x000fe20007f1e0ff */
[----:B------:R-:W-:Y:S01]  /*1520*/  IMAD.WIDE.U32 R32, R21, R4, R32 ;  /* 0x0000000415207225 */ /* 0x000fe200078e0020 */
[----:B------:R-:W5:Y:S02]  /*1530*/  LDC.64 R30, c[0x0][0x5e8] ;  /* 0x00017a00ff1e7b82 */ /* 0x000f640000000a00 */
[----:B------:R-:W-:Y:S01]  /*1540*/  LEA.HI.X.SX32 R27, R27, R24, 0x1, P0 ;  /* 0x000000181b1b7211 */ /* 0x000fe200000f0eff */
[----:B------:R-:W-:Y:S01]  /*1550*/  IMAD R28, R21, R7, R28 ;  /* 0x00000007151c7224 */ /* 0x000fe200078e021c */
[----:B------:R-:W-:-:S02]  /*1560*/  IADD3 R33, PT, PT, R33, R23, RZ ;  /* 0x0000001721217210 */ /* 0x000fc40007ffe0ff */
[----:B------:R-:W-:Y:S02]  /*1570*/  LEA R240, P0, R26, UR4, 0x2 ;  /* 0x000000041af07c11 */ /* 0x000fe4000f8010ff */
[----:B-1----:R-:W-:Y:S02]  /*1580*/  IADD3 R232, PT, PT, R218, -R25, -R234 ;  /* 0x80000019dae87210 */ /* 0x002fe40007ffe8ea */
[----:B------:R-:W-:Y:S01]  /*1590*/  IADD3.X R21, PT, PT, R19, R35, R28, P1, !PT ;  /* 0x0000002313157210 */ /* 0x000fe20000ffe41c */
[----:B------:R-:W-:Y:S01]  /*15a0*/  IMAD R19, R233, 0x40, R22 ;  /* 0x00000040e9137824 */ /* 0x000fe200078e0216 */
[----:B------:R-:W-:Y:S01]  /*15b0*/  LEA.HI.X R241, R26, UR5, R27, 0x2, P0 ;  /* 0x000000051af17c11 */ /* 0x000fe200080f141b */
[----:B------:R-:W-:-:S04]  /*15c0*/  IMAD.WIDE.U32 R20, R200, UR16, R20 ;  /* 0x00000010c8147c25 */ /* 0x000fc8000f8e0014 */
[----:B---3--:R-:W-:-:S04]  /*15d0*/  IMAD.WIDE.U32 R28, R200, R8, R32 ;  /* 0x00000008c81c7225 */ /* 0x008fc800078e0020 */
[----:B------:R-:W-:Y:S02]  /*15e0*/  VIADD R8, R232, 0xffffffc0 ;  /* 0xffffffc0e8087836 */ /* 0x000fe40000000000 */
[C---:B------:R-:W-:Y:S02]  /*15f0*/  IMAD R29, R200.reuse, R9, R29 ;  /* 0x00000009c81d7224 */ /* 0x040fe400078e021d */
[----:B------:R-:W-:Y:S01]  /*1600*/  IMAD R21, R200, UR17, R21 ;  /* 0x00000011c8157c24 */ /* 0x000fe2000f8e0215 */
[----:B------:R-:W-:Y:S01]  /*1610*/  SHF.R.S32.HI R9, RZ, 0x1f, R8 ;  /* 0x0000001fff097819 */ /* 0x000fe20000011408 */
[----:B------:R-:W-:-:S03]  /*1620*/  IMAD.WIDE.U32 R28, R206, R4, R28 ;  /* 0x00000004ce1c7225 */ /* 0x000fc600078e001c */
[----:B------:R-:W-:Y:S01]  /*1630*/  LEA.HI R9, R9, R8, RZ, 0x6 ;  /* 0x0000000809097211 */ /* 0x000fe200078f30ff */
[----:B------:R-:W-:Y:S01]  /*1640*/  IMAD.WIDE.U32 R20, R206, R6, R20 ;  /* 0x00000006ce147225 */ /* 0x000fe200078e0014 */
[----:B----4-:R-:W-:Y:S02]  /*1650*/  LEA R242, P0, R28, UR6, 0x1 ;  /* 0x000000061cf27c11 */ /* 0x010fe4000f8008ff */
[----:B------:R-:W-:Y:S01]  /*1660*/  SHF.R.S32.HI R216, RZ, 0x6, R9 ;  /* 0x00000006ffd87819 */ /* 0x000fe20000011409 */
[----:B------:R-:W-:Y:S01]  /*1670*/  IMAD R9, R206, R7, R21 ;  /* 0x00000007ce097224 */ /* 0x000fe200078e0215 */
[----:B------:R-:W-:Y:S01]  /*1680*/  LEA R244, P1, R20, UR10, 0x1 ;  /* 0x0000000a14f47c11 */ /* 0x000fe2000f8208ff */
[----:B------:R-:W-:Y:S01]  /*1690*/  IMAD R8, R206, R5, R29 ;  /* 0x00000005ce087224 */ /* 0x000fe200078e021d */
[----:B------:R-:W-:Y:S01]  /*16a0*/  VIMNMX R216, PT, PT, RZ, R216, !PT ;  /* 0x000000d8ffd87248 */ /* 0x000fe20007fe0100 */
[----:B-----5:R-:W-:Y:S01]  /*16b0*/  IMAD.WIDE R222, R19, 0x4, R30 ;  /* 0x0000000413de7825 */ /* 0x020fe200078e021e */
[----:B------:R-:W-:-:S02]  /*16c0*/  LEA.HI.X R245, R20, UR11, R9, 0x1, P1 ;  /* 0x0000000b14f57c11 */ /* 0x000fc400088f0c09 */
[----:B------:R-:W-:Y:S01]  /*16d0*/  ISETP.GT.AND P1, PT, R15, R216, PT ;  /* 0x000000d80f00720c */ /* 0x000fe20003f24270 */
[----:B------:R-:W-:Y:S01]  /*16e0*/  IMAD R9, R233, 0x40, R18 ;  /* 0x00000040e9097824 */ /* 0x000fe200078e0212 */
[----:B------:R-:W-:Y:S02]  /*16f0*/  LEA.HI.X R243, R28, UR7, R8, 0x1, P0 ;  /* 0x000000071cf37c11 */ /* 0x000fe400080f0c08 */
[----:B------:R-:W-:Y:S01]  /*1700*/  IADD3 R8, P0, PT, R206, 0x20, RZ ;  /* 0x00000020ce087810 */ /* 0x000fe20007f1e0ff */
[----:B--2---:R-:W-:Y:S01]  /*1710*/  IMAD.WIDE R246, R9, 0x4, R246 ;  /* 0x0000000409f67825 */ /* 0x004fe200078e02f6 */
[----:B------:R-:W-:Y:S02]  /*1720*/  MOV R224, R222 ;  /* 0x000000de00e07202 */ /* 0x000fe40000000f00 */
[C---:B------:R-:W-:Y:S01]  /*1730*/  SHF.L.U64.HI R7, R6.reuse, 0x5, R7 ;  /* 0x0000000506077819 */ /* 0x040fe20000010207 */
[----:B------:R-:W-:Y:S02]  /*1740*/  IMAD.SHL.U32 R9, R6, 0x20, RZ ;  /* 0x0000002006097824 */ /* 0x000fe400078e00ff */
[----:B------:R-:W-:Y:S01]  /*1750*/  IMAD.SHL.U32 R222, R4, 0x20, RZ ;  /* 0x0000002004de7824 */ /* 0x000fe200078e00ff */
[----:B------:R-:W-:Y:S01]  /*1760*/  IADD3 R4, PT, PT, R206, 0x20, RZ ;  /* 0x00000020ce047810 */ /* 0x000fe20007ffe0ff */
        /* <DEDUP_REMOVED lines=14> */
.L_x_1580:
[----:B------:R-:W1:Y:S01]  /*1850*/  LDCU.64 UR10, c[0x0][0x5c0] ;  /* 0x0000b800ff0a77ac */ /* 0x000e620008000a00 */
[----:B------:R-:W-:-:S05]  /*1860*/  IADD3 R0, PT, PT, R235, R236, RZ ;  /* 0x000000eceb007210 */ /* 0x000fca0007ffe0ff */
[C---:B-1----:R-:W-:Y:S02]  /*1870*/  IMAD R2, R0.reuse, UR11, RZ ;  /* 0x0000000b00027c24 */ /* 0x042fe4000f8e02ff */
[----:B------:R-:W-:-:S05]  /*1880*/  IMAD.WIDE.U32 R12, R0, UR10, RZ ;  /* 0x0000000a000c7c25 */ /* 0x000fca000f8e00ff */
[----:B------:R-:W-:Y:S02]  /*1890*/  IADD3 R0, PT, PT, R13, R2, RZ ;  /* 0x000000020d007210 */ /* 0x000fe40007ffe0ff */
[----:B------:R-:W-:Y:S02]  /*18a0*/  MOV R2, R12 ;  /* 0x0000000c00027202 */ /* 0x000fe40000000f00 */
.L_x_1581:
        /* <DEDUP_REMOVED lines=11> */
.L_x_1582:
[----:B------:R-:W1:Y:S01]  /*1960*/  LDCU.64 UR6, c[0x0][0x5c8] ;  /* 0x0000b900ff0677ac */ /* 0x000e620008000a00 */
[----:B------:R-:W-:-:S05]  /*1970*/  IADD3 R235, PT, PT, R235, R236, RZ ;  /* 0x000000ecebeb7210 */ /* 0x000fca0007ffe0ff */
[C---:B-1----:R-:W-:Y:S02]  /*1980*/  IMAD R7, R235.reuse, UR7, RZ ;  /* 0x00000007eb077c24 */ /* 0x042fe4000f8e02ff */
[----:B------:R-:W-:-:S05]  /*1990*/  IMAD.WIDE.U32 R12, R235, UR6, RZ ;  /* 0x00000006eb0c7c25 */ /* 0x000fca000f8e00ff */
[----:B------:R-:W-:Y:S02]  /*19a0*/  IADD3 R7, PT, PT, R13, R7, RZ ;  /* 0x000000070d077210 */ /* 0x000fe40007ffe0ff */
.L_x_1583:
        /* <DEDUP_REMOVED lines=26> */
.L_x_1585:
[----:B------:R-:W-:Y:S05]  /*1b50*/  BSYNC.RECONVERGENT B0 ;  /* 0x0000000000007941 */ /* 0x000fea0003800200 */
.L_x_1584:
[----:B------:R-:W-:Y:S04]  /*1b60*/  BSSY.RECONVERGENT B0, `(.L_x_1586) ;  /* 0x0000011000007945 */ /* 0x000fe80003800200 */
        /* <DEDUP_REMOVED lines=16> */
.L_x_1587:
[----:B------:R-:W-:Y:S05]  /*1c70*/  BSYNC.RECONVERGENT B0 ;  /* 0x0000000000007941 */ /* 0x000fea0003800200 */
.L_x_1586:
        /* <DEDUP_REMOVED lines=13> */
[----:B--2---:R-:W-:-:S04]  /*1d50*/  IMAD.WIDE.U32 R14, R206, UR6, R4 ;  /* 0x00000006ce0e7c25 */ /* 0x004fc8000f8e0004 */
        /* <DEDUP_REMOVED lines=9> */
.L_x_1589:
[----:B------:R-:W-:Y:S05]  /*1df0*/  BSYNC.RECONVERGENT B0 ;  /* 0x0000000000007941 */ /* 0x000fea0003800200 */
.L_x_1588:
        /* <DEDUP_REMOVED lines=18> */
.L_x_1579:
        /* <DEDUP_REMOVED lines=28> */
.L_x_1593:
[----:B------:R2:W-:Y:S01]  /*20e0*/  STS.128 [R214+0x10000], RZ ;  /* 0x010000ffd6007388 */ /* 0x0005e20000000c00 */
[----:B------:R-:W-:Y:S05]  /*20f0*/  BRA `(.L_x_1594) ;  /* 0x00000000000c7947 */ /* 0x000fea0003800000 */
.L_x_1592:
[----:B------:R1:W-:Y:S04]  /*2100*/  STS.128 [R214+0xc000], RZ ;  /* 0x00c000ffd6007388 */ /* 0x0003e80000000c00 */
[----:B------:R1:W-:Y:S04]  /*2110*/  STS.128 [R214+0xe000], RZ ;  /* 0x00e000ffd6007388 */ /* 0x0003e80000000c00 */
[----:B------:R1:W-:Y:S02]  /*2120*/  STS.128 [R214+0x10000], RZ ;  /* 0x010000ffd6007388 */ /* 0x0003e40000000c00 */
.L_x_1594:
[----:B------:R-:W-:Y:S05]  /*2130*/  BSYNC.RECONVERGENT B0 ;  /* 0x0000000000007941 */ /* 0x000fea0003800200 */
.L_x_1591:
        /* <DEDUP_REMOVED lines=28> */
.L_x_1597:
[----:B------:R1:W-:Y:S02]  /*2300*/  STS.128 [R214+0x11000], RZ ;  /* 0x011000ffd6007388 */ /* 0x0003e40000000c00 */
.L_x_1596:
[----:B------:R-:W-:Y:S05]  /*2310*/  BSYNC.RECONVERGENT B0 ;  /* 0x0000000000007941 */ /* 0x000fea0003800200 */
.L_x_1595:
        /* <DEDUP_REMOVED lines=23> */
.L_x_1600:
[----:B------:R1:W-:Y:S01]  /*2490*/  STS.128 [R231+0x4000], RZ ;  /* 0x004000ffe7007388 */ /* 0x0003e20000000c00 */
[----:B------:R-:W-:Y:S05]  /*24a0*/  BRA `(.L_x_1601) ;  /* 0x00000000000c7947 */ /* 0x000fea0003800000 */
.L_x_1599:
[----:B------:R1:W-:Y:S04]  /*24b0*/  STS.128 [R231], RZ ;  /* 0x000000ffe7007388 */ /* 0x0003e80000000c00 */
[----:B------:R1:W-:Y:S04]  /*24c0*/  STS.128 [R231+0x2000], RZ ;  /* 0x002000ffe7007388 */ /* 0x0003e80000000c00 */
[----:B------:R1:W-:Y:S02]  /*24d0*/  STS.128 [R231+0x4000], RZ ;  /* 0x004000ffe7007388 */ /* 0x0003e40000000c00 */
.L_x_1601:
[----:B------:R-:W-:Y:S05]  /*24e0*/  BSYNC.RECONVERGENT B0 ;  /* 0x0000000000007941 */ /* 0x000fea0003800200 */
.L_x_1598:
        /* <DEDUP_REMOVED lines=27> */
.L_x_1604:
[----:B------:R1:W-:Y:S02]  /*26a0*/  STS.128 [R231+0x5000], RZ ;  /* 0x005000ffe7007388 */ /* 0x0003e40000000c00 */
.L_x_1603:
[----:B------:R-:W-:Y:S05]  /*26b0*/  BSYNC.RECONVERGENT B0 ;  /* 0x0000000000007941 */ /* 0x000fea0003800200 */
.L_x_1602:
        /* <DEDUP_REMOVED lines=49> */
.L_x_1607:
[----:B------:R3:W-:Y:S01]  /*29d0*/  STS.128 [R214+0x16000], RZ ;  /* 0x016000ffd6007388 */ /* 0x0007e20000000c00 */
[----:B------:R-:W-:Y:S05]  /*29e0*/  BRA `(.L_x_1608) ;  /* 0x00000000000c7947 */ /* 0x000fea0003800000 */
.L_x_1606:
[----:B------:R2:W-:Y:S04]  /*29f0*/  STS.128 [R214+0x12000], RZ ;  /* 0x012000ffd6007388 */ /* 0x0005e80000000c00 */
[----:B------:R2:W-:Y:S04]  /*2a00*/  STS.128 [R214+0x14000], RZ ;  /* 0x014000ffd6007388 */ /* 0x0005e80000000c00 */
[----:B------:R2:W-:Y:S02]  /*2a10*/  STS.128 [R214+0x16000], RZ ;  /* 0x016000ffd6007388 */ /* 0x0005e40000000c00 */
.L_x_1608:
[----:B------:R-:W-:Y:S05]  /*2a20*/  BSYNC.RECONVERGENT B0 ;  /* 0x0000000000007941 */ /* 0x000fea0003800200 */
.L_x_1605:
        /* <DEDUP_REMOVED lines=34> */
.L_x_1611:
[----:B------:R3:W-:Y:S02]  /*2c50*/  STS.128 [R214+0x17000], RZ ;  /* 0x017000ffd6007388 */ /* 0x0007e40000000c00 */
.L_x_1610:
[----:B------:R-:W-:Y:S05]  /*2c60*/  BSYNC.RECONVERGENT B0 ;  /* 0x0000000000007941 */ /* 0x000fea0003800200 */
.L_x_1609:
        /* <DEDUP_REMOVED lines=13> */
[----:B------:R-:W-:Y:S02]  /*2d40*/  IMAD.MOV.U32 R10, RZ, RZ, R12 ;  /* 0x000000ffff0a7224 */ /* 0x000fe400078e000c */
[----:B------:R-:W-:Y:S01]  /*2d50*/  IMAD.MOV.U32 R11, RZ, RZ, R7 ;  /* 0x000000ffff0b7224 */ /* 0x000fe200078e0007 */
[----:B------:R-:W1:Y:S01]  /*2d60*/  LDCU.64 UR4, c[0x0][0x390] ;  /* 0x00007200ff0477ac */ /* 0x000e620008000a00 */
        /* <DEDUP_REMOVED lines=23> */
.L_x_1614:
[----:B------:R2:W-:Y:S01]  /*2ee0*/  STS.128 [R214+0x1c000], RZ ;  /* 0x01c000ffd6007388 */ /* 0x0005e20000000c00 */
[----:B------:R-:W-:Y:S05]  /*2ef0*/  BRA `(.L_x_1615) ;  /* 0x00000000000c7947 */ /* 0x000fea0003800000 */
.L_x_1613:
[----:B------:R2:W-:Y:S04]  /*2f00*/  STS.128 [R214+0x18000], RZ ;  /* 0x018000ffd6007388 */ /* 0x0005e80000000c00 */
[----:B------:R2:W-:Y:S04]  /*2f10*/  STS.128 [R214+0x1a000], RZ ;  /* 0x01a000ffd6007388 */ /* 0x0005e80000000c00 */
[----:B------:R2:W-:Y:S02]  /*2f20*/  STS.128 [R214+0x1c000], RZ ;  /* 0x01c000ffd6007388 */ /* 0x0005e40000000c00 */
.L_x_1615:
[----:B------:R-:W-:Y:S05]  /*2f30*/  BSYNC.RECONVERGENT B0 ;  /* 0x0000000000007941 */ /* 0x000fea0003800200 */
.L_x_1612:
[----:B-12---:R-:W1:Y:S01]  /*2f40*/  LDC.64 R10, c[0x0][0x528] ;  /* 0x00014a00ff0a7b82 */ /* 0x006e620000000a00 */
        /* <DEDUP_REMOVED lines=14> */
[----:B----4-:R-:W-:Y:S02]  /*3030*/  LEA R8, P3, R6, UR4, 0x1 ;  /* 0x0000000406087c11 */ /* 0x010fe4000f8608ff */
        /* <DEDUP_REMOVED lines=17> */
.L_x_1617:
[----:B------:R-:W-:Y:S05]  /*3150*/  BSYNC.RECONVERGENT B0 ;  /* 0x0000000000007941 */ /* 0x000fea0003800200 */
.L_x_1616:
[----:B------:R-:W4:Y:S01]  /*3160*/  LDCU UR5, c[0x0][0x590] ;  /* 0x0000b200ff0577ac */ /* 0x000f220008000800 */
[----:B------:R-:W-:Y:S01]  /*3170*/  IMAD R7, R201, UR19, R200 ;  /* 0x00000013c9077c24 */ /* 0x000fe2000f8e02c8 */
[----:B-1-3--:R-:W3:Y:S01]  /*3180*/  LDG.E.64 R8, desc[UR20][R10.64+0x8] ;  /* 0x000008140a087981 */ /* 0x00aee2000c1e1b00 */
[----:B------:R-:W1:Y:S02]  /*3190*/  LDCU UR4, c[0x0][0x440] ;  /* 0x00008800ff0477ac */ /* 0x000e640008000800 */
[----:B------:R-:W-:Y:S01]  /*31a0*/  IMAD.SHL.U32 R7, R7, 0x20, RZ ;  /* 0x0000002007077824 */ /* 0x000fe200078e00ff */
[----:B------:R1:W5:Y:S04]  /*31b0*/  LDG.E.64 R198, desc[UR20][R10.64] ;  /* 0x000000140ac67981 */ /* 0x000368000c1e1b00 */
[----:B------:R-:W0:Y:S01]  /*31c0*/  LDGDEPBAR ;  /* 0x00000000000079af */ /* 0x000e220000000000 */
[----:B------:R-:W-:Y:S01]  /*31d0*/  SHF.R.S32.HI R227, RZ, 0x1f, R7 ;  /* 0x0000001fffe37819 */ /* 0x000fe20000011407 */
[----:B------:R-:W-:Y:S01]  /*31e0*/  IMAD.IADD R0, R191, 0x1, R192 ;  /* 0x00000001bf007824 */ /* 0x000fe200078e02c0 */
[----:B------:R-:W-:Y:S01]  /*31f0*/  CS2R R142, SRZ ;  /* 0x00000000008e7805 */ /* 0x000fe2000001ff00 */
[--C-:B------:R-:W-:Y:S01]  /*3200*/  IMAD.IADD R188, R196, 0x1, R5.reuse ;  /* 0x00000001c4bc7824 */ /* 0x100fe200078e0205 */
[----:B------:R-:W-:Y:S01]  /*3210*/  CS2R R140, SRZ ;  /* 0x00000000008c7805 */ /* 0x000fe2000001ff00 */
[----:B------:R-:W-:Y:S01]  /*3220*/  IMAD.IADD R186, R193, 0x1, R5 ;  /* 0x00000001c1ba7824 */ /* 0x000fe200078e0205 */
[----:B------:R-:W-:Y:S01]  /*3230*/  CS2R R146, SRZ ;  /* 0x0000000000927805 */ /* 0x000fe2000001ff00 */
[----:B------:R-:W-:Y:S01]  /*3240*/  IMAD.MOV.U32 R228, RZ, RZ, R231 ;  /* 0x000000ffffe47224 */ /* 0x000fe200078e00e7 */
        /* <DEDUP_REMOVED lines=48> */
[----:B------:R-:W-:Y:S01]  /*3550*/  IMAD.IADD R195, R0, 0x1, R185 ;  /* 0x0000000100c37824 */ /* 0x000fe200078e02b9 */
[----:B------:R-:W1:Y:S01]  /*3560*/  LDCU UR6, c[0x0][0x3e0] ;  /* 0x00007c00ff0677ac */ /* 0x000e620008000800 */
[----:B------:R-:W1:Y:S01]  /*3570*/  LDCU UR10, c[0x0][0x45c] ;  /* 0x00008b80ff0a77ac */ /* 0x000e620008000800 */
[----:B------:R-:W1:Y:S01]  /*3580*/  LDCU.U8 UR7, c[0x0][0x4f8] ;  /* 0x00009f00ff0777ac */ /* 0x000e620008000000 */
[----:B----4-:R-:W-:Y:S01]  /*3590*/  USHF.L.U32 UR5, UR5, 0x6, URZ ;  /* 0x0000000605057899 */ /* 0x010fe200080006ff */
[----:B---3--:R-:W-:-:S04]  /*35a0*/  IADD3 R226, P1, P0, R7, R8, R226 ;  /* 0x0000000807e27210 */ /* 0x008fc8000783e0e2 */
[----:B-1----:R-:W-:-:S09]  /*35b0*/  IADD3.X R227, PT, PT, R227, R9, RZ, P1, P0 ;  /* 0x00000009e3e37210 */ /* 0x002fd20000fe04ff */
.L_x_1622:
[----:B------:R-:W0:Y:S01]  /*35c0*/  LDGDEPBAR ;  /* 0x00000000000079af */ /* 0x000e220000000000 */
[----:B------:R-:W-:Y:S01]  /*35d0*/  IMAD.IADD R149, R188, 0x1, R185 ;  /* 0x00000001bc957824 */ /* 0x000fe200078e02b9 */
[----:B------:R-:W-:Y:S01]  /*35e0*/  IADD3 R150, PT, PT, R191, R188, RZ ;  /* 0x000000bcbf967210 */ /* 0x000fe20007ffe0ff */
[----:B------:R-:W-:Y:S01]  /*35f0*/  IMAD.MOV.U32 R225, RZ, RZ, R223 ;  /* 0x000000ffffe17224 */ /* 0x000fe200078e00df */
[C---:B------:R-:W-:Y:S02]  /*3600*/  LEA R152, P0, R202.reuse, R224, 0x2 ;  /* 0x000000e0ca987211 */ /* 0x040fe400078010ff */
[----:B------:R-:W-:Y:S01]  /*3610*/  SHF.L.U32 R151, R233, 0x6, RZ ;  /* 0x00000006e9977819 */ /* 0x000fe200000006ff */
[----:B------:R-:W-:Y:S01]  /*3620*/  IMAD.IADD R148, R185, 0x1, R150 ;  /* 0x00000001b9947824 */ /* 0x000fe200078e0296 */
[----:B------:R-:W-:Y:S02]  /*3630*/  LEA.HI.X R153, R202, R225, RZ, 0x2, P0 ;  /* 0x000000e1ca997211 */ /* 0x000fe400000f14ff */
[----:B------:R-:W-:Y:S01]  /*3640*/  ISETP.GE.AND P0, PT, R151, R232, PT ;  /* 0x000000e89700720c */ /* 0x000fe20003f06270 */
[----:B------:R-:W-:Y:S04]  /*3650*/  DEPBAR.LE SB0, 0x0 ;  /* 0x000080000000791a */ /* 0x000fe80000000000 */
[----:B------:R-:W-:Y:S06]  /*3660*/  BAR.SYNC.DEFER_BLOCKING 0x0 ;  /* 0x0000000000007b1d */ /* 0x000fec0000010000 */
[----:B------:R-:W-:Y:S04]  /*3670*/  LDSM.16.M88.4 R20, [R188] ;  /* 0x00000000bc14783b */ /* 0x000fe80000000200 */
[----:B------:R-:W1:Y:S04]  /*3680*/  LDSM.16.M88.4 R24, [R192] ;  /* 0x00000000c018783b */ /* 0x000e680000000200 */
[----:B------:R-:W3:Y:S04]  /*3690*/  LDSM.16.M88.4 R28, [R192+0x800] ;  /* 0x00080000c01c783b */ /* 0x000ee80000000200 */
[----:B------:R-:W-:Y:S04]  /*36a0*/  LDSM.16.M88.4 R32, [R149] ;  /* 0x000000009520783b */ /* 0x000fe80000000200 */
[----:B------:R-:W4:Y:S04]  /*36b0*/  LDSM.16.M88.4 R84, [R197] ;  /* 0x00000000c554783b */ /* 0x000f280000000200 */
[----:B------:R-:W2:Y:S04]  /*36c0*/  LDSM.16.M88.4 R88, [R197+0x800] ;  /* 0x00080000c558783b */ /* 0x000ea80000000200 */
[----:B------:R-:W-:Y:S04]  /*36d0*/  LDSM.16.M88.4 R92, [R0] ;  /* 0x00000000005c783b */ /* 0x000fe80000000200 */
[----:B------:R-:W-:Y:S04]  /*36e0*/  LDSM.16.M88.4 R96, [R195+0x800] ;  /* 0x00080000c360783b */ /* 0x000fe80000000200 */
[----:B-----5:R2:W5:Y:S04]  /*36f0*/  LDG.E R167, desc[UR20][R152.64] ;  /* 0x0000001498a77981 */ /* 0x020568000c1e1900 */
[----:B------:R2:W5:Y:S01]  /*3700*/  LDG.E R166, desc[UR20][R152.64+0x20] ;  /* 0x0000201498a67981 */ /* 0x000562000c1e1900 */
[C---:B-1----:R-:W-:Y:S08]  /*3710*/  HMMA.16816.F32 R4, R20.reuse, R24, RZ ;  /* 0x000000181404723c */ /* 0x042ff000000018ff */
[C---:B------:R-:W-:Y:S01]  /*3720*/  HMMA.16816.F32 R8, R20.reuse, R26, RZ ;  /* 0x0000001a1408723c */ /* 0x040fe200000018ff */
[----:B------:R-:W1:Y:S07]  /*3730*/  LDSM.16.M88.4 R24, [R150] ;  /* 0x000000009618783b */ /* 0x000e6e0000000200 */
[C---:B---3--:R-:W-:Y:S08]  /*3740*/  HMMA.16816.F32 R12, R20.reuse, R28, RZ ;  /* 0x0000001c140c723c */ /* 0x048ff000000018ff */
[----:B------:R-:W-:Y:S01]  /*3750*/  HMMA.16816.F32 R16, R20, R30, RZ ;  /* 0x0000001e1410723c */ /* 0x000fe200000018ff */
[----:B------:R-:W3:Y:S04]  /*3760*/  LDSM.16.M88.4 R20, [R0+0x800] ;  /* 0x000800000014783b */ /* 0x000ee80000000200 */
[----:B------:R-:W-:Y:S03]  /*3770*/  LDSM.16.M88.4 R28, [R148] ;  /* 0x00000000941c783b */ /* 0x000fe60000000200 */
[C---:B----4-:R-:W-:Y:S08]  /*3780*/  HMMA.16816.F32 R4, R32.reuse, R84, R4 ;  /* 0x000000542004723c */ /* 0x050ff00000001804 */
[C---:B------:R-:W-:Y:S01]  /*3790*/  HMMA.16816.F32 R8, R32.reuse, R86, R8 ;  /* 0x000000562008723c */ /* 0x040fe20000001808 */
[----:B------:R-:W4:Y:S07]  /*37a0*/  LDSM.16.M88.4 R84, [R195] ;  /* 0x00000000c354783b */ /* 0x000f2e0000000200 */
[C---:B--2---:R-:W-:Y:S08]  /*37b0*/  HMMA.16816.F32 R12, R32.reuse, R88, R12 ;  /* 0x00000058200c723c */ /* 0x044ff0000000180c */
[----:B------:R-:W-:Y:S01]  /*37c0*/  HMMA.16816.F32 R16, R32, R90, R16 ;  /* 0x0000005a2010723c */ /* 0x000fe20000001810 */
[----:B------:R-:W-:Y:S04]  /*37d0*/  LDSM.16.M88.4 R32, [R188+0x2000] ;  /* 0x00200000bc20783b */ /* 0x000fe80000000200 */
[----:B------:R-:W2:Y:S03]  /*37e0*/  LDSM.16.M88.4 R88, [R192+0x2000] ;  /* 0x00200000c058783b */ /* 0x000ea60000000200 */
[C---:B-1----:R-:W-:Y:S08]  /*37f0*/  HMMA.16816.F32 R4, R24.reuse, R92, R4 ;  /* 0x0000005c1804723c */ /* 0x042ff00000001804 */
[C---:B------:R-:W-:Y:S01]  /*3800*/  HMMA.16816.F32 R8, R24.reuse, R94, R8 ;  /* 0x0000005e1808723c */ /* 0x040fe20000001808 */
[----:B------:R-:W1:Y:S07]  /*3810*/  LDSM.16.M88.4 R92, [R192+0x2800] ;  /* 0x00280000c05c783b */ /* 0x000e6e0000000200 */
[C---:B---3--:R-:W-:Y:S08]  /*3820*/  HMMA.16816.F32 R12, R24.reuse, R20, R12 ;  /* 0x00000014180c723c */ /* 0x048ff0000000180c */
[----:B------:R-:W-:Y:S01]  /*3830*/  HMMA.16816.F32 R16, R24, R22, R16 ;  /* 0x000000161810723c */ /* 0x000fe20000001810 */
[----:B------:R-:W-:Y:S04]  /*3840*/  LDSM.16.M88.4 R20, [R149+0x2000] ;  /* 0x002000009514783b */ /* 0x000fe80000000200 */
[----:B------:R-:W3:Y:S03]  /*3850*/  LDSM.16.M88.4 R24, [R197+0x2000] ;  /* 0x00200000c518783b */ /* 0x000ee60000000200 */
[C---:B----4-:R-:W-:Y:S08]  /*3860*/  HMMA.16816.F32 R4, R28.reuse, R84, R4 ;  /* 0x000000541c04723c */ /* 0x050ff00000001804 */
[C---:B------:R-:W-:Y:S01]  /*3870*/  HMMA.16816.F32 R8, R28.reuse, R86, R8 ;  /* 0x000000561c08723c */ /* 0x040fe20000001808 */
[----:B------:R-:W4:Y:S07]  /*3880*/  LDSM.16.M88.4 R84, [R197+0x2800] ;  /* 0x00280000c554783b */ /* 0x000f2e0000000200 */
[C---:B------:R-:W-:Y:S08]  /*3890*/  HMMA.16816.F32 R12, R28.reuse, R96, R12 ;  /* 0x000000601c0c723c */ /* 0x040ff0000000180c */
[----:B------:R-:W-:Y:S01]  /*38a0*/  HMMA.16816.F32 R16, R28, R98, R16 ;  /* 0x000000621c10723c */ /* 0x000fe20000001810 */
[----:B------:R-:W-:Y:S04]  /*38b0*/  LDSM.16.M88.4 R28, [R150+0x2000] ;  /* 0x00200000961c783b */ /* 0x000fe80000000200 */
[----:B------:R-:W-:Y:S03]  /*38c0*/  LDSM.16.M88.4 R96, [R0+0x2800] ;  /* 0x002800000060783b */ /* 0x000fe60000000200 */
[C---:B--2---:R-:W-:Y:S08]  /*38d0*/  HMMA.16816.F32 R4, R32.reuse, R88, R4 ;  /* 0x000000582004723c */ /* 0x044ff00000001804 */
[C---:B------:R-:W-:Y:S01]  /*38e0*/  HMMA.16816.F32 R8, R32.reuse, R90, R8 ;  /* 0x0000005a2008723c */ /* 0x040fe20000001808 */
[----:B------:R-:W2:Y:S07]  /*38f0*/  LDSM.16.M88.4 R88, [R0+0x2000] ;  /* 0x002000000058783b */ /* 0x000eae0000000200 */
[C---:B-1----:R-:W-:Y:S08]  /*3900*/  HMMA.16816.F32 R12, R32.reuse, R92, R12 ;  /* 0x0000005c200c723c */ /* 0x042ff0000000180c */
[----:B------:R-:W-:Y:S01]  /*3910*/  HMMA.16816.F32 R16, R32, R94, R16 ;  /* 0x0000005e2010723c */ /* 0x000fe20000001810 */
[----:B------:R-:W-:Y:S04]  /*3920*/  LDSM.16.M88.4 R32, [R195+0x2000] ;  /* 0x00200000c320783b */ /* 0x000fe80000000200 */
[----:B------:R-:W-:Y:S03]  /*3930*/  LDSM.16.M88.4 R92, [R195+0x2800] ;  /* 0x00280000c35c783b */ /* 0x000fe60000000200 */
[C---:B---3--:R-:W-:Y:S08]  /*3940*/  HMMA.16816.F32 R4, R20.reuse, R24, R4 ;  /* 0x000000181404723c */ /* 0x048ff00000001804 */
[C---:B------:R-:W-:Y:S01]  /*3950*/  HMMA.16816.F32 R8, R20.reuse, R26, R8 ;  /* 0x0000001a1408723c */ /* 0x040fe20000001808 */
[----:B------:R-:W1:Y:S07]  /*3960*/  LDSM.16.M88.4 R24, [R148+0x2000] ;  /* 0x002000009418783b */ /* 0x000e6e0000000200 */
[C---:B----4-:R-:W-:Y:S08]  /*3970*/  HMMA.16816.F32 R12, R20.reuse, R84, R12 ;  /* 0x00000054140c723c */ /* 0x050ff0000000180c */
[----:B------:R-:W-:Y:S01]  /*3980*/  HMMA.16816.F32 R16, R20, R86, R16 ;  /* 0x000000561410723c */ /* 0x000fe20000001810 */
[----:B------:R-:W-:Y:S04]  /*3990*/  LDSM.16.M88.4 R20, [R188+0x4000] ;  /* 0x00400000bc14783b */ /* 0x000fe80000000200 */
[----:B------:R-:W3:Y:S03]  /*39a0*/  LDSM.16.M88.4 R84, [R192+0x4000] ;  /* 0x00400000c054783b */ /* 0x000ee60000000200 */
[C---:B--2---:R-:W-:Y:S08]  /*39b0*/  HMMA.16816.F32 R4, R28.reuse, R88, R4 ;  /* 0x000000581c04723c */ /* 0x044ff00000001804 */
[C---:B------:R-:W-:Y:S01]  /*39c0*/  HMMA.16816.F32 R8, R28.reuse, R90, R8 ;  /* 0x0000005a1c08723c */ /* 0x040fe20000001808 */
[----:B------:R-:W2:Y:S07]  /*39d0*/  LDSM.16.M88.4 R88, [R192+0x4800] ;  /* 0x00480000c058783b */ /* 0x000eae0000000200 */
        /* <DEDUP_REMOVED lines=34> */
[----:B------:R-:W1:Y:S04]  /*3c00*/  LDC R21, c[0x0][0x504] ;  /* 0x00014100ff157b82 */ /* 0x000e680000000800 */
[----:B------:R-:W-:Y:S02]  /*3c10*/  ISETP.LT.AND P0, PT, R23, R234, PT ;  /* 0x000000ea1700720c */ /* 0x000fe40003f01270 */
[----:B-1----:R-:W-:Y:S01]  /*3c20*/  IADD3 R20, PT, PT, R218, R21, -R234 ;  /* 0x00000015da147210 */ /* 0x002fe20007ffe8ea */
[----:B------:R-:W-:Y:S04]  /*3c30*/  VIADD R21, R151, 0x40 ;  /* 0x0000004097157836 */ /* 0x000fe80000000000 */
[----:B------:R-:W-:Y:S05]  /*3c40*/  VIADD R20, R20, 0xffffffc0 ;  /* 0xffffffc014147836 */ /* 0x000fea0000000000 */
[----:B------:R-:W-:Y:S11]  /*3c50*/  ISETP.GE.AND P1, PT, R21, R20, PT ;  /* 0x000000141500720c */ /* 0x000ff60003f26270 */
[----:B------:R-:W-:Y:S02]  /*3c60*/  @!UPT UIADD3 URZ, UPT, UPT, URZ, URZ, URZ ;  /* 0x000000fffffff290 */ /* 0x000fe4000fffe0ff */
[----:B------:R-:W-:Y:S05]  /*3c70*/  @!P1 BRA P0, `(.L_x_1619) ;  /* 0x0000000400609947 */ /* 0x000fea0000000000 */
.L_x_1618:
[----:B------:R-:W1:Y:S01]  /*3c80*/  LDC R23, c[0x0][0x504] ;  /* 0x00014100ff177b82 */ /* 0x000e620000000800 */
[----:B------:R-:W2:Y:S01]  /*3c90*/  S2R R20, SR_TID.X ;  /* 0x0000000000147919 */ /* 0x000ea20000002100 */
[----:B------:R-:W-:Y:S06]  /*3ca0*/  IMAD.IADD R22, R202, 0x1, R151 ;  /* 0x00000001ca167824 */ /* 0x000fec00078e0297 */
[----:B------:R-:W3:Y:S01]  /*3cb0*/  LDC R29, c[0x0][0x508] ;  /* 0x00014200ff1d7b82 */ /* 0x000ee20000000800 */
[C-C-:B-1----:R-:W-:Y:S02]  /*3cc0*/  IADD3 R23, PT, PT, R234.reuse, -R23, -R237.reuse ;  /* 0x80000017ea177210 */ /* 0x142fe40007ffe8ed */
[----:B---3--:R-:W-:Y:S01]  /*3cd0*/  IADD3 R29, PT, PT, R234, R29, -R237 ;  /* 0x0000001dea1d7210 */ /* 0x008fe20007ffe8ed */
[----:B--2---:R-:W-:Y:S01]  /*3ce0*/  IMAD.SHL.U32 R21, R20, 0x2, RZ ;  /* 0x0000000214157824 */ /* 0x004fe200078e00ff */
[----:B------:R-:W-:Y:S03]  /*3cf0*/  SHF.R.U32.HI R20, RZ, 0x2, R20 ;  /* 0x00000002ff147819 */ /* 0x000fe60000011614 */
[C---:B------:R-:W-:Y:S01]  /*3d00*/  IMAD.IADD R29, R22.reuse, 0x1, R29 ;  /* 0x00000001161d7824 */ /* 0x040fe200078e021d */
[----:B------:R-:W-:Y:S04]  /*3d10*/  LOP3.LUT R21, R21, 0x6, RZ, 0xc0, !PT ;  /* 0x0000000615157812 */ /* 0x000fe800078ec0ff */
[----:B------:R-:W-:Y:S02]  /*3d20*/  VIADDMNMX R87, R29, 0x1, R234, PT ;  /* 0x000000011d577846 */ /* 0x000fe400038001ea */
[----:B------:R-:W-:Y:S01]  /*3d30*/  LOP3.LUT R20, R21, 0xe0, R20, 0xf8, !PT ;  /* 0x000000e015147812 */ /* 0x000fe200078ef814 */
[----:B------:R-:W-:Y:S01]  /*3d40*/  IMAD.IADD R21, R22, 0x1, R23 ;  /* 0x0000000116157824 */ /* 0x000fe200078e0217 */
[----:B------:R-:W-:Y:S03]  /*3d50*/  VIADDMNMX R29, R29, 0x9, R234, PT ;  /* 0x000000091d1d7846 */ /* 0x000fe600038001ea */
[----:B------:R-:W-:Y:S01]  /*3d60*/  IMAD R30, R207, 0x40, R20 ;  /* 0x00000040cf1e7824 */ /* 0x000fe200078e0214 */
[----:B------:R-:W-:Y:S02]  /*3d70*/  VIMNMX R23, PT, PT, RZ, R21, !PT ;  /* 0x00000015ff177248 */ /* 0x000fe40007fe0100 */
[----:B------:R-:W-:Y:S01]  /*3d80*/  VIADDMNMX R21, R21, 0x8, RZ, !PT ;  /* 0x0000000815157846 */ /* 0x000fe200078001ff */
[C---:B------:R-:W-:Y:S01]  /*3d90*/  VIADD R20, R30.reuse, 0x1 ;  /* 0x000000011e147836 */ /* 0x040fe20000000000 */
[C---:B------:R-:W-:Y:S01]  /*3da0*/  ISETP.GE.AND P3, PT, R30.reuse, R23, PT ;  /* 0x000000171e00720c */ /* 0x040fe20003f66270 */
[C---:B------:R-:W-:Y:S01]  /*3db0*/  VIADD R88, R30.reuse, 0x8 ;  /* 0x000000081e587836 */ /* 0x040fe20000000000 */
[CC--:B------:R-:W-:Y:S01]  /*3dc0*/  ISETP.GE.AND P1, PT, R30.reuse, R21.reuse, PT ;  /* 0x000000151e00720c */ /* 0x0c0fe20003f26270 */
[----:B------:R-:W-:Y:S01]  /*3dd0*/  VIADD R86, R30, 0x9 ;  /* 0x000000091e567836 */ /* 0x000fe20000000000 */
[----:B------:R-:W-:Y:S01]  /*3de0*/  ISETP.GE.AND P0, PT, R20, R21, PT ;  /* 0x000000151400720c */ /* 0x000fe20003f06270 */
[----:B------:R-:W-:Y:S01]  /*3df0*/  VIADD R84, R30, 0x10 ;  /* 0x000000101e547836 */ /* 0x000fe20000000000 */
[----:B------:R-:W-:Y:S01]  /*3e00*/  FSEL R28, R6, -INF , P1 ;  /* 0xff800000061c7808 */ /* 0x000fe20000800000 */
[C---:B------:R-:W-:Y:S01]  /*3e10*/  VIADD R34, R30.reuse, 0x11 ;  /* 0x000000111e227836 */ /* 0x040fe20000000000 */
[----:B------:R-:W-:Y:S01]  /*3e20*/  FSEL R27, R7, -INF , P0 ;  /* 0xff800000071b7808 */ /* 0x000fe20000000000 */
[----:B------:R-:W-:Y:S01]  /*3e30*/  VIADD R32, R30, 0x18 ;  /* 0x000000181e207836 */ /* 0x000fe20000000000 */
[-C--:B------:R-:W-:Y:S02]  /*3e40*/  ISETP.GE.AND P2, PT, R20, R23.reuse, PT ;  /* 0x000000171400720c */ /* 0x080fe40003f46270 */
[----:B------:R-:W-:Y:S02]  /*3e50*/  ISETP.GE.AND P1, PT, R88, R23, PT ;  /* 0x000000175800720c */ /* 0x000fe40003f26270 */
[----:B------:R-:W-:Y:S02]  /*3e60*/  ISETP.GE.AND P0, PT, R86, R21, PT ;  /* 0x000000155600720c */ /* 0x000fe40003f06270 */
[----:B------:R-:W-:Y:S02]  /*3e70*/  FSEL R33, R4, -INF , P3 ;  /* 0xff80000004217808 */ /* 0x000fe40001800000 */
[----:B------:R-:W-:Y:S02]  /*3e80*/  FSEL R31, R5, -INF , P2 ;  /* 0xff800000051f7808 */ /* 0x000fe40001000000 */
[C---:B------:R-:W-:Y:S02]  /*3e90*/  ISETP.GE.AND P6, PT, R30.reuse, R87, PT ;  /* 0x000000571e00720c */ /* 0x040fe40003fc6270 */
[C---:B------:R-:W-:Y:S01]  /*3ea0*/  ISETP.GE.AND P5, PT, R30.reuse, R29, PT ;  /* 0x0000001d1e00720c */ /* 0x040fe20003fa6270 */
[----:B------:R-:W-:Y:S01]  /*3eb0*/  VIADD R30, R30, 0x19 ;  /* 0x000000191e1e7836 */ /* 0x000fe20000000000 */
[----:B------:R-:W-:Y:S02]  /*3ec0*/  FSEL R85, R8, -INF , P1 ;  /* 0xff80000008557808 */ /* 0x000fe40000800000 */
[----:B------:R-:W-:Y:S02]  /*3ed0*/  FSEL R25, R11, -INF , P0 ;  /* 0xff8000000b197808 */ /* 0x000fe40000000000 */
[----:B------:R-:W-:Y:S02]  /*3ee0*/  ISETP.GE.AND P4, PT, R86, R23, PT ;  /* 0x000000175600720c */ /* 0x000fe40003f86270 */
[----:B------:R-:W-:Y:S02]  /*3ef0*/  ISETP.GE.AND P3, PT, R88, R21, PT ;  /* 0x000000155800720c */ /* 0x000fe40003f66270 */
[-C--:B------:R-:W-:Y:S02]  /*3f00*/  ISETP.GE.AND P2, PT, R84, R23.reuse, PT ;  /* 0x000000175400720c */ /* 0x080fe40003f46270 */
[----:B------:R-:W-:Y:S02]  /*3f10*/  ISETP.GE.AND P1, PT, R34, R23, PT ;  /* 0x000000172200720c */ /* 0x000fe40003f26270 */
[----:B------:R-:W-:Y:S02]  /*3f20*/  ISETP.GE.AND P0, PT, R84, R21, PT ;  /* 0x000000155400720c */ /* 0x000fe40003f06270 */
[----:B------:R-:W-:Y:S02]  /*3f30*/  FSEL R35, R9, -INF , P4 ;  /* 0xff80000009237808 */ /* 0x000fe40002000000 */
[----:B------:R-:W-:Y:S02]  /*3f40*/  FSEL R26, R10, -INF , P3 ;  /* 0xff8000000a1a7808 */ /* 0x000fe40001800000 */
[----:B------:R-:W-:Y:S02]  /*3f50*/  FSEL R90, R12, -INF , P2 ;  /* 0xff8000000c5a7808 */ /* 0x000fe40001000000 */
[----:B------:R-:W-:Y:S02]  /*3f60*/  FSEL R89, R13, -INF , P1 ;  /* 0xff8000000d597808 */ /* 0x000fe40000800000 */
[----:B------:R-:W-:Y:S02]  /*3f70*/  FSEL R24, R14, -INF , P0 ;  /* 0xff8000000e187808 */ /* 0x000fe40000000000 */
[-C--:B------:R-:W-:Y:S02]  /*3f80*/  ISETP.GE.AND P4, PT, R32, R23.reuse, PT ;  /* 0x000000172000720c */ /* 0x080fe40003f86270 */
[----:B------:R-:W-:Y:S02]  /*3f90*/  ISETP.GE.AND P3, PT, R30, R23, PT ;  /* 0x000000171e00720c */ /* 0x000fe40003f66270 */
        /* <DEDUP_REMOVED lines=38> */
.L_x_1619:
[----:B------:R-:W1:Y:S01]  /*4200*/  S2R R225, SR_TID.X ;  /* 0x0000000000e17919 */ /* 0x000e620000002100 */
[----:B------:R-:W-:Y:S01]  /*4210*/  LOP3.LUT R26, R203, 0x3, RZ, 0xc0, !PT ;  /* 0x00000003cb1a7812 */ /* 0x000fe200078ec0ff */
[----:B------:R-:W-:Y:S04]  /*4220*/  IMAD.WIDE.U32 R30, R226, -0x2daee0ad, RZ ;  /* 0xd2511f53e21e7825 */ /* 0x000fe800078e00ff */
[C---:B------:R-:W-:Y:S01]  /*4230*/  FMUL.FTZ R20, R230.reuse, 1.4426950216293334961 ;  /* 0x3fb8aa3be6147820 */ /* 0x040fe20000410000 */
[----:B------:R-:W-:Y:S01]  /*4240*/  FSETP.NEU.FTZ.AND P0, PT, R230, -INF , PT ;  /* 0xff800000e600780b */ /* 0x000fe20003f1d000 */
[----:B------:R-:W-:Y:S01]  /*4250*/  FMUL.FTZ R21, R229, 1.4426950216293334961 ;  /* 0x3fb8aa3be5157820 */ /* 0x000fe20000410000 */
[----:B------:R-:W-:Y:S02]  /*4260*/  IMAD R26, R233, 0x4, R26 ;  /* 0x00000004e91a7824 */ /* 0x000fe400078e021a */
[----:B------:R-:W-:Y:S01]  /*4270*/  VIADD R28, R198, 0x9e3779b9 ;  /* 0x9e3779b9c61c7836 */ /* 0x000fe20000000000 */
[----:B------:R-:W-:Y:S01]  /*4280*/  FSEL R20, R20, RZ, P0 ;  /* 0x000000ff14147208 */ /* 0x000fe20000000000 */
[----:B------:R-:W-:Y:S01]  /*4290*/  IMAD.WIDE.U32 R26, R26, -0x326172a9, RZ ;  /* 0xcd9e8d571a1a7825 */ /* 0x000fe200078e00ff */
[----:B------:R-:W-:Y:S03]  /*42a0*/  FSETP.NEU.FTZ.AND P0, PT, R229, -INF , PT ;  /* 0xff800000e500780b */ /* 0x000fe60003f1d000 */
[--C-:B------:R-:W-:Y:S01]  /*42b0*/  FFMA.FTZ R168, R8, UR10, -R20.reuse ;  /* 0x0000000a08a87c23 */ /* 0x100fe20008010814 */
[----:B------:R-:W-:Y:S01]  /*42c0*/  LOP3.LUT R22, R198, R227, R27, 0x96, !PT ;  /* 0x000000e3c6167212 */ /* 0x000fe200078e961b */
[----:B------:R-:W-:Y:S01]  /*42d0*/  VIADD R27, R199, 0xbb67ae85 ;  /* 0xbb67ae85c71b7836 */ /* 0x000fe20000000000 */
[----:B------:R-:W-:Y:S01]  /*42e0*/  FSEL R21, R21, RZ, P0 ;  /* 0x000000ff15157208 */ /* 0x000fe20000000000 */
[--C-:B------:R-:W-:Y:S01]  /*42f0*/  FFMA.FTZ R169, R9, UR10, -R20.reuse ;  /* 0x0000000a09a97c23 */ /* 0x100fe20008010814 */
[--C-:B------:R-:W-:Y:S01]  /*4300*/  FFMA.FTZ R173, R4, UR10, -R20.reuse ;  /* 0x0000000a04ad7c23 */ /* 0x100fe20008010814 */
[----:B------:R-:W-:Y:S04]  /*4310*/  IMAD.WIDE.U32 R22, R22, -0x2daee0ad, RZ ;  /* 0xd2511f5316167825 */ /* 0x000fe800078e00ff */
[--C-:B------:R-:W-:Y:S01]  /*4320*/  FFMA.FTZ R174, R5, UR10, -R20.reuse ;  /* 0x0000000a05ae7c23 */ /* 0x100fe20008010814 */
[----:B------:R-:W-:Y:S01]  /*4330*/  MUFU.EX2 R168, R168 ;  /* 0x000000a800a87308 */ /* 0x000fe20000000800 */
[--C-:B------:R-:W-:Y:S01]  /*4340*/  FFMA.FTZ R170, R10, UR10, -R21.reuse ;  /* 0x0000000a0aaa7c23 */ /* 0x100fe20008010815 */
[----:B------:R-:W-:Y:S01]  /*4350*/  FFMA.FTZ R171, R11, UR10, -R21 ;  /* 0x0000000a0bab7c23 */ /* 0x000fe20008010815 */
[----:B------:R-:W-:Y:S01]  /*4360*/  LOP3.LUT R30, R27, R30, R23, 0x96, !PT ;  /* 0x0000001e1b1e7212 */ /* 0x000fe200078e9617 */
[----:B------:R-:W-:Y:S02]  /*4370*/  VIADD R23, R198, 0x3c6ef372 ;  /* 0x3c6ef372c6177836 */ /* 0x000fe40000000000 */
[--C-:B------:R-:W-:Y:S01]  /*4380*/  FFMA.FTZ R176, R16, UR10, -R20.reuse ;  /* 0x0000000a10b07c23 */ /* 0x100fe20008010814 */
[--C-:B------:R-:W-:Y:S01]  /*4390*/  FFMA.FTZ R181, R17, UR10, -R20.reuse ;  /* 0x0000000a11b57c23 */ /* 0x100fe20008010814 */
[--C-:B------:R-:W-:Y:S02]  /*43a0*/  FFMA.FTZ R183, R12, UR10, -R20.reuse ;  /* 0x0000000a0cb77c23 */ /* 0x100fe40008010814 */
[----:B------:R-:W2:Y:S01]  /*43b0*/  MUFU.EX2 R170, R170 ;  /* 0x000000aa00aa7308 */ /* 0x000ea20000000800 */
[----:B------:R-:W-:Y:S01]  /*43c0*/  FFMA.FTZ R20, R13, UR10, -R20 ;  /* 0x0000000a0d147c23 */ /* 0x000fe20008010814 */
[--C-:B------:R-:W-:Y:S01]  /*43d0*/  FFMA.FTZ R172, R7, UR10, -R21.reuse ;  /* 0x0000000a07ac7c23 */ /* 0x100fe20008010815 */
[--C-:B------:R-:W-:Y:S01]  /*43e0*/  FFMA.FTZ R175, R6, UR10, -R21.reuse ;  /* 0x0000000a06af7c23 */ /* 0x100fe20008010815 */
[--C-:B------:R-:W-:Y:S01]  /*43f0*/  FFMA.FTZ R179, R15, UR10, -R21.reuse ;  /* 0x0000000a0fb37c23 */ /* 0x100fe20008010815 */
[--C-:B------:R-:W-:Y:S01]  /*4400*/  FFMA.FTZ R180, R14, UR10, -R21.reuse ;  /* 0x0000000a0eb47c23 */ /* 0x100fe20008010815 */
[--C-:B------:R-:W-:Y:S01]  /*4410*/  FFMA.FTZ R178, R18, UR10, -R21.reuse ;  /* 0x0000000a12b27c23 */ /* 0x100fe20008010815 */
[----:B------:R-:W-:Y:S03]  /*4420*/  FFMA.FTZ R21, R19, UR10, -R21 ;  /* 0x0000000a13157c23 */ /* 0x000fe60008010815 */
[----:B------:R-:W3:Y:S01]  /*4430*/  MUFU.EX2 R171, R171 ;  /* 0x000000ab00ab7308 */ /* 0x000ee20000000800 */
[--C-:B------:R-:W-:Y:S02]  /*4440*/  IMAD.IADD R165, R196, 0x1, R185.reuse ;  /* 0x00000001c4a57824 */ /* 0x100fe400078e02b9 */
[--C-:B------:R-:W-:Y:S02]  /*4450*/  IMAD.IADD R197, R192, 0x1, R185.reuse ;  /* 0x00000001c0c57824 */ /* 0x100fe400078e02b9 */
[--C-:B------:R-:W-:Y:S02]  /*4460*/  IMAD.IADD R164, R194, 0x1, R185.reuse ;  /* 0x00000001c2a47824 */ /* 0x100fe400078e02b9 */
[----:B------:R-:W-:Y:S03]  /*4470*/  IMAD.IADD R195, R0, 0x1, R185 ;  /* 0x0000000100c37824 */ /* 0x000fe600078e02b9 */
        /* <DEDUP_REMOVED lines=11> */
[----:B------:R-:W4:Y:S10]  /*4530*/  MUFU.EX2 R181, R181 ;  /* 0x000000b500b57308 */ /* 0x000f340000000800 */
[----:B------:R-:W4:Y:S01]  /*4540*/  MUFU.EX2 R178, R178 ;  /* 0x000000b200b27308 */ /* 0x000f220000000800 */
[----:B-1----:R-:W-:Y:S05]  /*4550*/  SHF.R.U32.HI R24, RZ, 0x7, R225 ;  /* 0x00000007ff187819 */ /* 0x002fea00000116e1 */
[----:B------:R-:W-:Y:S05]  /*4560*/  IMAD R24, R207, 0x2, R24 ;  /* 0x00000002cf187824 */ /* 0x000fea00078e0218 */
[C---:B------:R-:W-:Y:S01]  /*4570*/  LOP3.LUT R24, R199.reuse, R24, R31, 0x96, !PT ;  /* 0x00000018c7187212 */ /* 0x040fe200078e961f */
[----:B------:R-:W-:Y:S04]  /*4580*/  IMAD.WIDE.U32 R30, R30, -0x326172a9, RZ ;  /* 0xcd9e8d571e1e7825 */ /* 0x000fe800078e00ff */
[----:B------:R-:W-:Y:S05]  /*4590*/  IMAD.WIDE.U32 R24, R24, -0x326172a9, RZ ;  /* 0xcd9e8d5718187825 */ /* 0x000fea00078e00ff */
[----:B------:R-:W-:Y:S01]  /*45a0*/  LOP3.LUT R28, R28, R26, R25, 0x96, !PT ;  /* 0x0000001a1c1c7212 */ /* 0x000fe200078e9619 */
[----:B------:R-:W-:Y:S01]  /*45b0*/  VIADD R26, R199, 0x76cf5d0a ;  /* 0x76cf5d0ac71a7836 */ /* 0x000fe20000000000 */
[----:B------:R-:W-:Y:S01]  /*45c0*/  LOP3.LUT R24, R23, R24, R31, 0x96, !PT ;  /* 0x0000001817187212 */ /* 0x000fe200078e961f */
[----:B------:R-:W-:Y:S02]  /*45d0*/  VIADD R23, R198, 0xdaa66d2b ;  /* 0xdaa66d2bc6177836 */ /* 0x000fe40000000000 */
[----:B------:R-:W-:Y:S04]  /*45e0*/  IMAD.WIDE.U32 R28, R28, -0x2daee0ad, RZ ;  /* 0xd2511f531c1c7825 */ /* 0x000fe800078e00ff */
[----:B------:R-:W-:Y:S01]  /*45f0*/  IMAD.WIDE.U32 R24, R24, -0x2daee0ad, RZ ;  /* 0xd2511f5318187825 */ /* 0x000fe200078e00ff */
[----:B------:R-:W-:Y:S03]  /*4600*/  LOP3.LUT R26, R26, R22, R29, 0x96, !PT ;  /* 0x000000161a1a7212 */ /* 0x000fe600078e961d */
[----:B------:R-:W-:Y:S02]  /*4610*/  VIADD R29, R199, 0x32370b8f ;  /* 0x32370b8fc71d7836 */ /* 0x000fe40000000000 */
[----:B------:R-:W-:Y:S03]  /*4620*/  IMAD.WIDE.U32 R26, R26, -0x326172a9, RZ ;  /* 0xcd9e8d571a1a7825 */ /* 0x000fe600078e00ff */
[----:B------:R-:W-:Y:S01]  /*4630*/  LOP3.LUT R28, R29, R28, R25, 0x96, !PT ;  /* 0x0000001c1d1c7212 */ /* 0x000fe200078e9619 */
[----:B------:R-:W-:Y:S01]  /*4640*/  VIADD R25, R198, 0x78dde6e4 ;  /* 0x78dde6e4c6197836 */ /* 0x000fe20000000000 */
[----:B------:R-:W-:Y:S01]  /*4650*/  LOP3.LUT R30, R23, R30, R27, 0x96, !PT ;  /* 0x0000001e171e7212 */ /* 0x000fe200078e961b */
[----:B------:R-:W-:Y:S02]  /*4660*/  VIADD R23, R199, 0xed9eba14 ;  /* 0xed9eba14c7177836 */ /* 0x000fe40000000000 */
[----:B------:R-:W-:Y:S04]  /*4670*/  IMAD.WIDE.U32 R28, R28, -0x326172a9, RZ ;  /* 0xcd9e8d571c1c7825 */ /* 0x000fe800078e00ff */
[----:B------:R-:W-:Y:S01]  /*4680*/  IMAD.WIDE.U32 R30, R30, -0x2daee0ad, RZ ;  /* 0xd2511f531e1e7825 */ /* 0x000fe200078e00ff */
[----:B------:R-:W-:Y:S03]  /*4690*/  LOP3.LUT R26, R25, R26, R29, 0x96, !PT ;  /* 0x0000001a191a7212 */ /* 0x000fe600078e961d */
[----:B------:R-:W-:Y:S01]  /*46a0*/  VIADD R22, R199, 0xa9066899 ;  /* 0xa9066899c7167836 */ /* 0x000fe20000000000 */
[----:B------:R-:W-:Y:S01]  /*46b0*/  LOP3.LUT R24, R23, R24, R31, 0x96, !PT ;  /* 0x0000001817187212 */ /* 0x000fe200078e961f */
[----:B------:R-:W-:Y:S04]  /*46c0*/  IMAD.WIDE.U32 R26, R26, -0x2daee0ad, RZ ;  /* 0xd2511f531a1a7825 */ /* 0x000fe800078e00ff */
[----:B------:R-:W-:Y:S01]  /*46d0*/  IMAD.WIDE.U32 R24, R24, -0x326172a9, RZ ;  /* 0xcd9e8d5718187825 */ /* 0x000fe200078e00ff */
[----:B------:R-:W-:Y:S03]  /*46e0*/  LOP3.LUT R22, R22, R30, R27, 0x96, !PT ;  /* 0x0000001e16167212 */ /* 0x000fe600078e961b */
[----:B------:R-:W-:Y:S02]  /*46f0*/  VIADD R23, R198, 0x1715609d ;  /* 0x1715609dc6177836 */ /* 0x000fe40000000000 */
[----:B------:R-:W-:Y:S03]  /*4700*/  IMAD.WIDE.U32 R30, R22, -0x326172a9, RZ ;  /* 0xcd9e8d57161e7825 */ /* 0x000fe600078e00ff */
[----:B------:R-:W-:Y:S01]  /*4710*/  LOP3.LUT R23, R23, R28, R25, 0x96, !PT ;  /* 0x0000001c17177212 */ /* 0x000fe200078e9619 */
[----:B------:R-:W-:Y:S01]  /*4720*/  VIADD R25, R199, 0x646e171e ;  /* 0x646e171ec7197836 */ /* 0x000fe20000000000 */
[----:B------:R-:W-:Y:S01]  /*4730*/  PRMT R28, R30, 0x7772, RZ ;  /* 0x000077721e1c7816 */ /* 0x000fe200000000ff */
[----:B------:R-:W-:Y:S01]  /*4740*/  VIADD R27, R198, 0xb54cda56 ;  /* 0xb54cda56c61b7836 */ /* 0x000fe20000000000 */
[----:B------:R-:W-:Y:S01]  /*4750*/  PRMT R29, R30, 0x7771, RZ ;  /* 0x000077711e1d7816 */ /* 0x000fe200000000ff */
[----:B------:R-:W-:Y:S01]  /*4760*/  IMAD.WIDE.U32 R22, R23, -0x2daee0ad, RZ ;  /* 0xd2511f5317167825 */ /* 0x000fe200078e00ff */
[----:B------:R-:W-:Y:S02]  /*4770*/  ISETP.GT.U32.AND P1, PT, R28, UR7, PT ;  /* 0x000000071c007c0c */ /* 0x000fe4000bf24070 */
[----:B------:R-:W-:Y:S02]  /*4780*/  LOP3.LUT R27, R27, R24, R31, 0x96, !PT ;  /* 0x000000181b1b7212 */ /* 0x000fe400078e961f */
[----:B------:R-:W-:Y:S02]  /*4790*/  LOP3.LUT R25, R25, R26, R23, 0x96, !PT ;  /* 0x0000001a19197212 */ /* 0x000fe400078e9617 */
[----:B------:R-:W-:Y:S02]  /*47a0*/  PRMT R26, R30, 0x7773, RZ ;  /* 0x000077731e1a7816 */ /* 0x000fe400000000ff */
[----:B------:R-:W-:Y:S02]  /*47b0*/  PRMT R24, R22, 0x7771, RZ ;  /* 0x0000777116187816 */ /* 0x000fe400000000ff */
[----:B------:R-:W-:Y:S02]  /*47c0*/  ISETP.GT.U32.AND P2, PT, R26, UR7, PT ;  /* 0x000000071a007c0c */ /* 0x000fe4000bf44070 */
[--C-:B------:R-:W-:Y:S01]  /*47d0*/  SHF.R.U32.HI R26, RZ, 0x18, R27.reuse ;  /* 0x00000018ff1a7819 */ /* 0x100fe2000001161b */
[----:B--2---:R-:W-:Y:S01]  /*47e0*/  @P1 FADD.FTZ R170, -R170, -RZ ;  /* 0x800000ffaaaa1221 */ /* 0x004fe20000010100 */
[----:B------:R-:W-:Y:S02]  /*47f0*/  ISETP.GT.U32.AND P6, PT, R24, UR7, PT ;  /* 0x0000000718007c0c */ /* 0x000fe4000bfc4070 */
[----:B------:R-:W-:Y:S02]  /*4800*/  ISETP.LE.U32.AND P4, PT, R26, UR7, PT ;  /* 0x000000071a007c0c */ /* 0x000fe4000bf83070 */
[C---:B------:R-:W-:Y:S02]  /*4810*/  LOP3.LUT R26, R27.reuse, 0xff, RZ, 0xc0, !PT ;  /* 0x000000ff1b1a7812 */ /* 0x040fe400078ec0ff */
[C---:B------:R-:W-:Y:S02]  /*4820*/  LOP3.LUT R24, R27.reuse, 0xffff, RZ, 0xc0, !PT ;  /* 0x0000ffff1b187812 */ /* 0x040fe400078ec0ff */
[----:B------:R-:W-:Y:S01]  /*4830*/  PRMT R27, R27, 0x7632, R27 ;  /* 0x000076321b1b7816 */ /* 0x000fe2000000001b */
[----:B---3--:R-:W-:Y:S01]  /*4840*/  @P2 FADD.FTZ R171, -R171, -RZ ;  /* 0x800000ffabab2221 */ /* 0x008fe20000010100 */
[----:B------:R-:W-:Y:S02]  /*4850*/  SHF.R.U32.HI R24, RZ, 0x8, R24 ;  /* 0x00000008ff187819 */ /* 0x000fe40000011618 */
[----:B------:R-:W-:Y:S01]  /*4860*/  LOP3.LUT R27, R27, 0xff, RZ, 0xc0, !PT ;  /* 0x000000ff1b1b7812 */ /* 0x000fe200078ec0ff */
[----:B----4-:R-:W-:Y:S01]  /*4870*/  @P6 FADD.FTZ R181, -R181, -RZ ;  /* 0x800000ffb5b56221 */ /* 0x010fe20000010100 */
[----:B------:R-:W-:Y:S01]  /*4880*/  PRMT R23, R30, 0x7770, RZ ;  /* 0x000077701e177816 */ /* 0x000fe200000000ff */
[----:B------:R-:W-:Y:S01]  /*4890*/  @!P4 FADD.FTZ R172, -R172, -RZ ;  /* 0x800000ffacacc221 */ /* 0x000fe20000010100 */
[----:B------:R-:W-:Y:S02]  /*48a0*/  LOP3.LUT R24, R24, 0xffff, RZ, 0xc0, !PT ;  /* 0x0000ffff18187812 */ /* 0x000fe400078ec0ff */
[----:B------:R-:W-:Y:S02]  /*48b0*/  ISETP.LE.U32.AND P1, PT, R27, UR7, PT ;  /* 0x000000071b007c0c */ /* 0x000fe4000bf23070 */
[----:B------:R-:W-:Y:S02]  /*48c0*/  ISETP.LE.U32.AND P3, PT, R23, UR7, PT ;  /* 0x0000000717007c0c */ /* 0x000fe4000bf63070 */
[----:B------:R-:W-:Y:S02]  /*48d0*/  ISETP.LE.U32.AND P2, PT, R24, UR7, PT ;  /* 0x0000000718007c0c */ /* 0x000fe4000bf43070 */
[----:B------:R-:W-:Y:S02]  /*48e0*/  LOP3.LUT R20, R25, 0xffff, RZ, 0xc0, !PT ;  /* 0x0000ffff19147812 */ /* 0x000fe400078ec0ff */
[----:B------:R-:W-:Y:S02]  /*48f0*/  ISETP.GT.U32.AND P5, PT, R29, UR7, PT ;  /* 0x000000071d007c0c */ /* 0x000fe4000bfa4070 */
[----:B------:R-:W-:Y:S02]  /*4900*/  SHF.R.U32.HI R20, RZ, 0x8, R20 ;  /* 0x00000008ff147819 */ /* 0x000fe40000011614 */
[----:B------:R-:W-:Y:S01]  /*4910*/  PRMT R30, R22, 0x7770, RZ ;  /* 0x00007770161e7816 */ /* 0x000fe200000000ff */
[----:B------:R-:W-:Y:S01]  /*4920*/  @!P1 FADD.FTZ R175, -R175, -RZ ;  /* 0x800000ffafaf9221 */ /* 0x000fe20000010100 */
[----:B------:R-:W-:Y:S01]  /*4930*/  LOP3.LUT R20, R20, 0xffff, RZ, 0xc0, !PT ;  /* 0x0000ffff14147812 */ /* 0x000fe200078ec0ff */
[----:B------:R-:W-:Y:S01]  /*4940*/  @!P3 FADD.FTZ R168, -R168, -RZ ;  /* 0x800000ffa8a8b221 */ /* 0x000fe20000010100 */
[----:B------:R-:W-:Y:S01]  /*4950*/  PRMT R23, R22, 0x7772, RZ ;  /* 0x0000777216177816 */ /* 0x000fe200000000ff */
[----:B------:R-:W-:Y:S01]  /*4960*/  @!P2 FADD.FTZ R174, -R174, -RZ ;  /* 0x800000ffaeaea221 */ /* 0x000fe20000010100 */
[----:B------:R-:W-:Y:S02]  /*4970*/  ISETP.LE.U32.AND P0, PT, R30, UR7, PT ;  /* 0x000000071e007c0c */ /* 0x000fe4000bf03070 */
[----:B------:R-:W-:Y:S01]  /*4980*/  ISETP.LE.U32.AND P3, PT, R26, UR7, PT ;  /* 0x000000071a007c0c */ /* 0x000fe2000bf63070 */
[----:B------:R-:W-:Y:S01]  /*4990*/  @P5 FADD.FTZ R169, -R169, -RZ ;  /* 0x800000ffa9a95221 */ /* 0x000fe20000010100 */
[----:B------:R-:W-:Y:S02]  /*49a0*/  PRMT R22, R22, 0x7773, RZ ;  /* 0x0000777316167816 */ /* 0x000fe400000000ff */
[----:B------:R-:W-:Y:S02]  /*49b0*/  ISETP.LE.U32.AND P2, PT, R20, UR7, PT ;  /* 0x0000000714007c0c */ /* 0x000fe4000bf43070 */
[----:B------:R-:W-:Y:S02]  /*49c0*/  F2FP.RELU.F16.F32.PACK_AB R20, R172, R175 ;  /* 0x000000afac14723e */ /* 0x000fe400000008ff */
[----:B------:R-:W-:Y:S02]  /*49d0*/  ISETP.GT.U32.AND P5, PT, R23, UR7, PT ;  /* 0x0000000717007c0c */ /* 0x000fe4000bfa4070 */
[----:B------:R-:W-:Y:S01]  /*49e0*/  ISETP.GT.U32.AND P4, PT, R22, UR7, PT ;  /* 0x0000000716007c0c */ /* 0x000fe2000bf84070 */
[----:B------:R1:W-:Y:S01]  /*49f0*/  STS [R213+0x400], R20 ;  /* 0x00040014d5007388 */ /* 0x0003e20000000800 */
[----:B------:R-:W-:Y:S01]  /*4a00*/  LOP3.LUT R23, R25, 0xff, RZ, 0xc0, !PT ;  /* 0x000000ff19177812 */ /* 0x000fe200078ec0ff */
[----:B------:R-:W-:Y:S01]  /*4a10*/  @!P3 FADD.FTZ R173, -R173, -RZ ;  /* 0x800000ffadadb221 */ /* 0x000fe20000010100 */
[--C-:B------:R-:W-:Y:S01]  /*4a20*/  SHF.R.U32.HI R22, RZ, 0x18, R25.reuse ;  /* 0x00000018ff167819 */ /* 0x100fe20000011619 */
[----:B------:R-:W-:Y:S01]  /*4a30*/  @!P0 FADD.FTZ R176, -R176, -RZ ;  /* 0x800000ffb0b08221 */ /* 0x000fe20000010100 */
[----:B------:R-:W-:Y:S01]  /*4a40*/  PRMT R25, R25, 0x7632, R25 ;  /* 0x0000763219197816 */ /* 0x000fe20000000019 */
[----:B------:R-:W-:Y:S01]  /*4a50*/  @!P2 FADD.FTZ R182, -R182, -RZ ;  /* 0x800000ffb6b6a221 */ /* 0x000fe20000010100 */
[----:B------:R-:W-:Y:S02]  /*4a60*/  ISETP.LE.U32.AND P3, PT, R23, UR7, PT ;  /* 0x0000000717007c0c */ /* 0x000fe4000bf63070 */
[----:B------:R-:W-:Y:S01]  /*4a70*/  LOP3.LUT R25, R25, 0xff, RZ, 0xc0, !PT ;  /* 0x000000ff19197812 */ /* 0x000fe200078ec0ff */
[----:B------:R-:W-:Y:S01]  /*4a80*/  @P5 FADD.FTZ R178, -R178, -RZ ;  /* 0x800000ffb2b25221 */ /* 0x000fe20000010100 */
[----:B------:R-:W-:Y:S01]  /*4a90*/  ISETP.LE.U32.AND P1, PT, R22, UR7, PT ;  /* 0x0000000716007c0c */ /* 0x000fe2000bf23070 */
[----:B------:R-:W-:Y:S01]  /*4aa0*/  @P4 FADD.FTZ R177, -R177, -RZ ;  /* 0x800000ffb1b14221 */ /* 0x000fe20000010100 */
[----:B------:R-:W-:Y:S02]  /*4ab0*/  ISETP.LE.U32.AND P0, PT, R25, UR7, PT ;  /* 0x0000000719007c0c */ /* 0x000fe4000bf03070 */
[----:B------:R-:W-:Y:S02]  /*4ac0*/  F2FP.RELU.F16.F32.PACK_AB R22, R174, R173 ;  /* 0x000000adae16723e */ /* 0x000fe400000008ff */
[----:B------:R-:W-:Y:S02]  /*4ad0*/  F2FP.RELU.F16.F32.PACK_AB R23, R169, R168 ;  /* 0x000000a8a917723e */ /* 0x000fe400000008ff */
[----:B------:R-:W-:Y:S01]  /*4ae0*/  F2FP.RELU.F16.F32.PACK_AB R21, R171, R170 ;  /* 0x000000aaab15723e */ /* 0x000fe200000008ff */
[----:B------:R-:W-:Y:S01]  /*4af0*/  @!P3 FADD.FTZ R183, -R183, -RZ ;  /* 0x800000ffb7b7b221 */ /* 0x000fe20000010100 */
[----:B------:R-:W-:Y:S01]  /*4b00*/  STS [R213], R22 ;  /* 0x00000016d5007388 */ /* 0x000fe20000000800 */
[----:B------:R-:W-:Y:S02]  /*4b10*/  F2FP.RELU.F16.F32.PACK_AB R27, R181, R176 ;  /* 0x000000b0b51b723e */ /* 0x000fe400000008ff */
[----:B------:R-:W-:Y:S01]  /*4b20*/  @!P1 FADD.FTZ R179, -R179, -RZ ;  /* 0x800000ffb3b39221 */ /* 0x000fe20000010100 */
[----:B-1----:R-:W-:Y:S01]  /*4b30*/  F2FP.RELU.F16.F32.PACK_AB R20, R182, R183 ;  /* 0x000000b7b614723e */ /* 0x002fe200000008ff */
[----:B------:R-:W-:Y:S01]  /*4b40*/  @!P0 FADD.FTZ R180, -R180, -RZ ;  /* 0x800000ffb4b48221 */ /* 0x000fe20000010100 */
[----:B------:R-:W-:Y:S01]  /*4b50*/  STS [R238], R23 ;  /* 0x00000017ee007388 */ /* 0x000fe20000000800 */
[----:B------:R-:W-:Y:S02]  /*4b60*/  F2FP.RELU.F16.F32.PACK_AB R25, R177, R178 ;  /* 0x000000b2b119723e */ /* 0x000fe400000008ff */
[----:B------:R-:W-:Y:S01]  /*4b70*/  FSETP.GE.FTZ.AND P3, PT, R173, RZ, PT ;  /* 0x000000ffad00720b */ /* 0x000fe20003f76000 */
[----:B------:R-:W-:Y:S01]  /*4b80*/  STS [R238+0x400], R21 ;  /* 0x00040015ee007388 */ /* 0x000fe20000000800 */
[----:B------:R-:W-:Y:S02]  /*4b90*/  F2FP.RELU.F16.F32.PACK_AB R24, R179, R180 ;  /* 0x000000b4b318723e */ /* 0x000fe400000008ff */
[----:B------:R-:W-:Y:S01]  /*4ba0*/  FSETP.GE.FTZ.AND P0, PT, R172, RZ, PT ;  /* 0x000000ffac00720b */ /* 0x000fe20003f16000 */
[----:B------:R-:W-:Y:S01]  /*4bb0*/  STS [R215], R20 ;  /* 0x00000014d7007388 */ /* 0x000fe20000000800 */
[----:B------:R-:W-:Y:S02]  /*4bc0*/  FSETP.GE.FTZ.AND P1, PT, R175, RZ, PT ;  /* 0x000000ffaf00720b */ /* 0x000fe40003f36000 */
[----:B------:R-:W-:Y:S01]  /*4bd0*/  FSETP.GE.FTZ.AND P2, PT, R174, RZ, PT ;  /* 0x000000ffae00720b */ /* 0x000fe20003f56000 */
[----:B------:R-:W-:Y:S01]  /*4be0*/  STS [R215+0x400], R24 ;  /* 0x00040018d7007388 */ /* 0x000fe20000000800 */
[----:B------:R-:W-:Y:S03]  /*4bf0*/  ISETP.GT.AND P4, PT, R233, R216, PT ;  /* 0x000000d8e900720c */ /* 0x000fe60003f84270 */
[----:B------:R-:W-:Y:S04]  /*4c00*/  STS [R220], R27 ;  /* 0x0000001bdc007388 */ /* 0x000fe80000000800 */
[----:B------:R-:W-:Y:S04]  /*4c10*/  STS [R220+0x400], R25 ;  /* 0x00040019dc007388 */ /* 0x000fe80000000800 */
[----:B------:R-:W-:Y:S08]  /*4c20*/  LDSM.16.M88.4 R84, [R196+0xc000] ;  /* 0x00c00000c454783b */ /* 0x000ff00000000200 */
[----:B------:R-:W1:Y:S08]  /*4c30*/  LDSM.16.M88.4 R88, [R192+0x6000] ;  /* 0x00600000c058783b */ /* 0x000e700000000200 */
[----:B------:R-:W2:Y:S08]  /*4c40*/  LDSM.16.M88.4 R92, [R192+0x6800] ;  /* 0x00680000c05c783b */ /* 0x000eb00000000200 */
[----:B------:R-:W-:Y:S08]  /*4c50*/  LDSM.16.M88.4 R96, [R165+0xc000] ;  /* 0x00c00000a560783b */ /* 0x000ff00000000200 */
[----:B------:R-:W3:Y:S08]  /*4c60*/  LDSM.16.M88.4 R148, [R197+0x6000] ;  /* 0x00600000c594783b */ /* 0x000ef00000000200 */
[----:B------:R-:W4:Y:S01]  /*4c70*/  LDSM.16.M88.4 R152, [R197+0x6800] ;  /* 0x00680000c598783b */ /* 0x000f220000000200 */
[C---:B-1----:R-:W-:Y:S07]  /*4c80*/  HMMA.16816.F32 R20, R84.reuse, R88, RZ ;  /* 0x000000585414723c */ /* 0x042fee00000018ff */
[----:B------:R-:W-:Y:S01]  /*4c90*/  LDSM.16.M88.4 R156, [R194+0xc000] ;  /* 0x00c00000c29c783b */ /* 0x000fe20000000200 */
[C---:B------:R-:W-:Y:S07]  /*4ca0*/  HMMA.16816.F32 R24, R84.reuse, R90, RZ ;  /* 0x0000005a5418723c */ /* 0x040fee00000018ff */
[----:B------:R-:W1:Y:S01]  /*4cb0*/  LDSM.16.M88.4 R160, [R0+0x6000] ;  /* 0x0060000000a0783b */ /* 0x000e620000000200 */
[C---:B--2---:R-:W-:Y:S07]  /*4cc0*/  HMMA.16816.F32 R28, R84.reuse, R92, RZ ;  /* 0x0000005c541c723c */ /* 0x044fee00000018ff */
[----:B------:R-:W-:Y:S01]  /*4cd0*/  LDSM.16.M88.4 R88, [R164+0xc000] ;  /* 0x00c00000a458783b */ /* 0x000fe20000000200 */
        /* <DEDUP_REMOVED lines=60> */
[C---:B------:R-:W-:Y:S08]  /*50a0*/  HMMA.16816.F32 R24, R92.reuse, R98, R24 ;  /* 0x000000625c18723c */ /* 0x040ff00000001818 */
[C---:B----4-:R-:W-:Y:S08]  /*50b0*/  HMMA.16816.F32 R28, R92.reuse, R88, R28 ;  /* 0x000000585c1c723c */ /* 0x050ff0000000181c */
[----:B------:R-:W-:Y:S01]  /*50c0*/  HMMA.16816.F32 R32, R92, R90, R32 ;  /* 0x0000005a5c20723c */ /* 0x000fe20000001820 */
[----:B------:R-:W4:Y:S07]  /*50d0*/  LDSM.16.M88.4 R88, [R195+0xa800] ;  /* 0x00a80000c358783b */ /* 0x000f2e0000000200 */
[C---:B-1----:R-:W-:Y:S08]  /*50e0*/  HMMA.16816.F32 R20, R148.reuse, R152, R20 ;  /* 0x000000989414723c */ /* 0x042ff00000001814 */
[C---:B------:R-:W-:Y:S08]  /*50f0*/  HMMA.16816.F32 R24, R148.reuse, R154, R24 ;  /* 0x0000009a9418723c */ /* 0x040ff00000001818 */
[C---:B--2---:R-:W-:Y:S08]  /*5100*/  HMMA.16816.F32 R28, R148.reuse, R84, R28 ;  /* 0x00000054941c723c */ /* 0x044ff0000000181c */
[----:B------:R-:W-:Y:S08]  /*5110*/  HMMA.16816.F32 R32, R148, R86, R32 ;  /* 0x000000569420723c */ /* 0x000ff00000001820 */
[C---:B---3--:R-:W-:Y:S08]  /*5120*/  HMMA.16816.F32 R20, R156.reuse, R160, R20 ;  /* 0x000000a09c14723c */ /* 0x048ff00000001814 */
[C---:B------:R-:W-:Y:S08]  /*5130*/  HMMA.16816.F32 R24, R156.reuse, R162, R24 ;  /* 0x000000a29c18723c */ /* 0x040ff00000001818 */
[C---:B----4-:R-:W-:Y:S03]  /*5140*/  HMMA.16816.F32 R28, R156.reuse, R88, R28 ;  /* 0x000000589c1c723c */ /* 0x050fe6000000181c */
[C---:B-----5:R-:W-:Y:S01]  /*5150*/  FADD.FTZ R20, -R167.reuse, R20 ;  /* 0x00000014a7147221 */ /* 0x060fe20000010100 */
[C---:B------:R-:W-:Y:S01]  /*5160*/  FADD.FTZ R96, -R167.reuse, R21 ;  /* 0x00000015a7607221 */ /* 0x040fe20000010100 */
[C---:B------:R-:W-:Y:S01]  /*5170*/  FADD.FTZ R23, -R166.reuse, R23 ;  /* 0x00000017a6177221 */ /* 0x040fe20000010100 */
[----:B------:R-:W-:Y:S02]  /*5180*/  FADD.FTZ R21, -R166, R22 ;  /* 0x00000016a6157221 */ /* 0x000fe40000010100 */
[-C--:B------:R-:W-:Y:S01]  /*5190*/  FSEL R20, R20, R167.reuse, P3 ;  /* 0x000000a714147208 */ /* 0x080fe20001800000 */
[----:B------:R-:W-:Y:S03]  /*51a0*/  HMMA.16816.F32 R32, R156, R90, R32 ;  /* 0x0000005a9c20723c */ /* 0x000fe60000001820 */
[----:B------:R-:W-:Y:S01]  /*51b0*/  FSETP.GE.FTZ.AND P3, PT, R168, RZ, PT ;  /* 0x000000ffa800720b */ /* 0x000fe20003f76000 */
[----:B------:R-:W-:Y:S01]  /*51c0*/  FADD.FTZ R24, -R167, R24 ;  /* 0x00000018a7187221 */ /* 0x000fe20000010100 */
[-C--:B------:R-:W-:Y:S01]  /*51d0*/  FSEL R23, R23, R166.reuse, P0 ;  /* 0x000000a617177208 */ /* 0x080fe20000000000 */
[----:B------:R-:W-:Y:S01]  /*51e0*/  FADD.FTZ R22, -R167, R25 ;  /* 0x00000019a7167221 */ /* 0x000fe20000010100 */
[----:B------:R-:W-:Y:S01]  /*51f0*/  FSETP.GE.FTZ.AND P0, PT, R171, RZ, PT ;  /* 0x000000ffab00720b */ /* 0x000fe20003f16000 */
[C---:B------:R-:W-:Y:S01]  /*5200*/  FADD.FTZ R25, -R166.reuse, R26 ;  /* 0x0000001aa6197221 */ /* 0x040fe20000010100 */
[-C--:B------:R-:W-:Y:S01]  /*5210*/  FSEL R26, R21, R166.reuse, P1 ;  /* 0x000000a6151a7208 */ /* 0x080fe20000800000 */
[----:B------:R-:W-:Y:S01]  /*5220*/  FADD.FTZ R27, -R166, R27 ;  /* 0x0000001ba61b7221 */ /* 0x000fe20000010100 */
[-C--:B------:R-:W-:Y:S01]  /*5230*/  FSEL R21, R24, R167.reuse, P3 ;  /* 0x000000a718157208 */ /* 0x080fe20001800000 */
[----:B------:R-:W-:Y:S01]  /*5240*/  FADD.FTZ R24, -R167, R29 ;  /* 0x0000001da7187221 */ /* 0x000fe20000010100 */
[----:B------:R-:W-:Y:S01]  /*5250*/  FSEL R97, R96, R167, P2 ;  /* 0x000000a760617208 */ /* 0x000fe20001000000 */
[----:B------:R-:W-:Y:S01]  /*5260*/  FADD.FTZ R29, -R166, R30 ;  /* 0x0000001ea61d7221 */ /* 0x000fe20000010100 */
[----:B------:R-:W-:Y:S01]  /*5270*/  FSETP.GE.FTZ.AND P2, PT, R169, RZ, PT ;  /* 0x000000ffa900720b */ /* 0x000fe20003f56000 */
[----:B------:R-:W-:Y:S01]  /*5280*/  FADD.FTZ R28, -R167, R28 ;  /* 0x0000001ca71c7221 */ /* 0x000fe20000010100 */
[----:B------:R-:W-:Y:S01]  /*5290*/  FSEL R30, R27, R166, P0 ;  /* 0x000000a61b1e7208 */ /* 0x000fe20000000000 */
[----:B------:R-:W-:Y:S01]  /*52a0*/  FMUL.FTZ R26, R175, R26 ;  /* 0x0000001aaf1a7220 */ /* 0x000fe20000410000 */
[----:B------:R-:W-:Y:S01]  /*52b0*/  FSETP.GE.FTZ.AND P0, PT, R183, RZ, PT ;  /* 0x000000ffb700720b */ /* 0x000fe20003f16000 */
[----:B------:R-:W-:Y:S01]  /*52c0*/  FMUL.FTZ R23, R172, R23 ;  /* 0x00000017ac177220 */ /* 0x000fe20000410000 */
[-C--:B------:R-:W-:Y:S01]  /*52d0*/  FSEL R22, R22, R167.reuse, P2 ;  /* 0x000000a716167208 */ /* 0x080fe20001000000 */
[----:B------:R-:W-:Y:S01]  /*52e0*/  FADD.FTZ R31, -R166, R31 ;  /* 0x0000001fa61f7221 */ /* 0x000fe20000010100 */
[----:B------:R-:W-:Y:S01]  /*52f0*/  FSETP.GE.FTZ.AND P2, PT, R182, RZ, PT ;  /* 0x000000ffb600720b */ /* 0x000fe20003f56000 */
[----:B------:R-:W-:Y:S01]  /*5300*/  FADD.FTZ R32, -R167, R32 ;  /* 0x00000020a7207221 */ /* 0x000fe20000010100 */
[----:B------:R-:W-:Y:S01]  /*5310*/  FSEL R28, R28, R167, P0 ;  /* 0x000000a71c1c7208 */ /* 0x000fe20000000000 */
[----:B------:R-:W-:Y:S01]  /*5320*/  FADD.FTZ R27, -R166, R34 ;  /* 0x00000022a61b7221 */ /* 0x000fe20000010100 */
[----:B------:R-:W-:Y:S01]  /*5330*/  FSETP.GE.FTZ.AND P0, PT, R179, RZ, PT ;  /* 0x000000ffb300720b */ /* 0x000fe20003f16000 */
[----:B------:R-:W-:Y:S01]  /*5340*/  FMUL.FTZ R21, R168, R21 ;  /* 0x00000015a8157220 */ /* 0x000fe20000410000 */
[----:B------:R-:W-:Y:S01]  /*5350*/  F2FP.F16.F32.PACK_AB R26, R23, R26 ;  /* 0x0000001a171a723e */ /* 0x000fe200000000ff */
[----:B------:R-:W-:Y:S01]  /*5360*/  FMUL.FTZ R22, R169, R22 ;  /* 0x00000016a9167220 */ /* 0x000fe20000410000 */
[----:B------:R-:W-:Y:S01]  /*5370*/  FSETP.GE.FTZ.AND P1, PT, R170, RZ, PT ;  /* 0x000000ffaa00720b */ /* 0x000fe20003f36000 */
[----:B------:R-:W-:Y:S01]  /*5380*/  FMUL.FTZ R20, R173, R20 ;  /* 0x00000014ad147220 */ /* 0x000fe20000410000 */
[----:B------:R-:W-:Y:S01]  /*5390*/  FSEL R23, R24, R167, P2 ;  /* 0x000000a718177208 */ /* 0x000fe20001000000 */
[----:B------:R-:W-:Y:S01]  /*53a0*/  FMUL.FTZ R97, R174, R97 ;  /* 0x00000061ae617220 */ /* 0x000fe20000410000 */
[----:B------:R-:W-:Y:S01]  /*53b0*/  FSEL R24, R31, R166, P0 ;  /* 0x000000a61f187208 */ /* 0x000fe20000000000 */
[----:B------:R-:W-:Y:S01]  /*53c0*/  FMUL.FTZ R30, R171, R30 ;  /* 0x0000001eab1e7220 */ /* 0x000fe20000410000 */
[----:B------:R-:W-:Y:S01]  /*53d0*/  FSETP.GE.FTZ.AND P2, PT, R181, RZ, PT ;  /* 0x000000ffb500720b */ /* 0x000fe20003f56000 */
[----:B------:R-:W-:Y:S01]  /*53e0*/  FMUL.FTZ R28, R183, R28 ;  /* 0x0000001cb71c7220 */ /* 0x000fe20000410000 */
[----:B------:R-:W-:Y:S01]  /*53f0*/  FSETP.GE.FTZ.AND P0, PT, R177, RZ, PT ;  /* 0x000000ffb100720b */ /* 0x000fe20003f16000 */
[----:B------:R-:W-:Y:S01]  /*5400*/  FMUL.FTZ R23, R182, R23 ;  /* 0x00000017b6177220 */ /* 0x000fe20000410000 */
[----:B------:R-:W-:Y:S01]  /*5410*/  FSEL R25, R25, R166, P1 ;  /* 0x000000a619197208 */ /* 0x000fe20000800000 */
[----:B------:R-:W-:Y:S01]  /*5420*/  FMUL.FTZ R24, R179, R24 ;  /* 0x00000018b3187220 */ /* 0x000fe20000410000 */
[----:B------:R-:W-:Y:S02]  /*5430*/  FSETP.GE.FTZ.AND P1, PT, R180, RZ, PT ;  /* 0x000000ffb400720b */ /* 0x000fe40003f36000 */
[----:B------:R-:W-:Y:S01]  /*5440*/  FSETP.GE.FTZ.AND P3, PT, R176, RZ, PT ;  /* 0x000000ffb000720b */ /* 0x000fe20003f76000 */
[----:B------:R-:W-:Y:S01]  /*5450*/  FMUL.FTZ R25, R170, R25 ;  /* 0x00000019aa197220 */ /* 0x000fe20000410000 */
[-C--:B------:R-:W-:Y:S02]  /*5460*/  FSEL R29, R29, R166.reuse, P1 ;  /* 0x000000a61d1d7208 */ /* 0x080fe40000800000 */
[----:B------:R-:W-:Y:S02]  /*5470*/  FSETP.GE.FTZ.AND P1, PT, R178, RZ, PT ;  /* 0x000000ffb200720b */ /* 0x000fe40003f36000 */
[----:B------:R-:W-:Y:S01]  /*5480*/  FSEL R31, R32, R167, P3 ;  /* 0x000000a7201f7208 */ /* 0x000fe20001800000 */
[----:B------:R-:W-:Y:S01]  /*5490*/  FMUL.FTZ R29, R180, R29 ;  /* 0x0000001db41d7220 */ /* 0x000fe20000410000 */
[----:B------:R-:W-:Y:S01]  /*54a0*/  FSEL R27, R27, R166, P1 ;  /* 0x000000a61b1b7208 */ /* 0x000fe20000800000 */
[----:B------:R-:W-:Y:S01]  /*54b0*/  @P2 FADD.FTZ R167, -R167, R33 ;  /* 0x00000021a7a72221 */ /* 0x000fe20000010100 */
[----:B------:R-:W-:Y:S01]  /*54c0*/  F2FP.F16.F32.PACK_AB R21, R22, R21 ;  /* 0x000000151615723e */ /* 0x000fe200000000ff */
[----:B------:R-:W-:Y:S01]  /*54d0*/  @P0 FADD.FTZ R166, -R166, R35 ;  /* 0x00000023a6a60221 */ /* 0x000fe20000010100 */
[----:B------:R-:W-:Y:S01]  /*54e0*/  F2FP.F16.F32.PACK_AB R20, R97, R20 ;  /* 0x000000146114723e */ /* 0x000fe200000000ff */
[----:B------:R-:W-:Y:S01]  /*54f0*/  FMUL.FTZ R31, R176, R31 ;  /* 0x0000001fb01f7220 */ /* 0x000fe20000410000 */
[----:B------:R-:W-:Y:S01]  /*5500*/  F2FP.F16.F32.PACK_AB R25, R30, R25 ;  /* 0x000000191e19723e */ /* 0x000fe200000000ff */
[----:B------:R-:W-:Y:S01]  /*5510*/  FMUL.FTZ R27, R178, R27 ;  /* 0x0000001bb21b7220 */ /* 0x000fe20000410000 */
[----:B------:R-:W-:Y:S01]  /*5520*/  F2FP.F16.F32.PACK_AB R28, R23, R28 ;  /* 0x0000001c171c723e */ /* 0x000fe200000000ff */
[----:B------:R-:W-:Y:S01]  /*5530*/  FMUL.FTZ R22, R181, R167 ;  /* 0x000000a7b5167220 */ /* 0x000fe20000410000 */
[----:B------:R-:W-:Y:S01]  /*5540*/  F2FP.F16.F32.PACK_AB R32, R24, R29 ;  /* 0x0000001d1820723e */ /* 0x000fe200000000ff */
        /* <DEDUP_REMOVED lines=18> */
[----:B------:R-:W-:Y:S01]  /*5670*/  LEA R4, P3, R7, R244, 0x6 ;  /* 0x000000f407047211 */ /* 0x000fe200078630ff */
        /* <DEDUP_REMOVED lines=40> */
.L_x_1620:
[----:B------:R-:W-:Y:S01]  /*5900*/  STS [R213+-0x2000], R20 ;  /* 0xffe00014d5007388 */ /* 0x000fe20000000800 */
[----:B------:R-:W-:Y:S01]  /*5910*/  F2FP.F16.F32.PACK_AB R85, R22, R31 ;  /* 0x0000001f1655723e */ /* 0x000fe200000000ff */
[----:B------:R-:W2:Y:S01]  /*5920*/  LDC R239, c[0x0][0x44c] ;  /* 0x00011300ffef7b82 */ /* 0x000ea20000000800 */
[----:B------:R-:W-:Y:S02]  /*5930*/  F2FP.F16.F32.PACK_AB R87, R166, R27 ;  /* 0x0000001ba657723e */ /* 0x000fe400000000ff */
        /* <DEDUP_REMOVED lines=124> */
.L_x_1621:
        /* <DEDUP_REMOVED lines=97> */
[C---:B------:R-:W-:Y:S05]  /*6710*/  LEA.HI.X.SX32 R153, R239.reuse, R167, 0x5, P0 ;  /* 0x000000a7ef997211 */ /* 0x040fea00000f2eff */
        /* <DEDUP_REMOVED lines=186> */
[----:B------:R-:W-:Y:S01]  /*72c0*/  IADD3 R7, PT, PT, R212, 0x40, RZ ;  /* 0x00000040d4077810 */ /* 0x000fe20007ffe0ff */
[----:B------:R-:W2:Y:S01]  /*72d0*/  LDCU UR5, c[0x0][0x4fc] ;  /* 0x00009f80ff0577ac */ /* 0x000ea20008000800 */
[----:B------:R-:W-:-:S09]  /*72e0*/  ISETP.NE.AND P1, PT, R236, -0x1, PT ;  /* 0xffffffffec00780c */ /* 0x000fd20003f25270 */
[----:B------:R-:W-:Y:S02]  /*72f0*/  @P0 IADD3 R7, PT, PT, R212, -0x40, RZ ;  /* 0xffffffc0d4070810 */ /* 0x000fe40007ffe0ff */
        /* <DEDUP_REMOVED lines=67> */
[----:B--2---:R-:W-:Y:S01]  /*7730*/  FMUL.FTZ R36, R36, UR5 ;  /* 0x0000000524247c20 */ /* 0x004fe20008410000 */
[----:B------:R-:W-:Y:S01]  /*7740*/  FMUL.FTZ R37, R37, UR5 ;  /* 0x0000000525257c20 */ /* 0x000fe20008410000 */
[----:B------:R-:W-:Y:S01]  /*7750*/  STS [R7+0x400], R114 ;  /* 0x0004007207007388 */ /* 0x000fe20000000800 */
[----:B------:R-:W-:Y:S01]  /*7760*/  FMUL.FTZ R38, R38, UR5 ;  /* 0x0000000526267c20 */ /* 0x000fe20008410000 */
[----:B------:R-:W-:Y:S01]  /*7770*/  FMUL.FTZ R39, R39, UR5 ;  /* 0x0000000527277c20 */ /* 0x000fe20008410000 */
[----:B------:R-:W-:Y:S01]  /*7780*/  F2FP.F16.F32.PACK_AB R124, R125, R124 ;  /* 0x0000007c7d7c723e */ /* 0x000fe200000000ff */
[----:B------:R-:W-:Y:S01]  /*7790*/  STS [R212+0x1000], R105 ;  /* 0x00100069d4007388 */ /* 0x000fe20000000800 */
[----:B------:R-:W-:Y:S01]  /*77a0*/  F2FP.F16.F32.PACK_AB R126, R127, R126 ;  /* 0x0000007e7f7e723e */ /* 0x000fe200000000ff */
[----:B------:R-:W-:Y:S01]  /*77b0*/  FMUL.FTZ R48, R48, UR5 ;  /* 0x0000000530307c20 */ /* 0x000fe20008410000 */
        /* <DEDUP_REMOVED lines=133> */
.L_x_1623:
[----:B------:R-:W-:Y:S05]  /*8010*/  @P0 BRA `(.L_x_1624) ;  /* 0x0000000000280947 */ /* 0x000fea0003800000 */
[----:B------:R-:W1:Y:S01]  /*8020*/  LDCU.64 UR6, c[0x0][0x5c8] ;  /* 0x0000b900ff0677ac */ /* 0x000e620008000a00 */
[----:B------:R-:W-:Y:S01]  /*8030*/  SHF.R.S32.HI R0, RZ, 0x1f, R235 ;  /* 0x0000001fff007819 */ /* 0x000fe200000114eb */
[----:B------:R-:W2:Y:S04]  /*8040*/  LDCU.64 UR4, c[0x0][0x5b0] ;  /* 0x0000b600ff0477ac */ /* 0x000ea80008000a00 */
[----:B-1----:R-:W-:Y:S02]  /*8050*/  IMAD R0, R0, UR6, RZ ;  /* 0x0000000600007c24 */ /* 0x002fe4000f8e02ff */
[----:B---3--:R-:W-:-:S04]  /*8060*/  IMAD.WIDE.U32 R6, R235, UR6, RZ ;  /* 0x00000006eb067c25 */ /* 0x008fc8000f8e00ff */
[----:B------:R-:W-:-:S05]  /*8070*/  IMAD R0, R235, UR7, R0 ;  /* 0x00000007eb007c24 */ /* 0x000fca000f8e0200 */
[----:B------:R-:W-:-:S03]  /*8080*/  IADD3 R7, PT, PT, R7, R0, RZ ;  /* 0x0000000007077210 */ /* 0x000fc60007ffe0ff */
[----:B--2---:R-:W-:-:S04]  /*8090*/  IMAD.WIDE.U32 R6, R201, UR4, R6 ;  /* 0x00000004c9067c25 */ /* 0x004fc8000f8e0006 */
[----:B------:R-:W-:Y:S01]  /*80a0*/  IMAD R2, R201, UR5, R7 ;  /* 0x00000005c9027c24 */ /* 0x000fe2000f8e0207 */
[----:B------:R-:W-:Y:S06]  /*80b0*/  BRA `(.L_x_1625) ;  /* 0x0000000000147947 */ /* 0x000fec0003800000 */
.L_x_1624:
[----:B------:R-:W1:Y:S01]  /*80c0*/  LDCU.64 UR6, c[0x0][0x5c8] ;  /* 0x0000b900ff0677ac */ /* 0x000e620008000a00 */
[----:B------:R-:W-:-:S05]  /*80d0*/  IADD3 R6, PT, PT, R235, R236, RZ ;  /* 0x000000eceb067210 */ /* 0x000fca0007ffe0ff */
[C---:B-1----:R-:W-:Y:S02]  /*80e0*/  IMAD R2, R6.reuse, UR7, RZ ;  /* 0x0000000706027c24 */ /* 0x042fe4000f8e02ff */
[----:B---3--:R-:W-:-:S05]  /*80f0*/  IMAD.WIDE.U32 R6, R6, UR6, RZ ;  /* 0x0000000606067c25 */ /* 0x008fca000f8e00ff */
[----:B------:R-:W-:-:S07]  /*8100*/  IADD3 R2, PT, PT, R7, R2, RZ ;  /* 0x0000000207027210 */ /* 0x000fce0007ffe0ff */
.L_x_1625:
[----:B------:R-:W-:Y:S01]  /*8110*/  BAR.SYNC.DEFER_BLOCKING 0x0 ;  /* 0x0000000000007b1d */ /* 0x000fe20000010000 */
[----:B------:R-:W-:Y:S01]  /*8120*/  IMAD.SHL.U32 R0, R207, 0x40, RZ ;  /* 0x00000040cf007824 */ /* 0x000fe200078e00ff */
[----:B------:R-:W-:-:S03]  /*8130*/  ISETP.GE.AND P3, PT, R206, R217, PT ;  /* 0x000000d9ce00720c */ /* 0x000fc60003f66270 */
[-C--:B------:R-:W-:Y:S01]  /*8140*/  IMAD.WIDE.U32 R48, R0, R4.reuse, RZ ;  /* 0x0000000400307225 */ /* 0x080fe200078e00ff */
[----:B------:R-:W-:Y:S01]  /*8150*/  SHF.R.S32.HI R7, RZ, 0x1f, R0 ;  /* 0x0000001fff077819 */ /* 0x000fe20000011400 */
[----:B------:R-:W1:Y:S01]  /*8160*/  LDCU.64 UR4, c[0x0][0x5d8] ;  /* 0x0000bb00ff0477ac */ /* 0x000e620008000a00 */
[----:B------:R-:W-:Y:S01]  /*8170*/  BSSY.RECONVERGENT B0, `(.L_x_1626) ;  /* 0x0000026000007945 */ /* 0x000fe20003800200 */
[----:B------:R-:W-:Y:S02]  /*8180*/  LOP3.LUT R47, R48, 0x38, R205, 0xf8, !PT ;  /* 0x00000038302f7812 */ /* 0x000fe400078ef8cd */
[----:B------:R-:W-:Y:S02]  /*8190*/  IMAD R45, R7, R4, RZ ;  /* 0x00000004072d7224 */ /* 0x000fe400078e02ff */
[----:B------:R-:W-:Y:S02]  /*81a0*/  IADD3 R60, P0, PT, R46, R47, RZ ;  /* 0x0000002f2e3c7210 */ /* 0x000fe40007f1e0ff */
[----:B------:R-:W-:Y:S01]  /*81b0*/  IMAD R45, R0, R5, R45 ;  /* 0x00000005002d7224 */ /* 0x000fe200078e022d */
[----:B------:R-:W-:-:S04]  /*81c0*/  IADD3 R46, PT, PT, R206, 0x20, RZ ;  /* 0x00000020ce2e7810 */ /* 0x000fc80007ffe0ff */
[----:B------:R-:W-:Y:S02]  /*81d0*/  IADD3.X R61, PT, PT, R44, R49, R45, P0, !PT ;  /* 0x000000312c3d7210 */ /* 0x000fe400007fe42d */
[----:B------:R-:W-:Y:S01]  /*81e0*/  IADD3 R56, P0, PT, R206, 0x20, RZ ;  /* 0x00000020ce387810 */ /* 0x000fe20007f1e0ff */
[----:B------:R2:W3:Y:S01]  /*81f0*/  LDS.128 R40, [R214+0x13000] ;  /* 0x01300000d6287984 */ /* 0x0004e20000000c00 */
[----:B-1----:R-:W-:Y:S01]  /*8200*/  IMAD.WIDE.U32 R60, R200, UR4, R60 ;  /* 0x00000004c83c7c25 */ /* 0x002fe2000f8e003c */
[----:B------:R-:W-:Y:S02]  /*8210*/  ISETP.GE.AND P5, PT, R46, R217, PT ;  /* 0x000000d92e00720c */ /* 0x000fe40003fa6270 */
        /* <DEDUP_REMOVED lines=27> */
.L_x_1627:
[----:B------:R-:W-:Y:S05]  /*83d0*/  BSYNC.RECONVERGENT B0 ;  /* 0x0000000000007941 */ /* 0x000fea0003800200 */
.L_x_1626:
        /* <DEDUP_REMOVED lines=17> */
.L_x_1629:
[----:B------:R-:W-:Y:S05]  /*84f0*/  BSYNC.RECONVERGENT B0 ;  /* 0x0000000000007941 */ /* 0x000fea0003800200 */
.L_x_1628:
[----:B---3--:R-:W-:Y:S01]  /*8500*/  MOV R4, R204 ;  /* 0x000000cc00047202 */ /* 0x008fe20000000f00 */
[----:B------:R-:W3:Y:S01]  /*8510*/  LDCU.64 UR4, c[0x0][0x5e0] ;  /* 0x0000bc00ff0477ac */ /* 0x000ee20008000a00 */
[----:B------:R-:W-:Y:S01]  /*8520*/  MOV R5, RZ ;  /* 0x000000ff00057202 */ /* 0x000fe20000000f00 */
[----:B------:R-:W-:Y:S01]  /*8530*/  IMAD R7, R7, UR6, RZ ;  /* 0x0000000607077c24 */ /* 0x000fe2000f8e02ff */
[----:B------:R-:W-:Y:S01]  /*8540*/  BSSY.RECONVERGENT B0, `(.L_x_1630) ;  /* 0x0000015000007945 */ /* 0x000fe20003800200 */
[----:B------:R-:W-:-:S04]  /*8550*/  IMAD.WIDE.U32 R4, R0, UR6, R4 ;  /* 0x0000000600047c25 */ /* 0x000fc8000f8e0004 */
[----:B------:R-:W-:Y:S01]  /*8560*/  IMAD R7, R0, UR7, R7 ;  /* 0x0000000700077c24 */ /* 0x000fe2000f8e0207 */
[----:B----4-:R-:W-:-:S04]  /*8570*/  IADD3 R32, P0, PT, R6, R4, RZ ;  /* 0x0000000406207210 */ /* 0x010fc80007f1e0ff */
        /* <DEDUP_REMOVED lines=17> */
.L_x_1631:
[----:B------:R-:W-:Y:S05]  /*8690*/  BSYNC.RECONVERGENT B0 ;  /* 0x0000000000007941 */ /* 0x000fea0003800200 */
.L_x_1630:
        /* <DEDUP_REMOVED lines=16> */
.L_x_1590:
[----:B------:R-:W-:Y:S05]  /*87a0*/  BSYNC.RECONVERGENT B1 ;  /* 0x0000000000017941 */ /* 0x000fea0003800200 */
.L_x_1568:
[----:B------:R-:W2:Y:S01]  /*87b0*/  LDCU UR5, c[0x0][0x438] ;  /* 0x00008700ff0577ac */ /* 0x000ea20008000800 */
[----:B------:R-:W1:Y:S08]  /*87c0*/  LDC R2, c[0x0][0x370] ;  /* 0x0000dc00ff027b82 */ /* 0x000e700000000800 */
[----:B------:R-:W3:Y:S01]  /*87d0*/  LDC R0, c[0x0][0x438] ;  /* 0x00010e00ff007b82 */ /* 0x000ee20000000800 */
[----:B--2---:R-:W-:-:S04]  /*87e0*/  UIADD3 UR5, UPT, UPT, UR5, 0x3f, URZ ;  /* 0x0000003f05057890 */ /* 0x004fc8000fffe0ff */
[----:B------:R-:W-:Y:S01]  /*87f0*/  USHF.R.S32.HI UR4, URZ, 0x1f, UR5 ;  /* 0x0000001fff047899 */ /* 0x000fe20008011405 */
[----:B-1----:R-:W-:-:S03]  /*8800*/  IADD3 R207, PT, PT, R2, R207, RZ ;  /* 0x000000cf02cf7210 */ /* 0x002fc60007ffe0ff */
[----:B------:R-:W-:-:S04]  /*8810*/  ULEA.HI UR4, UR4, UR5, URZ, 0x6 ;  /* 0x0000000504047291 */ /* 0x000fc8000f8f30ff */
[----:B------:R-:W-:-:S06]  /*8820*/  USHF.R.S32.HI UR4, URZ, 0x6, UR4 ;  /* 0x00000006ff047899 */ /* 0x000fcc0008011404 */
[----:B------:R-:W-:-:S13]  /*8830*/  ISETP.GE.AND P0, PT, R207, UR4, PT ;  /* 0x00000004cf007c0c */ /* 0x000fda000bf06270 */
[----:B---3--:R-:W-:Y:S05]  /*8840*/  @!P0 BRA `(.L_x_1632) ;  /* 0xffffff7c00788947 */ /* 0x008fea000383ffff */
[----:B------:R-:W-:Y:S05]  /*8850*/  EXIT ;  /* 0x000000000000794d */ /* 0x000fea0003800000 */
.L_x_1633:
        /* <DEDUP_REMOVED lines=10> */
.L_x_2182:


//--------------------- .text._ZN5flash44flash_bwd_dq_dk_dv_loop_seqk_parallel_kernelI23Flash_bwd_kernel_traitsILi192ELi64ELi64ELi8ELi4ELi2ELi2ELb0ELb0EN7cutlass6half_tE19Flash_kernel_traitsILi192ELi64ELi64ELi8ES3_EELb0ELb0ELb1ELb0ELb0ELb0ELb1EEEvNS_16Flash_bwd_paramsE --------------------------
	.section	.text._ZN5flash44flash_bwd_dq_dk_dv_loop_seqk_parallel_kernelI23Flash_bwd_kernel_traitsILi192ELi64ELi64ELi8ELi4ELi2ELi2ELb0ELb0EN7cutlass6half_tE19Flash_kernel_traitsILi192ELi64ELi64ELi8ES3_EELb0ELb0ELb1ELb0ELb0ELb0ELb1EEEvNS_16Flash_bwd_paramsE,"ax",@progbits
	.align	128
        .global         _ZN5flash44flash_bwd_dq_dk_dv_loop_seqk_parallel_kernelI23Flash_bwd_kernel_traitsILi192ELi64ELi64ELi8ELi4ELi2ELi2ELb0ELb0EN7cutlass6half_tE19Flash_kernel_traitsILi192ELi64ELi64ELi8ES3_EELb0ELb0ELb1ELb0ELb0ELb0ELb1EEEvNS_16Flash_bwd_paramsE
        .type           _ZN5flash44flash_bwd_dq_dk_dv_loop_seqk_parallel_kernelI23Flash_bwd_kernel_traitsILi192ELi64ELi64ELi8ELi4ELi2ELi2ELb0ELb0EN7cutlass6half_tE19Flash_kernel_traitsILi192ELi64ELi64ELi8ES3_EELb0ELb0ELb1ELb0ELb0ELb0ELb1EEEvNS_16Flash_bwd_paramsE,@function
        .size           _ZN5flash44flash_bwd_dq_dk_dv_loop_seqk_parallel_kernelI23Flash_bwd_kernel_traitsILi192ELi64ELi64ELi8ELi4ELi2ELi2ELb0ELb0EN7cutlass6half_tE19Flash_kernel_traitsILi192ELi64ELi64ELi8ES3_EELb0ELb0ELb1ELb0ELb0ELb0ELb1EEEvNS_16Flash_bwd_paramsE,(.L_x_2183 - _ZN5flash44flash_bwd_dq_dk_dv_loop_seqk_parallel_kernelI23Flash_bwd_kernel_traitsILi192ELi64ELi64ELi8ELi4ELi2ELi2ELb0ELb0EN7cutlass6half_tE19Flash_kernel_traitsILi192ELi64ELi64ELi8ES3_EELb0ELb0ELb1ELb0ELb0ELb0ELb1EEEvNS_16Flash_bwd_paramsE)
        .other          _ZN5flash44flash_bwd_dq_dk_dv_loop_seqk_parallel_kernelI23Flash_bwd_kernel_traitsILi192ELi64ELi64ELi8ELi4ELi2ELi2ELb0ELb0EN7cutlass6half_tE19Flash_kernel_traitsILi192ELi64ELi64ELi8ES3_EELb0ELb0ELb1ELb0ELb0ELb0ELb1EEEvNS_16Flash_bwd_paramsE,@"STO_CUDA_ENTRY STV_DEFAULT"
_ZN5flash44flash_bwd_dq_dk_dv_loop_seqk_parallel_kernelI23Flash_bwd_kernel_traitsILi192ELi64ELi64ELi8ELi4ELi2ELi2ELb0ELb0EN7cutlass6half_tE19Flash_kernel_traitsILi192ELi64ELi64ELi8ES3_EELb0ELb0ELb1ELb0ELb0ELb0ELb1EEEvNS_16Flash_bwd_paramsE:
.text._ZN5flash44flash_bwd_dq_dk_dv_loop_seqk_parallel_kernelI23Flash_bwd_kernel_traitsILi192ELi64ELi64ELi8ELi4ELi2ELi2ELb0ELb0EN7cutlass6half_tE19Flash_kernel_traitsILi192ELi64ELi64ELi8ES3_EELb0ELb0ELb1ELb0ELb0ELb0ELb1EEEvNS_16Flash_bwd_paramsE:
        /* <DEDUP_REMOVED lines=33> */
[C---:B------:R-:W-:Y:S01]  /*0210*/  LOP3.LUT R9, R5.reuse, 0x200, RZ, 0xc0, !PT ;  /* 0x0000020005097812 */ /* 0x040fe200078ec0ff */
[----:B------:R-:W-:Y:S01]  /*0220*/  UIADD3 UR5, UPT, UPT, UR6, 0x20000, URZ ;  /* 0x0002000006057890 */ /* 0x000fe2000fffe0ff */
[----:B------:R-:W-:Y:S01]  /*0230*/  LOP3.LUT R3, R5, 0xc00, RZ, 0xc0, !PT ;  /* 0x00000c0005037812 */ /* 0x000fe200078ec0ff */
[----:B------:R-:W-:Y:S01]  /*0240*/  UIADD3 UR4, UPT, UPT, UR6, 0x12000, URZ ;  /* 0x0001200006047890 */ /* 0x000fe2000fffe0ff */
[----:B------:R-:W-:Y:S01]  /*0250*/  LOP3.LUT R203, R203, 0x7, R0, 0xf8, !PT ;  /* 0x00000007cbcb7812 */ /* 0x000fe200078ef800 */
[----:B------:R-:W-:Y:S01]  /*0260*/  IMAD.SHL.U32 R0, R204, 0x40, RZ ;  /* 0x00000040cc007824 */ /* 0x000fe200078e00ff */
[--C-:B------:R-:W-:Y:S02]  /*0270*/  LOP3.LUT R214, R7, 0x1c0, R2.reuse, 0xf8, !PT ;  /* 0x000001c007d67812 */ /* 0x100fe400078ef802 */
[----:B------:R-:W-:Y:S02]  /*0280*/  LOP3.LUT R9, R9, 0x3800, R2, 0xf8, !PT ;  /* 0x0000380009097812 */ /* 0x000fe400078ef802 */
[----:B------:R-:W-:-:S02]  /*0290*/  LOP3.LUT R3, R3, 0x6, R4, 0xf8, !PT ;  /* 0x0000000603037812 */ /* 0x000fc400078ef804 */
[----:B------:R-:W-:Y:S02]  /*02a0*/  SHF.R.U32.HI R207, RZ, 0x3, R204 ;  /* 0x00000003ffcf7819 */ /* 0x000fe400000116cc */
[----:B------:R-:W-:Y:S02]  /*02b0*/  LOP3.LUT R2, R2, 0x1c0, RZ, 0xc0, !PT ;  /* 0x000001c002027812 */ /* 0x000fe400078ec0ff */
[----:B------:R-:W-:Y:S01]  /*02c0*/  LOP3.LUT R7, R5, 0x400, RZ, 0xc0, !PT ;  /* 0x0000040005077812 */ /* 0x000fe200078ec0ff */
[----:B------:R-:W-:Y:S01]  /*02d0*/  VIADD R199, R207, 0x20 ;  /* 0x00000020cfc77836 */ /* 0x000fe20000000000 */
[----:B------:R-:W-:Y:S02]  /*02e0*/  LOP3.LUT R8, R0, 0x1c0, RZ, 0xc0, !PT ;  /* 0x000001c000087812 */ /* 0x000fe400078ec0ff */
[----:B------:R-:W-:Y:S02]  /*02f0*/  LOP3.LUT R214, R3, R214, RZ, 0xfc, !PT ;  /* 0x000000d603d67212 */ /* 0x000fe400078efcff */
[----:B------:R-:W-:-:S02]  /*0300*/  LOP3.LUT R213, R2, 0x18, R207, 0xf8, !PT ;  /* 0x0000001802d57812 */ /* 0x000fc400078ef8cf */
[----:B------:R-:W-:Y:S02]  /*0310*/  LOP3.LUT R3, R6, 0x10, RZ, 0xc0, !PT ;  /* 0x0000001006037812 */ /* 0x000fe400078ec0ff */
[----:B------:R-:W-:Y:S02]  /*0320*/  LOP3.LUT R2, R7, 0x6, R4, 0xf8, !PT ;  /* 0x0000000607027812 */ /* 0x000fe400078ef804 */
[----:B------:R-:W-:Y:S02]  /*0330*/  LOP3.LUT R7, R8, 0x38, R205, 0xf8, !PT ;  /* 0x0000003808077812 */ /* 0x000fe400078ef8cd */
[----:B------:R-:W-:Y:S02]  /*0340*/  LOP3.LUT R194, R3, 0x8, R204, 0xf8, !PT ;  /* 0x0000000803c27812 */ /* 0x000fe400078ef8cc */
[----:B------:R-:W-:Y:S02]  /*0350*/  LOP3.LUT R213, R213, 0x38, R4, 0x78, !PT ;  /* 0x00000038d5d57812 */ /* 0x000fe400078e7804 */
[----:B------:R-:W-:-:S02]  /*0360*/  LOP3.LUT R4, R4, 0x20, RZ, 0xc0, !PT ;  /* 0x0000002004047812 */ /* 0x000fc400078ec0ff */
[C---:B------:R-:W-:Y:S02]  /*0370*/  LOP3.LUT R196, R7.reuse, 0x8, R204, 0x78, !PT ;  /* 0x0000000807c47812 */ /* 0x040fe400078e78cc */
[----:B------:R-:W-:Y:S02]  /*0380*/  LOP3.LUT R3, R7, 0x8, R6, 0x78, !PT ;  /* 0x0000000807037812 */ /* 0x000fe400078e7806 */
[----:B------:R-:W-:Y:S02]  /*0390*/  LOP3.LUT R194, R194, R7, RZ, 0x3c, !PT ;  /* 0x00000007c2c27212 */ /* 0x000fe400078e3cff */
[----:B------:R-:W-:Y:S02]  /*03a0*/  LOP3.LUT R192, R0, 0x200, RZ, 0xc0, !PT ;  /* 0x0000020000c07812 */ /* 0x000fe400078ec0ff */
[----:B------:R-:W-:Y:S02]  /*03b0*/  LOP3.LUT R7, R4, 0x18, R207, 0xf8, !PT ;  /* 0x0000001804077812 */ /* 0x000fe400078ef8cf */
[----:B------:R-:W-:-:S02]  /*03c0*/  LOP3.LUT R196, R9, R196, RZ, 0xfc, !PT ;  /* 0x000000c409c47212 */ /* 0x000fc400078efcff */
[----:B--2---:R-:W-:Y:S01]  /*03d0*/  LEA R210, P0, R202, R210, 0x2 ;  /* 0x000000d2cad27211 */ /* 0x004fe200078010ff */
[----:B------:R-:W1:Y:S01]  /*03e0*/  LDC R9, c[0x0][0x438] ;  /* 0x00010e00ff097b82 */ /* 0x000e620000000800 */
[----:B------:R-:W-:Y:S02]  /*03f0*/  LOP3.LUT R213, R2, R213, RZ, 0xfc, !PT ;  /* 0x000000d502d57212 */ /* 0x000fe400078efcff */
[C-C-:B------:R-:W-:Y:S02]  /*0400*/  LOP3.LUT R198, R192.reuse, 0xc00, R5.reuse, 0xf8, !PT ;  /* 0x00000c00c0c67812 */ /* 0x140fe400078ef805 */
[----:B------:R-:W-:Y:S02]  /*0410*/  LOP3.LUT R2, R7, 0x1c0, R0, 0xf8, !PT ;  /* 0x000001c007027812 */ /* 0x000fe400078ef800 */
[----:B------:R-:W-:Y:S02]  /*0420*/  LOP3.LUT R192, R192, 0x400, R5, 0xf8, !PT ;  /* 0x00000400c0c07812 */ /* 0x000fe400078ef805 */
[----:B------:R-:W-:-:S02]  /*0430*/  R2P PR, R204, 0xe ;  /* 0x0000000ecc007804 */ /* 0x000fc40000000000 */
[----:B------:R-:W-:Y:S02]  /*0440*/  LOP3.LUT R191, R2, 0x38, R205, 0x78, !PT ;  /* 0x0000003802bf7812 */ /* 0x000fe400078e78cd */
[-C--:B------:R-:W-:Y:S02]  /*0450*/  LOP3.LUT R198, R198, R3.reuse, RZ, 0xfc, !PT ;  /* 0x00000003c6c67212 */ /* 0x080fe400078efcff */
[----:B------:R-:W-:Y:S02]  /*0460*/  LOP3.LUT R192, R192, R3, RZ, 0xfc, !PT ;  /* 0x00000003c0c07212 */ /* 0x000fe400078efcff */
[----:B------:R-:W-:Y:S02]  /*0470*/  LOP3.LUT R3, R205, 0x1f8, RZ, 0xc0, !PT ;  /* 0x000001f8cd037812 */ /* 0x000fe400078ec0ff */
[----:B------:R-:W-:Y:S02]  /*0480*/  LEA R214, R214, UR5, 0x1 ;  /* 0x00000005d6d67c11 */ /* 0x000fe4000f8e08ff */
[----:B------:R-:W-:-:S02]  /*0490*/  LOP3.LUT R191, R191, 0x200, R0, 0xf8, !PT ;  /* 0x00000200bfbf7812 */ /* 0x000fc400078ef800 */
[----:B------:R-:W-:Y:S01]  /*04a0*/  LOP3.LUT R0, R3, 0x38, R204, 0x78, !PT ;  /* 0x0000003803007812 */ /* 0x000fe200078e78cc */
[C---:B------:R-:W-:Y:S01]  /*04b0*/  VIADD R216, R214.reuse, 0x20 ;  /* 0x00000020d6d87836 */ /* 0x040fe20000000000 */
[C---:B------:R-:W-:Y:S01]  /*04c0*/  SEL R189, R221.reuse, 0xfffffff0, !P1 ;  /* 0xfffffff0ddbd7807 */ /* 0x040fe20004800000 */
[----:B------:R-:W-:Y:S01]  /*04d0*/  @P3 VIADD R216, R214, 0xffffffe0 ;  /* 0xffffffe0d6d83836 */ /* 0x000fe20000000000 */
[----:B------:R-:W-:Y:S02]  /*04e0*/  SEL R221, R221, 0xfffffff0, !P2 ;  /* 0xfffffff0dddd7807 */ /* 0x000fe40005000000 */
[----:B------:R-:W-:Y:S01]  /*04f0*/  SEL R187, R187, 0xffffffe0, !P2 ;  /* 0xffffffe0bbbb7807 */ /* 0x000fe20005000000 */
[----:B------:R-:W-:Y:S01]  /*0500*/  IMAD.SHL.U32 R189, R189, 0x2, RZ ;  /* 0x00000002bdbd7824 */ /* 0x000fe200078e00ff */
[----:B------:R-:W-:Y:S01]  /*0510*/  LOP3.LUT R194, R194, 0x200, R5, 0xf8, !PT ;  /* 0x00000200c2c27812 */ /* 0x000fe200078ef805 */
[----:B------:R-:W-:Y:S01]  /*0520*/  IMAD.IADD R234, R214, 0x1, R221 ;  /* 0x00000001d6ea7824 */ /* 0x000fe200078e02dd */
[----:B------:R-:W-:Y:S01]  /*0530*/  LOP3.LUT R206, R205, 0x38, RZ, 0xc0, !PT ;  /* 0x00000038cdce7812 */ /* 0x000fe200078ec0ff */
[----:B------:R-:W-:Y:S01]  /*0540*/  IMAD.SHL.U32 R187, R187, 0x2, RZ ;  /* 0x00000002bbbb7824 */ /* 0x000fe200078e00ff */
[----:B------:R-:W-:Y:S01]  /*0550*/  LOP3.LUT R215, R0, 0x1e00, R205, 0xf8, !PT ;  /* 0x00001e0000d77812 */ /* 0x000fe200078ef8cd */
[----:B------:R-:W-:Y:S01]  /*0560*/  IMAD.IADD R221, R221, 0x1, R216 ;  /* 0x00000001dddd7824 */ /* 0x000fe200078e02d8 */
[----:B------:R-:W-:-:S02]  /*0570*/  LEA.HI.X R211, R202, R211, RZ, 0x2, P0 ;  /* 0x000000d3cad37211 */ /* 0x000fc400000f14ff */
[----:B------:R-:W-:Y:S02]  /*0580*/  SHF.R.U32.HI R204, RZ, 0x5, R204 ;  /* 0x00000005ffcc7819 */ /* 0x000fe400000116cc */
[C---:B------:R-:W-:Y:S02]  /*0590*/  LOP3.LUT R212, R206.reuse, 0x40, RZ, 0xfc, !PT ;  /* 0x00000040ced47812 */ /* 0x040fe400078efcff */
[----:B------:R-:W-:Y:S02]  /*05a0*/  LOP3.LUT R209, R206, 0x80, RZ, 0xfc, !PT ;  /* 0x00000080ced17812 */ /* 0x000fe400078efcff */
[----:B------:R-:W-:Y:S02]  /*05b0*/  LEA R215, R215, UR6, 0x1 ;  /* 0x00000006d7d77c11 */ /* 0x000fe4000f8e08ff */
[----:B------:R-:W-:Y:S02]  /*05c0*/  LEA R213, R213, UR4, 0x1 ;  /* 0x00000004d5d57c11 */ /* 0x000fe4000f8e08ff */
[----:B------:R-:W-:-:S02]  /*05d0*/  LEA R196, R196, UR4, 0x1 ;  /* 0x00000004c4c47c11 */ /* 0x000fc4000f8e08ff */
[----:B------:R-:W-:Y:S02]  /*05e0*/  LEA R194, R194, UR5, 0x1 ;  /* 0x00000005c2c27c11 */ /* 0x000fe4000f8e08ff */
[----:B------:R-:W-:Y:S02]  /*05f0*/  LEA R198, R198, UR6, 0x1 ;  /* 0x00000006c6c67c11 */ /* 0x000fe4000f8e08ff */
[----:B------:R-:W-:Y:S02]  /*0600*/  LEA R192, R192, UR6, 0x1 ;  /* 0x00000006c0c07c11 */ /* 0x000fe4000f8e08ff */
[----:B-1-34-:R-:W-:-:S07]  /*0610*/  LEA R191, R191, UR6, 0x1 ;  /* 0x00000006bfbf7c11 */ /* 0x01afce000f8e08ff */
.L_x_1700:
        /* <DEDUP_REMOVED lines=44> */
.L_x_1634:
        /* <DEDUP_REMOVED lines=40> */
.L_x_1636:
[----:B------:R-:W1:Y:S01]  /*0b60*/  LDCU.64 UR12, c[0x0][0x3b8] ;  /* 0x00007700ff0c77ac */ /* 0x000e620008000a00 */
[----:B------:R-:W-:-:S05]  /*0b70*/  IADD3 R2, PT, PT, R232, R235, RZ ;  /* 0x000000ebe8027210 */ /* 0x000fca0007ffe0ff */
[C---:B-1----:R-:W-:Y:S02]  /*0b80*/  IMAD R11, R2.reuse, UR13, RZ ;  /* 0x0000000d020b7c24 */ /* 0x042fe4000f8e02ff */
[----:B------:R-:W-:-:S05]  /*0b90*/  IMAD.WIDE.U32 R2, R2, UR12, RZ ;  /* 0x0000000c02027c25 */ /* 0x000fca000f8e00ff */
[----:B------:R-:W-:Y:S02]  /*0ba0*/  IADD3 R11, PT, PT, R3, R11, RZ ;  /* 0x0000000b030b7210 */ /* 0x000fe40007ffe0ff */
[----:B------:R-:W-:-:S07]  /*0bb0*/  MOV R14, R2 ;  /* 0x00000002000e7202 */ /* 0x000fce0000000f00 */
.L_x_1637:
[----:B------:R-:W1:Y:S01]  /*0bc0*/  LDC R0, c[0x0][0x3e8] ;  /* 0x0000fa00ff007b82 */ /* 0x000e620000000800 */
[----:B------:R-:W-:Y:S01]  /*0bd0*/  IMAD.MOV.U32 R8, RZ, RZ, RZ ;  /* 0x000000ffff087224 */ /* 0x000fe200078e00ff */
[----:B-1----:R-:W-:-:S04]  /*0be0*/  IABS R4, R0 ;  /* 0x0000000000047213 */ /* 0x002fc80000000000 */
[----:B------:R-:W1:Y:S08]  /*0bf0*/  I2F.RP R5, R4 ;  /* 0x0000000400057306 */ /* 0x000e700000209400 */
[----:B-1----:R-:W1:Y:S02]  /*0c00*/  MUFU.RCP R9, R5 ;  /* 0x0000000500097308 */ /* 0x002e640000001000 */
[----:B-1----:R-:W-:-:S06]  /*0c10*/  VIADD R9, R9, 0xffffffe ;  /* 0x0ffffffe09097836 */ /* 0x002fcc0000000000 */
[----:B------:R-:W1:Y:S02]  /*0c20*/  F2I.FTZ.U32.TRUNC.NTZ R9, R9 ;  /* 0x0000000900097305 */ /* 0x000e64000021f000 */
[----:B-1----:R-:W-:-:S04]  /*0c30*/  IMAD.MOV R2, RZ, RZ, -R9 ;  /* 0x000000ffff027224 */ /* 0x002fc800078e0a09 */
[----:B------:R-:W-:Y:S01]  /*0c40*/  IMAD R3, R2, R4, RZ ;  /* 0x0000000402037224 */ /* 0x000fe200078e02ff */
[----:B------:R-:W-:-:S03]  /*0c50*/  IABS R2, R197 ;  /* 0x000000c500027213 */ /* 0x000fc60000000000 */
[----:B------:R-:W-:Y:S01]  /*0c60*/  IMAD.HI.U32 R3, R9, R3, R8 ;  /* 0x0000000309037227 */ /* 0x000fe200078e0008 */
[----:B------:R-:W-:-:S05]  /*0c70*/  SHF.R.S32.HI R9, RZ, 0x1f, R220 ;  /* 0x0000001fff097819 */ /* 0x000fca00000114dc */
        /* <DEDUP_REMOVED lines=25> */
.L_x_1638:
[----:B------:R-:W1:Y:S01]  /*0e10*/  LDCU.64 UR10, c[0x0][0x3c0] ;  /* 0x00007800ff0a77ac */ /* 0x000e620008000a00 */
[----:B------:R-:W-:-:S05]  /*0e20*/  IADD3 R2, PT, PT, R232, R235, RZ ;  /* 0x000000ebe8027210 */ /* 0x000fca0007ffe0ff */
[C---:B-1----:R-:W-:Y:S02]  /*0e30*/  IMAD R10, R2.reuse, UR11, RZ ;  /* 0x0000000b020a7c24 */ /* 0x042fe4000f8e02ff */
[----:B------:R-:W-:-:S05]  /*0e40*/  IMAD.WIDE.U32 R12, R2, UR10, RZ ;  /* 0x0000000a020c7c25 */ /* 0x000fca000f8e00ff */
[----:B------:R-:W-:-:S07]  /*0e50*/  IADD3 R10, PT, PT, R13, R10, RZ ;  /* 0x0000000a0d0a7210 */ /* 0x000fce0007ffe0ff */
.L_x_1639:
        /* <DEDUP_REMOVED lines=27> */
.L_x_1640:
[-C--:B------:R-:W-:Y:S02]  /*1010*/  IMAD R19, R5, R6.reuse, RZ ;  /* 0x0000000605137224 */ /* 0x080fe400078e02ff */
[----:B------:R-:W-:-:S05]  /*1020*/  IMAD.WIDE.U32 R24, R4, R6, RZ ;  /* 0x0000000604187225 */ /* 0x000fca00078e00ff */
[----:B------:R-:W-:Y:S02]  /*1030*/  IADD3 R19, PT, PT, R25, R19, RZ ;  /* 0x0000001319137210 */ /* 0x000fe40007ffe0ff */
.L_x_1641:
        /* <DEDUP_REMOVED lines=20> */
.L_x_1642:
[----:B------:R-:W1:Y:S01]  /*1180*/  LDC R13, c[0x0][0x434] ;  /* 0x00010d00ff0d7b82 */ /* 0x000e620000000800 */
[----:B------:R-:W-:-:S04]  /*1190*/  IMAD R2, R202, UR6, R197 ;  /* 0x00000006ca027c24 */ /* 0x000fc8000f8e02c5 */
[----:B-1----:R-:W-:-:S03]  /*11a0*/  IMAD R13, R2, R13, RZ ;  /* 0x0000000d020d7224 */ /* 0x002fc600078e02ff */
.L_x_1643:
        /* <DEDUP_REMOVED lines=11> */
.L_x_1644:
[----:B------:R-:W1:Y:S01]  /*1260*/  LDC R23, c[0x0][0x444] ;  /* 0x00011100ff177b82 */ /* 0x000e620000000800 */
[----:B------:R-:W-:-:S04]  /*1270*/  IMAD R2, R202, UR6, R197 ;  /* 0x00000006ca027c24 */ /* 0x000fc8000f8e02c5 */
[----:B-1----:R-:W-:-:S07]  /*1280*/  IMAD R23, R2, R23, RZ ;  /* 0x0000001702177224 */ /* 0x002fce00078e02ff */
.L_x_1645:
        /* <DEDUP_REMOVED lines=14> */
[----:B------:R-:W-:Y:S01]  /*1370*/  BSSY.RECONVERGENT B1, `(.L_x_1635) ;  /* 0x00006e7000017945 */ /* 0x000fe20003800200 */
[----:B------:R-:W4:Y:S02]  /*1380*/  LDCU.64 UR6, c[0x0][0x550] ;  /* 0x0000aa00ff0677ac */ /* 0x000f240008000a00 */
[----:B------:R-:W3:Y:S01]  /*1390*/  LDC.64 R34, c[0x0][0x5e8] ;  /* 0x00017a00ff227b82 */ /* 0x000ee20000000a00 */
[----:B--2---:R-:W-:-:S07]  /*13a0*/  IMAD.WIDE.U32 R32, R6, UR16, RZ ;  /* 0x0000001006207c25 */ /* 0x004fce000f8e00ff */
[----:B------:R-:W2:Y:S01]  /*13b0*/  LDC.64 R242, c[0x0][0x420] ;  /* 0x00010800fff27b82 */ /* 0x000ea20000000a00 */
[----:B------:R-:W-:Y:S01]  /*13c0*/  IMAD R7, R7, UR16, R33 ;  /* 0x0000001007077c24 */ /* 0x000fe2000f8e0221 */
[----:B------:R-:W-:Y:S02]  /*13d0*/  SEL R6, R32, RZ, P3 ;  /* 0x000000ff20067207 */ /* 0x000fe40001800000 */
[----:B-1----:R-:W-:-:S04]  /*13e0*/  LOP3.LUT R26, R4, 0x1f, RZ, 0xc0, !PT ;  /* 0x0000001f041a7812 */ /* 0x002fc800078ec0ff */
[----:B------:R-:W1:Y:S01]  /*13f0*/  LDC.64 R4, c[0x0][0x3b0] ;  /* 0x0000ec00ff047b82 */ /* 0x000e620000000a00 */
[----:B------:R-:W-:Y:S01]  /*1400*/  SEL R7, R7, RZ, P3 ;  /* 0x000000ff07077207 */ /* 0x000fe20001800000 */
[----:B------:R-:W-:Y:S01]  /*1410*/  IMAD R29, R204, R25, R26 ;  /* 0x00000019cc1d7224 */ /* 0x000fe200078e021a */
[C---:B-----5:R-:W-:Y:S01]  /*1420*/  SHF.L.U64.HI R222, R2.reuse, 0x5, R3 ;  /* 0x0000000502de7819 */ /* 0x060fe20000010203 */
[----:B------:R-:W-:Y:S01]  /*1430*/  IMAD.SHL.U32 R25, R25, 0x40, RZ ;  /* 0x0000004019197824 */ /* 0x000fe200078e00ff */
[----:B------:R-:W-:Y:S02]  /*1440*/  SHF.L.U32 R223, R2, 0x5, RZ ;  /* 0x0000000502df7819 */ /* 0x000fe400000006ff */
[----:B------:R-:W-:Y:S01]  /*1450*/  IADD3 R27, P1, P0, R29, R24, R6 ;  /* 0x000000181d1b7210 */ /* 0x000fe2000783e006 */
[----:B---3--:R-:W-:Y:S01]  /*1460*/  IMAD.WIDE R224, R23, 0x4, R34 ;  /* 0x0000000417e07825 */ /* 0x008fe200078e0222 */
[----:B------:R-:W-:Y:S01]  /*1470*/  SHF.R.S32.HI R29, RZ, 0x1f, R29 ;  /* 0x0000001fff1d7819 */ /* 0x000fe2000001141d */
[----:B------:R-:W3:Y:S03]  /*1480*/  LDC R24, c[0x0][0x508] ;  /* 0x00014200ff187b82 */ /* 0x000ee60000000800 */
[----:B------:R-:W-:Y:S01]  /*1490*/  IADD3.X R26, PT, PT, R29, R18, R7, P1, P0 ;  /* 0x000000121d1a7210 */ /* 0x000fe20000fe0407 */
[----:B------:R-:W-:Y:S01]  /*14a0*/  IMAD.MOV.U32 R18, RZ, RZ, R206 ;  /* 0x000000ffff127224 */ /* 0x000fe200078e00ce */
[----:B------:R-:W-:Y:S01]  /*14b0*/  IADD3 R28, P0, PT, R206, R28, RZ ;  /* 0x0000001cce1c7210 */ /* 0x000fe20007f1e0ff */
[----:B--2---:R-:W-:-:S02]  /*14c0*/  IMAD.WIDE R242, R13, 0x4, R242 ;  /* 0x000000040df27825 */ /* 0x004fc400078e02f2 */
[----:B------:R-:W2:Y:S02]  /*14d0*/  LDC.64 R6, c[0x0][0x598] ;  /* 0x00016600ff067b82 */ /* 0x000ea40000000a00 */
[----:B------:R-:W-:Y:S01]  /*14e0*/  IMAD.X R29, RZ, RZ, R22, P0 ;  /* 0x000000ffff1d7224 */ /* 0x000fe200000e0616 */
[----:B------:R-:W-:Y:S01]  /*14f0*/  IADD3 R27, P0, PT, R25, R27, RZ ;  /* 0x0000001b191b7210 */ /* 0x000fe20007f1e0ff */
[C---:B------:R-:W-:Y:S02]  /*1500*/  IMAD R22, R21.reuse, R2, RZ ;  /* 0x0000000215167224 */ /* 0x040fe400078e02ff */
[----:B-1----:R-:W-:Y:S01]  /*1510*/  IMAD R30, R21, R4, RZ ;  /* 0x00000004151e7224 */ /* 0x002fe200078e02ff */
[----:B------:R-:W-:Y:S01]  /*1520*/  LEA.HI.X.SX32 R26, R25, R26, 0x1, P0 ;  /* 0x0000001a191a7211 */ /* 0x000fe200000f0eff */
[----:B------:R-:W-:Y:S01]  /*1530*/  IMAD.WIDE.U32 R32, R17, R4, R18 ;  /* 0x0000000411207225 */ /* 0x000fe200078e0012 */
[----:B------:R-:W-:-:S03]  /*1540*/  LEA R236, P0, R27, UR4, 0x2 ;  /* 0x000000041bec7c11 */ /* 0x000fc6000f8010ff */
[C---:B------:R-:W-:Y:S01]  /*1550*/  IMAD R22, R17.reuse, R3, R22 ;  /* 0x0000000311167224 */ /* 0x040fe200078e0216 */
[----:B------:R-:W-:Y:S01]  /*1560*/  IADD3 R20, P1, PT, R20, R32, RZ ;  /* 0x0000002014147210 */ /* 0x000fe20007f3e0ff */
[----:B------:R-:W-:Y:S01]  /*1570*/  IMAD.WIDE.U32 R28, R17, R2, R28 ;  /* 0x00000002111c7225 */ /* 0x000fe200078e001c */
[----:B------:R-:W-:Y:S02]  /*1580*/  LEA.HI.X R237, R27, UR5, R26, 0x2, P0 ;  /* 0x000000051bed7c11 */ /* 0x000fe400080f141a */
[----:B---3--:R-:W-:Y:S01]  /*1590*/  IADD3 R24, PT, PT, R219, -R24, -R231 ;  /* 0x80000018db187210 */ /* 0x008fe20007ffe8e7 */
[----:B------:R-:W-:Y:S02]  /*15a0*/  IMAD R30, R17, R5, R30 ;  /* 0x00000005111e7224 */ /* 0x000fe400078e021e */
[----:B------:R-:W-:Y:S01]  /*15b0*/  IMAD.IADD R29, R29, 0x1, R22 ;  /* 0x000000011d1d7824 */ /* 0x000fe200078e0216 */
[----:B------:R-:W-:Y:S02]  /*15c0*/  IADD3 R24, PT, PT, R24, -0x40, RZ ;  /* 0xffffffc018187810 */ /* 0x000fe40007ffe0ff */
[----:B------:R-:W-:Y:S01]  /*15d0*/  IADD3.X R21, PT, PT, R15, R33, R30, P1, !PT ;  /* 0x000000210f157210 */ /* 0x000fe20000ffe41e */
[----:B--2---:R-:W-:-:S04]  /*15e0*/  IMAD.WIDE.U32 R28, R197, R6, R28 ;  /* 0x00000006c51c7225 */ /* 0x004fc800078e001c */
        /* <DEDUP_REMOVED lines=8> */
[----:B----4-:R-:W-:Y:S01]  /*1670*/  LEA R238, P0, R28, UR6, 0x1 ;  /* 0x000000061cee7c11 */ /* 0x010fe2000f8008ff */
[C---:B------:R-:W-:Y:S01]  /*1680*/  IMAD R7, R207.reuse, R5, R21 ;  /* 0x00000005cf077224 */ /* 0x040fe200078e0215 */
[C---:B------:R-:W-:Y:S01]  /*1690*/  LEA R240, P1, R20.reuse, UR8, 0x1 ;  /* 0x0000000814f07c11 */ /* 0x040fe2000f8208ff */
[----:B------:R-:W-:Y:S01]  /*16a0*/  IMAD R6, R207, R3, R29 ;  /* 0x00000003cf067224 */ /* 0x000fe200078e021d */
[----:B------:R-:W-:Y:S02]  /*16b0*/  VIMNMX R217, PT, PT, RZ, R217, !PT ;  /* 0x000000d9ffd97248 */ /* 0x000fe40007fe0100 */
[----:B------:R-:W-:Y:S01]  /*16c0*/  LEA.HI.X R241, R20, UR9, R7, 0x1, P1 ;  /* 0x0000000914f17c11 */ /* 0x000fe200088f0c07 */
[----:B------:R-:W-:Y:S01]  /*16d0*/  IMAD.SHL.U32 R7, R4, 0x20, RZ ;  /* 0x0000002004077824 */ /* 0x000fe200078e00ff */
[----:B------:R-:W-:-:S02]  /*16e0*/  ISETP.GT.AND P1, PT, R16, R217, PT ;  /* 0x000000d91000720c */ /* 0x000fc40003f24270 */
[----:B------:R-:W-:Y:S02]  /*16f0*/  LEA.HI.X R239, R28, UR7, R6, 0x1, P0 ;  /* 0x000000071cef7c11 */ /* 0x000fe400080f0c06 */
[----:B------:R-:W-:Y:S02]  /*1700*/  IADD3 R6, P0, PT, R207, 0x20, RZ ;  /* 0x00000020cf067810 */ /* 0x000fe40007f1e0ff */
[----:B------:R-:W-:-:S03]  /*1710*/  SHF.L.U64.HI R5, R4, 0x5, R5 ;  /* 0x0000000504057819 */ /* 0x000fc60000010205 */
        /* <DEDUP_REMOVED lines=13> */
.L_x_1647:
[----:B------:R-:W1:Y:S01]  /*17f0*/  LDCU.64 UR8, c[0x0][0x5c0] ;  /* 0x0000b800ff0877ac */ /* 0x000e620008000a00 */
[----:B------:R-:W-:-:S05]  /*1800*/  IADD3 R0, PT, PT, R232, R235, RZ ;  /* 0x000000ebe8007210 */ /* 0x000fca0007ffe0ff */
[C---:B-1----:R-:W-:Y:S02]  /*1810*/  IMAD R3, R0.reuse, UR9, RZ ;  /* 0x0000000900037c24 */ /* 0x042fe4000f8e02ff */
[----:B------:R-:W-:-:S05]  /*1820*/  IMAD.WIDE.U32 R4, R0, UR8, RZ ;  /* 0x0000000800047c25 */ /* 0x000fca000f8e00ff */
[----:B------:R-:W-:Y:S02]  /*1830*/  IADD3 R0, PT, PT, R5, R3, RZ ;  /* 0x0000000305007210 */ /* 0x000fe40007ffe0ff */
.L_x_1648:
        /* <DEDUP_REMOVED lines=12> */
.L_x_1649:
[----:B------:R-:W1:Y:S01]  /*1900*/  LDCU.64 UR6, c[0x0][0x5c8] ;  /* 0x0000b900ff0677ac */ /* 0x000e620008000a00 */
[----:B------:R-:W-:-:S05]  /*1910*/  IADD3 R232, PT, PT, R232, R235, RZ ;  /* 0x000000ebe8e87210 */ /* 0x000fca0007ffe0ff */
[C---:B-1----:R-:W-:Y:S02]  /*1920*/  IMAD R5, R232.reuse, UR7, RZ ;  /* 0x00000007e8057c24 */ /* 0x042fe4000f8e02ff */
[----:B------:R-:W-:-:S05]  /*1930*/  IMAD.WIDE.U32 R232, R232, UR6, RZ ;  /* 0x00000006e8e87c25 */ /* 0x000fca000f8e00ff */
[----:B------:R-:W-:Y:S02]  /*1940*/  IADD3 R5, PT, PT, R233, R5, RZ ;  /* 0x00000005e9057210 */ /* 0x000fe40007ffe0ff */
[----:B------:R-:W-:Y:S02]  /*1950*/  MOV R8, R232 ;  /* 0x000000e800087202 */ /* 0x000fe40000000f00 */
.L_x_1650:
[----:B------:R-:W1:Y:S01]  /*1960*/  LDCU.64 UR4, c[0x0][0x5d8] ;  /* 0x0000bb00ff0477ac */ /* 0x000e620008000a00 */
[----:B------:R-:W-:Y:S01]  /*1970*/  IMAD.WIDE.U32 R10, R220, UR8, R18 ;  /* 0x00000008dc0a7c25 */ /* 0x000fe2000f8e0012 */
[----:B------:R-:W-:Y:S03]  /*1980*/  BSSY.RECONVERGENT B0, `(.L_x_1651) ;  /* 0x0000019000007945 */ /* 0x000fe60003800200 */
[----:B------:R-:W-:Y:S01]  /*1990*/  IMAD R3, R9, UR8, RZ ;  /* 0x0000000809037c24 */ /* 0x000fe2000f8e02ff */
[----:B------:R-:W-:Y:S02]  /*19a0*/  IADD3 R10, P0, PT, R4, R10, RZ ;  /* 0x0000000a040a7210 */ /* 0x000fe40007f1e0ff */
[C---:B------:R-:W-:Y:S01]  /*19b0*/  IADD3 R4, PT, PT, -R220.reuse, R231, RZ ;  /* 0x000000e7dc047210 */ /* 0x040fe20007ffe1ff */
[----:B------:R-:W-:-:S03]  /*19c0*/  IMAD R3, R220, UR9, R3 ;  /* 0x00000009dc037c24 */ /* 0x000fc6000f8e0203 */
[-C--:B------:R-:W-:Y:S02]  /*19d0*/  ISETP.GE.AND P5, PT, R207, R4.reuse, PT ;  /* 0x00000004cf00720c */ /* 0x080fe40003fa6270 */
[----:B------:R-:W-:Y:S02]  /*19e0*/  IADD3.X R11, PT, PT, R0, R11, R3, P0, !PT ;  /* 0x0000000b000b7210 */ /* 0x000fe400007fe403 */
[----:B------:R-:W-:Y:S01]  /*19f0*/  ISETP.GE.AND P4, PT, R199, R4, PT ;  /* 0x00000004c700720c */ /* 0x000fe20003f86270 */
[----:B-1----:R-:W-:-:S04]  /*1a00*/  IMAD.WIDE.U32 R10, R197, UR4, R10 ;  /* 0x00000004c50a7c25 */ /* 0x002fc8000f8e000a */
[----:B------:R-:W-:-:S04]  /*1a10*/  IMAD R3, R197, UR5, R11 ;  /* 0x00000005c5037c24 */ /* 0x000fc8000f8e020b */
[----:B------:R-:W-:Y:S05]  /*1a20*/  @P5 BRA `(.L_x_1652) ;  /* 0x0000000000385947 */ /* 0x000fea0003800000 */
        /* <DEDUP_REMOVED lines=14> */
.L_x_1652:
[----:B------:R-:W-:Y:S05]  /*1b10*/  BSYNC.RECONVERGENT B0 ;  /* 0x0000000000007941 */ /* 0x000fea0003800200 */
.L_x_1651:
        /* <DEDUP_REMOVED lines=17> */
.L_x_1654:
[----:B------:R-:W-:Y:S05]  /*1c30*/  BSYNC.RECONVERGENT B0 ;  /* 0x0000000000007941 */ /* 0x000fea0003800200 */
.L_x_1653:
        /* <DEDUP_REMOVED lines=24> */
.L_x_1656:
[----:B------:R-:W-:Y:S05]  /*1dc0*/  BSYNC.RECONVERGENT B0 ;  /* 0x0000000000007941 */ /* 0x000fea0003800200 */
.L_x_1655:
        /* <DEDUP_REMOVED lines=18> */
.L_x_1646:
        /* <DEDUP_REMOVED lines=28> */
.L_x_1660:
[----:B------:R2:W-:Y:S01]  /*20b0*/  STS.128 [R215+0x10000], RZ ;  /* 0x010000ffd7007388 */ /* 0x0005e20000000c00 */
[----:B------:R-:W-:Y:S05]  /*20c0*/  BRA `(.L_x_1661) ;  /* 0x00000000000c7947 */ /* 0x000fea0003800000 */
.L_x_1659:
[----:B------:R1:W-:Y:S04]  /*20d0*/  STS.128 [R215+0xc000], RZ ;  /* 0x00c000ffd7007388 */ /* 0x0003e80000000c00 */
[----:B------:R1:W-:Y:S04]  /*20e0*/  STS.128 [R215+0xe000], RZ ;  /* 0x00e000ffd7007388 */ /* 0x0003e80000000c00 */
[----:B------:R1:W-:Y:S02]  /*20f0*/  STS.128 [R215+0x10000], RZ ;  /* 0x010000ffd7007388 */ /* 0x0003e40000000c00 */
.L_x_1661:
[----:B------:R-:W-:Y:S05]  /*2100*/  BSYNC.RECONVERGENT B0 ;  /* 0x0000000000007941 */ /* 0x000fea0003800200 */
.L_x_1658:
        /* <DEDUP_REMOVED lines=28> */
.L_x_1664:
[----:B------:R1:W-:Y:S02]  /*22d0*/  STS.128 [R215+0x11000], RZ ;  /* 0x011000ffd7007388 */ /* 0x0003e40000000c00 */
.L_x_1663:
[----:B------:R-:W-:Y:S05]  /*22e0*/  BSYNC.RECONVERGENT B0 ;  /* 0x0000000000007941 */ /* 0x000fea0003800200 */
.L_x_1662:
        /* <DEDUP_REMOVED lines=23> */
.L_x_1667:
[----:B------:R1:W-:Y:S01]  /*2460*/  STS.128 [R229+0x4000], RZ ;  /* 0x004000ffe5007388 */ /* 0x0003e20000000c00 */
[----:B------:R-:W-:Y:S05]  /*2470*/  BRA `(.L_x_1668) ;  /* 0x00000000000c7947 */ /* 0x000fea0003800000 */
.L_x_1666:
[----:B------:R1:W-:Y:S04]  /*2480*/  STS.128 [R229], RZ ;  /* 0x000000ffe5007388 */ /* 0x0003e80000000c00 */
[----:B------:R1:W-:Y:S04]  /*2490*/  STS.128 [R229+0x2000], RZ ;  /* 0x002000ffe5007388 */ /* 0x0003e80000000c00 */
[----:B------:R1:W-:Y:S02]  /*24a0*/  STS.128 [R229+0x4000], RZ ;  /* 0x004000ffe5007388 */ /* 0x0003e40000000c00 */
.L_x_1668:
[----:B------:R-:W-:Y:S05]  /*24b0*/  BSYNC.RECONVERGENT B0 ;  /* 0x0000000000007941 */ /* 0x000fea0003800200 */
.L_x_1665:
        /* <DEDUP_REMOVED lines=27> */
.L_x_1671:
[----:B------:R1:W-:Y:S02]  /*2670*/  STS.128 [R229+0x5000], RZ ;  /* 0x005000ffe5007388 */ /* 0x0003e40000000c00 */
.L_x_1670:
[----:B------:R-:W-:Y:S05]  /*2680*/  BSYNC.RECONVERGENT B0 ;  /* 0x0000000000007941 */ /* 0x000fea0003800200 */
.L_x_1669:
        /* <DEDUP_REMOVED lines=49> */
.L_x_1674:
[----:B------:R2:W-:Y:S01]  /*29a0*/  STS.128 [R215+0x16000], RZ ;  /* 0x016000ffd7007388 */ /* 0x0005e20000000c00 */
[----:B------:R-:W-:Y:S05]  /*29b0*/  BRA `(.L_x_1675) ;  /* 0x00000000000c7947 */ /* 0x000fea0003800000 */
.L_x_1673:
[----:B------:R1:W-:Y:S04]  /*29c0*/  STS.128 [R215+0x12000], RZ ;  /* 0x012000ffd7007388 */ /* 0x0003e80000000c00 */
[----:B------:R1:W-:Y:S04]  /*29d0*/  STS.128 [R215+0x14000], RZ ;  /* 0x014000ffd7007388 */ /* 0x0003e80000000c00 */
[----:B------:R1:W-:Y:S02]  /*29e0*/  STS.128 [R215+0x16000], RZ ;  /* 0x016000ffd7007388 */ /* 0x0003e40000000c00 */
.L_x_1675:
[----:B------:R-:W-:Y:S05]  /*29f0*/  BSYNC.RECONVERGENT B0 ;  /* 0x0000000000007941 */ /* 0x000fea0003800200 */
.L_x_1672:
        /* <DEDUP_REMOVED lines=34> */
.L_x_1678:
[----:B------:R3:W-:Y:S02]  /*2c20*/  STS.128 [R215+0x17000], RZ ;  /* 0x017000ffd7007388 */ /* 0x0007e40000000c00 */
.L_x_1677:
[----:B------:R-:W-:Y:S05]  /*2c30*/  BSYNC.RECONVERGENT B0 ;  /* 0x0000000000007941 */ /* 0x000fea0003800200 */
.L_x_1676:
        /* <DEDUP_REMOVED lines=38> */
.L_x_1681:
[----:B------:R3:W-:Y:S01]  /*2ea0*/  STS.128 [R215+0x1c000], RZ ;  /* 0x01c000ffd7007388 */ /* 0x0007e20000000c00 */
[----:B------:R-:W-:Y:S05]  /*2eb0*/  BRA `(.L_x_1682) ;  /* 0x00000000000c7947 */ /* 0x000fea0003800000 */
.L_x_1680:
[----:B------:R2:W-:Y:S04]  /*2ec0*/  STS.128 [R215+0x18000], RZ ;  /* 0x018000ffd7007388 */ /* 0x0005e80000000c00 */
[----:B------:R2:W-:Y:S04]  /*2ed0*/  STS.128 [R215+0x1a000], RZ ;  /* 0x01a000ffd7007388 */ /* 0x0005e80000000c00 */
[----:B------:R2:W-:Y:S02]  /*2ee0*/  STS.128 [R215+0x1c000], RZ ;  /* 0x01c000ffd7007388 */ /* 0x0005e40000000c00 */
.L_x_1682:
[----:B------:R-:W-:Y:S05]  /*2ef0*/  BSYNC.RECONVERGENT B0 ;  /* 0x0000000000007941 */ /* 0x000fea0003800200 */
.L_x_1679:
        /* <DEDUP_REMOVED lines=33> */
.L_x_1685:
[----:B------:R4:W-:Y:S02]  /*3110*/  STS.128 [R215+0x1d000], RZ ;  /* 0x01d000ffd7007388 */ /* 0x0009e40000000c00 */
.L_x_1684:
[----:B------:R-:W-:Y:S05]  /*3120*/  BSYNC.RECONVERGENT B0 ;  /* 0x0000000000007941 */ /* 0x000fea0003800200 */
.L_x_1683:
[----:B------:R-:W0:Y:S01]  /*3130*/  LDGDEPBAR ;  /* 0x00000000000079af */ /* 0x000e220000000000 */
[----:B------:R-:W1:Y:S01]  /*3140*/  LDC.64 R200, c[0x0][0x508] ;  /* 0x00014200ffc87b82 */ /* 0x000e620000000a00 */
[----:B------:R-:W2:Y:S01]  /*3150*/  LDCU UR4, c[0x0][0x590] ;  /* 0x0000b200ff0477ac */ /* 0x000ea20008000800 */
[--C-:B------:R-:W-:Y:S01]  /*3160*/  IMAD.IADD R186, R196, 0x1, R187.reuse ;  /* 0x00000001c4ba7824 */ /* 0x100fe200078e02bb */
[----:B------:R-:W-:Y:S01]  /*3170*/  CS2R R142, SRZ ;  /* 0x00000000008e7805 */ /* 0x000fe2000001ff00 */
[----:B---34-:R-:W-:Y:S01]  /*3180*/  IMAD.IADD R2, R192, 0x1, R187 ;  /* 0x00000001c0027824 */ /* 0x018fe200078e02bb */
[----:B------:R-:W-:Y:S01]  /*3190*/  CS2R R140, SRZ ;  /* 0x00000000008c7805 */ /* 0x000fe2000001ff00 */
[--C-:B------:R-:W-:Y:S01]  /*31a0*/  IMAD.IADD R190, R198, 0x1, R188.reuse ;  /* 0x00000001c6be7824 */ /* 0x100fe200078e02bc */
[----:B------:R-:W-:Y:S01]  /*31b0*/  CS2R R146, SRZ ;  /* 0x0000000000927805 */ /* 0x000fe2000001ff00 */
[----:B------:R-:W-:Y:S01]  /*31c0*/  IMAD.IADD R188, R191, 0x1, R188 ;  /* 0x00000001bfbc7824 */ /* 0x000fe200078e02bc */
[----:B------:R-:W-:Y:S01]  /*31d0*/  CS2R R144, SRZ ;  /* 0x0000000000907805 */ /* 0x000fe2000001ff00 */
[----:B------:R-:W-:Y:S01]  /*31e0*/  IMAD.MOV.U32 R226, RZ, RZ, R229 ;  /* 0x000000ffffe27224 */ /* 0x000fe200078e00e5 */
[----:B------:R-:W-:Y:S01]  /*31f0*/  CS2R R138, SRZ ;  /* 0x00000000008a7805 */ /* 0x000fe2000001ff00 */
[--C-:B------:R-:W-:Y:S01]  /*3200*/  IMAD.IADD R184, R196, 0x1, R189.reuse ;  /* 0x00000001c4b87824 */ /* 0x100fe200078e02bd */
        /* <DEDUP_REMOVED lines=44> */
[C---:B------:R-:W-:Y:S01]  /*34d0*/  IMAD.IADD R185, R189.reuse, 0x1, R186 ;  /* 0x00000001bdb97824 */ /* 0x040fe200078e02ba */
[----:B------:R-:W3:Y:S01]  /*34e0*/  LDCU UR5, c[0x0][0x440] ;  /* 0x00008800ff0577ac */ /* 0x000ee20008000800 */
[----:B------:R-:W-:Y:S01]  /*34f0*/  IMAD.IADD R0, R189, 0x1, R2 ;  /* 0x00000001bd007824 */ /* 0x000fe200078e0202 */
[----:B------:R-:W4:Y:S01]  /*3500*/  LDCU UR6, c[0x0][0x3e0] ;  /* 0x00007c00ff0677ac */ /* 0x000f220008000800 */
[----:B------:R-:W1:Y:S01]  /*3510*/  LDCU UR7, c[0x0][0x45c] ;  /* 0x00008b80ff0777ac */ /* 0x000e620008000800 */
[----:B--2---:R-:W-:-:S12]  /*3520*/  USHF.L.U32 UR4, UR4, 0x6, URZ ;  /* 0x0000000604047899 */ /* 0x004fd800080006ff */
.L_x_1690:
[----:B------:R-:W0:Y:S01]  /*3530*/  LDGDEPBAR ;  /* 0x00000000000079af */ /* 0x000e220000000000 */
[C---:B------:R-:W-:Y:S02]  /*3540*/  IADD3 R149, PT, PT, R190.reuse, R189, RZ ;  /* 0x000000bdbe957210 */ /* 0x040fe40007ffe0ff */
[----:B------:R-:W-:Y:S02]  /*3550*/  IADD3 R150, PT, PT, R190, R187, RZ ;  /* 0x000000bbbe967210 */ /* 0x000fe40007ffe0ff */
[----:B------:R-:W-:Y:S02]  /*3560*/  LEA R154, P0, R203, R224, 0x2 ;  /* 0x000000e0cb9a7211 */ /* 0x000fe400078010ff */
[----:B------:R-:W-:Y:S02]  /*3570*/  IADD3 R148, PT, PT, R189, R150, RZ ;  /* 0x00000096bd947210 */ /* 0x000fe40007ffe0ff */
[----:B------:R-:W-:Y:S02]  /*3580*/  LEA.HI.X R155, R203, R225, RZ, 0x2, P0 ;  /* 0x000000e1cb9b7211 */ /* 0x000fe400000f14ff */
[----:B------:R-:W-:Y:S02]  /*3590*/  SHF.L.U32 R170, R230, 0x6, RZ ;  /* 0x00000006e6aa7819 */ /* 0x000fe400000006ff */
[----:B-1----:R-:W-:Y:S04]  /*35a0*/  IADD3 R169, PT, PT, R219, -R200, -R231 ;  /* 0x800000c8dba97210 */ /* 0x002fe80007ffe8e7 */
[----:B------:R-:W-:Y:S01]  /*35b0*/  ISETP.GE.AND P0, PT, R170, R169, PT ;  /* 0x000000a9aa00720c */ /* 0x000fe20003f06270 */
        /* <DEDUP_REMOVED lines=9> */
[----:B------:R-:W4:Y:S05]  /*3650*/  LDSM.16.M88.4 R96, [R186] ;  /* 0x00000000ba60783b */ /* 0x000f2a0000000200 */
[----:B-----5:R-:W5:Y:S05]  /*3660*/  LDG.E R152, desc[UR18][R154.64] ;  /* 0x000000129a987981 */ /* 0x020f6a000c1e1900 */
[----:B------:R4:W5:Y:S01]  /*3670*/  LDG.E R151, desc[UR18][R154.64+0x20] ;  /* 0x000020129a977981 */ /* 0x000962000c1e1900 */
        /* <DEDUP_REMOVED lines=74> */
[-C--:B------:R-:W-:Y:S01]  /*3b20*/  FMUL.FTZ R153, R4, R201.reuse ;  /* 0x000000c904997220 */ /* 0x080fe20000410000 */
[-C--:B------:R-:W-:Y:S01]  /*3b30*/  FMUL.FTZ R154, R5, R201.reuse ;  /* 0x000000c9059a7220 */ /* 0x080fe20000410000 */
[-C--:B------:R-:W-:Y:S01]  /*3b40*/  FMUL.FTZ R155, R6, R201.reuse ;  /* 0x000000c9069b7220 */ /* 0x080fe20000410000 */
[-C--:B------:R-:W-:Y:S03]  /*3b50*/  FMUL.FTZ R156, R7, R201.reuse ;  /* 0x000000c9079c7220 */ /* 0x080fe60000410000 */
[----:B------:R-:W2:Y:S02]  /*3b60*/  MUFU.TANH R153, R153 ;  /* 0x0000009900997308 */ /* 0x000ea40000002400 */
[-C--:B------:R-:W-:Y:S01]  /*3b70*/  FMUL.FTZ R157, R8, R201.reuse ;  /* 0x000000c9089d7220 */ /* 0x080fe20000410000 */
[-C--:B------:R-:W-:Y:S01]  /*3b80*/  FMUL.FTZ R158, R9, R201.reuse ;  /* 0x000000c9099e7220 */ /* 0x080fe20000410000 */
[-C--:B------:R-:W-:Y:S01]  /*3b90*/  FMUL.FTZ R159, R10, R201.reuse ;  /* 0x000000c90a9f7220 */ /* 0x080fe20000410000 */
[-C--:B------:R-:W-:Y:S05]  /*3ba0*/  FMUL.FTZ R160, R11, R201.reuse ;  /* 0x000000c90ba07220 */ /* 0x080fea0000410000 */
[----:B------:R-:W3:Y:S01]  /*3bb0*/  MUFU.TANH R154, R154 ;  /* 0x0000009a009a7308 */ /* 0x000ee20000002400 */
[C---:B-1----:R-:W-:Y:S09]  /*3bc0*/  HMMA.16816.F32 R12, R92.reuse, R68, R12 ;  /* 0x000000445c0c723c */ /* 0x042ff2000000180c */
[----:B------:R-:W1:Y:S01]  /*3bd0*/  MUFU.TANH R155, R155 ;  /* 0x0000009b009b7308 */ /* 0x000e620000002400 */
[----:B------:R-:W-:Y:S09]  /*3be0*/  HMMA.16816.F32 R16, R92, R70, R16 ;  /* 0x000000465c10723c */ /* 0x000ff20000001810 */
[----:B------:R-:W4:Y:S01]  /*3bf0*/  MUFU.TANH R156, R156 ;  /* 0x0000009c009c7308 */ /* 0x000f220000002400 */
[-C--:B------:R-:W-:Y:S01]  /*3c00*/  FMUL.FTZ R161, R12, R201.reuse ;  /* 0x000000c90ca17220 */ /* 0x080fe20000410000 */
[-C--:B------:R-:W-:Y:S01]  /*3c10*/  FMUL.FTZ R162, R13, R201.reuse ;  /* 0x000000c90da27220 */ /* 0x080fe20000410000 */
[-C--:B------:R-:W-:Y:S01]  /*3c20*/  FMUL.FTZ R163, R14, R201.reuse ;  /* 0x000000c90ea37220 */ /* 0x080fe20000410000 */
[-C--:B------:R-:W-:Y:S06]  /*3c30*/  FMUL.FTZ R164, R15, R201.reuse ;  /* 0x000000c90fa47220 */ /* 0x080fec0000410000 */
[----:B------:R-:W1:Y:S01]  /*3c40*/  MUFU.TANH R157, R157 ;  /* 0x0000009d009d7308 */ /* 0x000e620000002400 */
[-C--:B------:R-:W-:Y:S01]  /*3c50*/  FMUL.FTZ R165, R16, R201.reuse ;  /* 0x000000c910a57220 */ /* 0x080fe20000410000 */
[-C--:B------:R-:W-:Y:S01]  /*3c60*/  FMUL.FTZ R166, R17, R201.reuse ;  /* 0x000000c911a67220 */ /* 0x080fe20000410000 */
[-C--:B------:R-:W-:Y:S01]  /*3c70*/  FMUL.FTZ R167, R18, R201.reuse ;  /* 0x000000c912a77220 */ /* 0x080fe20000410000 */
[----:B------:R-:W-:Y:S06]  /*3c80*/  FMUL.FTZ R168, R19, R201 ;  /* 0x000000c913a87220 */ /* 0x000fec0000410000 */
[----:B------:R-:W1:Y:S10]  /*3c90*/  MUFU.TANH R158, R158 ;  /* 0x0000009e009e7308 */ /* 0x000e740000002400 */
        /* <DEDUP_REMOVED lines=9> */
[----:B------:R-:W1:Y:S01]  /*3d30*/  MUFU.TANH R168, R168 ;  /* 0x000000a800a87308 */ /* 0x000e620000002400 */
[----:B--234-:R-:W-:Y:S05]  /*3d40*/  @!P0 BRA `(.L_x_1686) ;  /* 0x0000000000608947 */ /* 0x01cfea0003800000 */
[----:B-1----:R-:W-:Y:S01]  /*3d50*/  MOV R11, R165 ;  /* 0x000000a5000b7202 */ /* 0x002fe20000000f00 */
[----:B------:R-:W1:Y:S01]  /*3d60*/  LDC R4, c[0x0][0x504] ;  /* 0x00014100ff047b82 */ /* 0x000e620000000800 */
[----:B------:R-:W-:Y:S01]  /*3d70*/  MOV R15, R163 ;  /* 0x000000a3000f7202 */ /* 0x000fe20000000f00 */
[----:B------:R-:W-:Y:S01]  /*3d80*/  VIADD R6, R220, 0x40 ;  /* 0x00000040dc067836 */ /* 0x000fe20000000000 */
[----:B------:R-:W-:Y:S01]  /*3d90*/  MOV R19, R161 ;  /* 0x000000a100137202 */ /* 0x000fe20000000f00 */
[----:B------:R-:W-:Y:S01]  /*3da0*/  VIADD R7, R170, 0x40 ;  /* 0x00000040aa077836 */ /* 0x000fe20000000000 */
[----:B------:R-:W-:Y:S01]  /*3db0*/  MOV R75, R159 ;  /* 0x0000009f004b7202 */ /* 0x000fe20000000f00 */
[----:B------:R-:W-:Y:S01]  /*3dc0*/  IMAD.MOV.U32 R5, RZ, RZ, R168 ;  /* 0x000000ffff057224 */ /* 0x000fe200078e00a8 */
[----:B------:R-:W-:Y:S01]  /*3dd0*/  ISETP.LT.AND P0, PT, R6, R231, PT ;  /* 0x000000e70600720c */ /* 0x000fe20003f01270 */
[----:B------:R-:W-:Y:S01]  /*3de0*/  IMAD.MOV.U32 R9, RZ, RZ, R166 ;  /* 0x000000ffff097224 */ /* 0x000fe200078e00a6 */
[----:B------:R-:W-:Y:S01]  /*3df0*/  MOV R79, R157 ;  /* 0x0000009d004f7202 */ /* 0x000fe20000000f00 */
[----:B------:R-:W-:Y:S01]  /*3e00*/  IMAD.MOV.U32 R13, RZ, RZ, R164 ;  /* 0x000000ffff0d7224 */ /* 0x000fe200078e00a4 */
[----:B------:R-:W-:Y:S01]  /*3e10*/  MOV R83, R155 ;  /* 0x0000009b00537202 */ /* 0x000fe20000000f00 */
[----:B------:R-:W-:Y:S01]  /*3e20*/  IMAD.MOV.U32 R17, RZ, RZ, R162 ;  /* 0x000000ffff117224 */ /* 0x000fe200078e00a2 */
[----:B------:R-:W-:Y:S01]  /*3e30*/  MOV R87, R153 ;  /* 0x0000009900577202 */ /* 0x000fe20000000f00 */
[----:B------:R-:W-:Y:S02]  /*3e40*/  IMAD.MOV.U32 R73, RZ, RZ, R160 ;  /* 0x000000ffff497224 */ /* 0x000fe400078e00a0 */
[----:B------:R-:W-:Y:S02]  /*3e50*/  IMAD.MOV.U32 R77, RZ, RZ, R158 ;  /* 0x000000ffff4d7224 */ /* 0x000fe400078e009e */
[----:B------:R-:W-:Y:S02]  /*3e60*/  IMAD.MOV.U32 R81, RZ, RZ, R156 ;  /* 0x000000ffff517224 */ /* 0x000fe400078e009c */
[----:B------:R-:W-:Y:S01]  /*3e70*/  IMAD.MOV.U32 R85, RZ, RZ, R154 ;  /* 0x000000ffff557224 */ /* 0x000fe200078e009a */
[----:B-1----:R-:W-:Y:S04]  /*3e80*/  IADD3 R4, PT, PT, R219, R4, -R231 ;  /* 0x00000004db047210 */ /* 0x002fe80007ffe8e7 */
[----:B------:R-:W-:Y:S04]  /*3e90*/  IADD3 R4, PT, PT, R4, -0x40, RZ ;  /* 0xffffffc004047810 */ /* 0x000fe80007ffe0ff */
[----:B------:R-:W-:Y:S02]  /*3ea0*/  ISETP.GE.AND P1, PT, R7, R4, PT ;  /* 0x000000040700720c */ /* 0x000fe40003f26270 */
[----:B------:R-:W-:Y:S11]  /*3eb0*/  MOV R7, R167 ;  /* 0x000000a700077202 */ /* 0x000ff60000000f00 */
[----:B------:R-:W-:Y:S05]  /*3ec0*/  @!P1 BRA P0, `(.L_x_1687) ;  /* 0x00000004005c9947 */ /* 0x000fea0000000000 */
.L_x_1686:
[----:B------:R-:W-:Y:S01]  /*3ed0*/  IADD3 R7, PT, PT, R231, R200, -R233 ;  /* 0x000000c8e7077210 */ /* 0x000fe20007ffe8e9 */
[----:B------:R-:W2:Y:S01]  /*3ee0*/  LDC R6, c[0x0][0x504] ;  /* 0x00014100ff067b82 */ /* 0x000ea20000000800 */
[----:B------:R-:W3:Y:S01]  /*3ef0*/  S2R R5, SR_TID.X ;  /* 0x0000000000057919 */ /* 0x000ee20000002100 */
[----:B------:R-:W-:Y:S04]  /*3f00*/  IMAD.IADD R170, R203, 0x1, R170 ;  /* 0x00000001cbaa7824 */ /* 0x000fe800078e02aa */
[----:B------:R-:W-:Y:S01]  /*3f10*/  IMAD.IADD R8, R170, 0x1, R7 ;  /* 0x00000001aa087824 */ /* 0x000fe200078e0207 */
[----:B--2---:R-:W-:Y:S04]  /*3f20*/  IADD3 R9, PT, PT, R231, -R6, -R233 ;  /* 0x80000006e7097210 */ /* 0x004fe80007ffe8e9 */
[----:B------:R-:W-:Y:S01]  /*3f30*/  VIADDMNMX R6, R8, 0x1, R231, PT ;  /* 0x0000000108067846 */ /* 0x000fe200038001e7 */
[----:B------:R-:W-:Y:S02]  /*3f40*/  IMAD.IADD R170, R170, 0x1, R9 ;  /* 0x00000001aaaa7824 */ /* 0x000fe400078e0209 */
[----:B---3--:R-:W-:Y:S01]  /*3f50*/  IMAD.SHL.U32 R4, R5, 0x2, RZ ;  /* 0x0000000205047824 */ /* 0x008fe200078e00ff */
[----:B------:R-:W-:Y:S02]  /*3f60*/  SHF.R.U32.HI R5, RZ, 0x2, R5 ;  /* 0x00000002ff057819 */ /* 0x000fe40000011605 */
[----:B------:R-:W-:Y:S02]  /*3f70*/  VIMNMX R10, PT, PT, RZ, R170, !PT ;  /* 0x000000aaff0a7248 */ /* 0x000fe40007fe0100 */
[----:B------:R-:W-:Y:S04]  /*3f80*/  LOP3.LUT R4, R4, 0x6, RZ, 0xc0, !PT ;  /* 0x0000000604047812 */ /* 0x000fe800078ec0ff */
        /* <DEDUP_REMOVED lines=12> */
[----:B------:R-:W-:Y:S01]  /*4050*/  VIADD R89, R69, 0x11 ;  /* 0x0000001145597836 */ /* 0x000fe20000000000 */
[----:B------:R-:W-:Y:S01]  /*4060*/  FSEL R87, R153, -INF , P3 ;  /* 0xff80000099577808 */ /* 0x000fe20001800000 */
[----:B------:R-:W-:Y:S01]  /*4070*/  VIADD R71, R69, 0x18 ;  /* 0x0000001845477836 */ /* 0x000fe20000000000 */
[----:B-1----:R-:W-:Y:S01]  /*4080*/  FSEL R83, R155, -INF , P2 ;  /* 0xff8000009b537808 */ /* 0x002fe20001000000 */
[----:B------:R-:W-:Y:S01]  /*4090*/  VIADD R69, R69, 0x19 ;  /* 0x0000001945457836 */ /* 0x000fe20000000000 */
        /* <DEDUP_REMOVED lines=58> */
.L_x_1687:
[C---:B------:R-:W-:Y:S01]  /*4440*/  FMUL.FTZ R6, R228.reuse, 1.4426950216293334961 ;  /* 0x3fb8aa3be4067820 */ /* 0x040fe20000410000 */
[----:B------:R-:W-:Y:S01]  /*4450*/  FSETP.NEU.FTZ.AND P0, PT, R228, -INF , PT ;  /* 0xff800000e400780b */ /* 0x000fe20003f1d000 */
[C---:B------:R-:W-:Y:S01]  /*4460*/  FMUL.FTZ R4, R227.reuse, 1.4426950216293334961 ;  /* 0x3fb8aa3be3047820 */ /* 0x040fe20000410000 */
[----:B------:R-:W-:Y:S01]  /*4470*/  IADD3 R149, PT, PT, R198, R189, RZ ;  /* 0x000000bdc6957210 */ /* 0x000fe20007ffe0ff */
[----:B------:R-:W-:Y:S01]  /*4480*/  FFMA.FTZ R154, -R154, R154, 1 ;  /* 0x3f8000009a9a7423 */ /* 0x000fe2000001019a */
[----:B------:R-:W-:Y:S01]  /*4490*/  FSEL R6, R6, RZ, P0 ;  /* 0x000000ff06067208 */ /* 0x000fe20000000000 */
[----:B------:R-:W-:Y:S01]  /*44a0*/  FFMA.FTZ R156, -R156, R156, 1 ;  /* 0x3f8000009c9c7423 */ /* 0x000fe2000001019c */
[----:B------:R-:W-:Y:S01]  /*44b0*/  FSETP.NEU.FTZ.AND P0, PT, R227, -INF , PT ;  /* 0xff800000e300780b */ /* 0x000fe20003f1d000 */
[----:B------:R-:W-:Y:S01]  /*44c0*/  FFMA.FTZ R158, -R158, R158, 1 ;  /* 0x3f8000009e9e7423 */ /* 0x000fe2000001019e */
[----:B------:R-:W-:Y:S01]  /*44d0*/  IADD3 R150, PT, PT, R198, R187, RZ ;  /* 0x000000bbc6967210 */ /* 0x000fe20007ffe0ff */
        /* <DEDUP_REMOVED lines=19> */
[----:B------:R-:W-:Y:S01]  /*4610*/  IADD3 R148, PT, PT, R189, R150, RZ ;  /* 0x00000096bd947210 */ /* 0x000fe20007ffe0ff */
[----:B------:R-:W-:Y:S01]  /*4620*/  FFMA.FTZ R162, -R162, R162, 1 ;  /* 0x3f800000a2a27423 */ /* 0x000fe200000101a2 */
[----:B------:R-:W-:Y:S01]  /*4630*/  ISETP.GT.AND P4, PT, R230, R217, PT ;  /* 0x000000d9e600720c */ /* 0x000fe20003f84270 */
[----:B------:R-:W-:Y:S01]  /*4640*/  FFMA.FTZ R164, -R164, R164, 1 ;  /* 0x3f800000a4a47423 */ /* 0x000fe200000101a4 */
[----:B------:R-:W-:Y:S01]  /*4650*/  FFMA.FTZ R160, -R160, R160, 1 ;  /* 0x3f800000a0a07423 */ /* 0x000fe200000101a0 */
[----:B------:R-:W-:Y:S01]  /*4660*/  FFMA.FTZ R166, -R166, R166, 1 ;  /* 0x3f800000a6a67423 */ /* 0x000fe200000101a6 */
[----:B------:R-:W-:Y:S03]  /*4670*/  FFMA.FTZ R168, -R168, R168, 1 ;  /* 0x3f800000a8a87423 */ /* 0x000fe600000101a8 */
        /* <DEDUP_REMOVED lines=114> */
[----:B------:R-:W-:Y:S01]  /*4da0*/  FADD.FTZ R4, -R152, R5 ;  /* 0x0000000598047221 */ /* 0x000fe20000010100 */
[C---:B------:R-:W-:Y:S01]  /*4db0*/  FADD.FTZ R5, -R151.reuse, R6 ;  /* 0x0000000697057221 */ /* 0x040fe20000010100 */
[C---:B------:R-:W-:Y:S01]  /*4dc0*/  FADD.FTZ R6, -R151.reuse, R7 ;  /* 0x0000000797067221 */ /* 0x040fe20000010100 */
[----:B------:R-:W-:Y:S01]  /*4dd0*/  FMUL.FTZ R73, R156, R201 ;  /* 0x000000c99c497220 */ /* 0x000fe20000410000 */
[----:B------:R-:W-:Y:S03]  /*4de0*/  HMMA.16816.F32 R16, R84, R74, R16 ;  /* 0x0000004a5410723c */ /* 0x000fe60000001810 */
[C---:B------:R-:W-:Y:S01]  /*4df0*/  FADD.FTZ R7, -R152.reuse, R8 ;  /* 0x0000000898077221 */ /* 0x040fe20000010100 */
[----:B------:R-:W-:Y:S01]  /*4e00*/  FADD.FTZ R8, -R152, R9 ;  /* 0x0000000998087221 */ /* 0x000fe20000010100 */
[C---:B------:R-:W-:Y:S01]  /*4e10*/  FADD.FTZ R9, -R151.reuse, R10 ;  /* 0x0000000a97097221 */ /* 0x040fe20000010100 */
[----:B------:R-:W-:Y:S01]  /*4e20*/  FADD.FTZ R10, -R151, R11 ;  /* 0x0000000b970a7221 */ /* 0x000fe20000010100 */
[----:B------:R-:W-:Y:S01]  /*4e30*/  FMUL.FTZ R4, R183, R4 ;  /* 0x00000004b7047220 */ /* 0x000fe20000410000 */
[----:B------:R-:W-:Y:S01]  /*4e40*/  FFMA.FTZ R74, -R155, R155, 1 ;  /* 0x3f8000009b4a7423 */ /* 0x000fe2000001019b */
[----:B------:R-:W-:Y:S01]  /*4e50*/  FMUL.FTZ R11, R154, R201 ;  /* 0x000000c99a0b7220 */ /* 0x000fe20000410000 */
[----:B------:R-:W-:Y:S01]  /*4e60*/  FMUL.FTZ R5, R182, R5 ;  /* 0x00000005b6057220 */ /* 0x000fe20000410000 */
[----:B------:R-:W-:Y:S01]  /*4e70*/  FMUL.FTZ R6, R181, R6 ;  /* 0x00000006b5067220 */ /* 0x000fe20000410000 */
[----:B------:R-:W-:Y:S01]  /*4e80*/  FMUL.FTZ R74, R74, R201 ;  /* 0x000000c94a4a7220 */ /* 0x000fe20000410000 */
[----:B------:R-:W-:Y:S01]  /*4e90*/  FMUL.FTZ R11, R4, R11 ;  /* 0x0000000b040b7220 */ /* 0x000fe20000410000 */
[----:B------:R-:W-:Y:S01]  /*4ea0*/  FADD.FTZ R4, -R152, R13 ;  /* 0x0000000d98047221 */ /* 0x000fe20000010100 */
[----:B------:R-:W-:Y:S01]  /*4eb0*/  FADD.FTZ R13, -R151, R14 ;  /* 0x0000000e970d7221 */ /* 0x000fe20000010100 */
[----:B------:R-:W-:Y:S01]  /*4ec0*/  FMUL.FTZ R8, R179, R8 ;  /* 0x00000008b3087220 */ /* 0x000fe20000410000 */
[----:B------:R-:W-:Y:S01]  /*4ed0*/  FMUL.FTZ R5, R5, R74 ;  /* 0x0000004a05057220 */ /* 0x000fe20000410000 */
[----:B------:R-:W-:Y:S01]  /*4ee0*/  FMUL.FTZ R6, R6, R73 ;  /* 0x0000004906067220 */ /* 0x000fe20000410000 */
[C---:B------:R-:W-:Y:S01]  /*4ef0*/  FADD.FTZ R14, -R151.reuse, R19 ;  /* 0x00000013970e7221 */ /* 0x040fe20000010100 */
[----:B------:R-:W-:Y:S01]  /*4f00*/  FMUL.FTZ R19, R158, R201 ;  /* 0x000000c99e137220 */ /* 0x000fe20000410000 */
[C---:B------:R-:W-:Y:S01]  /*4f10*/  FADD.FTZ R73, -R152.reuse, R12 ;  /* 0x0000000c98497221 */ /* 0x040fe20000010100 */
[----:B------:R-:W-:Y:S01]  /*4f20*/  FADD.FTZ R12, -R151, R15 ;  /* 0x0000000f970c7221 */ /* 0x000fe20000010100 */
[----:B------:R-:W-:Y:S01]  /*4f30*/  FADD.FTZ R15, -R152, R16 ;  /* 0x00000010980f7221 */ /* 0x000fe20000010100 */
[----:B------:R-:W-:Y:S01]  /*4f40*/  FMUL.FTZ R8, R8, R19 ;  /* 0x0000001308087220 */ /* 0x000fe20000410000 */
[----:B------:R-:W-:Y:S01]  /*4f50*/  F2FP.F16.F32.PACK_AB R19, R6, R5 ;  /* 0x000000050613723e */ /* 0x000fe200000000ff */
[----:B------:R-:W-:Y:S01]  /*4f60*/  FFMA.FTZ R6, -R161, R161, 1 ;  /* 0x3f800000a1067423 */ /* 0x000fe200000101a1 */
[----:B------:R-:W-:Y:S01]  /*4f70*/  FFMA.FTZ R16, -R157, R157, 1 ;  /* 0x3f8000009d107423 */ /* 0x000fe2000001019d */
[----:B------:R-:W-:Y:S01]  /*4f80*/  FMUL.FTZ R73, R178, R73 ;  /* 0x00000049b2497220 */ /* 0x000fe20000410000 */
[----:B------:R-:W-:Y:S01]  /*4f90*/  FMUL.FTZ R7, R180, R7 ;  /* 0x00000007b4077220 */ /* 0x000fe20000410000 */
[-C--:B------:R-:W-:Y:S01]  /*4fa0*/  FMUL.FTZ R6, R6, R201.reuse ;  /* 0x000000c906067220 */ /* 0x080fe20000410000 */
[----:B------:R-:W-:Y:S01]  /*4fb0*/  FMUL.FTZ R4, R177, R4 ;  /* 0x00000004b1047220 */ /* 0x000fe20000410000 */
[-C--:B------:R-:W-:Y:S01]  /*4fc0*/  FMUL.FTZ R16, R16, R201.reuse ;  /* 0x000000c910107220 */ /* 0x080fe20000410000 */
[-C--:B------:R-:W-:Y:S01]  /*4fd0*/  FMUL.FTZ R5, R162, R201.reuse ;  /* 0x000000c9a2057220 */ /* 0x080fe20000410000 */
[----:B------:R-:W-:Y:S01]  /*4fe0*/  FMUL.FTZ R6, R73, R6 ;  /* 0x0000000649067220 */ /* 0x000fe20000410000 */
[----:B------:R-:W-:Y:S01]  /*4ff0*/  FMUL.FTZ R12, R171, R12 ;  /* 0x0000000cab0c7220 */ /* 0x000fe20000410000 */
[----:B------:R-:W-:Y:S01]  /*5000*/  FMUL.FTZ R7, R7, R16 ;  /* 0x0000001007077220 */ /* 0x000fe20000410000 */
[----:B------:R-:W-:Y:S01]  /*5010*/  FMUL.FTZ R73, R164, R201 ;  /* 0x000000c9a4497220 */ /* 0x000fe20000410000 */
[----:B------:R-:W-:Y:S01]  /*5020*/  FMUL.FTZ R5, R4, R5 ;  /* 0x0000000504057220 */ /* 0x000fe20000410000 */
[----:B------:R-:W-:Y:S01]  /*5030*/  FFMA.FTZ R4, -R165, R165, 1 ;  /* 0x3f800000a5047423 */ /* 0x000fe200000101a5 */
[----:B------:R-:W-:Y:S01]  /*5040*/  FADD.FTZ R152, -R152, R17 ;  /* 0x0000001198987221 */ /* 0x000fe20000010100 */
[----:B------:R-:W-:Y:S01]  /*5050*/  FMUL.FTZ R12, R12, R73 ;  /* 0x000000490c0c7220 */ /* 0x000fe20000410000 */
[----:B------:R-:W-:Y:S01]  /*5060*/  FADD.FTZ R17, -R151, R18 ;  /* 0x0000001297117221 */ /* 0x000fe20000010100 */
[----:B------:R-:W-:Y:S01]  /*5070*/  FMUL.FTZ R15, R176, R15 ;  /* 0x0000000fb00f7220 */ /* 0x000fe20000410000 */
[----:B------:R-:W-:Y:S01]  /*5080*/  F2FP.F16.F32.PACK_AB R73, R8, R7 ;  /* 0x000000070849723e */ /* 0x000fe200000000ff */
[----:B------:R-:W-:Y:S01]  /*5090*/  FMUL.FTZ R4, R4, R201 ;  /* 0x000000c904047220 */ /* 0x000fe20000410000 */
        /* <DEDUP_REMOVED lines=8> */
[----:B------:R-:W-:Y:S01]  /*5120*/  FMUL.FTZ R72, R72, R201 ;  /* 0x000000c948487220 */ /* 0x000fe20000410000 */
[----:B------:R-:W-:Y:S01]  /*5130*/  FMUL.FTZ R13, R172, R13 ;  /* 0x0000000dac0d7220 */ /* 0x000fe20000410000 */
[-C--:B------:R-:W-:Y:S01]  /*5140*/  FMUL.FTZ R18, R18, R201.reuse ;  /* 0x000000c912127220 */ /* 0x080fe20000410000 */
[----:B------:R-:W-:Y:S01]  /*5150*/  FMUL.FTZ R75, R160, R201 ;  /* 0x000000c9a04b7220 */ /* 0x000fe20000410000 */
[----:B------:R-:W-:Y:S01]  /*5160*/  FMUL.FTZ R152, R175, R152 ;  /* 0x00000098af987220 */ /* 0x000fe20000410000 */
[----:B------:R-:W-:Y:S01]  /*5170*/  FMUL.FTZ R17, R170, R17 ;  /* 0x00000011aa117220 */ /* 0x000fe20000410000 */
[----:B------:R-:W-:Y:S01]  /*5180*/  FMUL.FTZ R14, R169, R14 ;  /* 0x0000000ea90e7220 */ /* 0x000fe20000410000 */
[-C--:B------:R-:W-:Y:S01]  /*5190*/  FMUL.FTZ R16, R16, R201.reuse ;  /* 0x000000c910107220 */ /* 0x080fe20000410000 */
[-C--:B------:R-:W-:Y:S01]  /*51a0*/  FMUL.FTZ R7, R166, R201.reuse ;  /* 0x000000c9a6077220 */ /* 0x080fe20000410000 */
[-C--:B------:R-:W-:Y:S01]  /*51b0*/  FMUL.FTZ R8, R8, R201.reuse ;  /* 0x000000c908087220 */ /* 0x080fe20000410000 */
[----:B------:R-:W-:Y:S01]  /*51c0*/  FMUL.FTZ R15, R168, R201 ;  /* 0x000000c9a80f7220 */ /* 0x000fe20000410000 */
[----:B------:R-:W-:Y:S01]  /*51d0*/  FMUL.FTZ R72, R77, R72 ;  /* 0x000000484d487220 */ /* 0x000fe20000410000 */
[----:B------:R-:W-:Y:S01]  /*51e0*/  F2FP.F16.F32.PACK_AB R77, R5, R6 ;  /* 0x00000006054d723e */ /* 0x000fe200000000ff */
[----:B------:R-:W-:Y:S01]  /*51f0*/  FMUL.FTZ R9, R9, R18 ;  /* 0x0000001209097220 */ /* 0x000fe20000410000 */
[----:B------:R-:W-:Y:S01]  /*5200*/  FMUL.FTZ R10, R10, R75 ;  /* 0x0000004b0a0a7220 */ /* 0x000fe20000410000 */
[----:B------:R-:W-:Y:S01]  /*5210*/  FMUL.FTZ R13, R13, R16 ;  /* 0x000000100d0d7220 */ /* 0x000fe20000410000 */
[----:B------:R-:W-:Y:S01]  /*5220*/  F2FP.F16.F32.PACK_AB R11, R11, R72 ;  /* 0x000000480b0b723e */ /* 0x000fe200000000ff */
[----:B------:R-:W-:Y:S01]  /*5230*/  FMUL.FTZ R7, R152, R7 ;  /* 0x0000000798077220 */ /* 0x000fe20000410000 */
[----:B------:R-:W-:Y:S01]  /*5240*/  FMUL.FTZ R8, R17, R8 ;  /* 0x0000000811087220 */ /* 0x000fe20000410000 */
[----:B------:R-:W-:Y:S01]  /*5250*/  F2FP.F16.F32.PACK_AB R75, R10, R9 ;  /* 0x000000090a4b723e */ /* 0x000fe200000000ff */
[----:B------:R-:W-:Y:S01]  /*5260*/  FMUL.FTZ R15, R14, R15 ;  /* 0x0000000f0e0f7220 */ /* 0x000fe20000410000 */
[----:B------:R-:W-:Y:S02]  /*5270*/  F2FP.F16.F32.PACK_AB R79, R12, R13 ;  /* 0x0000000d0c4f723e */ /* 0x000fe400000000ff */
[----:B------:R-:W-:Y:S02]  /*5280*/  F2FP.F16.F32.PACK_AB R84, R7, R4 ;  /* 0x000000040754723e */ /* 0x000fe400000000ff */
[----:B------:R-:W-:Y:S01]  /*5290*/  F2FP.F16.F32.PACK_AB R86, R15, R8 ;  /* 0x000000080f56723e */ /* 0x000fe200000000ff */
        /* <DEDUP_REMOVED lines=58> */
.L_x_1688:
[----:B------:R-:W-:Y:S01]  /*5640*/  STS [R214+-0x2000], R11 ;  /* 0xffe0000bd6007388 */ /* 0x000fe20000000800 */
[----:B------:R-:W-:Y:S01]  /*5650*/  IMAD.IADD R193, R194, 0x1, R187 ;  /* 0x00000001c2c17824 */ /* 0x000fe200078e02bb */
[----:B------:R-:W2:Y:S03]  /*5660*/  LDC R244, c[0x0][0x44c] ;  /* 0x00011300fff47b82 */ /* 0x000ea60000000800 */
        /* <DEDUP_REMOVED lines=124> */
.L_x_1689:
        /* <DEDUP_REMOVED lines=44> */
[C---:B------:R-:W-:Y:S04]  /*60f0*/  IMAD.SHL.U32 R153, R244.reuse, 0x8, RZ ;  /* 0x00000008f4997824 */ /* 0x040fe800078e00ff */
        /* <DEDUP_REMOVED lines=49> */
[-C--:B-1----:R-:W-:Y:S03]  /*6410*/  HMMA.16816.F32 R84, R148, R152.reuse, R84 ;  /* 0x000000989454723c */ /* 0x082fe60000001854 */
[C---:B------:R-:W-:Y:S05]  /*6420*/  LEA.HI.X.SX32 R167, R244.reuse, R165, 0x5, P0 ;  /* 0x000000a5f4a77211 */ /* 0x040fea00000f2eff */
[C---:B------:R-:W-:Y:S04]  /*6430*/  HMMA.16816.F32 R88, R160.reuse, R152, R88 ;  /* 0x00000098a058723c */ /* 0x040fe80000001858 */
[C---:B------:R-:W-:Y:S04]  /*6440*/  IMAD.WIDE R174, R244.reuse, -0xc0, R166 ;  /* 0xffffff40f4ae7825 */ /* 0x040fe800078e02a6 */
        /* <DEDUP_REMOVED lines=351> */
.L_x_1691:
[----:B------:R-:W-:Y:S05]  /*7a40*/  @P0 BRA `(.L_x_1692) ;  /* 0x0000000000280947 */ /* 0x000fea0003800000 */
[----:B------:R-:W1:Y:S01]  /*7a50*/  LDCU.64 UR6, c[0x0][0x5c8] ;  /* 0x0000b900ff0677ac */ /* 0x000e620008000a00 */
[----:B--2---:R-:W-:Y:S01]  /*7a60*/  SHF.R.S32.HI R5, RZ, 0x1f, R232 ;  /* 0x0000001fff057819 */ /* 0x004fe200000114e8 */
        /* <DEDUP_REMOVED lines=8> */
.L_x_1692:
[----:B------:R-:W1:Y:S01]  /*7af0*/  LDCU.64 UR6, c[0x0][0x5c8] ;  /* 0x0000b900ff0677ac */ /* 0x000e620008000a00 */
[----:B--2---:R-:W-:-:S05]  /*7b00*/  IADD3 R54, PT, PT, R232, R235, RZ ;  /* 0x000000ebe8367210 */ /* 0x004fca0007ffe0ff */
[C---:B-1----:R-:W-:Y:S02]  /*7b10*/  IMAD R52, R54.reuse, UR7, RZ ;  /* 0x0000000736347c24 */ /* 0x042fe4000f8e02ff */
[----:B------:R-:W-:-:S05]  /*7b20*/  IMAD.WIDE.U32 R54, R54, UR6, RZ ;  /* 0x0000000636367c25 */ /* 0x000fca000f8e00ff */
[----:B------:R-:W-:-:S07]  /*7b30*/  IADD3 R52, PT, PT, R55, R52, RZ ;  /* 0x0000003437347210 */ /* 0x000fce0007ffe0ff */
.L_x_1693:
        /* <DEDUP_REMOVED lines=44> */
.L_x_1695:
[----:B------:R-:W-:Y:S05]  /*7e00*/  BSYNC.RECONVERGENT B0 ;  /* 0x0000000000007941 */ /* 0x000fea0003800200 */
.L_x_1694:
        /* <DEDUP_REMOVED lines=18> */
.L_x_1697:
[----:B------:R-:W-:Y:S05]  /*7f30*/  BSYNC.RECONVERGENT B0 ;  /* 0x0000000000007941 */ /* 0x000fea0003800200 */
.L_x_1696:
        /* <DEDUP_REMOVED lines=25> */
.L_x_1699:
[----:B------:R-:W-:Y:S05]  /*80d0*/  BSYNC.RECONVERGENT B0 ;  /* 0x0000000000007941 */ /* 0x000fea0003800200 */
.L_x_1698:
[----:B------:R-:W-:Y:S05]  /*80e0*/  @P5 BRA `(.L_x_1657) ;  /* 0x00000000003c5947 */ /* 0x000fea0003800000 */
[----:B------:R-:W4:Y:S01]  /*80f0*/  LDCU UR8, c[0x0][0x440] ;  /* 0x00008800ff0877ac */ /* 0x000f220008000800 */
[----:B------:R-:W-:Y:S02]  /*8100*/  IMAD R55, R55, UR6, RZ ;  /* 0x0000000637377c24 */ /* 0x000fe4000f8e02ff */
[----:B------:R-:W-:Y:S01]  /*8110*/  IMAD.MOV.U32 R2, RZ, RZ, R30 ;  /* 0x000000ffff027224 */ /* 0x000fe200078e001e */
[----:B------:R-:W1:Y:S01]  /*8120*/  LDCU.64 UR4, c[0x0][0x568] ;  /* 0x0000ad00ff0477ac */ /* 0x000e620008000a00 */
[C---:B------:R-:W-:Y:S02]  /*8130*/  IMAD R55, R56.reuse, UR7, R55 ;  /* 0x0000000738377c24 */ /* 0x040fe4000f8e0237 */
[----:B------:R-:W-:-:S04]  /*8140*/  IMAD.WIDE.U32 R2, R56, UR6, R2 ;  /* 0x0000000638027c25 */ /* 0x000fc8000f8e0002 */
[----:B------:R-:W-:Y:S01]  /*8150*/  IMAD.IADD R55, R55, 0x1, R3 ;  /* 0x0000000137377824 */ /* 0x000fe200078e0203 */
[----:B----4-:R-:W-:Y:S02]  /*8160*/  ISETP.GE.AND P2, PT, R206, UR8, PT ;  /* 0x00000008ce007c0c */ /* 0x010fe4000bf46270 */
[----:B------:R-:W-:Y:S02]  /*8170*/  ISETP.GE.AND P1, PT, R212, UR8, PT ;  /* 0x00000008d4007c0c */ /* 0x000fe4000bf26270 */
[----:B------:R-:W-:Y:S02]  /*8180*/  ISETP.GE.AND P0, PT, R209, UR8, PT ;  /* 0x00000008d1007c0c */ /* 0x000fe4000bf06270 */
[----:B-1-3--:R-:W-:-:S04]  /*8190*/  LEA R8, P3, R2, UR4, 0x1 ;  /* 0x0000000402087c11 */ /* 0x00afc8000f8608ff */
[----:B------:R-:W-:-:S05]  /*81a0*/  LEA.HI.X R9, R2, UR5, R55, 0x1, P3 ;  /* 0x0000000502097c11 */ /* 0x000fca00098f0c37 */
[----:B------:R4:W-:Y:S04]  /*81b0*/  @!P2 STG.E.128 desc[UR18][R8.64], R20 ;  /* 0x000000140800a986 */ /* 0x0009e8000c101d12 */
[----:B------:R4:W-:Y:S04]  /*81c0*/  @!P1 STG.E.128 desc[UR18][R8.64+0x80], R12 ;  /* 0x0000800c08009986 */ /* 0x0009e8000c101d12 */
[----:B------:R4:W-:Y:S02]  /*81d0*/  @!P0 STG.E.128 desc[UR18][R8.64+0x100], R4 ;  /* 0x0001000408008986 */ /* 0x0009e4000c101d12 */
.L_x_1657:
[----:B------:R-:W-:Y:S05]  /*81e0*/  BSYNC.RECONVERGENT B1 ;  /* 0x0000000000017941 */ /* 0x000fea0003800200 */
.L_x_1635:
        /* <DEDUP_REMOVED lines=11> */
.L_x_1701:
        /* <DEDUP_REMOVED lines=14> */
.L_x_2183:


//--------------------- .text._ZN5flash44flash_bwd_dq_dk_dv_loop_seqk_parallel_kernelI23Flash_bwd_kernel_traitsILi192ELi64ELi64ELi8ELi4ELi2ELi2ELb0ELb0EN7cutlass6half_tE19Flash_kernel_traitsILi192ELi64ELi64ELi8ES3_EELb1ELb0ELb0ELb0ELb0ELb1ELb0EEEvNS_16Flash_bwd_paramsE --------------------------
	.section	.text._ZN5flash44flash_bwd_dq_dk_dv_loop_seqk_parallel_kernelI23Flash_bwd_kernel_traitsILi192ELi64ELi64ELi8ELi4ELi2ELi2ELb0ELb0EN7cutlass6half_tE19Flash_kernel_traitsILi192ELi64ELi64ELi8ES3_EELb1ELb0ELb0ELb0ELb0ELb1ELb0EEEvNS_16Flash_bwd_paramsE,"ax",@progbits
	.align	128
        .global         _ZN5flash44flash_bwd_dq_dk_dv_loop_seqk_parallel_kernelI23Flash_bwd_kernel_traitsILi192ELi64ELi64ELi8ELi4ELi2ELi2ELb0ELb0EN7cutlass6half_tE19Flash_kernel_traitsILi192ELi64ELi64ELi8ES3_EELb1ELb0ELb0ELb0ELb0ELb1ELb0EEEvNS_16Flash_bwd_paramsE
        .type           _ZN5flash44flash_bwd_dq_dk_dv_loop_seqk_parallel_kernelI23Flash_bwd_kernel_traitsILi192ELi64ELi64ELi8ELi4ELi2ELi2ELb0ELb0EN7cutlass6half_tE19Flash_kernel_traitsILi192ELi64ELi64ELi8ES3_EELb1ELb0ELb0ELb0ELb0ELb1ELb0EEEvNS_16Flash_bwd_paramsE,@function
        .size           _ZN5flash44flash_bwd_dq_dk_dv_loop_seqk_parallel_kernelI23Flash_bwd_kernel_traitsILi192ELi64ELi64ELi8ELi4ELi2ELi2ELb0ELb0EN7cutlass6half_tE19Flash_kernel_traitsILi192ELi64ELi64ELi8ES3_EELb1ELb0ELb0ELb0ELb0ELb1ELb0EEEvNS_16Flash_bwd_paramsE,(.L_x_2184 - _ZN5flash44flash_bwd_dq_dk_dv_loop_seqk_parallel_kernelI23Flash_bwd_kernel_traitsILi192ELi64ELi64ELi8ELi4ELi2ELi2ELb0ELb0EN7cutlass6half_tE19Flash_kernel_traitsILi192ELi64ELi64ELi8ES3_EELb1ELb0ELb0ELb0ELb0ELb1ELb0EEEvNS_16Flash_bwd_paramsE)
        .other          _ZN5flash44flash_bwd_dq_dk_dv_loop_seqk_parallel_kernelI23Flash_bwd_kernel_traitsILi192ELi64ELi64ELi8ELi4ELi2ELi2ELb0ELb0EN7cutlass6half_tE19Flash_kernel_traitsILi192ELi64ELi64ELi8ES3_EELb1ELb0ELb0ELb0ELb0ELb1ELb0EEEvNS_16Flash_bwd_paramsE,@"STO_CUDA_ENTRY STV_DEFAULT"
_ZN5flash44flash_bwd_dq_dk_dv_loop_seqk_parallel_kernelI23Flash_bwd_kernel_traitsILi192ELi64ELi64ELi8ELi4ELi2ELi2ELb0ELb0EN7cutlass6half_tE19Flash_kernel_traitsILi192ELi64ELi64ELi8ES3_EELb1ELb0ELb0ELb0ELb0ELb1ELb0EEEvNS_16Flash_bwd_paramsE:
.text._ZN5flash44flash_bwd_dq_dk_dv_loop_seqk_parallel_kernelI23Flash_bwd_kernel_traitsILi192ELi64ELi64ELi8ELi4ELi2ELi2ELb0ELb0EN7cutlass6half_tE19Flash_kernel_traitsILi192ELi64ELi64ELi8ES3_EELb1ELb0ELb0ELb0ELb0ELb1ELb0EEEvNS_16Flash_bwd_paramsE:
        /* <DEDUP_REMOVED lines=16> */
[----:B------:R-:W4:Y:S01]  /*0100*/  LDCU.64 UR20, c[0x0][0x358] ;  /* 0x00006b00ff1477ac */ /* 0x000f220008000a00 */
[----:B------:R-:W2:Y:S01]  /*0110*/  S2R R201, SR_CTAID.Z ;  /* 0x0000000000c97919 */ /* 0x000ea20000002700 */
[----:B------:R-:W5:Y:S01]  /*0120*/  S2UR UR6, SR_CgaCtaId ;  /* 0x00000000000679c3 */ /* 0x000f620000008800 */
[----:B------:R-:W-:Y:S01]  /*0130*/  UMOV UR25, URZ ;  /* 0x000000ff00197c82 */ /* 0x000fe20008000000 */
[----:B------:R-:W-:-:S06]  /*0140*/  UMOV UR26, URZ ;  /* 0x000000ff001a7c82 */ /* 0x000fcc0008000000 */
        /* <DEDUP_REMOVED lines=16> */
[----:B------:R-:W-:Y:S01]  /*0250*/  LOP3.LUT R8, R2, 0x200, RZ, 0xc0, !PT ;  /* 0x0000020002087812 */ /* 0x000fe200078ec0ff */
[----:B------:R-:W-:Y:S01]  /*0260*/  UIADD3 UR4, UPT, UPT, UR6, 0x12000, URZ ;  /* 0x0001200006047890 */ /* 0x000fe2000fffe0ff */
[----:B------:R-:W-:-:S02]  /*0270*/  LOP3.LUT R211, R6, 0x1c0, R5, 0xf8, !PT ;  /* 0x000001c006d37812 */ /* 0x000fc400078ef805 */
[----:B------:R-:W-:Y:S02]  /*0280*/  LOP3.LUT R197, R8, 0x3800, R5, 0xf8, !PT ;  /* 0x0000380008c57812 */ /* 0x000fe400078ef805 */
[----:B------:R-:W-:Y:S02]  /*0290*/  SHF.R.U32.HI R206, RZ, 0x3, R204 ;  /* 0x00000003ffce7819 */ /* 0x000fe400000116cc */
[----:B------:R-:W-:Y:S02]  /*02a0*/  LOP3.LUT R5, R5, 0x1c0, RZ, 0xc0, !PT ;  /* 0x000001c005057812 */ /* 0x000fe400078ec0ff */
[----:B------:R-:W-:Y:S01]  /*02b0*/  LOP3.LUT R6, R3, 0x1c0, RZ, 0xc0, !PT ;  /* 0x000001c003067812 */ /* 0x000fe200078ec0ff */
[----:B------:R-:W-:Y:S01]  /*02c0*/  VIADD R207, R206, 0x20 ;  /* 0x00000020cecf7836 */ /* 0x000fe20000000000 */
[----:B------:R-:W-:Y:S02]  /*02d0*/  LOP3.LUT R5, R5, 0x18, R206, 0xf8, !PT ;  /* 0x0000001805057812 */ /* 0x000fe400078ef8ce */
[----:B------:R-:W-:-:S02]  /*02e0*/  LOP3.LUT R9, R0, 0x10, RZ, 0xc0, !PT ;  /* 0x0000001000097812 */ /* 0x000fc400078ec0ff */
[----:B------:R-:W-:Y:S02]  /*02f0*/  LOP3.LUT R210, R5, 0x38, R4, 0x78, !PT ;  /* 0x0000003805d27812 */ /* 0x000fe400078e7804 */
[----:B------:R-:W-:Y:S02]  /*0300*/  LOP3.LUT R5, R6, 0x38, R205, 0xf8, !PT ;  /* 0x0000003806057812 */ /* 0x000fe400078ef8cd */
[----:B------:R-:W-:Y:S02]  /*0310*/  LOP3.LUT R6, R9, 0x8, R204, 0xf8, !PT ;  /* 0x0000000809067812 */ /* 0x000fe400078ef8cc */
[C---:B------:R-:W-:Y:S02]  /*0320*/  LOP3.LUT R0, R5.reuse, 0x8, R0, 0x78, !PT ;  /* 0x0000000805007812 */ /* 0x040fe400078e7800 */
[----:B------:R-:W-:Y:S02]  /*0330*/  LOP3.LUT R191, R6, R5, RZ, 0x3c, !PT ;  /* 0x0000000506bf7212 */ /* 0x000fe400078e3cff */
[----:B------:R-:W-:-:S02]  /*0340*/  LOP3.LUT R6, R5, 0x8, R204, 0x78, !PT ;  /* 0x0000000805067812 */ /* 0x000fc400078e78cc */
[----:B------:R-:W-:Y:S02]  /*0350*/  LOP3.LUT R5, R4, 0x20, RZ, 0xc0, !PT ;  /* 0x0000002004057812 */ /* 0x000fe400078ec0ff */
[----:B------:R-:W-:Y:S02]  /*0360*/  LOP3.LUT R11, R2, 0xc00, RZ, 0xc0, !PT ;  /* 0x00000c00020b7812 */ /* 0x000fe400078ec0ff */
[----:B------:R-:W-:Y:S02]  /*0370*/  LOP3.LUT R198, R5, 0x18, R206, 0xf8, !PT ;  /* 0x0000001805c67812 */ /* 0x000fe400078ef8ce */
[----:B------:R-:W-:Y:S02]  /*0380*/  LOP3.LUT R189, R3, 0x200, RZ, 0xc0, !PT ;  /* 0x0000020003bd7812 */ /* 0x000fe400078ec0ff */
[----:B--2---:R-:W-:Y:S02]  /*0390*/  LEA R208, P0, R202, R208, 0x2 ;  /* 0x000000d0cad07211 */ /* 0x004fe400078010ff */
[----:B------:R-:W-:-:S02]  /*03a0*/  LOP3.LUT R198, R198, 0x1c0, R3, 0xf8, !PT ;  /* 0x000001c0c6c67812 */ /* 0x000fc400078ef803 */
[----:B------:R-:W-:Y:S02]  /*03b0*/  LOP3.LUT R8, R11, 0x6, R4, 0xf8, !PT ;  /* 0x000000060b087812 */ /* 0x000fe400078ef804 */
[C-C-:B------:R-:W-:Y:S02]  /*03c0*/  LOP3.LUT R199, R189.reuse, 0xc00, R2.reuse, 0xf8, !PT ;  /* 0x00000c00bdc77812 */ /* 0x140fe400078ef802 */
[----:B------:R-:W-:Y:S02]  /*03d0*/  R2P PR, R204, 0xe ;  /* 0x0000000ecc007804 */ /* 0x000fe40000000000 */
[----:B------:R-:W-:Y:S02]  /*03e0*/  LOP3.LUT R189, R189, 0x400, R2, 0xf8, !PT ;  /* 0x00000400bdbd7812 */ /* 0x000fe400078ef802 */
[----:B------:R-:W-:Y:S02]  /*03f0*/  LOP3.LUT R198, R198, 0x38, R205, 0x78, !PT ;  /* 0x00000038c6c67812 */ /* 0x000fe400078e78cd */
[----:B------:R-:W-:-:S02]  /*0400*/  LOP3.LUT R211, R8, R211, RZ, 0xfc, !PT ;  /* 0x000000d308d37212 */ /* 0x000fc400078efcff */
[----:B------:R-:W-:Y:S02]  /*0410*/  LOP3.LUT R197, R197, R6, RZ, 0xfc, !PT ;  /* 0x00000006c5c57212 */ /* 0x000fe400078efcff */
[-C--:B------:R-:W-:Y:S02]  /*0420*/  LOP3.LUT R199, R199, R0.reuse, RZ, 0xfc, !PT ;  /* 0x00000000c7c77212 */ /* 0x080fe400078efcff */
[----:B------:R-:W-:Y:S02]  /*0430*/  LOP3.LUT R189, R189, R0, RZ, 0xfc, !PT ;  /* 0x00000000bdbd7212 */ /* 0x000fe400078efcff */
[----:B------:R-:W-:Y:S02]  /*0440*/  LOP3.LUT R198, R198, 0x200, R3, 0xf8, !PT ;  /* 0x00000200c6c67812 */ /* 0x000fe400078ef803 */
[----:B------:R-:W-:Y:S02]  /*0450*/  LOP3.LUT R7, R2, 0x400, RZ, 0xc0, !PT ;  /* 0x0000040002077812 */ /* 0x000fe400078ec0ff */
[----:B------:R-:W-:-:S02]  /*0460*/  LOP3.LUT R3, R205, 0x1f8, RZ, 0xc0, !PT ;  /* 0x000001f8cd037812 */ /* 0x000fc400078ec0ff */
[----:B------:R-:W-:Y:S02]  /*0470*/  LEA R211, R211, UR5, 0x1 ;  /* 0x00000005d3d37c11 */ /* 0x000fe4000f8e08ff */
[----:B------:R-:W-:Y:S02]  /*0480*/  LOP3.LUT R191, R191, 0x200, R2, 0xf8, !PT ;  /* 0x00000200bfbf7812 */ /* 0x000fe400078ef802 */
[----:B------:R-:W-:Y:S01]  /*0490*/  SEL R194, R194, 0xffffffc0, !P2 ;  /* 0xffffffc0c2c27807 */ /* 0x000fe20005000000 */
[----:B------:R-:W-:Y:S01]  /*04a0*/  VIADD R238, R211, 0x20 ;  /* 0x00000020d3ee7836 */ /* 0x000fe20000000000 */
[----:B------:R-:W-:Y:S01]  /*04b0*/  LEA R197, R197, UR4, 0x1 ;  /* 0x00000004c5c57c11 */ /* 0x000fe2000f8e08ff */
[----:B------:R-:W-:Y:S01]  /*04c0*/  @P3 VIADD R238, R211, 0xffffffe0 ;  /* 0xffffffe0d3ee3836 */ /* 0x000fe20000000000 */
[----:B------:R-:W-:Y:S02]  /*04d0*/  LEA R199, R199, UR6, 0x1 ;  /* 0x00000006c7c77c11 */ /* 0x000fe4000f8e08ff */
[----:B------:R-:W-:Y:S01]  /*04e0*/  LEA R189, R189, UR6, 0x1 ;  /* 0x00000006bdbd7c11 */ /* 0x000fe2000f8e08ff */
[----:B------:R-:W-:Y:S01]  /*04f0*/  IMAD.IADD R193, R197, 0x1, R194 ;  /* 0x00000001c5c17824 */ /* 0x000fe200078e02c2 */
[----:B------:R-:W-:Y:S01]  /*0500*/  LOP3.LUT R7, R7, 0x6, R4, 0xf8, !PT ;  /* 0x0000000607077812 */ /* 0x000fe200078ef804 */
[----:B------:R-:W-:Y:S01]  /*0510*/  IMAD.IADD R185, R199, 0x1, R194 ;  /* 0x00000001c7b97824 */ /* 0x000fe200078e02c2 */
[----:B------:R-:W-:Y:S01]  /*0520*/  LOP3.LUT R212, R3, 0x38, R204, 0x78, !PT ;  /* 0x0000003803d47812 */ /* 0x000fe200078e78cc */
[----:B------:R-:W-:Y:S01]  /*0530*/  IMAD.IADD R2, R194, 0x1, R189 ;  /* 0x00000001c2027824 */ /* 0x000fe200078e02bd */
[----:B------:R-:W-:Y:S01]  /*0540*/  SEL R196, R196, 0xffffffe0, !P1 ;  /* 0xffffffe0c4c47807 */ /* 0x000fe20004800000 */
[C---:B------:R-:W-:Y:S01]  /*0550*/  VIADD R237, R238.reuse, 0x10 ;  /* 0x00000010eeed7836 */ /* 0x040fe20000000000 */
[----:B------:R-:W-:Y:S01]  /*0560*/  LEA R191, R191, UR5, 0x1 ;  /* 0x00000005bfbf7c11 */ /* 0x000fe2000f8e08ff */
[----:B------:R-:W-:Y:S01]  /*0570*/  @P2 VIADD R237, R238, 0xfffffff0 ;  /* 0xfffffff0eeed2836 */ /* 0x000fe20000000000 */
        /* <DEDUP_REMOVED lines=9> */
[----:B------:R-:W-:Y:S01]  /*0610*/  IMAD.IADD R192, R196, 0x1, R193 ;  /* 0x00000001c4c07824 */ /* 0x000fe200078e02c1 */
[----:B------:R-:W-:Y:S01]  /*0620*/  LEA R212, R212, UR6, 0x1 ;  /* 0x00000006d4d47c11 */ /* 0x000fe2000f8e08ff */
[----:B------:R-:W-:Y:S01]  /*0630*/  IMAD.IADD R184, R196, 0x1, R185 ;  /* 0x00000001c4b87824 */ /* 0x000fe200078e02b9 */
[----:B------:R-:W-:Y:S01]  /*0640*/  LEA R210, R210, UR4, 0x1 ;  /* 0x00000004d2d27c11 */ /* 0x000fe2000f8e08ff */
[----:B------:R-:W-:Y:S01]  /*0650*/  IMAD.IADD R0, R196, 0x1, R2 ;  /* 0x00000001c4007824 */ /* 0x000fe200078e0202 */
[----:B---34-:R-:W-:-:S07]  /*0660*/  LEA R198, R198, UR6, 0x1 ;  /* 0x00000006c6c67c11 */ /* 0x018fce000f8e08ff */
.L_x_1739:
[----:B-1----:R-:W1:Y:S01]  /*0670*/  LDCU.64 UR6, c[0x0][0x470] ;  /* 0x00008e00ff0677ac */ /* 0x002e620008000a00 */
[----:B------:R-:W2:Y:S01]  /*0680*/  LDC.64 R4, c[0x0][0x460] ;  /* 0x00011800ff047b82 */ /* 0x000ea20000000a00 */
        /* <DEDUP_REMOVED lines=13> */
[C---:B------:R-:W-:Y:S01]  /*0760*/  @P4 IADD3 R18, P1, PT, R15.reuse, UR6, RZ ;  /* 0x000000060f124c10 */ /* 0x040fe2000ff3e0ff */
[----:B------:R-:W-:Y:S01]  /*0770*/  IMAD.MOV.U32 R12, RZ, RZ, -0x1 ;  /* 0xffffffffff0c7424 */ /* 0x000fe200078e00ff */
[----:B------:R-:W-:Y:S01]  /*0780*/  @P3 IADD3 R16, P0, PT, R15, UR4, RZ ;  /* 0x000000040f103c10 */ /* 0x000fe2000ff1e0ff */
[----:B------:R-:W-:Y:S01]  /*0790*/  IMAD.MOV.U32 R236, RZ, RZ, -0x1 ;  /* 0xffffffffffec7424 */ /* 0x000fe200078e00ff */
[C---:B------:R-:W-:Y:S01]  /*07a0*/  @P4 IADD3.X R19, PT, PT, R4.reuse, UR7, RZ, P1, !PT ;  /* 0x0000000704134c10 */ /* 0x040fe20008ffe4ff */
[----:B------:R-:W1:Y:S01]  /*07b0*/  @!P3 LDC R11, c[0x0][0x43c] ;  /* 0x00010f00ff0bbb82 */ /* 0x000e620000000800 */
[----:B------:R-:W-:-:S03]  /*07c0*/  @P3 IADD3.X R17, PT, PT, R4, UR5, RZ, P0, !PT ;  /* 0x0000000504113c10 */ /* 0x000fc600087fe4ff */
[----:B------:R-:W2:Y:S04]  /*07d0*/  @P4 LDG.E R235, desc[UR20][R18.64] ;  /* 0x0000001412eb4981 */ /* 0x000ea8000c1e1900 */
[----:B------:R-:W2:Y:S04]  /*07e0*/  @P3 LDG.E R234, desc[UR20][R16.64] ;  /* 0x0000001410ea3981 */ /* 0x000ea8000c1e1900 */
[----:B-----5:R3:W5:Y:S04]  /*07f0*/  @P5 LDG.E R12, desc[UR20][R208.64] ;  /* 0x00000014d00c5981 */ /* 0x020768000c1e1900 */
[----:B------:R3:W5:Y:S01]  /*0800*/  @P2 LDG.E R9, desc[UR20][R208.64+0x4] ;  /* 0x00000414d0092981 */ /* 0x000762000c1e1900 */
[----:B----4-:R-:W-:-:S02]  /*0810*/  IADD3 R14, P0, PT, R15, R6, RZ ;  /* 0x000000060f0e7210 */ /* 0x010fc40007f1e0ff */
[----:B------:R-:W-:Y:S02]  /*0820*/  ISETP.NE.AND P4, PT, R200, RZ, PT ;  /* 0x000000ffc800720c */ /* 0x000fe40003f85270 */
[----:B------:R-:W-:Y:S01]  /*0830*/  ISETP.EQ.U32.AND P1, PT, R6, RZ, PT ;  /* 0x000000ff0600720c */ /* 0x000fe20003f22070 */
[----:B------:R-:W-:Y:S02]  /*0840*/  IMAD.X R15, R4, 0x1, R7, P0 ;  /* 0x00000001040f7824 */ /* 0x000fe400000e0607 */
[----:B------:R-:W4:Y:S01]  /*0850*/  @!P3 LDC.64 R4, c[0x0][0x488] ;  /* 0x00012200ff04bb82 */ /* 0x000f220000000a00 */
[----:B------:R-:W-:-:S07]  /*0860*/  ISETP.EQ.OR.EX P1, PT, R7, RZ, !P4, P1 ;  /* 0x000000ff0700720c */ /* 0x000fce0006722710 */
[----:B------:R-:W1:Y:S06]  /*0870*/  @!P2 LDC R8, c[0x0][0x434] ;  /* 0x00010d00ff08ab82 */ /* 0x000e6c0000000800 */
[----:B------:R3:W5:Y:S01]  /*0880*/  @!P1 LDG.E R236, desc[UR20][R14.64] ;  /* 0x000000140eec9981 */ /* 0x000762000c1e1900 */
[----:B------:R-:W-:-:S04]  /*0890*/  ISETP.NE.U32.AND P1, PT, R6, RZ, PT ;  /* 0x000000ff0600720c */ /* 0x000fc80003f25070 */
[----:B------:R-:W-:Y:S02]  /*08a0*/  ISETP.NE.AND.EX P1, PT, R7, RZ, PT, P1 ;  /* 0x000000ff0700720c */ /* 0x000fe40003f25310 */
[----:B----4-:R-:W-:Y:S01]  /*08b0*/  @!P3 ISETP.NE.U32.AND P0, PT, R4, RZ, PT ;  /* 0x000000ff0400b20c */ /* 0x010fe20003f05070 */
[----:B------:R-:W-:-:S03]  /*08c0*/  USHF.L.U32 UR23, UR19, 0x6, URZ ;  /* 0x0000000613177899 */ /* 0x000fc600080006ff */
[----:B------:R-:W-:-:S04]  /*08d0*/  @!P3 ISETP.NE.AND.EX P0, PT, R5, RZ, PT, P0 ;  /* 0x000000ff0500b20c */ /* 0x000fc80003f05300 */
[----:B-1----:R-:W-:Y:S01]  /*08e0*/  @!P3 SEL R11, R11, RZ, P0 ;  /* 0x000000ff0b0bb207 */ /* 0x002fe20000000000 */
[----:B--2---:R-:W-:Y:S02]  /*08f0*/  @P3 IMAD.IADD R234, R234, 0x1, -R235 ;  /* 0x00000001eaea3824 */ /* 0x004fe400078e0aeb */
[----:B---3--:R-:W-:Y:S06]  /*0900*/  @!P1 BRA `(.L_x_1702) ;  /* 0x00000000000c9947 */ /* 0x008fec0003800000 */
[----:B------:R-:W2:Y:S02]  /*0910*/  @P4 LDG.E R5, desc[UR20][R14.64+0x4] ;  /* 0x000004140e054981 */ /* 0x000ea4000c1e1900 */
[----:B--2--5:R-:W-:-:S06]  /*0920*/  @P4 IADD3 R10, PT, PT, R5, -R236, RZ ;  /* 0x800000ec050a4210 */ /* 0x024fcc0007ffe0ff */
[----:B------:R1:W5:Y:S02]  /*0930*/  @!P4 LDG.E R10, desc[UR20][R14.64] ;  /* 0x000000140e0ac981 */ /* 0x000364000c1e1900 */
.L_x_1702:
        /* <DEDUP_REMOVED lines=30> */
.L_x_1704:
[----:B------:R-:W2:Y:S01]  /*0b20*/  LDCU.64 UR14, c[0x0][0x3b8] ;  /* 0x00007700ff0e77ac */ /* 0x000ea20008000a00 */
[----:B-1----:R-:W-:-:S05]  /*0b30*/  IADD3 R14, PT, PT, R235, R236, RZ ;  /* 0x000000eceb0e7210 */ /* 0x002fca0007ffe0ff */
[C---:B--2---:R-:W-:Y:S02]  /*0b40*/  IMAD R11, R14.reuse, UR15, RZ ;  /* 0x0000000f0e0b7c24 */ /* 0x044fe4000f8e02ff */
[----:B------:R-:W-:-:S05]  /*0b50*/  IMAD.WIDE.U32 R14, R14, UR14, RZ ;  /* 0x0000000e0e0e7c25 */ /* 0x000fca000f8e00ff */
[----:B------:R-:W-:Y:S02]  /*0b60*/  IADD3 R11, PT, PT, R15, R11, RZ ;  /* 0x0000000b0f0b7210 */ /* 0x000fe40007ffe0ff */
.L_x_1705:
[----:B------:R-:W1:Y:S01]  /*0b70*/  LDC R4, c[0x0][0x3e8] ;  /* 0x0000fa00ff047b82 */ /* 0x000e620000000800 */
[----:B------:R-:W-:Y:S01]  /*0b80*/  USHF.R.S32.HI UR22, URZ, 0x1f, UR23 ;  /* 0x0000001fff167899 */ /* 0x000fe20008011417 */
[----:B-1----:R-:W-:-:S04]  /*0b90*/  IABS R7, R4 ;  /* 0x0000000400077213 */ /* 0x002fc80000000000 */
[----:B------:R-:W1:Y:S08]  /*0ba0*/  I2F.RP R10, R7 ;  /* 0x00000007000a7306 */ /* 0x000e700000209400 */
[----:B-1----:R-:W1:Y:S02]  /*0bb0*/  MUFU.RCP R22, R10 ;  /* 0x0000000a00167308 */ /* 0x002e640000001000 */
[----:B-1----:R-:W-:-:S06]  /*0bc0*/  VIADD R22, R22, 0xffffffe ;  /* 0x0ffffffe16167836 */ /* 0x002fcc0000000000 */
[----:B------:R-:W1:Y:S02]  /*0bd0*/  F2I.FTZ.U32.TRUNC.NTZ R23, R22 ;  /* 0x0000001600177305 */ /* 0x000e64000021f000 */
[----:B-1----:R-:W-:Y:S01]  /*0be0*/  IMAD.MOV R5, RZ, RZ, -R23 ;  /* 0x000000ffff057224 */ /* 0x002fe200078e0a17 */
        /* <DEDUP_REMOVED lines=30> */
.L_x_1706:
[----:B------:R-:W1:Y:S01]  /*0dd0*/  LDCU.64 UR12, c[0x0][0x3c0] ;  /* 0x00007800ff0c77ac */ /* 0x000e620008000a00 */
[----:B------:R-:W-:-:S05]  /*0de0*/  IADD3 R4, PT, PT, R235, R236, RZ ;  /* 0x000000eceb047210 */ /* 0x000fca0007ffe0ff */
[C---:B-1----:R-:W-:Y:S02]  /*0df0*/  IMAD R15, R4.reuse, UR13, RZ ;  /* 0x0000000d040f7c24 */ /* 0x042fe4000f8e02ff */
[----:B------:R-:W-:-:S05]  /*0e00*/  IMAD.WIDE.U32 R4, R4, UR12, RZ ;  /* 0x0000000c04047c25 */ /* 0x000fca000f8e00ff */
[----:B------:R-:W-:Y:S02]  /*0e10*/  IADD3 R15, PT, PT, R5, R15, RZ ;  /* 0x0000000f050f7210 */ /* 0x000fe40007ffe0ff */
[----:B------:R-:W-:-:S07]  /*0e20*/  MOV R16, R4 ;  /* 0x0000000400107202 */ /* 0x000fce0000000f00 */
.L_x_1707:
        /* <DEDUP_REMOVED lines=27> */
.L_x_1708:
[-C--:B------:R-:W-:Y:S02]  /*0fe0*/  IMAD R26, R7, R12.reuse, RZ ;  /* 0x0000000c071a7224 */ /* 0x080fe400078e02ff */
[----:B------:R-:W-:-:S05]  /*0ff0*/  IMAD.WIDE.U32 R28, R6, R12, RZ ;  /* 0x0000000c061c7225 */ /* 0x000fca00078e00ff */
[----:B------:R-:W-:Y:S02]  /*1000*/  IADD3 R26, PT, PT, R29, R26, RZ ;  /* 0x0000001a1d1a7210 */ /* 0x000fe40007ffe0ff */
.L_x_1709:
        /* <DEDUP_REMOVED lines=20> */
.L_x_1710:
[----:B------:R-:W1:Y:S01]  /*1150*/  LDC R18, c[0x0][0x434] ;  /* 0x00010d00ff127b82 */ /* 0x000e620000000800 */
[----:B------:R-:W-:-:S04]  /*1160*/  IMAD R5, R202, UR24, R201 ;  /* 0x00000018ca057c24 */ /* 0x000fc8000f8e02c9 */
[----:B-1----:R-:W-:-:S03]  /*1170*/  IMAD R18, R5, R18, RZ ;  /* 0x0000001205127224 */ /* 0x002fc600078e02ff */
.L_x_1711:
        /* <DEDUP_REMOVED lines=11> */
.L_x_1712:
[----:B------:R-:W1:Y:S01]  /*1230*/  LDC R24, c[0x0][0x444] ;  /* 0x00011100ff187b82 */ /* 0x000e620000000800 */
[----:B------:R-:W-:-:S04]  /*1240*/  IMAD R5, R202, UR24, R201 ;  /* 0x00000018ca057c24 */ /* 0x000fc8000f8e02c9 */
[----:B-1----:R-:W-:-:S07]  /*1250*/  IMAD R24, R5, R24, RZ ;  /* 0x0000001805187224 */ /* 0x002fce00078e02ff */
.L_x_1713:
[----:B------:R-:W1:Y:S01]  /*1260*/  S2R R12, SR_TID.X ;  /* 0x00000000000c7919 */ /* 0x000e620000002100 */
[----:B------:R-:W2:Y:S01]  /*1270*/  LDC.64 R6, c[0x0][0x5f8] ;  /* 0x00017e00ff067b82 */ /* 0x000ea20000000a00 */
[----:B------:R-:W3:Y:S01]  /*1280*/  LDCU.128 UR4, c[0x0][0x590] ;  /* 0x0000b200ff0477ac */ /* 0x000ee20008000c00 */
[----:B------:R-:W-:Y:S01]  /*1290*/  IADD3 R34, P1, PT, R214, R34, RZ ;  /* 0x00000022d6227210 */ /* 0x000fe20007f3e0ff */
[----:B------:R-:W-:Y:S01]  /*12a0*/  IMAD R22, R22, UR24, RZ ;  /* 0x0000001816167c24 */ /* 0x000fe2000f8e02ff */
[----:B------:R-:W-:Y:S01]  /*12b0*/  MOV R215, RZ ;  /* 0x000000ff00d77202 */ /* 0x000fe20000000f00 */
[----:B------:R-:W4:Y:S01]  /*12c0*/  LDCU.64 UR10, c[0x0][0x3c8] ;  /* 0x00007900ff0a77ac */ /* 0x000f220008000a00 */
[----:B------:R-:W-:Y:S01]  /*12d0*/  ISETP.NE.AND P6, PT, RZ, UR8, PT ;  /* 0x00000008ff007c0c */ /* 0x000fe2000bfc5270 */
[----:B------:R-:W-:Y:S01]  /*12e0*/  IMAD.X R35, RZ, RZ, R13, P1 ;  /* 0x000000ffff237224 */ /* 0x000fe200008e060d */
[----:B------:R-:W5:Y:S01]  /*12f0*/  LDC.64 R4, c[0x0][0x3b0] ;  /* 0x0000ec00ff047b82 */ /* 0x000f620000000a00 */
[--C-:B------:R-:W-:Y:S01]  /*1300*/  IADD3 R23, P2, P1, R30, R28, R27.reuse ;  /* 0x0000001c1e177210 */ /* 0x100fe2000795e01b */
[----:B------:R-:W4:Y:S01]  /*1310*/  LDCU.64 UR8, c[0x0][0x550] ;  /* 0x0000aa00ff0877ac */ /* 0x000f220008000a00 */
[----:B------:R-:W-:Y:S01]  /*1320*/  SHF.R.S32.HI R27, RZ, 0x1f, R27 ;  /* 0x0000001fff1b7819 */ /* 0x000fe2000001141b */
[----:B------:R-:W-:Y:S01]  /*1330*/  BSSY.RECONVERGENT B1, `(.L_x_1703) ;  /* 0x000060e000017945 */ /* 0x000fe20003800200 */
[----:B------:R-:W4:Y:S02]  /*1340*/  LDCU.64 UR16, c[0x0][0x570] ;  /* 0x0000ae00ff1077ac */ /* 0x000f240008000a00 */
[----:B------:R-:W-:Y:S01]  /*1350*/  IADD3.X R25, PT, PT, R25, R26, R27, P2, P1 ;  /* 0x0000001a19197210 */ /* 0x000fe200017e241b */
[----:B------:R-:W4:Y:S01]  /*1360*/  LDC.64 R248, c[0x0][0x420] ;  /* 0x00010800fff87b82 */ /* 0x000f220000000a00 */
[----:B---3--:R-:W-:-:S04]  /*1370*/  IMAD R32, R21, UR4, RZ ;  /* 0x0000000415207c24 */ /* 0x008fc8000f8e02ff */
[C---:B------:R-:W-:Y:S02]  /*1380*/  IMAD R13, R19.reuse, UR5, R32 ;  /* 0x00000005130d7c24 */ /* 0x040fe4000f8e0220 */
[----:B------:R-:W-:-:S04]  /*1390*/  IMAD.WIDE.U32 R32, R19, UR4, R34 ;  /* 0x0000000413207c25 */ /* 0x000fc8000f8e0022 */
[----:B--2---:R-:W-:-:S04]  /*13a0*/  IMAD.WIDE.U32 R26, R6, UR18, RZ ;  /* 0x00000012061a7c25 */ /* 0x004fc8000f8e00ff */
[-C--:B-----5:R-:W-:Y:S01]  /*13b0*/  IMAD R6, R21, R4.reuse, RZ ;  /* 0x0000000415067224 */ /* 0x0a0fe200078e02ff */
[----:B------:R-:W-:Y:S01]  /*13c0*/  SEL R26, R26, RZ, P6 ;  /* 0x000000ff1a1a7207 */ /* 0x000fe20003000000 */
[----:B------:R-:W-:-:S04]  /*13d0*/  IMAD.WIDE.U32 R28, R19, R4, R214 ;  /* 0x00000004131c7225 */ /* 0x000fc800078e00d6 */
[----:B------:R-:W-:Y:S01]  /*13e0*/  IMAD.IADD R33, R33, 0x1, R13 ;  /* 0x0000000121217824 */ /* 0x000fe200078e020d */
[----:B-1----:R-:W-:Y:S01]  /*13f0*/  LOP3.LUT R13, R12, 0x1f, RZ, 0xc0, !PT ;  /* 0x0000001f0c0d7812 */ /* 0x002fe200078ec0ff */
[----:B------:R-:W-:Y:S01]  /*1400*/  IMAD R6, R19, R5, R6 ;  /* 0x0000000513067224 */ /* 0x000fe200078e0206 */
[----:B------:R-:W-:Y:S01]  /*1410*/  IADD3 R28, P3, PT, R20, R28, RZ ;  /* 0x0000001c141c7210 */ /* 0x000fe20007f7e0ff */
[----:B------:R-:W-:-:S03]  /*1420*/  IMAD.WIDE.U32 R32, R201, UR6, R32 ;  /* 0x00000006c9207c25 */ /* 0x000fc6000f8e0020 */
[----:B------:R-:W-:Y:S01]  /*1430*/  IADD3.X R29, PT, PT, R17, R29, R6, P3, !PT ;  /* 0x0000001d111d7210 */ /* 0x000fe20001ffe406 */
[----:B------:R-:W-:Y:S02]  /*1440*/  IMAD R21, R204, R22, R13 ;  /* 0x00000016cc157224 */ /* 0x000fe400078e020d */
[----:B------:R-:W-:Y:S02]  /*1450*/  IMAD R7, R7, UR18, R27 ;  /* 0x0000001207077c24 */ /* 0x000fe4000f8e021b */
[----:B------:R-:W-:Y:S01]  /*1460*/  IMAD R33, R201, UR7, R33 ;  /* 0x00000007c9217c24 */ /* 0x000fe2000f8e0221 */
[----:B------:R-:W1:Y:S01]  /*1470*/  LDCU.64 UR6, c[0x0][0x380] ;  /* 0x00007000ff0677ac */ /* 0x000e620008000a00 */
[----:B------:R-:W-:Y:S01]  /*1480*/  IADD3 R23, P2, P1, R21, R23, R26 ;  /* 0x0000001715177210 */ /* 0x000fe2000795e01a */
[----:B----4-:R-:W-:Y:S01]  /*1490*/  IMAD.WIDE.U32 R30, R201, UR10, R28 ;  /* 0x0000000ac91e7c25 */ /* 0x010fe2000f8e001c */
[----:B------:R-:W-:Y:S01]  /*14a0*/  SHF.R.S32.HI R6, RZ, 0x1f, R21 ;  /* 0x0000001fff067819 */ /* 0x000fe20000011415 */
[----:B------:R-:W2:Y:S01]  /*14b0*/  LDC.64 R26, c[0x0][0x5e8] ;  /* 0x00017a00ff1a7b82 */ /* 0x000ea20000000a00 */
[----:B------:R-:W-:Y:S01]  /*14c0*/  SEL R7, R7, RZ, P6 ;  /* 0x000000ff07077207 */ /* 0x000fe20003000000 */
[----:B------:R-:W-:Y:S01]  /*14d0*/  IMAD.WIDE.U32 R28, R206, UR4, R32 ;  /* 0x00000004ce1c7c25 */ /* 0x000fe2000f8e0020 */
[----:B------:R-:W-:-:S02]  /*14e0*/  USHF.L.U64.HI UR10, UR4, 0x5, UR5 ;  /* 0x00000005040a7899 */ /* 0x000fc40008010205 */
[----:B------:R-:W-:Y:S01]  /*14f0*/  IADD3.X R7, PT, PT, R6, R25, R7, P2, P1 ;  /* 0x0000001906077210 */ /* 0x000fe200017e2407 */
[----:B------:R-:W-:Y:S01]  /*1500*/  IMAD.SHL.U32 R22, R22, 0x40, RZ ;  /* 0x0000004016167824 */ /* 0x000fe200078e00ff */
[----:B------:R-:W-:Y:S01]  /*1510*/  LEA R244, P2, R28, UR8, 0x1 ;  /* 0x000000081cf47c11 */ /* 0x000fe2000f8408ff */
[----:B------:R-:W-:Y:S02]  /*1520*/  IMAD R6, R206, UR5, R29 ;  /* 0x00000005ce067c24 */ /* 0x000fe4000f8e021d */
[----:B------:R-:W-:Y:S01]  /*1530*/  IMAD R31, R201, UR11, R31 ;  /* 0x0000000bc91f7c24 */ /* 0x000fe2000f8e021f */
[----:B------:R-:W-:Y:S01]  /*1540*/  IADD3 R20, P1, PT, R22, R23, RZ ;  /* 0x0000001716147210 */ /* 0x000fe20007f3e0ff */
[----:B------:R-:W-:Y:S01]  /*1550*/  IMAD R19, R233, 0x40, R24 ;  /* 0x00000040e9137824 */ /* 0x000fe200078e0218 */
[----:B------:R-:W-:Y:S01]  /*1560*/  LEA.HI.X R245, R28, UR9, R6, 0x1, P2 ;  /* 0x000000091cf57c11 */ /* 0x000fe200090f0c06 */
[----:B------:R-:W-:Y:S01]  /*1570*/  IMAD.WIDE.U32 R30, R206, R4, R30 ;  /* 0x00000004ce1e7225 */ /* 0x000fe200078e001e */
[----:B------:R-:W-:Y:S01]  /*1580*/  ISETP.GT.AND P2, PT, R8, RZ, PT ;  /* 0x000000ff0800720c */ /* 0x000fe20003f44270 */
[----:B------:R-:W-:Y:S01]  /*1590*/  USHF.L.U32 UR11, UR4, 0x5, URZ ;  /* 0x00000005040b7899 */ /* 0x000fe200080006ff */
[----:B------:R-:W-:Y:S01]  /*15a0*/  LEA.HI.X.SX32 R7, R22, R7, 0x1, P1 ;  /* 0x0000000716077211 */ /* 0x000fe200008f0eff */
[----:B------:R-:W-:Y:S01]  /*15b0*/  IMAD R17, R206, R5, R31 ;  /* 0x00000005ce117224 */ /* 0x000fe200078e021f */
[----:B------:R-:W-:-:S02]  /*15c0*/  LEA R242, P1, R20, UR16, 0x2 ;  /* 0x0000001014f27c11 */ /* 0x000fc4000f8210ff */
[----:B-1----:R-:W-:Y:S02]  /*15d0*/  LEA R246, P3, R30, UR6, 0x1 ;  /* 0x000000061ef67c11 */ /* 0x002fe4000f8608ff */
[----:B------:R-:W-:Y:S01]  /*15e0*/  LEA.HI.X R243, R20, UR17, R7, 0x2, P1 ;  /* 0x0000001114f37c11 */ /* 0x000fe200088f1407 */
[----:B--2---:R-:W-:Y:S01]  /*15f0*/  IMAD.WIDE R218, R19, 0x4, R26 ;  /* 0x0000000413da7825 */ /* 0x004fe200078e021a */
[----:B------:R-:W-:Y:S02]  /*1600*/  LEA R7, R233, R18, 0x6 ;  /* 0x00000012e9077211 */ /* 0x000fe400078e30ff */
[----:B------:R-:W-:Y:S02]  /*1610*/  LEA.HI.X R247, R30, UR7, R17, 0x1, P3 ;  /* 0x000000071ef77c11 */ /* 0x000fe400098f0c11 */
[----:B------:R-:W-:Y:S01]  /*1620*/  IADD3 R17, P1, PT, R206, 0x20, RZ ;  /* 0x00000020ce117810 */ /* 0x000fe20007f3e0ff */
[----:B------:R-:W-:Y:S01]  /*1630*/  IMAD.WIDE R248, R7, 0x4, R248 ;  /* 0x0000000407f87825 */ /* 0x000fe200078e02f8 */
[----:B------:R-:W-:-:S03]  /*1640*/  SHF.L.U64.HI R5, R4, 0x5, R5 ;  /* 0x0000000504057819 */ /* 0x000fc60000010205 */
[----:B------:R-:W-:Y:S01]  /*1650*/  IMAD.SHL.U32 R7, R4, 0x20, RZ ;  /* 0x0000002004077824 */ /* 0x000fe200078e00ff */
        /* <DEDUP_REMOVED lines=13> */
.L_x_1715:
[----:B------:R-:W1:Y:S01]  /*1730*/  LDCU.64 UR8, c[0x0][0x5c0] ;  /* 0x0000b800ff0877ac */ /* 0x000e620008000a00 */
[----:B------:R-:W-:-:S05]  /*1740*/  IADD3 R5, PT, PT, R235, R236, RZ ;  /* 0x000000eceb057210 */ /* 0x000fca0007ffe0ff */
[C---:B-1----:R-:W-:Y:S02]  /*1750*/  IMAD R6, R5.reuse, UR9, RZ ;  /* 0x0000000905067c24 */ /* 0x042fe4000f8e02ff */
[----:B------:R-:W-:-:S05]  /*1760*/  IMAD.WIDE.U32 R8, R5, UR8, RZ ;  /* 0x0000000805087c25 */ /* 0x000fca000f8e00ff */
[----:B------:R-:W-:Y:S02]  /*1770*/  IADD3 R5, PT, PT, R9, R6, RZ ;  /* 0x0000000609057210 */ /* 0x000fe40007ffe0ff */
[----:B------:R-:W-:Y:S02]  /*1780*/  MOV R6, R8 ;  /* 0x0000000800067202 */ /* 0x000fe40000000f00 */
.L_x_1716:
        /* <DEDUP_REMOVED lines=11> */
.L_x_1717:
[----:B------:R-:W1:Y:S01]  /*1840*/  LDCU.64 UR6, c[0x0][0x5c8] ;  /* 0x0000b900ff0677ac */ /* 0x000e620008000a00 */
[----:B------:R-:W-:-:S05]  /*1850*/  IADD3 R235, PT, PT, R235, R236, RZ ;  /* 0x000000ecebeb7210 */ /* 0x000fca0007ffe0ff */
[C---:B-1----:R-:W-:Y:S02]  /*1860*/  IMAD R8, R235.reuse, UR7, RZ ;  /* 0x00000007eb087c24 */ /* 0x042fe4000f8e02ff */
[----:B------:R-:W-:-:S05]  /*1870*/  IMAD.WIDE.U32 R10, R235, UR6, RZ ;  /* 0x00000006eb0a7c25 */ /* 0x000fca000f8e00ff */
[----:B------:R-:W-:Y:S02]  /*1880*/  IADD3 R8, PT, PT, R11, R8, RZ ;  /* 0x000000080b087210 */ /* 0x000fe40007ffe0ff */
.L_x_1718:
        /* <DEDUP_REMOVED lines=9> */
[----:B------:R-:W-:-:S05]  /*1920*/  IADD3 R12, P0, PT, R6, R12, RZ ;  /* 0x0000000c060c7210 */ /* 0x000fca0007f1e0ff */
[----:B------:R-:W-:Y:S01]  /*1930*/  IADD3.X R13, PT, PT, R5, UR10, R13, P0, !PT ;  /* 0x0000000a050d7c10 */ /* 0x000fe200087fe40d */
[----:B------:R-:W-:Y:S02]  /*1940*/  IMAD.U32 R5, RZ, RZ, UR6 ;  /* 0x00000006ff057e24 */ /* 0x000fe4000f8e00ff */
[----:B-1----:R-:W-:-:S04]  /*1950*/  IMAD.WIDE.U32 R12, R201, UR4, R12 ;  /* 0x00000004c90c7c25 */ /* 0x002fc8000f8e000c */
[----:B------:R-:W-:Y:S01]  /*1960*/  IMAD R7, R201, UR5, R13 ;  /* 0x00000005c9077c24 */ /* 0x000fe2000f8e020d */
[----:B------:R-:W-:Y:S06]  /*1970*/  @P2 BRA `(.L_x_1720) ;  /* 0x0000000000242947 */ /* 0x000fec0003800000 */
[----:B------:R-:W1:Y:S01]  /*1980*/  LDCU.64 UR4, c[0x0][0x560] ;  /* 0x0000ac00ff0477ac */ /* 0x000e620008000a00 */
[----:B------:R-:W-:-:S05]  /*1990*/  MOV R6, R12 ;  /* 0x0000000c00067202 */ /* 0x000fca0000000f00 */
[----:B------:R-:W-:-:S04]  /*19a0*/  IMAD.WIDE.U32 R14, R206, UR8, R6 ;  /* 0x00000008ce0e7c25 */ /* 0x000fc8000f8e0006 */
[----:B------:R-:W-:Y:S01]  /*19b0*/  IMAD R6, R206, UR9, R15 ;  /* 0x00000009ce067c24 */ /* 0x000fe2000f8e020f */
[----:B-1----:R-:W-:-:S04]  /*19c0*/  LEA R18, P0, R14, UR4, 0x1 ;  /* 0x000000040e127c11 */ /* 0x002fc8000f8008ff */
[----:B------:R-:W-:-:S05]  /*19d0*/  LEA.HI.X R19, R14, UR5, R6, 0x1, P0 ;  /* 0x000000050e137c11 */ /* 0x000fca00080f0c06 */
[----:B------:R1:W-:Y:S04]  /*19e0*/  STG.E.128 desc[UR20][R18.64], RZ ;  /* 0x000000ff12007986 */ /* 0x0003e8000c101d14 */
[----:B------:R1:W-:Y:S04]  /*19f0*/  STG.E.128 desc[UR20][R18.64+0x80], RZ ;  /* 0x000080ff12007986 */ /* 0x0003e8000c101d14 */
[----:B------:R1:W-:Y:S02]  /*1a00*/  STG.E.128 desc[UR20][R18.64+0x100], RZ ;  /* 0x000100ff12007986 */ /* 0x0003e4000c101d14 */
.L_x_1720:
[----:B------:R-:W-:Y:S05]  /*1a10*/  BSYNC.RECONVERGENT B0 ;  /* 0x0000000000007941 */ /* 0x000fea0003800200 */
.L_x_1719:
[----:B------:R-:W-:Y:S04]  /*1a20*/  BSSY.RECONVERGENT B0, `(.L_x_1721) ;  /* 0x000000d000007945 */ /* 0x000fe80003800200 */
[----:B------:R-:W-:Y:S05]  /*1a30*/  @P1 BRA `(.L_x_1722) ;  /* 0x00000000002c1947 */ /* 0x000fea0003800000 */
[----:B------:R-:W2:Y:S01]  /*1a40*/  LDCU.64 UR4, c[0x0][0x560] ;  /* 0x0000ac00ff0477ac */ /* 0x000ea20008000a00 */
[----:B------:R-:W-:Y:S01]  /*1a50*/  MOV R13, R7 ;  /* 0x00000007000d7202 */ /* 0x000fe20000000f00 */
[----:B------:R-:W-:Y:S02]  /*1a60*/  IMAD R6, R4, UR8, RZ ;  /* 0x0000000804067c24 */ /* 0x000fe4000f8e02ff */
        /* <DEDUP_REMOVED lines=8> */
.L_x_1722:
[----:B------:R-:W-:Y:S05]  /*1af0*/  BSYNC.RECONVERGENT B0 ;  /* 0x0000000000007941 */ /* 0x000fea0003800200 */
.L_x_1721:
        /* <DEDUP_REMOVED lines=17> */
[----:B------:R3:W-:Y:S04]  /*1c10*/  STG.E.128 desc[UR20][R12.64], RZ ;  /* 0x000000ff0c007986 */ /* 0x0007e8000c101d14 */
[----:B------:R3:W-:Y:S04]  /*1c20*/  STG.E.128 desc[UR20][R12.64+0x80], RZ ;  /* 0x000080ff0c007986 */ /* 0x0007e8000c101d14 */
[----:B------:R3:W-:Y:S02]  /*1c30*/  STG.E.128 desc[UR20][R12.64+0x100], RZ ;  /* 0x000100ff0c007986 */ /* 0x0007e4000c101d14 */
.L_x_1724:
[----:B------:R-:W-:Y:S05]  /*1c40*/  BSYNC.RECONVERGENT B0 ;  /* 0x0000000000007941 */ /* 0x000fea0003800200 */
.L_x_1723:
[----:B------:R-:W-:Y:S05]  /*1c50*/  @P1 BRA `(.L_x_1725) ;  /* 0x0000005400ec1947 */ /* 0x000fea0003800000 */
[----:B------:R-:W4:Y:S01]  /*1c60*/  LDCU.64 UR4, c[0x0][0x568] ;  /* 0x0000ad00ff0477ac */ /* 0x000f220008000a00 */
[----:B------:R-:W-:Y:S01]  /*1c70*/  MOV R6, R8 ;  /* 0x0000000800067202 */ /* 0x000fe20000000f00 */
        /* <DEDUP_REMOVED lines=11> */
.L_x_1714:
[----:B------:R-:W1:Y:S01]  /*1d30*/  LDCU.64 UR6, c[0x0][0x3d0] ;  /* 0x00007a00ff0677ac */ /* 0x000e620008000a00 */
[----:B------:R-:W-:Y:S01]  /*1d40*/  VIADD R216, R234, -UR23 ;  /* 0x80000017ead87c36 */ /* 0x000fe20008000000 */
[----:B------:R-:W2:Y:S01]  /*1d50*/  LDC R213, c[0x0][0x44c] ;  /* 0x00011300ffd57b82 */ /* 0x000ea20000000800 */
[----:B------:R-:W-:Y:S01]  /*1d60*/  IMAD.U32 R18, RZ, RZ, UR14 ;  /* 0x0000000eff127e24 */ /* 0x000fe2000f8e00ff */
[----:B------:R-:W3:Y:S01]  /*1d70*/  LDCU.64 UR4, c[0x0][0x3d8] ;  /* 0x00007b00ff0477ac */ /* 0x000ee20008000a00 */
[----:B------:R-:W-:Y:S01]  /*1d80*/  IMAD.U32 R6, RZ, RZ, UR12 ;  /* 0x0000000cff067e24 */ /* 0x000fe2000f8e00ff */
[-C--:B------:R-:W-:Y:S01]  /*1d90*/  ISETP.GE.AND P3, PT, R206, R216.reuse, PT ;  /* 0x000000d8ce00720c */ /* 0x080fe20003f66270 */
[--C-:B------:R-:W-:Y:S01]  /*1da0*/  IMAD.WIDE.U32 R20, R18, UR23, R214.reuse ;  /* 0x0000001712147c25 */ /* 0x100fe2000f8e00d6 */
[----:B------:R-:W-:Y:S01]  /*1db0*/  UIMAD UR8, UR22, UR14, URZ ;  /* 0x0000000e160872a4 */ /* 0x000fe2000f8e02ff */
[----:B------:R-:W-:Y:S01]  /*1dc0*/  ISETP.GE.AND P2, PT, R207, R216, PT ;  /* 0x000000d8cf00720c */ /* 0x000fe20003f46270 */
[----:B------:R-:W-:Y:S01]  /*1dd0*/  UIMAD UR22, UR22, UR12, URZ ;  /* 0x0000000c161672a4 */ /* 0x000fe2000f8e02ff */
[----:B------:R-:W-:Y:S01]  /*1de0*/  IMAD.WIDE.U32 R18, R6, UR23, R214 ;  /* 0x0000001706127c25 */ /* 0x000fe2000f8e00d6 */
[----:B------:R-:W-:Y:S01]  /*1df0*/  UIMAD UR8, UR23, UR15, UR8 ;  /* 0x0000000f170872a4 */ /* 0x000fe2000f8e0208 */
[----:B------:R-:W-:Y:S01]  /*1e00*/  IADD3 R24, P1, PT, R14, R20, RZ ;  /* 0x000000140e187210 */ /* 0x000fe20007f3e0ff */
[----:B------:R-:W-:Y:S01]  /*1e10*/  UIMAD UR22, UR23, UR13, UR22 ;  /* 0x0000000d171672a4 */ /* 0x000fe2000f8e0216 */
[----:B------:R-:W-:Y:S01]  /*1e20*/  IMAD R14, R233, -0x40, R8 ;  /* 0xffffffc0e90e7824 */ /* 0x000fe200078e0208 */
[----:B------:R-:W-:Y:S01]  /*1e30*/  IADD3 R26, P0, PT, R16, R18, RZ ;  /* 0x00000012101a7210 */ /* 0x000fe20007f1e0ff */
[----:B------:R-:W-:Y:S01]  /*1e40*/  IMAD.U32 R31, RZ, RZ, UR11 ;  /* 0x0000000bff1f7e24 */ /* 0x000fe2000f8e00ff */
[----:B------:R-:W-:Y:S01]  /*1e50*/  IADD3.X R25, PT, PT, R11, UR8, R21, P1, !PT ;  /* 0x000000080b197c10 */ /* 0x000fe20008ffe415 */
[C---:B-1----:R-:W-:Y:S01]  /*1e60*/  IMAD R28, R10.reuse, UR6, RZ ;  /* 0x000000060a1c7c24 */ /* 0x042fe2000f8e02ff */
[-C--:B------:R-:W-:Y:S01]  /*1e70*/  ISETP.GE.AND P4, PT, R207, R14.reuse, PT ;  /* 0x0000000ecf00720c */ /* 0x080fe20003f86270 */
[----:B------:R-:W-:Y:S01]  /*1e80*/  IMAD.U32 R8, RZ, RZ, UR11 ;  /* 0x0000000bff087e24 */ /* 0x000fe2000f8e00ff */
[----:B------:R-:W-:Y:S01]  /*1e90*/  IADD3.X R27, PT, PT, R15, UR22, R19, P0, !PT ;  /* 0x000000160f1b7c10 */ /* 0x000fe200087fe413 */
[----:B---3--:R-:W-:Y:S01]  /*1ea0*/  IMAD R22, R10, UR4, RZ ;  /* 0x000000040a167c24 */ /* 0x008fe2000f8e02ff */
[----:B------:R-:W-:Y:S01]  /*1eb0*/  LOP3.LUT R6, R233, 0x80000001, RZ, 0xc0, !PT ;  /* 0x80000001e9067812 */ /* 0x000fe200078ec0ff */
[----:B------:R-:W1:Y:S01]  /*1ec0*/  @!P3 LDC.64 R10, c[0x0][0x388] ;  /* 0x0000e200ff0abb82 */ /* 0x000e620000000a00 */
[C---:B------:R-:W-:Y:S01]  /*1ed0*/  IMAD R28, R9.reuse, UR7, R28 ;  /* 0x00000007091c7c24 */ /* 0x040fe2000f8e021c */
[----:B------:R-:W-:Y:S01]  /*1ee0*/  ISETP.GE.AND P5, PT, R206, R14, PT ;  /* 0x0000000ece00720c */ /* 0x000fe20003fa6270 */
[----:B------:R-:W-:-:S05]  /*1ef0*/  IMAD.WIDE.U32 R24, R9, UR6, R24 ;  /* 0x0000000609187c25 */ /* 0x000fca000f8e0018 */
[----:B------:R-:W-:Y:S01]  /*1f00*/  @P6 BAR.SYNC.DEFER_BLOCKING 0x0 ;  /* 0x0000000000006b1d */ /* 0x000fe20000010000 */
[----:B------:R-:W-:Y:S01]  /*1f10*/  IMAD R22, R9, UR5, R22 ;  /* 0x0000000509167c24 */ /* 0x000fe2000f8e0216 */
[----:B------:R-:W-:Y:S01]  /*1f20*/  @!P4 LEA R30, P1, R31, R244, 0x1 ;  /* 0x000000f41f1ec211 */ /* 0x000fe200078208ff */
[----:B------:R-:W-:Y:S01]  /*1f30*/  IMAD.WIDE.U32 R26, R9, UR4, R26 ;  /* 0x00000004091a7c25 */ /* 0x000fe2000f8e001a */
[----:B------:R-:W-:-:S03]  /*1f40*/  @!P4 LEA R20, P0, R7, R246, 0x1 ;  /* 0x000000f60714c211 */ /* 0x000fc600078008ff */
[----:B------:R-:W-:Y:S01]  /*1f50*/  @!P2 IMAD R16, R4, UR14, RZ ;  /* 0x0000000e0410ac24 */ /* 0x000fe2000f8e02ff */
[----:B------:R-:W-:Y:S01]  /*1f60*/  @!P4 LEA.HI.X R21, R7, R247, R5, 0x1, P0 ;  /* 0x000000f70715c211 */ /* 0x000fe200000f0c05 */
[----:B------:R-:W-:Y:S01]  /*1f70*/  IMAD.U32 R9, RZ, RZ, UR10 ;  /* 0x0000000aff097e24 */ /* 0x000fe2000f8e00ff */
[----:B------:R-:W3:Y:S01]  /*1f80*/  S2R R215, SR_TID.X ;  /* 0x0000000000d77919 */ /* 0x000ee20000002100 */
[----:B------:R-:W-:Y:S01]  /*1f90*/  IMAD.IADD R29, R25, 0x1, R28 ;  /* 0x00000001191d7824 */ /* 0x000fe200078e021c */
[----:B------:R-:W-:Y:S01]  /*1fa0*/  UIADD3 UR8, UPT, UPT, UR23, 0x40, URZ ;  /* 0x0000004017087890 */ /* 0x000fe2000fffe0ff */
[----:B------:R-:W-:Y:S01]  /*1fb0*/  @!P3 IMAD.MOV.U32 R28, RZ, RZ, R24 ;  /* 0x000000ffff1cb224 */ /* 0x000fe200078e0018 */
[----:B------:R-:W-:Y:S01]  /*1fc0*/  @!P4 LEA.HI.X R31, R8, R245, R9, 0x1, P1 ;  /* 0x000000f5081fc211 */ /* 0x000fe200008f0c09 */
[--C-:B------:R-:W-:Y:S01]  /*1fd0*/  @!P2 IMAD.MOV.U32 R25, RZ, RZ, R29.reuse ;  /* 0x000000ffff19a224 */ /* 0x100fe200078e001d */
[----:B------:R-:W-:Y:S01]  /*1fe0*/  ISETP.NE.AND P1, PT, R6, 0x1, PT ;  /* 0x000000010600780c */ /* 0x000fe20003f25270 */
[----:B------:R-:W-:Y:S01]  /*1ff0*/  @!P2 IMAD R4, R4, UR12, RZ ;  /* 0x0000000c0404ac24 */ /* 0x000fe2000f8e02ff */
[----:B------:R-:W4:Y:S01]  /*2000*/  @!P2 LDC.64 R6, c[0x0][0x388] ;  /* 0x0000e200ff06ab82 */ /* 0x000f220000000a00 */
[----:B------:R-:W-:Y:S01]  /*2010*/  @!P3 IMAD.WIDE.U32 R28, R206, UR14, R28 ;  /* 0x0000000ece1cbc25 */ /* 0x000fe2000f8e001c */
[----:B------:R-:W-:Y:S01]  /*2020*/  SEL R187, RZ, 0x6000, P1 ;  /* 0x00006000ffbb7807 */ /* 0x000fe20000800000 */
[----:B------:R-:W2:Y:S01]  /*2030*/  LDCU UR7, c[0x0][0x590] ;  /* 0x0000b200ff0777ac */ /* 0x000ea20008000800 */
[----:B------:R-:W-:Y:S01]  /*2040*/  @!PT LDS RZ, [RZ] ;  /* 0x00000000fffff984 */ /* 0x000fe20000000800 */
[----:B------:R-:W-:Y:S01]  /*2050*/  @!PT LDS RZ, [RZ] ;  /* 0x00000000fffff984 */ /* 0x000fe20000000800 */
[----:B------:R-:W-:Y:S01]  /*2060*/  @!PT LDS RZ, [RZ] ;  /* 0x00000000fffff984 */ /* 0x000fe20000000800 */
[----:B------:R-:W-:Y:S01]  /*2070*/  @!P5 LDGSTS.E.BYPASS.LTC128B.128 [R212+0xc000], desc[UR20][R244.64] ;  /* 0x0c000000f4d4dfae */ /* 0x000fe2000b981a14 */
[----:B------:R-:W-:Y:S01]  /*2080*/  @!P2 IMAD R15, R17, UR13, R4 ;  /* 0x0000000d110fac24 */ /* 0x000fe2000f8e0204 */
[----:B-1----:R-:W-:Y:S01]  /*2090*/  @!P3 LEA R10, P1, R28, R10, 0x1 ;  /* 0x0000000a1c0ab211 */ /* 0x002fe200078208ff */
[----:B------:R-:W-:Y:S01]  /*20a0*/  @!P3 IMAD R18, R206, UR15, R29 ;  /* 0x0000000fce12bc24 */ /* 0x000fe2000f8e021d */
[----:B------:R-:W1:Y:S01]  /*20b0*/  @!P2 LDC.64 R4, c[0x0][0x390] ;  /* 0x0000e400ff04ab82 */ /* 0x000e620000000a00 */
[----:B------:R-:W-:Y:S01]  /*20c0*/  IMAD.IADD R23, R27, 0x1, R22 ;  /* 0x000000011b177824 */ /* 0x000fe200078e0216 */
[----:B------:R-:W-:Y:S01]  /*20d0*/  @!P5 LDGSTS.E.BYPASS.LTC128B.128 [R212+0xe000], desc[UR20][R244.64+0x80] ;  /* 0x0e000080f4d4dfae */ /* 0x000fe2000b981a14 */
[C---:B------:R-:W-:Y:S01]  /*20e0*/  @!P2 IMAD R16, R17.reuse, UR15, R16 ;  /* 0x0000000f1110ac24 */ /* 0x040fe2000f8e0210 */
[----:B------:R-:W-:Y:S01]  /*20f0*/  @!P3 LEA.HI.X R11, R28, R11, R18, 0x1, P1 ;  /* 0x0000000b1c0bb211 */ /* 0x000fe200008f0c12 */
[----:B------:R-:W-:Y:S01]  /*2100*/  @!P2 IMAD.WIDE.U32 R24, R17, UR14, R24 ;  /* 0x0000000e1118ac25 */ /* 0x000fe2000f8e0018 */
[----:B------:R-:W-:Y:S01]  /*2110*/  @!P5 LDGSTS.E.BYPASS.LTC128B.128 [R212+0x10000], desc[UR20][R244.64+0x100] ;  /* 0x10000100f4d4dfae */ /* 0x000fe2000b981a14 */
[----:B------:R-:W-:Y:S01]  /*2120*/  SHF.R.U32.HI R217, RZ, 0x2, R12 ;  /* 0x00000002ffd97819 */ /* 0x000fe2000001160c */
[----:B------:R-:W2:Y:S01]  /*2130*/  LDC.64 R18, c[0x0][0x528] ;  /* 0x00014a00ff127b82 */ /* 0x000ea20000000a00 */
[----:B------:R-:W-:Y:S01]  /*2140*/  @!P2 IMAD.MOV.U32 R27, RZ, RZ, R23 ;  /* 0x000000ffff1ba224 */ /* 0x000fe200078e0017 */
[----:B------:R1:W-:Y:S01]  /*2150*/  @P5 STS.128 [R212+0xc000], RZ ;  /* 0x00c000ffd4005388 */ /* 0x0003e20000000c00 */
[----:B------:R-:W-:-:S02]  /*2160*/  @!P3 IMAD.MOV.U32 R22, RZ, RZ, R26 ;  /* 0x000000ffff16b224 */ /* 0x000fc400078e001a */
[----:B------:R-:W-:Y:S01]  /*2170*/  IMAD R220, R202, UR24, R201 ;  /* 0x00000018cadc7c24 */ /* 0x000fe2000f8e02c9 */
[----:B------:R1:W-:Y:S01]  /*2180*/  @P5 STS.128 [R212+0xe000], RZ ;  /* 0x00e000ffd4005388 */ /* 0x0003e20000000c00 */
[----:B------:R-:W-:Y:S01]  /*2190*/  IMAD.IADD R232, R212, 0x1, R187 ;  /* 0x00000001d4e87824 */ /* 0x000fe200078e02bb */
[----:B------:R-:W3:Y:S01]  /*21a0*/  @!P3 LDC.64 R8, c[0x0][0x390] ;  /* 0x0000e400ff08bb82 */ /* 0x000ee20000000a00 */
[----:B------:R-:W-:Y:S01]  /*21b0*/  @!P2 IMAD.IADD R16, R25, 0x1, R16 ;  /* 0x000000011910a824 */ /* 0x000fe200078e0210 */
[----:B------:R1:W-:Y:S01]  /*21c0*/  @P5 STS.128 [R212+0x10000], RZ ;  /* 0x010000ffd4005388 */ /* 0x0003e20000000c00 */
[----:B------:R-:W-:-:S04]  /*21d0*/  @!P2 IMAD.WIDE.U32 R26, R17, UR12, R26 ;  /* 0x0000000c111aac25 */ /* 0x000fc8000f8e001a */
[----:B------:R-:W-:Y:S01]  /*21e0*/  IMAD.MOV.U32 R231, RZ, RZ, 0x7f800000 ;  /* 0x7f800000ffe77424 */ /* 0x000fe200078e00ff */
[----:B------:R1:W-:Y:S01]  /*21f0*/  @P4 STS.128 [R212+0xd000], RZ ;  /* 0x00d000ffd4004388 */ /* 0x0003e20000000c00 */
[----:B------:R-:W-:Y:S02]  /*2200*/  @!P2 IMAD.IADD R15, R27, 0x1, R15 ;  /* 0x000000011b0fa824 */ /* 0x000fe400078e020f */
[----:B------:R-:W-:Y:S01]  /*2210*/  IMAD.MOV.U32 R230, RZ, RZ, 0x7f800000 ;  /* 0x7f800000ffe67424 */ /* 0x000fe200078e00ff */
[----:B------:R1:W-:Y:S01]  /*2220*/  @P4 STS.128 [R212+0xf000], RZ ;  /* 0x00f000ffd4004388 */ /* 0x0003e20000000c00 */
[----:B------:R-:W-:Y:S01]  /*2230*/  @!P3 IMAD.WIDE.U32 R22, R206, UR12, R22 ;  /* 0x0000000cce16bc25 */ /* 0x000fe2000f8e0016 */
[----:B------:R-:W-:Y:S02]  /*2240*/  CS2R R142, SRZ ;  /* 0x00000000008e7805 */ /* 0x000fe4000001ff00 */
[----:B------:R-:W-:Y:S01]  /*2250*/  CS2R R140, SRZ ;  /* 0x00000000008c7805 */ /* 0x000fe2000001ff00 */
[----:B------:R1:W-:Y:S01]  /*2260*/  @P4 STS.128 [R212+0x11000], RZ ;  /* 0x011000ffd4004388 */ /* 0x0003e20000000c00 */
[----:B------:R-:W-:-:S02]  /*2270*/  CS2R R146, SRZ ;  /* 0x0000000000927805 */ /* 0x000fc4000001ff00 */
[----:B------:R-:W-:Y:S02]  /*2280*/  CS2R R144, SRZ ;  /* 0x0000000000907805 */ /* 0x000fe4000001ff00 */
[----:B------:R-:W-:Y:S01]  /*2290*/  CS2R R138, SRZ ;  /* 0x00000000008a7805 */ /* 0x000fe2000001ff00 */
        /* <DEDUP_REMOVED lines=8> */
[----:B---3--:R-:W-:-:S02]  /*2320*/  @!P3 LEA R8, P1, R22, R8, 0x1 ;  /* 0x000000081608b211 */ /* 0x008fc400078208ff */
[----:B------:R-:W-:Y:S02]  /*2330*/  CS2R R126, SRZ ;  /* 0x00000000007e7805 */ /* 0x000fe4000001ff00 */
[----:B------:R-:W-:Y:S01]  /*2340*/  CS2R R124, SRZ ;  /* 0x00000000007c7805 */ /* 0x000fe2000001ff00 */
[----:B------:R4:W-:Y:S01]  /*2350*/  @!P4 LDGSTS.E.BYPASS.LTC128B.128 [R212+0x11000], desc[UR20][R30.64+0x100] ;  /* 0x110001001ed4cfae */ /* 0x0009e2000b981a14 */
[----:B------:R-:W-:Y:S02]  /*2360*/  CS2R R130, SRZ ;  /* 0x0000000000827805 */ /* 0x000fe4000001ff00 */
[----:B------:R-:W-:Y:S02]  /*2370*/  CS2R R128, SRZ ;  /* 0x0000000000807805 */ /* 0x000fe4000001ff00 */
[----:B------:R-:W-:Y:S01]  /*2380*/  CS2R R122, SRZ ;  /* 0x00000000007a7805 */ /* 0x000fe2000001ff00 */
[----:B------:R-:W-:Y:S01]  /*2390*/  @!P5 LDGSTS.E.BYPASS.LTC128B.128 [R232], desc[UR20][R246.64] ;  /* 0x00000000f6e8dfae */ /* 0x000fe2000b981a14 */
[----:B------:R-:W-:-:S02]  /*23a0*/  CS2R R120, SRZ ;  /* 0x0000000000787805 */ /* 0x000fc4000001ff00 */
[----:B------:R-:W-:Y:S02]  /*23b0*/  CS2R R118, SRZ ;  /* 0x0000000000767805 */ /* 0x000fe4000001ff00 */
[----:B------:R-:W-:Y:S01]  /*23c0*/  CS2R R116, SRZ ;  /* 0x0000000000747805 */ /* 0x000fe2000001ff00 */
        /* <DEDUP_REMOVED lines=8> */
[----:B------:R3:W-:Y:S01]  /*2450*/  @P5 STS.128 [R232], RZ ;  /* 0x000000ffe8005388 */ /* 0x0007e20000000c00 */
[----:B------:R-:W-:Y:S02]  /*2460*/  CS2R R102, SRZ ;  /* 0x0000000000667805 */ /* 0x000fe4000001ff00 */
[----:B------:R-:W-:Y:S02]  /*2470*/  CS2R R100, SRZ ;  /* 0x0000000000647805 */ /* 0x000fe4000001ff00 */
[----:B------:R-:W-:Y:S01]  /*2480*/  CS2R R62, SRZ ;  /* 0x00000000003e7805 */ /* 0x000fe2000001ff00 */
[----:B------:R3:W-:Y:S01]  /*2490*/  @P5 STS.128 [R232+0x2000], RZ ;  /* 0x002000ffe8005388 */ /* 0x0007e20000000c00 */
[----:B------:R-:W-:-:S02]  /*24a0*/  CS2R R60, SRZ ;  /* 0x00000000003c7805 */ /* 0x000fc4000001ff00 */
[----:B------:R-:W-:Y:S02]  /*24b0*/  CS2R R66, SRZ ;  /* 0x0000000000427805 */ /* 0x000fe4000001ff00 */
[----:B------:R-:W-:Y:S01]  /*24c0*/  CS2R R64, SRZ ;  /* 0x0000000000407805 */ /* 0x000fe2000001ff00 */
[----:B------:R3:W-:Y:S01]  /*24d0*/  @P5 STS.128 [R232+0x4000], RZ ;  /* 0x004000ffe8005388 */ /* 0x0007e20000000c00 */
[----:B------:R-:W-:Y:S02]  /*24e0*/  CS2R R58, SRZ ;  /* 0x00000000003a7805 */ /* 0x000fe4000001ff00 */
[----:B------:R-:W-:Y:S02]  /*24f0*/  CS2R R56, SRZ ;  /* 0x0000000000387805 */ /* 0x000fe4000001ff00 */
[----:B----4-:R-:W-:Y:S01]  /*2500*/  @!P2 LEA R30, P0, R24, R6, 0x1 ;  /* 0x00000006181ea211 */ /* 0x010fe200078008ff */
[----:B------:R3:W-:Y:S01]  /*2510*/  @P4 STS.128 [R232+0x1000], RZ ;  /* 0x001000ffe8004388 */ /* 0x0007e20000000c00 */
[----:B------:R-:W-:Y:S01]  /*2520*/  @!P3 IMAD R6, R206, UR13, R23 ;  /* 0x0000000dce06bc24 */ /* 0x000fe2000f8e0217 */
[----:B------:R-:W-:-:S02]  /*2530*/  CS2R R54, SRZ ;  /* 0x0000000000367805 */ /* 0x000fc4000001ff00 */
[----:B------:R-:W-:Y:S01]  /*2540*/  @!P2 LEA.HI.X R31, R24, R7, R16, 0x1, P0 ;  /* 0x00000007181fa211 */ /* 0x000fe200000f0c10 */
[----:B------:R3:W-:Y:S01]  /*2550*/  @P4 STS.128 [R232+0x3000], RZ ;  /* 0x003000ffe8004388 */ /* 0x0007e20000000c00 */
[----:B-1----:R-:W-:Y:S02]  /*2560*/  @!P2 LEA R16, P0, R26, R4, 0x1 ;  /* 0x000000041a10a211 */ /* 0x002fe400078008ff */
[----:B------:R-:W-:Y:S02]  /*2570*/  CS2R R52, SRZ ;  /* 0x0000000000347805 */ /* 0x000fe4000001ff00 */
[----:B------:R-:W-:Y:S01]  /*2580*/  @!P3 LEA.HI.X R9, R22, R9, R6, 0x1, P1 ;  /* 0x000000091609b211 */ /* 0x000fe200008f0c06 */
[----:B------:R3:W-:Y:S01]  /*2590*/  @P4 STS.128 [R232+0x5000], RZ ;  /* 0x005000ffe8004388 */ /* 0x0007e20000000c00 */
[----:B------:R-:W-:Y:S02]  /*25a0*/  @!P2 LEA.HI.X R17, R26, R5, R15, 0x1, P0 ;  /* 0x000000051a11a211 */ /* 0x000fe400000f0c0f */
[----:B------:R-:W-:-:S02]  /*25b0*/  CS2R R46, SRZ ;  /* 0x00000000002e7805 */ /* 0x000fc4000001ff00 */
        /* <DEDUP_REMOVED lines=9> */
[----:B------:R-:W-:Y:S02]  /*2650*/  CS2R R40, SRZ ;  /* 0x0000000000287805 */ /* 0x000fe4000001ff00 */
[----:B------:R-:W-:-:S02]  /*2660*/  CS2R R38, SRZ ;  /* 0x0000000000267805 */ /* 0x000fc4000001ff00 */
[----:B------:R-:W-:Y:S01]  /*2670*/  CS2R R36, SRZ ;  /* 0x0000000000247805 */ /* 0x000fe2000001ff00 */
[----:B------:R-:W-:Y:S01]  /*2680*/  @!P4 LDGSTS.E.BYPASS.LTC128B.128 [R232+0x5000], desc[UR20][R20.64+0x100] ;  /* 0x0500010014e8cfae */ /* 0x000fe2000b981a14 */
[----:B------:R-:W-:Y:S02]  /*2690*/  CS2R R34, SRZ ;  /* 0x0000000000227805 */ /* 0x000fe4000001ff00 */
[----:B------:R-:W-:Y:S01]  /*26a0*/  CS2R R32, SRZ ;  /* 0x0000000000207805 */ /* 0x000fe2000001ff00 */
[----:B------:R-:W1:Y:S01]  /*26b0*/  LDCU UR4, c[0x0][0x3e0] ;  /* 0x00007c00ff0477ac */ /* 0x000e620008000800 */
[----:B------:R-:W-:Y:S01]  /*26c0*/  @!P3 LDGSTS.E.BYPASS.LTC128B.128 [R212+0x12000], desc[UR20][R10.64] ;  /* 0x120000000ad4bfae */ /* 0x000fe2000b981a14 */
[----:B------:R-:W4:Y:S03]  /*26d0*/  LDCU UR6, c[0x0][0x45c] ;  /* 0x00008b80ff0677ac */ /* 0x000f260008000800 */
[----:B------:R-:W-:Y:S01]  /*26e0*/  @!P3 LDGSTS.E.BYPASS.LTC128B.128 [R212+0x14000], desc[UR20][R10.64+0x80] ;  /* 0x140000800ad4bfae */ /* 0x000fe2000b981a14 */
[----:B------:R-:W1:Y:S03]  /*26f0*/  LDCU.U8 UR5, c[0x0][0x4f8] ;  /* 0x00009f00ff0577ac */ /* 0x000e660008000000 */
[----:B------:R-:W-:Y:S04]  /*2700*/  @!P3 LDGSTS.E.BYPASS.LTC128B.128 [R212+0x16000], desc[UR20][R10.64+0x100] ;  /* 0x160001000ad4bfae */ /* 0x000fe8000b981a14 */
        /* <DEDUP_REMOVED lines=28> */
[----:B--2---:R-:W2:Y:S04]  /*28d0*/  LDG.E.64 R4, desc[UR20][R18.64] ;  /* 0x0000001412047981 */ /* 0x004ea8000c1e1b00 */
[----:B------:R-:W3:Y:S01]  /*28e0*/  LDG.E.64 R10, desc[UR20][R18.64+0x8] ;  /* 0x00000814120a7981 */ /* 0x000ee2000c1e1b00 */
[C---:B------:R-:W-:Y:S01]  /*28f0*/  VIADD R7, R203.reuse, 0x8 ;  /* 0x00000008cb077836 */ /* 0x040fe20000000000 */
[----:B------:R-:W-:Y:S01]  /*2900*/  ISETP.GE.AND P1, PT, R203, R14, PT ;  /* 0x0000000ecb00720c */ /* 0x000fe20003f26270 */
[----:B------:R-:W-:-:S03]  /*2910*/  IMAD.SHL.U32 R6, R12, 0x2, RZ ;  /* 0x000000020c067824 */ /* 0x000fc600078e00ff */
[----:B------:R-:W-:Y:S01]  /*2920*/  ISETP.GE.AND P0, PT, R7, R14, PT ;  /* 0x0000000e0700720c */ /* 0x000fe20003f06270 */
[----:B------:R-:W-:Y:S01]  /*2930*/  IMAD.WIDE.U32 R14, R203, 0x4, R248 ;  /* 0x00000004cb0e7825 */ /* 0x000fe200078e00f8 */
[----:B------:R-:W-:Y:S02]  /*2940*/  LOP3.LUT R6, R6, 0x6, RZ, 0xc0, !PT ;  /* 0x0000000606067812 */ /* 0x000fe400078ec0ff */
[----:B------:R-:W-:Y:S01]  /*2950*/  ISETP.LE.AND P2, PT, R234, UR8, PT ;  /* 0x00000008ea007c0c */ /* 0x000fe2000bf43270 */
[----:B------:R-:W-:Y:S01]  /*2960*/  IMAD.SHL.U32 R220, R220, 0x20, RZ ;  /* 0x00000020dcdc7824 */ /* 0x000fe200078e00ff */
[----:B------:R-:W-:-:S03]  /*2970*/  LOP3.LUT R217, R6, 0xe0, R217, 0xf8, !PT ;  /* 0x000000e006d97812 */ /* 0x000fc600078ef8d9 */
[----:B------:R1:W5:Y:S01]  /*2980*/  @!P1 LDG.E R231, desc[UR20][R14.64] ;  /* 0x000000140ee79981 */ /* 0x000362000c1e1900 */
[----:B----4-:R-:W-:-:S03]  /*2990*/  LOP3.LUT R8, R204, 0x3, RZ, 0xc0, !PT ;  /* 0x00000003cc087812 */ /* 0x010fc600078ec0ff */
[----:B------:R4:W5:Y:S01]  /*29a0*/  @!P0 LDG.E R230, desc[UR20][R14.64+0x20] ;  /* 0x000020140ee68981 */ /* 0x000962000c1e1900 */
[----:B------:R-:W-:Y:S01]  /*29b0*/  VIADD R217, R217, UR23 ;  /* 0x00000017d9d97c36 */ /* 0x000fe20008000000 */
[----:B------:R-:W-:Y:S01]  /*29c0*/  CS2R R30, SRZ ;  /* 0x00000000001e7805 */ /* 0x000fe2000001ff00 */
[----:B------:R-:W-:Y:S01]  /*29d0*/  IMAD.IADD R188, R199, 0x1, R187 ;  /* 0x00000001c7bc7824 */ /* 0x000fe200078e02bb */
[----:B------:R-:W-:Y:S01]  /*29e0*/  CS2R R28, SRZ ;  /* 0x00000000001c7805 */ /* 0x000fe2000001ff00 */
[----:B------:R-:W-:Y:S01]  /*29f0*/  IMAD R229, R229, 0x4, R8 ;  /* 0x00000004e5e57824 */ /* 0x000fe200078e0208 */
[----:B------:R-:W-:Y:S02]  /*2a00*/  CS2R R26, SRZ ;  /* 0x00000000001a7805 */ /* 0x000fe4000001ff00 */
[----:B------:R-:W-:Y:S02]  /*2a10*/  CS2R R24, SRZ ;  /* 0x0000000000187805 */ /* 0x000fe4000001ff00 */
[----:B------:R-:W-:-:S02]  /*2a20*/  CS2R R22, SRZ ;  /* 0x0000000000167805 */ /* 0x000fc4000001ff00 */
[----:B------:R-:W-:Y:S02]  /*2a30*/  CS2R R20, SRZ ;  /* 0x0000000000147805 */ /* 0x000fe4000001ff00 */
[----:B------:R-:W-:Y:S01]  /*2a40*/  SHF.R.U32.HI R221, RZ, 0x7, R215 ;  /* 0x00000007ffdd7819 */ /* 0x000fe200000116d7 */
[----:B------:R-:W-:Y:S02]  /*2a50*/  IMAD.IADD R187, R198, 0x1, R187 ;  /* 0x00000001c6bb7824 */ /* 0x000fe400078e02bb */
[C---:B------:R-:W-:Y:S02]  /*2a60*/  @P2 VIADD R228, R217.reuse, 0x19 ;  /* 0x00000019d9e42836 */ /* 0x040fe40000000000 */
[C---:B------:R-:W-:Y:S02]  /*2a70*/  @P2 VIADD R227, R217.reuse, 0x18 ;  /* 0x00000018d9e32836 */ /* 0x040fe40000000000 */
[C---:B------:R-:W-:Y:S02]  /*2a80*/  @P2 VIADD R226, R217.reuse, 0x11 ;  /* 0x00000011d9e22836 */ /* 0x040fe40000000000 */
[----:B------:R-:W-:-:S02]  /*2a90*/  @P2 VIADD R225, R217, 0x10 ;  /* 0x00000010d9e12836 */ /* 0x000fc40000000000 */
[C---:B------:R-:W-:Y:S02]  /*2aa0*/  @P2 VIADD R224, R217.reuse, 0x9 ;  /* 0x00000009d9e02836 */ /* 0x040fe40000000000 */
[C---:B------:R-:W-:Y:S02]  /*2ab0*/  @P2 VIADD R223, R217.reuse, 0x8 ;  /* 0x00000008d9df2836 */ /* 0x040fe40000000000 */
[----:B------:R-:W-:Y:S01]  /*2ac0*/  @P2 VIADD R222, R217, 0x1 ;  /* 0x00000001d9de2836 */ /* 0x000fe20000000000 */
[----:B------:R-:W-:Y:S01]  /*2ad0*/  USHF.L.U32 UR7, UR7, 0x6, URZ ;  /* 0x0000000607077899 */ /* 0x000fe200080006ff */
[----:B--2---:R-:W-:Y:S02]  /*2ae0*/  R2UR UR22, R5 ;  /* 0x00000000051672ca */ /* 0x004fe400000e0000 */
[----:B------:R-:W-:Y:S02]  /*2af0*/  R2UR UR24, R4 ;  /* 0x00000000041872ca */ /* 0x000fe400000e0000 */
[----:B---3--:R-:W-:-:S02]  /*2b00*/  IADD3 R240, P1, P0, R220, R10, R13 ;  /* 0x0000000adcf07210 */ /* 0x008fc4000783e00d */
[----:B------:R-:W-:-:S03]  /*2b10*/  SHF.R.S32.HI R220, RZ, 0x1f, R220 ;  /* 0x0000001fffdc7819 */ /* 0x000fc600000114dc */
[----:B------:R-:W-:Y:S01]  /*2b20*/  IMAD.WIDE.U32 R240, R240, -0x2daee0ad, RZ ;  /* 0xd2511f53f0f07825 */ /* 0x000fe200078e00ff */
[----:B------:R-:W-:Y:S02]  /*2b30*/  IADD3.X R220, PT, PT, R220, R11, RZ, P1, P0 ;  /* 0x0000000bdcdc7210 */ /* 0x000fe40000fe04ff */
[----:B------:R-:W-:Y:S01]  /*2b40*/  LOP3.LUT P1, RZ, R215, 0x4, RZ, 0xc0, !PT ;  /* 0x00000004d7ff7812 */ /* 0x000fe2000782c0ff */
[----:B------:R-:W-:Y:S02]  /*2b50*/  UIADD3 UR16, UPT, UPT, UR22, -0x4498517b, URZ ;  /* 0xbb67ae8516107890 */ /* 0x000fe4000fffe0ff */
[----:B------:R-:W-:Y:S02]  /*2b60*/  UIADD3 UR17, UPT, UPT, UR24, -0x61c88647, URZ ;  /* 0x9e3779b918117890 */ /* 0x000fe4000fffe0ff */
[----:B------:R-:W-:Y:S02]  /*2b70*/  UIADD3 UR15, UPT, UPT, UR24, 0x3c6ef372, URZ ;  /* 0x3c6ef372180f7890 */ /* 0x000fe4000fffe0ff */
[----:B------:R-:W-:-:S02]  /*2b80*/  UIADD3 UR14, UPT, UPT, UR22, 0x76cf5d0a, URZ ;  /* 0x76cf5d0a160e7890 */ /* 0x000fc4000fffe0ff */
[----:B------:R-:W-:Y:S02]  /*2b90*/  UIADD3 UR13, UPT, UPT, UR24, -0x255992d5, URZ ;  /* 0xdaa66d2b180d7890 */ /* 0x000fe4000fffe0ff */
[----:B------:R-:W-:Y:S02]  /*2ba0*/  UIADD3 UR12, UPT, UPT, UR22, 0x32370b8f, URZ ;  /* 0x32370b8f160c7890 */ /* 0x000fe4000fffe0ff */
[----:B------:R-:W-:Y:S02]  /*2bb0*/  UIADD3 UR9, UPT, UPT, UR24, 0x78dde6e4, URZ ;  /* 0x78dde6e418097890 */ /* 0x000fe4000fffe0ff */
[----:B------:R-:W-:Y:S02]  /*2bc0*/  UIADD3 UR8, UPT, UPT, UR22, -0x126145ec, URZ ;  /* 0xed9eba1416087890 */ /* 0x000fe4000fffe0ff */
[----:B------:R-:W-:Y:S02]  /*2bd0*/  UIADD3 UR29, UPT, UPT, UR24, 0x1715609d, URZ ;  /* 0x1715609d181d7890 */ /* 0x000fe4000fffe0ff */
[----:B------:R-:W-:-:S02]  /*2be0*/  UIADD3 UR28, UPT, UPT, UR22, -0x56f99767, URZ ;  /* 0xa9066899161c7890 */ /* 0x000fc4000fffe0ff */
[----:B------:R-:W-:Y:S02]  /*2bf0*/  UIADD3 UR27, UPT, UPT, UR24, -0x4ab325aa, URZ ;  /* 0xb54cda56181b7890 */ /* 0x000fe4000fffe0ff */
[----:B-1--4-:R-:W-:-:S12]  /*2c00*/  UIADD3 UR23, UPT, UPT, UR22, 0x646e171e, URZ ;  /* 0x646e171e16177890 */ /* 0x012fd8000fffe0ff */
.L_x_1728:
[----:B------:R-:W0:Y:S01]  /*2c10*/  LDGDEPBAR ;  /* 0x00000000000079af */ /* 0x000e220000000000 */
[--C-:B------:R-:W-:Y:S01]  /*2c20*/  IMAD.IADD R150, R196, 0x1, R188.reuse ;  /* 0x00000001c4967824 */ /* 0x100fe200078e02bc */
[----:B-----5:R-:W-:Y:S01]  /*2c30*/  FSETP.NEU.FTZ.AND P0, PT, R231, -INF , PT ;  /* 0xff800000e700780b */ /* 0x020fe20003f1d000 */
[----:B------:R-:W-:Y:S01]  /*2c40*/  IMAD.IADD R149, R194, 0x1, R188 ;  /* 0x00000001c2957824 */ /* 0x000fe200078e02bc */
[-C--:B------:R-:W-:Y:S01]  /*2c50*/  @P2 ISETP.GE.AND P3, PT, R217, R234.reuse, PT ;  /* 0x000000ead900220c */ /* 0x080fe20003f66270 */
[----:B------:R-:W-:Y:S01]  /*2c60*/  FMUL.FTZ R166, R230, 1.4426950216293334961 ;  /* 0x3fb8aa3be6a67820 */ /* 0x000fe20000410000 */
[-C--:B------:R-:W-:Y:S01]  /*2c70*/  @P2 ISETP.GE.AND P4, PT, R222, R234.reuse, PT ;  /* 0x000000eade00220c */ /* 0x080fe20003f86270 */
[----:B------:R-:W-:Y:S01]  /*2c80*/  IMAD.IADD R148, R196, 0x1, R149 ;  /* 0x00000001c4947824 */ /* 0x000fe200078e0295 */
[----:B------:R-:W-:Y:S01]  /*2c90*/  @P2 ISETP.GE.AND P5, PT, R226, R234, PT ;  /* 0x000000eae200220c */ /* 0x000fe20003fa6270 */
[----:B------:R-:W-:Y:S01]  /*2ca0*/  FMUL.FTZ R164, R231, 1.4426950216293334961 ;  /* 0x3fb8aa3be7a47820 */ /* 0x000fe20000410000 */
[----:B------:R-:W-:Y:S02]  /*2cb0*/  IMAD.U32 R154, RZ, RZ, UR19 ;  /* 0x00000013ff9a7e24 */ /* 0x000fe4000f8e00ff */
[----:B------:R-:W-:Y:S02]  /*2cc0*/  VIADD R229, R229, 0xfffffffc ;  /* 0xfffffffce5e57836 */ /* 0x000fe40000000000 */
[----:B------:R-:W-:Y:S01]  /*2cd0*/  FSEL R164, R164, RZ, P0 ;  /* 0x000000ffa4a47208 */ /* 0x000fe20000000000 */
[----:B------:R-:W-:Y:S01]  /*2ce0*/  IMAD R151, R154, 0x2, R221 ;  /* 0x000000029a977824 */ /* 0x000fe200078e02dd */
[----:B------:R-:W-:Y:S01]  /*2cf0*/  FSETP.NEU.FTZ.AND P0, PT, R230, -INF , PT ;  /* 0xff800000e600780b */ /* 0x000fe20003f1d000 */
[----:B------:R-:W-:Y:S03]  /*2d00*/  IMAD.WIDE.U32 R152, R229, -0x326172a9, RZ ;  /* 0xcd9e8d57e5987825 */ /* 0x000fe600078e00ff */
[----:B------:R-:W-:Y:S02]  /*2d10*/  FSEL R166, R166, RZ, P0 ;  /* 0x000000ffa6a67208 */ /* 0x000fe40000000000 */
[C---:B------:R-:W-:Y:S01]  /*2d20*/  LEA R170, P0, R203.reuse, R218, 0x2 ;  /* 0x000000dacbaa7211 */ /* 0x040fe200078010ff */
[----:B------:R-:W-:Y:S04]  /*2d30*/  DEPBAR.LE SB0, 0x0 ;  /* 0x000080000000791a */ /* 0x000fe80000000000 */
[----:B------:R-:W-:Y:S01]  /*2d40*/  BAR.SYNC.DEFER_BLOCKING 0x0 ;  /* 0x0000000000007b1d */ /* 0x000fe20000010000 */
[----:B------:R-:W-:Y:S02]  /*2d50*/  LEA.HI.X R171, R203, R219, RZ, 0x2, P0 ;  /* 0x000000dbcbab7211 */ /* 0x000fe400000f14ff */
[-C--:B------:R-:W-:Y:S02]  /*2d60*/  @P2 ISETP.GE.AND P0, PT, R224, R234.reuse, PT ;  /* 0x000000eae000220c */ /* 0x080fe40003f06270 */
[----:B------:R-:W-:Y:S05]  /*2d70*/  LOP3.LUT R153, R220, UR24, R153, 0x96, !PT ;  /* 0x00000018dc997c12 */ /* 0x000fea000f8e9699 */
        /* <DEDUP_REMOVED lines=16> */
[----:B------:R-:W-:Y:S01]  /*2e80*/  IMAD.WIDE.U32 R156, R156, -0x326172a9, RZ ;  /* 0xcd9e8d579c9c7825 */ /* 0x000fe200078e00ff */
[----:B------:R-:W-:Y:S04]  /*2e90*/  LOP3.LUT R153, R158, UR13, R169, 0x96, !PT ;  /* 0x0000000d9e997c12 */ /* 0x000fe8000f8e96a9 */
[----:B------:R-:W3:Y:S01]  /*2ea0*/  LDSM.16.M88.4 R84, [R195] ;  /* 0x00000000c354783b */ /* 0x000ee20000000200 */
[----:B------:R-:W-:Y:S01]  /*2eb0*/  IMAD.WIDE.U32 R158, R153, -0x2daee0ad, RZ ;  /* 0xd2511f53999e7825 */ /* 0x000fe200078e00ff */
[----:B------:R-:W-:Y:S04]  /*2ec0*/  LOP3.LUT R168, R168, UR9, R157, 0x96, !PT ;  /* 0x00000009a8a87c12 */ /* 0x000fe8000f8e969d */
[----:B------:R-:W4:Y:S01]  /*2ed0*/  LDSM.16.M88.4 R88, [R195+0x800] ;  /* 0x00080000c358783b */ /* 0x000f220000000200 */
[----:B------:R-:W-:Y:S01]  /*2ee0*/  IMAD.WIDE.U32 R168, R168, -0x2daee0ad, RZ ;  /* 0xd2511f53a8a87825 */ /* 0x000fe200078e00ff */
[----:B------:R-:W-:Y:S04]  /*2ef0*/  LOP3.LUT R154, R154, UR8, R159, 0x96, !PT ;  /* 0x000000089a9a7c12 */ /* 0x000fe8000f8e969f */
[----:B------:R-:W-:Y:S01]  /*2f00*/  LDSM.16.M88.4 R92, [R193] ;  /* 0x00000000c15c783b */ /* 0x000fe20000000200 */
[----:B------:R-:W-:Y:S01]  /*2f10*/  LOP3.LUT R158, R158, UR28, R169, 0x96, !PT ;  /* 0x0000001c9e9e7c12 */ /* 0x000fe2000f8e96a9 */
[----:B------:R-:W-:Y:S04]  /*2f20*/  IMAD.WIDE.U32 R160, R154, -0x326172a9, RZ ;  /* 0xcd9e8d579aa07825 */ /* 0x000fe800078e00ff */
[----:B------:R-:W-:Y:S01]  /*2f30*/  LDSM.16.M88.4 R96, [R192+0x800] ;  /* 0x00080000c060783b */ /* 0x000fe20000000200 */
[----:B------:R-:W-:Y:S01]  /*2f40*/  IMAD.WIDE.U32 R158, R158, -0x326172a9, RZ ;  /* 0xcd9e8d579e9e7825 */ /* 0x000fe200078e00ff */
[----:B------:R-:W-:Y:S01]  /*2f50*/  LOP3.LUT R156, R156, UR29, R161, 0x96, !PT ;  /* 0x0000001d9c9c7c12 */ /* 0x000fe2000f8e96a1 */
[C---:B-1----:R-:W-:Y:S04]  /*2f60*/  HMMA.16816.F32 R4, R68.reuse, R72, RZ ;  /* 0x000000484404723c */ /* 0x042fe800000018ff */
[----:B------:R-:W-:Y:S01]  /*2f70*/  IMAD.WIDE.U32 R176, R156, -0x2daee0ad, RZ ;  /* 0xd2511f539cb07825 */ /* 0x000fe200078e00ff */
[----:B------:R-:W-:Y:S02]  /*2f80*/  LOP3.LUT R161, R160, UR27, R159, 0x96, !PT ;  /* 0x0000001ba0a17c12 */ /* 0x000fe4000f8e969f */
[----:B------:R-:W-:Y:S01]  /*2f90*/  PRMT R174, R158, 0x7770, RZ ;  /* 0x000077709eae7816 */ /* 0x000fe200000000ff */
[C---:B------:R-:W-:Y:S01]  /*2fa0*/  HMMA.16816.F32 R8, R68.reuse, R74, RZ ;  /* 0x0000004a4408723c */ /* 0x040fe200000018ff */
[----:B------:R-:W1:Y:S01]  /*2fb0*/  LDSM.16.M88.4 R72, [R149] ;  /* 0x000000009548783b */ /* 0x000e620000000200 */
[C---:B------:R-:W-:Y:S02]  /*2fc0*/  PRMT R169, R176.reuse, 0x7772, RZ ;  /* 0x00007772b0a97816 */ /* 0x040fe400000000ff */
[C---:B------:R-:W-:Y:S02]  /*2fd0*/  PRMT R172, R176.reuse, 0x7771, RZ ;  /* 0x00007771b0ac7816 */ /* 0x040fe400000000ff */
[C---:B------:R-:W-:Y:S02]  /*2fe0*/  PRMT R167, R176.reuse, 0x7773, RZ ;  /* 0x00007773b0a77816 */ /* 0x040fe400000000ff */
[C---:B--2---:R-:W-:Y:S01]  /*2ff0*/  HMMA.16816.F32 R12, R68.reuse, R76, RZ ;  /* 0x0000004c440c723c */ /* 0x044fe200000018ff */
[----:B------:R-:W-:Y:S02]  /*3000*/  PRMT R165, R176, 0x7770, RZ ;  /* 0x00007770b0a57816 */ /* 0x000fe400000000ff */
[C---:B------:R-:W-:Y:S02]  /*3010*/  LOP3.LUT R160, R161.reuse, 0xff, RZ, 0xc0, !PT ;  /* 0x000000ffa1a07812 */ /* 0x040fe400078ec0ff */
[C---:B------:R-:W-:Y:S02]  /*3020*/  PRMT R173, R158.reuse, 0x7771, RZ ;  /* 0x000077719ead7816 */ /* 0x040fe400000000ff */
[C---:B------:R-:W-:Y:S01]  /*3030*/  PRMT R162, R158.reuse, 0x7772, RZ ;  /* 0x000077729ea27816 */ /* 0x040fe200000000ff */
[----:B------:R-:W-:Y:S01]  /*3040*/  HMMA.16816.F32 R16, R68, R78, RZ ;  /* 0x0000004e4410723c */ /* 0x000fe200000018ff */
[----:B------:R-:W2:Y:S01]  /*3050*/  LDSM.16.M88.4 R68, [R193+0x800] ;  /* 0x00080000c144783b */ /* 0x000ea20000000200 */
[----:B------:R-:W-:Y:S02]  /*3060*/  PRMT R163, R158, 0x7773, RZ ;  /* 0x000077739ea37816 */ /* 0x000fe400000000ff */
[----:B------:R-:W-:Y:S02]  /*3070*/  LOP3.LUT R168, R168, UR23, R177, 0x96, !PT ;  /* 0x00000017a8a87c12 */ /* 0x000fe4000f8e96b1 */
[C---:B------:R-:W-:Y:S01]  /*3080*/  LOP3.LUT R175, R161.reuse, 0xffff, RZ, 0xc0, !PT ;  /* 0x0000ffffa1af7812 */ /* 0x040fe200078ec0ff */
[----:B------:R-:W-:Y:S01]  /*3090*/  LDSM.16.M88.4 R76, [R148] ;  /* 0x00000000944c783b */ /* 0x000fe20000000200 */
[C---:B---3--:R-:W-:Y:S05]  /*30a0*/  HMMA.16816.F32 R4, R80.reuse, R84, R4 ;  /* 0x000000545004723c */ /* 0x048fea0000001804 */
[----:B------:R-:W-:Y:S02]  /*30b0*/  SHF.R.U32.HI R175, RZ, 0x8, R175 ;  /* 0x00000008ffaf7819 */ /* 0x000fe400000116af */
[----:B------:R-:W-:Y:S01]  /*30c0*/  PRMT R176, R161, 0x7632, R176 ;  /* 0x00007632a1b07816 */ /* 0x000fe200000000b0 */
[C---:B------:R-:W-:Y:S01]  /*30d0*/  HMMA.16816.F32 R8, R80.reuse, R86, R8 ;  /* 0x000000565008723c */ /* 0x040fe20000001808 */
[----:B------:R-:W3:Y:S02]  /*30e0*/  LDSM.16.M88.4 R84, [R192] ;  /* 0x00000000c054783b */ /* 0x000ee40000000200 */
[----:B------:R-:W-:Y:S02]  /*30f0*/  LOP3.LUT R175, R175, 0xffff, RZ, 0xc0, !PT ;  /* 0x0000ffffafaf7812 */ /* 0x000fe400078ec0ff */
[----:B------:R-:W-:Y:S03]  /*3100*/  LOP3.LUT R176, R176, 0xff, RZ, 0xc0, !PT ;  /* 0x000000ffb0b07812 */ /* 0x000fe600078ec0ff */
[C---:B----4-:R-:W-:Y:S03]  /*3110*/  HMMA.16816.F32 R12, R80.reuse, R88, R12 ;  /* 0x00000058500c723c */ /* 0x050fe6000000180c */
[----:B------:R-:W-:Y:S05]  /*3120*/  ISETP.LE.U32.AND P6, PT, R176, UR5, PT ;  /* 0x00000005b0007c0c */ /* 0x000fea000bfc3070 */
[----:B------:R-:W-:Y:S01]  /*3130*/  HMMA.16816.F32 R16, R80, R90, R16 ;  /* 0x0000005a5010723c */ /* 0x000fe20000001810 */
[----:B------:R-:W-:Y:S06]  /*3140*/  LDSM.16.M88.4 R80, [R188+0x2000] ;  /* 0x00200000bc50783b */ /* 0x000fec0000000200 */
[----:B------:R-:W4:Y:S01]  /*3150*/  LDSM.16.M88.4 R88, [R197+0x2000] ;  /* 0x00200000c558783b */ /* 0x000f220000000200 */
[C---:B-1----:R-:W-:Y:S08]  /*3160*/  HMMA.16816.F32 R4, R72.reuse, R92, R4 ;  /* 0x0000005c4804723c */ /* 0x042ff00000001804 */
[C---:B------:R-:W-:Y:S01]  /*3170*/  HMMA.16816.F32 R8, R72.reuse, R94, R8 ;  /* 0x0000005e4808723c */ /* 0x040fe20000001808 */
[----:B------:R-:W1:Y:S07]  /*3180*/  LDSM.16.M88.4 R92, [R197+0x2800] ;  /* 0x00280000c55c783b */ /* 0x000e6e0000000200 */
[C---:B--2---:R-:W-:Y:S08]  /*3190*/  HMMA.16816.F32 R12, R72.reuse, R68, R12 ;  /* 0x00000044480c723c */ /* 0x044ff0000000180c */
[----:B------:R-:W-:Y:S01]  /*31a0*/  HMMA.16816.F32 R16, R72, R70, R16 ;  /* 0x000000464810723c */ /* 0x000fe20000001810 */
[----:B------:R-:W-:Y:S06]  /*31b0*/  LDSM.16.M88.4 R68, [R150+0x2000] ;  /* 0x002000009644783b */ /* 0x000fec0000000200 */
[----:B------:R-:W2:Y:S01]  /*31c0*/  LDSM.16.M88.4 R72, [R195+0x2000] ;  /* 0x00200000c348783b */ /* 0x000ea20000000200 */
[C---:B---3--:R-:W-:Y:S08]  /*31d0*/  HMMA.16816.F32 R4, R76.reuse, R84, R4 ;  /* 0x000000544c04723c */ /* 0x048ff00000001804 */
[C---:B------:R-:W-:Y:S01]  /*31e0*/  HMMA.16816.F32 R8, R76.reuse, R86, R8 ;  /* 0x000000564c08723c */ /* 0x040fe20000001808 */
[----:B------:R-:W3:Y:S07]  /*31f0*/  LDSM.16.M88.4 R84, [R195+0x2800] ;  /* 0x00280000c354783b */ /* 0x000eee0000000200 */
[C---:B------:R-:W-:Y:S08]  /*3200*/  HMMA.16816.F32 R12, R76.reuse, R96, R12 ;  /* 0x000000604c0c723c */ /* 0x040ff0000000180c */
[----:B------:R-:W-:Y:S01]  /*3210*/  HMMA.16816.F32 R16, R76, R98, R16 ;  /* 0x000000624c10723c */ /* 0x000fe20000001810 */
[----:B------:R-:W-:Y:S06]  /*3220*/  LDSM.16.M88.4 R76, [R149+0x2000] ;  /* 0x00200000954c783b */ /* 0x000fec0000000200 */
[----:B------:R-:W-:Y:S01]  /*3230*/  LDSM.16.M88.4 R96, [R193+0x2800] ;  /* 0x00280000c160783b */ /* 0x000fe20000000200 */
[C---:B----4-:R-:W-:Y:S08]  /*3240*/  HMMA.16816.F32 R4, R80.reuse, R88, R4 ;  /* 0x000000585004723c */ /* 0x050ff00000001804 */
[C---:B------:R-:W-:Y:S01]  /*3250*/  HMMA.16816.F32 R8, R80.reuse, R90, R8 ;  /* 0x0000005a5008723c */ /* 0x040fe20000001808 */
[----:B------:R-:W4:Y:S07]  /*3260*/  LDSM.16.M88.4 R88, [R193+0x2000] ;  /* 0x00200000c158783b */ /* 0x000f2e0000000200 */
[C---:B-1----:R-:W-:Y:S08]  /*3270*/  HMMA.16816.F32 R12, R80.reuse, R92, R12 ;  /* 0x0000005c500c723c */ /* 0x042ff0000000180c */
[----:B------:R-:W-:Y:S01]  /*3280*/  HMMA.16816.F32 R16, R80, R94, R16 ;  /* 0x0000005e5010723c */ /* 0x000fe20000001810 */
[----:B------:R-:W-:Y:S06]  /*3290*/  LDSM.16.M88.4 R80, [R192+0x2000] ;  /* 0x00200000c050783b */ /* 0x000fec0000000200 */
[----:B------:R-:W-:Y:S01]  /*32a0*/  LDSM.16.M88.4 R92, [R192+0x2800] ;  /* 0x00280000c05c783b */ /* 0x000fe20000000200 */
[C---:B--2---:R-:W-:Y:S08]  /*32b0*/  HMMA.16816.F32 R4, R68.reuse, R72, R4 ;  /* 0x000000484404723c */ /* 0x044ff00000001804 */
[C---:B------:R-:W-:Y:S01]  /*32c0*/  HMMA.16816.F32 R8, R68.reuse, R74, R8 ;  /* 0x0000004a4408723c */ /* 0x040fe20000001808 */
[----:B------:R-:W1:Y:S07]  /*32d0*/  LDSM.16.M88.4 R72, [R148+0x2000] ;  /* 0x002000009448783b */ /* 0x000e6e0000000200 */
[C---:B---3--:R-:W-:Y:S08]  /*32e0*/  HMMA.16816.F32 R12, R68.reuse, R84, R12 ;  /* 0x00000054440c723c */ /* 0x048ff0000000180c */
[----:B------:R-:W-:Y:S01]  /*32f0*/  HMMA.16816.F32 R16, R68, R86, R16 ;  /* 0x000000564410723c */ /* 0x000fe20000001810 */
[----:B------:R-:W-:Y:S06]  /*3300*/  LDSM.16.M88.4 R68, [R188+0x4000] ;  /* 0x00400000bc44783b */ /* 0x000fec0000000200 */
[----:B------:R-:W2:Y:S01]  /*3310*/  LDSM.16.M88.4 R84, [R197+0x4000] ;  /* 0x00400000c554783b */ /* 0x000ea20000000200 */
[C---:B----4-:R-:W-:Y:S08]  /*3320*/  HMMA.16816.F32 R4, R76.reuse, R88, R4 ;  /* 0x000000584c04723c */ /* 0x050ff00000001804 */
[C---:B------:R-:W-:Y:S01]  /*3330*/  HMMA.16816.F32 R8, R76.reuse, R90, R8 ;  /* 0x0000005a4c08723c */ /* 0x040fe20000001808 */
[----:B------:R-:W-:Y:S07]  /*3340*/  LDSM.16.M88.4 R88, [R195+0x4000] ;  /* 0x00400000c358783b */ /* 0x000fee0000000200 */
[C---:B------:R-:W-:Y:S08]  /*3350*/  HMMA.16816.F32 R12, R76.reuse, R96, R12 ;  /* 0x000000604c0c723c */ /* 0x040ff0000000180c */
[----:B------:R-:W-:Y:S01]  /*3360*/  HMMA.16816.F32 R16, R76, R98, R16 ;  /* 0x000000624c10723c */ /* 0x000fe20000001810 */
[----:B------:R-:W3:Y:S06]  /*3370*/  LDSM.16.M88.4 R76, [R197+0x4800] ;  /* 0x00480000c54c783b */ /* 0x000eec0000000200 */
[----:B------:R-:W-:Y:S01]  /*3380*/  LDSM.16.M88.4 R96, [R193+0x4800] ;  /* 0x00480000c160783b */ /* 0x000fe20000000200 */
[C---:B-1----:R-:W-:Y:S08]  /*3390*/  HMMA.16816.F32 R4, R72.reuse, R80, R4 ;  /* 0x000000504804723c */ /* 0x042ff00000001804 */
[C---:B------:R-:W-:Y:S01]  /*33a0*/  HMMA.16816.F32 R8, R72.reuse, R82, R8 ;  /* 0x000000524808723c */ /* 0x040fe20000001808 */
[----:B------:R-:W1:Y:S07]  /*33b0*/  LDSM.16.M88.4 R80, [R150+0x4000] ;  /* 0x004000009650783b */ /* 0x000e6e0000000200 */
[C---:B------:R-:W-:Y:S08]  /*33c0*/  HMMA.16816.F32 R12, R72.reuse, R92, R12 ;  /* 0x0000005c480c723c */ /* 0x040ff0000000180c */
[----:B------:R-:W-:Y:S01]  /*33d0*/  HMMA.16816.F32 R16, R72, R94, R16 ;  /* 0x0000005e4810723c */ /* 0x000fe20000001810 */
[----:B------:R-:W4:Y:S06]  /*33e0*/  LDSM.16.M88.4 R72, [R195+0x4800] ;  /* 0x00480000c348783b */ /* 0x000f2c0000000200 */
        /* <DEDUP_REMOVED lines=8> */
[C---:B-1----:R-:W-:Y:S08]  /*3470*/  HMMA.16816.F32 R4, R80.reuse, R88, R4 ;  /* 0x000000585004723c */ /* 0x042ff00000001804 */
[C---:B------:R-:W-:Y:S08]  /*3480*/  HMMA.16816.F32 R8, R80.reuse, R90, R8 ;  /* 0x0000005a5008723c */ /* 0x040ff00000001808 */
[C---:B----4-:R-:W-:Y:S08]  /*3490*/  HMMA.16816.F32 R12, R80.reuse, R72, R12 ;  /* 0x00000048500c723c */ /* 0x050ff0000000180c */
        /* <DEDUP_REMOVED lines=8> */
[C---:B-1----:R-:W-:Y:S03]  /*3520*/  HMMA.16816.F32 R12, R68.reuse, R72, R12 ;  /* 0x00000048440c723c */ /* 0x042fe6000000180c */
[----:B------:R-:W-:Y:S02]  /*3530*/  @P2 FSEL R4, R4, -INF , !P3 ;  /* 0xff80000004042808 */ /* 0x000fe40005800000 */
[----:B------:R-:W-:Y:S02]  /*3540*/  @P2 FSEL R6, R6, -INF , !P3 ;  /* 0xff80000006062808 */ /* 0x000fe40005800000 */
[----:B------:R-:W-:Y:S01]  /*3550*/  @P2 FSEL R7, R7, -INF , !P4 ;  /* 0xff80000007072808 */ /* 0x000fe20006000000 */
[----:B------:R-:W-:Y:S03]  /*3560*/  HMMA.16816.F32 R16, R68, R74, R16 ;  /* 0x0000004a4410723c */ /* 0x000fe60000001810 */
[-C--:B------:R-:W-:Y:S01]  /*3570*/  @P2 ISETP.GE.AND P3, PT, R223, R234.reuse, PT ;  /* 0x000000eadf00220c */ /* 0x080fe20003f66270 */
[----:B------:R-:W-:Y:S01]  /*3580*/  FFMA.FTZ R153, R6, UR6, -R166 ;  /* 0x0000000606997c23 */ /* 0x000fe200080108a6 */
[----:B------:R-:W-:Y:S01]  /*3590*/  FFMA.FTZ R151, R4, UR6, -R164 ;  /* 0x0000000604977c23 */ /* 0x000fe200080108a4 */
[----:B------:R-:W-:Y:S01]  /*35a0*/  FFMA.FTZ R157, R7, UR6, -R166 ;  /* 0x00000006079d7c23 */ /* 0x000fe200080108a6 */
[----:B------:R-:W-:Y:S02]  /*35b0*/  @P2 FSEL R8, R8, -INF , !P3 ;  /* 0xff80000008082808 */ /* 0x000fe40005800000 */
[----:B------:R-:W-:Y:S01]  /*35c0*/  @P2 FSEL R10, R10, -INF , !P3 ;  /* 0xff8000000a0a2808 */ /* 0x000fe20005800000 */
[----:B------:R-:W1:Y:S01]  /*35d0*/  MUFU.EX2 R153, R153 ;  /* 0x0000009900997308 */ /* 0x000e620000000800 */
[-C--:B------:R-:W-:Y:S01]  /*35e0*/  @P2 ISETP.GE.AND P3, PT, R225, R234.reuse, PT ;  /* 0x000000eae100220c */ /* 0x080fe20003f66270 */
[--C-:B------:R-:W-:Y:S01]  /*35f0*/  FFMA.FTZ R155, R8, UR6, -R164.reuse ;  /* 0x00000006089b7c23 */ /* 0x100fe200080108a4 */
[----:B------:R-:W-:Y:S02]  /*3600*/  @P2 FSEL R9, R9, -INF , !P0 ;  /* 0xff80000009092808 */ /* 0x000fe40004000000 */
[----:B------:R-:W-:Y:S02]  /*3610*/  @P2 FSEL R12, R12, -INF , !P3 ;  /* 0xff8000000c0c2808 */ /* 0x000fe40005800000 */
[----:B------:R-:W-:Y:S03]  /*3620*/  @P2 FSEL R14, R14, -INF , !P3 ;  /* 0xff8000000e0e2808 */ /* 0x000fe60005800000 */
[----:B------:R2:W-:Y:S01]  /*3630*/  MUFU.EX2 R154, R157 ;  /* 0x0000009d009a7308 */ /* 0x0005e20000000800 */
[-C--:B------:R-:W-:Y:S01]  /*3640*/  @P2 ISETP.GE.AND P3, PT, R227, R234.reuse, PT ;  /* 0x000000eae300220c */ /* 0x080fe20003f66270 */
[--C-:B------:R-:W-:Y:S01]  /*3650*/  FFMA.FTZ R156, R9, UR6, -R164.reuse ;  /* 0x00000006099c7c23 */ /* 0x100fe200080108a4 */
[----:B------:R-:W-:Y:S01]  /*3660*/  @P2 FSEL R11, R11, -INF , !P0 ;  /* 0xff8000000b0b2808 */ /* 0x000fe20004000000 */
[----:B------:R-:W-:Y:S01]  /*3670*/  FFMA.FTZ R159, R12, UR6, -R164 ;  /* 0x000000060c9f7c23 */ /* 0x000fe200080108a4 */
[----:B------:R-:W-:Y:S01]  /*3680*/  ISETP.LE.U32.AND P0, PT, R175, UR5, PT ;  /* 0x00000005af007c0c */ /* 0x000fe2000bf03070 */
[--C-:B------:R-:W-:Y:S01]  /*3690*/  FFMA.FTZ R175, R14, UR6, -R166.reuse ;  /* 0x000000060eaf7c23 */ /* 0x100fe200080108a6 */
[----:B------:R-:W-:Y:S03]  /*36a0*/  @P2 FSEL R5, R5, -INF , !P4 ;  /* 0xff80000005052808 */ /* 0x000fe60006000000 */
[----:B------:R-:W3:Y:S01]  /*36b0*/  MUFU.EX2 R151, R151 ;  /* 0x0000009700977308 */ /* 0x000ee20000000800 */
[----:B------:R-:W-:Y:S01]  /*36c0*/  @P2 FSEL R16, R16, -INF , !P3 ;  /* 0xff80000010102808 */ /* 0x000fe20005800000 */
[----:B------:R-:W-:Y:S01]  /*36d0*/  FFMA.FTZ R158, R11, UR6, -R166 ;  /* 0x000000060b9e7c23 */ /* 0x000fe200080108a6 */
[----:B------:R-:W-:Y:S01]  /*36e0*/  @P2 FSEL R18, R18, -INF , !P3 ;  /* 0xff80000012122808 */ /* 0x000fe20005800000 */
[----:B------:R-:W-:Y:S01]  /*36f0*/  FFMA.FTZ R152, R5, UR6, -R164 ;  /* 0x0000000605987c23 */ /* 0x000fe200080108a4 */
[----:B------:R-:W-:Y:S01]  /*3700*/  ISETP.LE.U32.AND P3, PT, R174, UR5, PT ;  /* 0x00000005ae007c0c */ /* 0x000fe2000bf63070 */
[----:B-1----:R-:W-:Y:S01]  /*3710*/  @!P6 FADD.FTZ R153, -R153, -RZ ;  /* 0x800000ff9999e221 */ /* 0x002fe20000010100 */
[----:B------:R-:W-:Y:S03]  /*3720*/  SHF.R.U32.HI R174, RZ, 0x18, R161 ;  /* 0x00000018ffae7819 */ /* 0x000fe600000116a1 */
[----:B------:R-:W1:Y:S01]  /*3730*/  MUFU.EX2 R155, R155 ;  /* 0x0000009b009b7308 */ /* 0x000e620000000800 */
[----:B------:R-:W-:Y:S01]  /*3740*/  ISETP.LE.U32.AND P4, PT, R160, UR5, PT ;  /* 0x00000005a0007c0c */ /* 0x000fe2000bf83070 */
[----:B--2---:R-:W-:Y:S01]  /*3750*/  FFMA.FTZ R157, R10, UR6, -R166 ;  /* 0x000000060a9d7c23 */ /* 0x004fe200080108a6 */
[----:B------:R-:W-:Y:S01]  /*3760*/  @P2 FSEL R13, R13, -INF , !P5 ;  /* 0xff8000000d0d2808 */ /* 0x000fe20006800000 */
[--C-:B------:R-:W-:Y:S01]  /*3770*/  FFMA.FTZ R176, R16, UR6, -R164.reuse ;  /* 0x0000000610b07c23 */ /* 0x100fe200080108a4 */
[----:B------:R-:W-:Y:S02]  /*3780*/  @P2 FSEL R15, R15, -INF , !P5 ;  /* 0xff8000000f0f2808 */ /* 0x000fe40006800000 */
[----:B------:R-:W-:Y:S03]  /*3790*/  @P2 ISETP.GE.AND P5, PT, R228, R234, PT ;  /* 0x000000eae400220c */ /* 0x000fe60003fa6270 */
[----:B------:R2:W-:Y:S01]  /*37a0*/  MUFU.EX2 R161, R175 ;  /* 0x000000af00a17308 */ /* 0x0005e20000000800 */
[----:B------:R-:W-:Y:S01]  /*37b0*/  ISETP.GT.U32.AND P6, PT, R163, UR5, PT ;  /* 0x00000005a3007c0c */ /* 0x000fe2000bfc4070 */
[----:B------:R-:W-:Y:S01]  /*37c0*/  FFMA.FTZ R160, R13, UR6, -R164 ;  /* 0x000000060da07c23 */ /* 0x000fe200080108a4 */
[----:B------:R-:W-:Y:S01]  /*37d0*/  LOP3.LUT R163, R168, 0xffff, RZ, 0xc0, !PT ;  /* 0x0000ffffa8a37812 */ /* 0x000fe200078ec0ff */
[----:B------:R-:W-:Y:S01]  /*37e0*/  FFMA.FTZ R177, R15, UR6, -R166 ;  /* 0x000000060fb17c23 */ /* 0x000fe200080108a6 */
[----:B------:R-:W-:Y:S01]  /*37f0*/  @P2 FSEL R17, R17, -INF , !P5 ;  /* 0xff80000011112808 */ /* 0x000fe20006800000 */
[----:B---3--:R-:W-:Y:S01]  /*3800*/  @!P4 FADD.FTZ R151, -R151, -RZ ;  /* 0x800000ff9797c221 */ /* 0x008fe20000010100 */
[----:B------:R-:W-:Y:S03]  /*3810*/  @P2 FSEL R19, R19, -INF , !P5 ;  /* 0xff80000013132808 */ /* 0x000fe60006800000 */
[----:B------:R-:W3:Y:S01]  /*3820*/  MUFU.EX2 R152, R152 ;  /* 0x0000009800987308 */ /* 0x000ee20000000800 */
[----:B------:R-:W-:Y:S01]  /*3830*/  ISETP.LE.U32.AND P5, PT, R174, UR5, PT ;  /* 0x00000005ae007c0c */ /* 0x000fe2000bfa3070 */
[----:B-1----:R-:W-:Y:S01]  /*3840*/  @!P3 FADD.FTZ R155, -R155, -RZ ;  /* 0x800000ff9b9bb221 */ /* 0x002fe20000010100 */
[----:B------:R-:W-:Y:S01]  /*3850*/  ISETP.GT.U32.AND P4, PT, R173, UR5, PT ;  /* 0x00000005ad007c0c */ /* 0x000fe2000bf84070 */
[----:B------:R-:W-:Y:S01]  /*3860*/  FFMA.FTZ R164, R17, UR6, -R164 ;  /* 0x0000000611a47c23 */ /* 0x000fe200080108a4 */
[C---:B------:R-:W-:Y:S02]  /*3870*/  PRMT R173, R168.reuse, 0x7632, R173 ;  /* 0x00007632a8ad7816 */ /* 0x040fe400000000ad */
[----:B------:R-:W-:Y:S03]  /*3880*/  LOP3.LUT R174, R168, 0xff, RZ, 0xc0, !PT ;  /* 0x000000ffa8ae7812 */ /* 0x000fe600078ec0ff */
[----:B------:R-:W1:Y:S01]  /*3890*/  MUFU.EX2 R156, R156 ;  /* 0x0000009c009c7308 */ /* 0x000e620000000800 */
[----:B--2---:R-:W-:Y:S02]  /*38a0*/  SHF.R.U32.HI R175, RZ, 0x8, R163 ;  /* 0x00000008ffaf7819 */ /* 0x004fe400000116a3 */
[----:B------:R-:W-:Y:S02]  /*38b0*/  LOP3.LUT R173, R173, 0xff, RZ, 0xc0, !PT ;  /* 0x000000ffadad7812 */ /* 0x000fe400078ec0ff */
[----:B------:R-:W-:Y:S01]  /*38c0*/  LOP3.LUT R175, R175, 0xffff, RZ, 0xc0, !PT ;  /* 0x0000ffffafaf7812 */ /* 0x000fe200078ec0ff */
[----:B------:R-:W-:Y:S01]  /*38d0*/  @!P5 FADD.FTZ R154, -R154, -RZ ;  /* 0x800000ff9a9ad221 */ /* 0x000fe20000010100 */
[----:B------:R-:W-:Y:S03]  /*38e0*/  ISETP.LE.U32.AND P5, PT, R174, UR5, PT ;  /* 0x00000005ae007c0c */ /* 0x000fe6000bfa3070 */
[----:B------:R-:W2:Y:S01]  /*38f0*/  MUFU.EX2 R158, R158 ;  /* 0x0000009e009e7308 */ /* 0x000ea20000000800 */
[----:B---3--:R-:W-:Y:S01]  /*3900*/  @!P0 FADD.FTZ R152, -R152, -RZ ;  /* 0x800000ff98988221 */ /* 0x008fe20000010100 */
[----:B------:R-:W-:Y:S01]  /*3910*/  ISETP.LE.U32.AND P3, PT, R175, UR5, PT ;  /* 0x00000005af007c0c */ /* 0x000fe2000bf63070 */
[--C-:B------:R-:W-:Y:S01]  /*3920*/  FFMA.FTZ R175, R19, UR6, -R166.reuse ;  /* 0x0000000613af7c23 */ /* 0x100fe200080108a6 */
[----:B------:R-:W-:Y:S02]  /*3930*/  ISETP.GT.U32.AND P0, PT, R162, UR5, PT ;  /* 0x00000005a2007c0c */ /* 0x000fe4000bf04070 */
[----:B------:R-:W-:Y:S04]  /*3940*/  F2FP.RELU.F16.F32.PACK_AB R174, R152, R151 ;  /* 0x0000009798ae723e */ /* 0x000fe800000008ff */
[----:B------:R-:W3:Y:S01]  /*3950*/  MUFU.EX2 R157, R157 ;  /* 0x0000009d009d7308 */ /* 0x000ee20000000800 */
[----:B-1----:R-:W-:Y:S01]  /*3960*/  @P4 FADD.FTZ R156, -R156, -RZ ;  /* 0x800000ff9c9c4221 */ /* 0x002fe20000010100 */
[----:B------:R-:W-:Y:S01]  /*3970*/  ISETP.LE.U32.AND P4, PT, R173, UR5, PT ;  /* 0x00000005ad007c0c */ /* 0x000fe2000bf83070 */
[----:B------:R-:W-:Y:S01]  /*3980*/  FFMA.FTZ R173, R18, UR6, -R166 ;  /* 0x0000000612ad7c23 */ /* 0x000fe200080108a6 */
[----:B------:R-:W-:Y:S01]  /*3990*/  SHF.R.U32.HI R168, RZ, 0x18, R168 ;  /* 0x00000018ffa87819 */ /* 0x000fe200000116a8 */
[----:B------:R-:W-:Y:S01]  /*39a0*/  STS [R211], R174 ;  /* 0x000000aed3007388 */ /* 0x000fe20000000800 */
[C---:B------:R-:W-:Y:S04]  /*39b0*/  VIADD R166, R211.reuse, 0x10 ;  /* 0x00000010d3a67836 */ /* 0x040fe80000000000 */
[----:B------:R-:W1:Y:S01]  /*39c0*/  MUFU.EX2 R160, R160 ;  /* 0x000000a000a07308 */ /* 0x000e620000000800 */
[----:B--2---:R-:W-:Y:S01]  /*39d0*/  @P6 FADD.FTZ R158, -R158, -RZ ;  /* 0x800000ff9e9e6221 */ /* 0x004fe20000010100 */
[----:B------:R-:W-:Y:S01]  /*39e0*/  ISETP.GT.U32.AND P6, PT, R172, UR5, PT ;  /* 0x00000005ac007c0c */ /* 0x000fe2000bfc4070 */
[----:B------:R-:W-:Y:S01]  /*39f0*/  @P1 VIADD R166, R211, 0xfffffff0 ;  /* 0xfffffff0d3a61836 */ /* 0x000fe20000000000 */
[----:B------:R-:W-:Y:S01]  /*3a00*/  F2FP.RELU.F16.F32.PACK_AB R172, R154, R153 ;  /* 0x000000999aac723e */ /* 0x000fe200000008ff */
[----:B------:R-:W-:Y:S05]  /*3a10*/  @!P4 FADD.FTZ R161, -R161, -RZ ;  /* 0x800000ffa1a1c221 */ /* 0x000fea0000010100 */
[----:B------:R-:W2:Y:S01]  /*3a20*/  MUFU.EX2 R159, R159 ;  /* 0x0000009f009f7308 */ /* 0x000ea20000000800 */
[----:B------:R-:W-:Y:S01]  /*3a30*/  STS [R211+0x400], R172 ;  /* 0x000400acd3007388 */ /* 0x000fe20000000800 */
[----:B---3--:R-:W-:Y:S01]  /*3a40*/  @P0 FADD.FTZ R157, -R157, -RZ ;  /* 0x800000ff9d9d0221 */ /* 0x008fe20000010100 */
[----:B------:R-:W-:Y:S02]  /*3a50*/  ISETP.LE.U32.AND P0, PT, R165, UR5, PT ;  /* 0x00000005a5007c0c */ /* 0x000fe4000bf03070 */
[----:B------:R-:W-:Y:S02]  /*3a60*/  ISETP.GT.U32.AND P4, PT, R167, UR5, PT ;  /* 0x00000005a7007c0c */ /* 0x000fe4000bf84070 */
[----:B------:R-:W-:Y:S03]  /*3a70*/  F2FP.RELU.F16.F32.PACK_AB R167, R156, R155 ;  /* 0x0000009b9ca7723e */ /* 0x000fe600000008ff */
[----:B------:R-:W3:Y:S01]  /*3a80*/  MUFU.EX2 R162, R177 ;  /* 0x000000b100a27308 */ /* 0x000ee20000000800 */
[----:B-1----:R-:W-:Y:S01]  /*3a90*/  @!P3 FADD.FTZ R160, -R160, -RZ ;  /* 0x800000ffa0a0b221 */ /* 0x002fe20000010100 */
[----:B------:R-:W-:Y:S01]  /*3aa0*/  ISETP.LE.U32.AND P3, PT, R168, UR5, PT ;  /* 0x00000005a8007c0c */ /* 0x000fe2000bf63070 */
[----:B------:R1:W-:Y:S07]  /*3ab0*/  STS [R166], R167 ;  /* 0x000000a7a6007388 */ /* 0x0003ee0000000800 */
[----:B------:R-:W4:Y:S01]  /*3ac0*/  MUFU.EX2 R165, R173 ;  /* 0x000000ad00a57308 */ /* 0x000f220000000800 */
[----:B--2---:R-:W-:Y:S01]  /*3ad0*/  @!P5 FADD.FTZ R159, -R159, -RZ ;  /* 0x800000ff9f9fd221 */ /* 0x004fe20000010100 */
[----:B------:R-:W-:Y:S02]  /*3ae0*/  ISETP.GT.U32.AND P5, PT, R169, UR5, PT ;  /* 0x00000005a9007c0c */ /* 0x000fe4000bfa4070 */
[----:B------:R-:W2:Y:S06]  /*3af0*/  LDG.E R169, desc[UR20][R170.64] ;  /* 0x00000014aaa97981 */ /* 0x000eac000c1e1900 */
[----:B------:R-:W1:Y:S01]  /*3b00*/  MUFU.EX2 R168, R175 ;  /* 0x000000af00a87308 */ /* 0x000e620000000800 */
[----:B---3--:R-:W-:Y:S01]  /*3b10*/  @!P3 FADD.FTZ R162, -R162, -RZ ;  /* 0x800000ffa2a2b221 */ /* 0x008fe20000010100 */
[----:B------:R-:W-:Y:S02]  /*3b20*/  F2FP.RELU.F16.F32.PACK_AB R177, R158, R157 ;  /* 0x0000009d9eb1723e */ /* 0x000fe400000008ff */
[----:B------:R-:W-:Y:S03]  /*3b30*/  FSETP.GE.FTZ.AND P3, PT, R151, RZ, PT ;  /* 0x000000ff9700720b */ /* 0x000fe60003f76000 */
[----:B------:R-:W-:Y:S03]  /*3b40*/  STS [R166+0x400], R177 ;  /* 0x000400b1a6007388 */ /* 0x000fe60000000800 */
[----:B------:R-:W3:Y:S01]  /*3b50*/  MUFU.EX2 R163, R176 ;  /* 0x000000b000a37308 */ /* 0x000ee20000000800 */
[----:B----4-:R-:W-:Y:S01]  /*3b60*/  @P5 FADD.FTZ R165, -R165, -RZ ;  /* 0x800000ffa5a55221 */ /* 0x010fe20000010100 */
[----:B------:R-:W-:Y:S02]  /*3b70*/  F2FP.RELU.F16.F32.PACK_AB R173, R162, R161 ;  /* 0x000000a1a2ad723e */ /* 0x000fe400000008ff */
[----:B------:R-:W-:Y:S01]  /*3b80*/  FSETP.GE.FTZ.AND P5, PT, R156, RZ, PT ;  /* 0x000000ff9c00720b */ /* 0x000fe20003fb6000 */
[----:B-1----:R1:W4:Y:S05]  /*3b90*/  LDG.E R167, desc[UR20][R170.64+0x20] ;  /* 0x00002014aaa77981 */ /* 0x00232a000c1e1900 */
[----:B------:R-:W1:Y:S01]  /*3ba0*/  MUFU.EX2 R164, R164 ;  /* 0x000000a400a47308 */ /* 0x000e620000000800 */
[----:B------:R-:W-:Y:S01]  /*3bb0*/  @P4 FADD.FTZ R168, -R168, -RZ ;  /* 0x800000ffa8a84221 */ /* 0x000fe20000010100 */
[----:B------:R-:W-:Y:S01]  /*3bc0*/  F2FP.RELU.F16.F32.PACK_AB R175, R160, R159 ;  /* 0x0000009fa0af723e */ /* 0x000fe200000008ff */
[----:B------:R-:W-:Y:S01]  /*3bd0*/  STS [R238+0x400], R173 ;  /* 0x000400adee007388 */ /* 0x000fe20000000800 */
[----:B------:R-:W-:Y:S02]  /*3be0*/  FSETP.GE.FTZ.AND P4, PT, R159, RZ, PT ;  /* 0x000000ff9f00720b */ /* 0x000fe40003f96000 */
[----:B------:R-:W-:Y:S03]  /*3bf0*/  F2FP.RELU.F16.F32.PACK_AB R172, R168, R165 ;  /* 0x000000a5a8ac723e */ /* 0x000fe600000008ff */
[----:B------:R-:W-:Y:S01]  /*3c00*/  STS [R238], R175 ;  /* 0x000000afee007388 */ /* 0x000fe20000000800 */
[----:B---3--:R-:W-:Y:S01]  /*3c10*/  @!P0 FADD.FTZ R163, -R163, -RZ ;  /* 0x800000ffa3a38221 */ /* 0x008fe20000010100 */
[----:B------:R-:W-:Y:S04]  /*3c20*/  FSETP.GE.FTZ.AND P0, PT, R152, RZ, PT ;  /* 0x000000ff9800720b */ /* 0x000fe80003f16000 */
[----:B------:R-:W-:Y:S01]  /*3c30*/  STS [R237+0x400], R172 ;  /* 0x000400aced007388 */ /* 0x000fe20000000800 */
[----:B-1----:R-:W-:Y:S01]  /*3c40*/  @P6 FADD.FTZ R164, -R164, -RZ ;  /* 0x800000ffa4a46221 */ /* 0x002fe20000010100 */
[----:B------:R-:W-:Y:S04]  /*3c50*/  FSETP.GE.FTZ.AND P6, PT, R155, RZ, PT ;  /* 0x000000ff9b00720b */ /* 0x000fe80003fd6000 */
[----:B------:R-:W-:Y:S01]  /*3c60*/  F2FP.RELU.F16.F32.PACK_AB R174, R164, R163 ;  /* 0x000000a3a4ae723e */ /* 0x000fe200000008ff */
[----:B------:R-:W-:Y:S04]  /*3c70*/  VIADD R170, R233, 0x1 ;  /* 0x00000001e9aa7836 */ /* 0x000fe80000000000 */
[----:B------:R-:W-:Y:S06]  /*3c80*/  STS [R237], R174 ;  /* 0x000000aeed007388 */ /* 0x000fec0000000800 */
[----:B------:R-:W-:Y:S06]  /*3c90*/  LDSM.16.M88.4 R68, [R199+0xc000] ;  /* 0x00c00000c744783b */ /* 0x000fec0000000200 */
[----:B------:R-:W1:Y:S06]  /*3ca0*/  LDSM.16.M88.4 R72, [R197+0x6000] ;  /* 0x00600000c548783b */ /* 0x000e6c0000000200 */
[----:B------:R-:W3:Y:S06]  /*3cb0*/  LDSM.16.M88.4 R76, [R197+0x6800] ;  /* 0x00680000c54c783b */ /* 0x000eec0000000200 */
[----:B------:R-:W-:Y:S06]  /*3cc0*/  LDSM.16.M88.4 R80, [R186+0xc000] ;  /* 0x00c00000ba50783b */ /* 0x000fec0000000200 */
[----:B------:R-:W3:Y:S06]  /*3cd0*/  LDSM.16.M88.4 R84, [R195+0x6000] ;  /* 0x00600000c354783b */ /* 0x000eec0000000200 */
[----:B------:R-:W3:Y:S06]  /*3ce0*/  LDSM.16.M88.4 R88, [R195+0x6800] ;  /* 0x00680000c358783b */ /* 0x000eec0000000200 */
[----:B------:R-:W-:Y:S06]  /*3cf0*/  LDSM.16.M88.4 R92, [R185+0xc000] ;  /* 0x00c00000b95c783b */ /* 0x000fec0000000200 */
[----:B------:R-:W3:Y:S01]  /*3d00*/  LDSM.16.M88.4 R96, [R193+0x6000] ;  /* 0x00600000c160783b */ /* 0x000ee20000000200 */
[C---:B-1----:R-:W-:Y:S08]  /*3d10*/  HMMA.16816.F32 R4, R68.reuse, R72, RZ ;  /* 0x000000484404723c */ /* 0x042ff000000018ff */
[C---:B------:R-:W-:Y:S01]  /*3d20*/  HMMA.16816.F32 R8, R68.reuse, R74, RZ ;  /* 0x0000004a4408723c */ /* 0x040fe200000018ff */
[----:B------:R-:W-:Y:S07]  /*3d30*/  LDSM.16.M88.4 R72, [R184+0xc000] ;  /* 0x00c00000b848783b */ /* 0x000fee0000000200 */
[C---:B---3--:R-:W-:Y:S08]  /*3d40*/  HMMA.16816.F32 R12, R68.reuse, R76, RZ ;  /* 0x0000004c440c723c */ /* 0x048ff000000018ff */
[----:B------:R-:W-:Y:S01]  /*3d50*/  HMMA.16816.F32 R16, R68, R78, RZ ;  /* 0x0000004e4410723c */ /* 0x000fe200000018ff */
[----:B------:R-:W1:Y:S06]  /*3d60*/  LDSM.16.M88.4 R68, [R193+0x6800] ;  /* 0x00680000c144783b */ /* 0x000e6c0000000200 */
[----:B------:R-:W3:Y:S01]  /*3d70*/  LDSM.16.M88.4 R76, [R192+0x6000] ;  /* 0x00600000c04c783b */ /* 0x000ee20000000200 */
[C---:B------:R-:W-:Y:S08]  /*3d80*/  HMMA.16816.F32 R4, R80.reuse, R84, R4 ;  /* 0x000000545004723c */ /* 0x040ff00000001804 */
[C---:B------:R-:W-:Y:S01]  /*3d90*/  HMMA.16816.F32 R8, R80.reuse, R86, R8 ;  /* 0x000000565008723c */ /* 0x040fe20000001808 */
[----:B------:R-:W-:Y:S07]  /*3da0*/  LDSM.16.M88.4 R84, [R199+0xe000] ;  /* 0x00e00000c754783b */ /* 0x000fee0000000200 */
[C---:B------:R-:W-:Y:S08]  /*3db0*/  HMMA.16816.F32 R12, R80.reuse, R88, R12 ;  /* 0x00000058500c723c */ /* 0x040ff0000000180c */
[----:B------:R-:W-:Y:S01]  /*3dc0*/  HMMA.16816.F32 R16, R80, R90, R16 ;  /* 0x0000005a5010723c */ /* 0x000fe20000001810 */
[----:B------:R-:W3:Y:S06]  /*3dd0*/  LDSM.16.M88.4 R80, [R192+0x6800] ;  /* 0x00680000c050783b */ /* 0x000eec0000000200 */
[----:B------:R-:W3:Y:S01]  /*3de0*/  LDSM.16.M88.4 R88, [R197+0x8000] ;  /* 0x00800000c558783b */ /* 0x000ee20000000200 */
        /* <DEDUP_REMOVED lines=20> */
[----:B------:R-:W2:Y:S01]  /*3f30*/  LDSM.16.M88.4 R84, [R184+0xe000] ;  /* 0x00e00000b854783b */ /* 0x000ea20000000200 */
[C---:B------:R-:W-:Y:S08]  /*3f40*/  HMMA.16816.F32 R4, R92.reuse, R96, R4 ;  /* 0x000000605c04723c */ /* 0x040ff00000001804 */
[C---:B------:R-:W-:Y:S01]  /*3f50*/  HMMA.16816.F32 R8, R92.reuse, R98, R8 ;  /* 0x000000625c08723c */ /* 0x040fe20000001808 */
[----:B------:R-:W-:Y:S07]  /*3f60*/  LDSM.16.M88.4 R96, [R197+0xa000] ;  /* 0x00a00000c560783b */ /* 0x000fee0000000200 */
[C---:B---3--:R-:W-:Y:S08]  /*3f70*/  HMMA.16816.F32 R12, R92.reuse, R72, R12 ;  /* 0x000000485c0c723c */ /* 0x048ff0000000180c */
        /* <DEDUP_REMOVED lines=36> */
[C---:B------:R-:W-:Y:S01]  /*41c0*/  FADD.FTZ R174, -R169.reuse, R5 ;  /* 0x00000005a9ae7221 */ /* 0x040fe20000010100 */
[C---:B------:R-:W-:Y:S04]  /*41d0*/  FADD.FTZ R172, -R169.reuse, R4 ;  /* 0x00000004a9ac7221 */ /* 0x040fe80000010100 */
[-C--:B------:R-:W-:Y:S01]  /*41e0*/  FSEL R171, R174, R169.reuse, P0 ;  /* 0x000000a9aeab7208 */ /* 0x080fe20000000000 */
[----:B------:R-:W-:Y:S03]  /*41f0*/  HMMA.16816.F32 R16, R92, R74, R16 ;  /* 0x0000004a5c10723c */ /* 0x000fe60000001810 */
[----:B------:R-:W-:Y:S01]  /*4200*/  FSEL R172, R172, R169, P3 ;  /* 0x000000a9acac7208 */ /* 0x000fe20001800000 */
[----:B------:R-:W-:Y:S01]  /*4210*/  FMUL.FTZ R171, R152, R171 ;  /* 0x000000ab98ab7220 */ /* 0x000fe20000410000 */
[----:B------:R-:W-:Y:S01]  /*4220*/  ISETP.NE.AND P0, PT, R170, 0x1, PT ;  /* 0x00000001aa00780c */ /* 0x000fe20003f05270 */
[C---:B------:R-:W-:Y:S01]  /*4230*/  FADD.FTZ R152, -R169.reuse, R8 ;  /* 0x00000008a9987221 */ /* 0x040fe20000010100 */
[----:B------:R-:W-:Y:S01]  /*4240*/  FSETP.GE.FTZ.AND P3, PT, R164, RZ, PT ;  /* 0x000000ffa400720b */ /* 0x000fe20003f76000 */
[----:B------:R-:W-:Y:S01]  /*4250*/  FADD.FTZ R170, -R169, R9 ;  /* 0x00000009a9aa7221 */ /* 0x000fe20000010100 */
[----:B------:R-:W-:Y:S01]  /*4260*/  FMUL.FTZ R172, R151, R172 ;  /* 0x000000ac97ac7220 */ /* 0x000fe20000410000 */
[C---:B------:R-:W-:Y:S01]  /*4270*/  FADD.FTZ R174, -R169.reuse, R13 ;  /* 0x0000000da9ae7221 */ /* 0x040fe20000010100 */
[-C--:B------:R-:W-:Y:S02]  /*4280*/  FSEL R152, R152, R169.reuse, P6 ;  /* 0x000000a998987208 */ /* 0x080fe40003000000 */
[----:B------:R-:W-:Y:S01]  /*4290*/  FSEL R151, R170, R169, P5 ;  /* 0x000000a9aa977208 */ /* 0x000fe20002800000 */
[----:B------:R-:W-:Y:S01]  /*42a0*/  FADD.FTZ R170, -R169, R12 ;  /* 0x0000000ca9aa7221 */ /* 0x000fe20000010100 */
[----:B------:R-:W-:Y:S01]  /*42b0*/  FSETP.GE.FTZ.AND P5, PT, R160, RZ, PT ;  /* 0x000000ffa000720b */ /* 0x000fe20003fb6000 */
[----:B------:R-:W-:Y:S01]  /*42c0*/  FMUL.FTZ R152, R155, R152 ;  /* 0x000000989b987220 */ /* 0x000fe20000410000 */
[----:B------:R-:W-:Y:S01]  /*42d0*/  F2FP.F16.F32.PACK_AB R172, R171, R172 ;  /* 0x000000acabac723e */ /* 0x000fe200000000ff */
[----:B------:R-:W-:Y:S01]  /*42e0*/  FMUL.FTZ R151, R156, R151 ;  /* 0x000000979c977220 */ /* 0x000fe20000410000 */
[-C--:B------:R-:W-:Y:S01]  /*42f0*/  FSEL R170, R170, R169.reuse, P4 ;  /* 0x000000a9aaaa7208 */ /* 0x080fe20002000000 */
[----:B------:R-:W-:Y:S01]  /*4300*/  FADD.FTZ R156, -R169, R16 ;  /* 0x00000010a99c7221 */ /* 0x000fe20000010100 */
[----:B------:R-:W-:Y:S02]  /*4310*/  FSEL R155, R174, R169, P5 ;  /* 0x000000a9ae9b7208 */ /* 0x000fe40002800000 */
[----:B------:R-:W-:Y:S01]  /*4320*/  FSETP.GE.FTZ.AND P4, PT, R163, RZ, PT ;  /* 0x000000ffa300720b */ /* 0x000fe20003f96000 */
[----:B------:R-:W-:Y:S01]  /*4330*/  FMUL.FTZ R170, R159, R170 ;  /* 0x000000aa9faa7220 */ /* 0x000fe20000410000 */
[----:B------:R-:W-:Y:S01]  /*4340*/  F2FP.F16.F32.PACK_AB R151, R151, R152 ;  /* 0x000000989797723e */ /* 0x000fe200000000ff */
[----:B------:R-:W-:Y:S01]  /*4350*/  FMUL.FTZ R155, R160, R155 ;  /* 0x0000009ba09b7220 */ /* 0x000fe20000410000 */
[----:B------:R-:W-:Y:S01]  /*4360*/  FSEL R156, R156, R169, P4 ;  /* 0x000000a99c9c7208 */ /* 0x000fe20002000000 */
[----:B------:R-:W-:Y:S01]  /*4370*/  @P3 FADD.FTZ R169, -R169, R17 ;  /* 0x00000011a9a93221 */ /* 0x000fe20000010100 */
[----:B------:R-:W-:Y:S01]  /*4380*/  FSETP.GE.FTZ.AND P6, PT, R153, RZ, PT ;  /* 0x000000ff9900720b */ /* 0x000fe20003fd6000 */
[----:B------:R-:W-:Y:S01]  /*4390*/  FADD.FTZ R152, -R167, R6 ;  /* 0x00000006a7987221 */ /* 0x000fe20000010100 */
[----:B------:R-:W-:Y:S01]  /*43a0*/  FSETP.GE.FTZ.AND P5, PT, R154, RZ, PT ;  /* 0x000000ff9a00720b */ /* 0x000fe20003fb6000 */
[----:B------:R-:W-:Y:S01]  /*43b0*/  FMUL.FTZ R156, R163, R156 ;  /* 0x0000009ca39c7220 */ /* 0x000fe20000410000 */
[----:B------:R-:W-:Y:S01]  /*43c0*/  F2FP.F16.F32.PACK_AB R155, R155, R170 ;  /* 0x000000aa9b9b723e */ /* 0x000fe200000000ff */
[----:B------:R-:W-:Y:S01]  /*43d0*/  FMUL.FTZ R169, R164, R169 ;  /* 0x000000a9a4a97220 */ /* 0x000fe20000410000 */
[----:B------:R-:W-:Y:S01]  /*43e0*/  FADD.FTZ R160, -R167, R7 ;  /* 0x00000007a7a07221 */ /* 0x000fe20000010100 */
[----:B------:R-:W-:Y:S08]  /*43f0*/  @!P0 BRA `(.L_x_1726) ;  /* 0x0000000000688947 */ /* 0x000ff00003800000 */
        /* <DEDUP_REMOVED lines=26> */
.L_x_1726:
[----:B------:R-:W-:Y:S01]  /*45a0*/  FADD.FTZ R10, -R167, R10 ;  /* 0x0000000aa70a7221 */ /* 0x000fe20000010100 */
[----:B------:R-:W-:Y:S01]  /*45b0*/  FSETP.GE.FTZ.AND P3, PT, R157, RZ, PT ;  /* 0x000000ff9d00720b */ /* 0x000fe20003f76000 */
[C---:B------:R-:W-:Y:S01]  /*45c0*/  FADD.FTZ R4, -R167.reuse, R11 ;  /* 0x0000000ba7047221 */ /* 0x040fe20000010100 */
[-C--:B------:R-:W-:Y:S01]  /*45d0*/  FSEL R152, R152, R167.reuse, P6 ;  /* 0x000000a798987208 */ /* 0x080fe20003000000 */
[C---:B-1----:R-:W-:Y:S01]  /*45e0*/  FADD.FTZ R6, -R167.reuse, R15 ;  /* 0x0000000fa7067221 */ /* 0x042fe20000010100 */
[-C--:B------:R-:W-:Y:S01]  /*45f0*/  FSEL R10, R10, R167.reuse, P3 ;  /* 0x000000a70a0a7208 */ /* 0x080fe20001800000 */
[----:B------:R-:W-:Y:S01]  /*4600*/  FADD.FTZ R14, -R167, R14 ;  /* 0x0000000ea70e7221 */ /* 0x000fe20000010100 */
[----:B------:R-:W-:Y:S01]  /*4610*/  FSEL R5, R160, R167, P5 ;  /* 0x000000a7a0057208 */ /* 0x000fe20002800000 */
[----:B------:R-:W-:Y:S01]  /*4620*/  FMUL.FTZ R152, R153, R152 ;  /* 0x0000009899987220 */ /* 0x000fe20000410000 */
[----:B------:R-:W-:Y:S01]  /*4630*/  FSETP.GE.FTZ.AND P4, PT, R158, RZ, PT ;  /* 0x000000ff9e00720b */ /* 0x000fe20003f96000 */
[----:B------:R-:W-:Y:S01]  /*4640*/  FADD.FTZ R18, -R167, R18 ;  /* 0x00000012a7127221 */ /* 0x000fe20000010100 */
[----:B------:R-:W-:Y:S01]  /*4650*/  FSETP.GE.FTZ.AND P3, PT, R168, RZ, PT ;  /* 0x000000ffa800720b */ /* 0x000fe20003f76000 */
[----:B------:R-:W-:Y:S01]  /*4660*/  FMUL.FTZ R5, R154, R5 ;  /* 0x000000059a057220 */ /* 0x000fe20000410000 */
[----:B------:R-:W-:Y:S01]  /*4670*/  FSEL R7, R4, R167, P4 ;  /* 0x000000a704077208 */ /* 0x000fe20002000000 */
[----:B------:R-:W-:Y:S01]  /*4680*/  FMUL.FTZ R10, R157, R10 ;  /* 0x0000000a9d0a7220 */ /* 0x000fe20000410000 */
[----:B------:R-:W-:Y:S01]  /*4690*/  FSETP.GE.FTZ.AND P5, PT, R162, RZ, PT ;  /* 0x000000ffa200720b */ /* 0x000fe20003fb6000 */
[----:B------:R-:W-:Y:S01]  /*46a0*/  STS [R211+-0x2000], R172 ;  /* 0xffe000acd3007388 */ /* 0x000fe20000000800 */
[----:B------:R-:W-:Y:S01]  /*46b0*/  FSETP.GE.FTZ.AND P6, PT, R161, RZ, PT ;  /* 0x000000ffa100720b */ /* 0x000fe20003fd6000 */
[----:B------:R-:W-:Y:S01]  /*46c0*/  FMUL.FTZ R7, R158, R7 ;  /* 0x000000079e077220 */ /* 0x000fe20000410000 */
[-C--:B------:R-:W-:Y:S01]  /*46d0*/  FSEL R9, R6, R167.reuse, P5 ;  /* 0x000000a706097208 */ /* 0x080fe20002800000 */
        /* <DEDUP_REMOVED lines=96> */
[----:B------:R-:W-:Y:S01]  /*4ce0*/  IADD3 R4, P0, PT, RZ, -UR26, RZ ;  /* 0x8000001aff047c10 */ /* 0x000fe2000ff1e0ff */
[----:B------:R-:W-:Y:S04]  /*4cf0*/  IMAD.U32 R6, RZ, RZ, UR10 ;  /* 0x0000000aff067e24 */ /* 0x000fe8000f8e00ff */
[----:B------:R-:W-:Y:S05]  /*4d00*/  IMAD.X R7, RZ, RZ, ~UR7, P0 ;  /* 0x80000007ff077e24 */ /* 0x000fea00080e06ff */
[----:B------:R-:W-:Y:S01]  /*4d10*/  SHF.R.S64 R5, R4, 0x1f, R7 ;  /* 0x0000001f04057819 */ /* 0x000fe20000001007 */
[----:B------:R-:W-:Y:S03]  /*4d20*/  IMAD.U32 R4, RZ, RZ, UR11 ;  /* 0x0000000bff047e24 */ /* 0x000fe6000f8e00ff */
[----:B------:R-:W-:Y:S01]  /*4d30*/  IADD3 R244, P0, PT, R244, R5, RZ ;  /* 0x00000005f4f47210 */ /* 0x000fe20007f1e0ff */
[----:B------:R-:W-:Y:S03]  /*4d40*/  IMAD.U32 R5, RZ, RZ, UR11 ;  /* 0x0000000bff057e24 */ /* 0x000fe6000f8e00ff */
[----:B------:R-:W-:Y:S02]  /*4d50*/  LEA.HI.X.SX32 R245, R7, R245, 0x1, P0 ;  /* 0x000000f507f57211 */ /* 0x000fe400000f0eff */
[----:B------:R-:W-:Y:S03]  /*4d60*/  LEA R8, P0, R5, R244, 0x1 ;  /* 0x000000f405087211 */ /* 0x000fe600078008ff */
        /* <DEDUP_REMOVED lines=11> */
.L_x_1727:
        /* <DEDUP_REMOVED lines=44> */
[----:B------:R-:W-:Y:S02]  /*50e0*/  LDSM.16.MT88.4 R160, [R198+0x13800] ;  /* 0x01380000c6a0783b */ /* 0x000fe40000004200 */
[----:B------:R-:W-:Y:S02]  /*50f0*/  LEA.HI.X.SX32 R169, R157, R243, 0x2, P0 ;  /* 0x000000f39da97211 */ /* 0x000fe400000f16ff */
[----:B------:R-:W-:Y:S03]  /*5100*/  LDSM.16.M88.4 R156, [R0+0x1e000] ;  /* 0x01e00000009c783b */ /* 0x000fe60000000200 */
        /* <DEDUP_REMOVED lines=15> */
[C---:B------:R-:W-:Y:S04]  /*5200*/  LEA.HI.X.SX32 R251, R239.reuse, R179, 0x5, P0 ;  /* 0x000000b3effb7211 */ /* 0x040fe800000f2eff */
[-C--:B------:R-:W-:Y:S08]  /*5210*/  HMMA.16816.F32 R76, R180, R150.reuse, R76 ;  /* 0x00000096b44c723c */ /* 0x080ff0000000184c */
        /* <DEDUP_REMOVED lines=9> */
[C---:B------:R-:W-:Y:S04]  /*52b0*/  LEA R172, P0, R239.reuse, R180, 0x5 ;  /* 0x000000b4efac7211 */ /* 0x040fe800078028ff */
[-C--:B------:R-:W-:Y:S05]  /*52c0*/  HMMA.16816.F32 R4, R156, R160.reuse, R4 ;  /* 0x000000a09c04723c */ /* 0x080fea0000001804 */
[C---:B------:R-:W-:Y:S03]  /*52d0*/  LEA.HI.X.SX32 R173, R239.reuse, R181, 0x5, P0 ;  /* 0x000000b5efad7211 */ /* 0x040fe600000f2eff */
[C---:B-1----:R-:W-:Y:S04]  /*52e0*/  HMMA.16816.F32 R8, R148.reuse, R160, R8 ;  /* 0x000000a09408723c */ /* 0x042fe80000001808 */
        /* <DEDUP_REMOVED lines=72> */
[C---:B------:R-:W-:Y:S03]  /*5770*/  LEA R8, P0, R239.reuse, R180, 0x5 ;  /* 0x000000b4ef087211 */ /* 0x040fe600078028ff */
[----:B------:R-:W-:Y:S01]  /*5780*/  REDG.E.ADD.F32.FTZ.RN.STRONG.GPU desc[UR20][R168.64+0x100], R74 ;  /* 0x0001004aa80079a6 */ /* 0x000fe2000c12f314 */
[C---:B------:R-:W-:Y:S03]  /*5790*/  LEA.HI.X.SX32 R9, R239.reuse, R181, 0x5, P0 ;  /* 0x000000b5ef097211 */ /* 0x040fe600000f2eff */
[----:B------:R-:W-:Y:S01]  /*57a0*/  REDG.E.ADD.F32.FTZ.RN.STRONG.GPU desc[UR20][R170.64+0x100], R75 ;  /* 0x0001004baa0079a6 */ /* 0x000fe2000c12f314 */
[C---:B--2---:R-:W-:Y:S03]  /*57b0*/  IMAD.WIDE R172, R239.reuse, -0xc0, R8 ;  /* 0xffffff40efac7825 */ /* 0x044fe600078e0208 */
[----:B------:R-:W-:Y:S01]  /*57c0*/  REDG.E.ADD.F32.FTZ.RN.STRONG.GPU desc[UR20][R242.64+0x180], R80 ;  /* 0x00018050f20079a6 */ /* 0x000fe2000c12f314 */
[C---:B------:R-:W-:Y:S03]  /*57d0*/  LEA R10, P0, R239.reuse, R172, 0x5 ;  /* 0x000000acef0a7211 */ /* 0x040fe600078028ff */
[----:B------:R-:W-:Y:S01]  /*57e0*/  REDG.E.ADD.F32.FTZ.RN.STRONG.GPU desc[UR20][R6.64+0x180], R81 ;  /* 0x00018051060079a6 */ /* 0x000fe2000c12f314 */
[C---:B------:R-:W-:Y:S03]  /*57f0*/  LEA.HI.X.SX32 R11, R239.reuse, R173, 0x5, P0 ;  /* 0x000000adef0b7211 */ /* 0x040fe600000f2eff */
[----:B------:R-:W-:Y:S01]  /*5800*/  REDG.E.ADD.F32.FTZ.RN.STRONG.GPU desc[UR20][R176.64+0x180], R82 ;  /* 0x00018052b00079a6 */ /* 0x000fe2000c12f314 */
[C---:B---3--:R-:W-:Y:S03]  /*5810*/  LEA R174, P0, R239.reuse, R10, 0x5 ;  /* 0x0000000aefae7211 */ /* 0x048fe600078028ff */
[----:B------:R-:W-:Y:S01]  /*5820*/  REDG.E.ADD.F32.FTZ.RN.STRONG.GPU desc[UR20][R148.64+0x180], R83 ;  /* 0x00018053940079a6 */ /* 0x000fe2000c12f314 */
[C---:B------:R-:W-:Y:S02]  /*5830*/  LEA.HI.X.SX32 R175, R239.reuse, R11, 0x5, P0 ;  /* 0x0000000befaf7211 */ /* 0x040fe400000f2eff */
[C---:B------:R-:W-:Y:S01]  /*5840*/  LEA R16, P0, R239.reuse, R174, 0x5 ;  /* 0x000000aeef107211 */ /* 0x040fe200078028ff */
[----:B------:R-:W-:Y:S03]  /*5850*/  REDG.E.ADD.F32.FTZ.RN.STRONG.GPU desc[UR20][R178.64+0x180], R76 ;  /* 0x0001804cb20079a6 */ /* 0x000fe6000c12f314 */
[C---:B------:R-:W-:Y:S01]  /*5860*/  LEA.HI.X.SX32 R17, R239.reuse, R175, 0x5, P0 ;  /* 0x000000afef117211 */ /* 0x040fe200000f2eff */
[----:B------:R-:W-:Y:S01]  /*5870*/  REDG.E.ADD.F32.FTZ.RN.STRONG.GPU desc[UR20][R250.64+0x180], R77 ;  /* 0x0001804dfa0079a6 */ /* 0x000fe2000c12f314 */
[C---:B----4-:R-:W-:Y:S03]  /*5880*/  LEA R160, P0, R239.reuse, R16, 0x5 ;  /* 0x00000010efa07211 */ /* 0x050fe600078028ff */
        /* <DEDUP_REMOVED lines=29> */
[----:B------:R-:W-:Y:S01]  /*5a60*/  LDSM.16.MT88.4 R4, [R191+-0x2000] ;  /* 0xffe00000bf04783b */ /* 0x000fe20000004200 */
[C---:B------:R-:W-:Y:S03]  /*5a70*/  LEA R156, P0, R239.reuse, R154, 0x5 ;  /* 0x0000009aef9c7211 */ /* 0x040fe600078028ff */
[----:B------:R-:W1:Y:S01]  /*5a80*/  LDSM.16.MT88.4 R8, [R187] ;  /* 0x00000000bb08783b */ /* 0x000e620000004200 */
[----:B------:R-:W-:Y:S03]  /*5a90*/  LEA.HI.X.SX32 R157, R239, R155, 0x5, P0 ;  /* 0x0000009bef9d7211 */ /* 0x000fe600000f2eff */
[----:B------:R-:W-:Y:S04]  /*5aa0*/  REDG.E.ADD.F32.FTZ.RN.STRONG.GPU desc[UR20][R152.64+0x280], R99 ;  /* 0x00028063980079a6 */ /* 0x000fe8000c12f314 */
[----:B------:R-:W-:Y:S04]  /*5ab0*/  REDG.E.ADD.F32.FTZ.RN.STRONG.GPU desc[UR20][R12.64+0x280], R92 ;  /* 0x0002805c0c0079a6 */ /* 0x000fe8000c12f314 */
[----:B------:R-:W2:Y:S04]  /*5ac0*/  LDSM.16.MT88.4 R12, [R190+-0x2000] ;  /* 0xffe00000be0c783b */ /* 0x000ea80000004200 */
        /* <DEDUP_REMOVED lines=8> */
[----:B------:R-:W-:Y:S04]  /*5b50*/  LDSM.16.MT88.4 R96, [R187+0x3800] ;  /* 0x00380000bb60783b */ /* 0x000fe80000004200 */
[----:B------:R-:W-:Y:S01]  /*5b60*/  LDSM.16.MT88.4 R148, [R187+0x5800] ;  /* 0x00580000bb94783b */ /* 0x000fe20000004200 */
[C---:B--2---:R-:W-:Y:S03]  /*5b70*/  HMMA.16816.F32 R104, R12.reuse, R8, R104 ;  /* 0x000000080c68723c */ /* 0x044fe60000001868 */
[----:B------:R-:W-:Y:S04]  /*5b80*/  REDG.E.ADD.F32.FTZ.RN.STRONG.GPU desc[UR20][R182.64+0x280], R93 ;  /* 0x0002805db60079a6 */ /* 0x000fe8000c12f314 */
[----:B------:R-:W-:Y:S01]  /*5b90*/  REDG.E.ADD.F32.FTZ.RN.STRONG.GPU desc[UR20][R154.64+0x280], R94 ;  /* 0x0002805e9a0079a6 */ /* 0x000fe2000c12f314 */
[-C--:B------:R-:W-:Y:S03]  /*5ba0*/  HMMA.16816.F32 R108, R12, R10.reuse, R108 ;  /* 0x0000000a0c6c723c */ /* 0x080fe6000000186c */
[----:B------:R-:W-:Y:S04]  /*5bb0*/  REDG.E.ADD.F32.FTZ.RN.STRONG.GPU desc[UR20][R156.64+0x280], R95 ;  /* 0x0002805f9c0079a6 */ /* 0x000fe8000c12f314 */
[----:B------:R-:W-:Y:S01]  /*5bc0*/  LDSM.16.MT88.4 R92, [R190+-0x800] ;  /* 0xfff80000be5c783b */ /* 0x000fe20000004200 */
[C---:B------:R-:W-:Y:S03]  /*5bd0*/  HMMA.16816.F32 R112, R4.reuse, R10, R112 ;  /* 0x0000000a0470723c */ /* 0x040fe60000001870 */
[----:B------:R-:W1:Y:S05]  /*5be0*/  LDSM.16.MT88.4 R8, [R187+0x4800] ;  /* 0x00480000bb08783b */ /* 0x000e6a0000004200 */
[-C--:B---3--:R-:W-:Y:S08]  /*5bf0*/  HMMA.16816.F32 R116, R4, R16.reuse, R116 ;  /* 0x000000100474723c */ /* 0x088ff00000001874 */
        /* <DEDUP_REMOVED lines=271> */
.L_x_1729:
[----:B------:R-:W2:Y:S01]  /*6cf0*/  LDCU.64 UR8, c[0x0][0x5c0] ;  /* 0x0000b800ff0877ac */ /* 0x000ea20008000a00 */
[----:B------:R-:W-:-:S05]  /*6d00*/  IADD3 R42, PT, PT, R235, R236, RZ ;  /* 0x000000eceb2a7210 */ /* 0x000fca0007ffe0ff */
[C---:B--2---:R-:W-:Y:S02]  /*6d10*/  IMAD R40, R42.reuse, UR9, RZ ;  /* 0x000000092a287c24 */ /* 0x044fe4000f8e02ff */
[----:B-1----:R-:W-:-:S05]  /*6d20*/  IMAD.WIDE.U32 R42, R42, UR8, RZ ;  /* 0x000000082a2a7c25 */ /* 0x002fca000f8e00ff */
[----:B------:R-:W-:Y:S02]  /*6d30*/  IADD3 R40, PT, PT, R43, R40, RZ ;  /* 0x000000282b287210 */ /* 0x000fe40007ffe0ff */
.L_x_1730:
        /* <DEDUP_REMOVED lines=11> */
.L_x_1731:
[----:B------:R-:W1:Y:S01]  /*6df0*/  LDCU.64 UR6, c[0x0][0x5c8] ;  /* 0x0000b900ff0677ac */ /* 0x000e620008000a00 */
[----:B------:R-:W-:-:S05]  /*6e00*/  IADD3 R54, PT, PT, R235, R236, RZ ;  /* 0x000000eceb367210 */ /* 0x000fca0007ffe0ff */
[C---:B-1----:R-:W-:Y:S02]  /*6e10*/  IMAD R52, R54.reuse, UR7, RZ ;  /* 0x0000000736347c24 */ /* 0x042fe4000f8e02ff */
[----:B------:R-:W-:-:S05]  /*6e20*/  IMAD.WIDE.U32 R54, R54, UR6, RZ ;  /* 0x0000000636367c25 */ /* 0x000fca000f8e00ff */
[----:B------:R-:W-:-:S07]  /*6e30*/  IADD3 R52, PT, PT, R55, R52, RZ ;  /* 0x0000003437347210 */ /* 0x000fce0007ffe0ff */
.L_x_1732:
[----:B------:R-:W-:Y:S01]  /*6e40*/  BAR.SYNC.DEFER_BLOCKING 0x0 ;  /* 0x0000000000007b1d */ /* 0x000fe20000010000 */
[----:B------:R-:W-:Y:S01]  /*6e50*/  USHF.L.U32 UR10, UR19, 0x6, URZ ;  /* 0x00000006130a7899 */ /* 0x000fe200080006ff */
[-C--:B------:R-:W-:Y:S01]  /*6e60*/  ISETP.GE.AND P1, PT, R206, R216.reuse, PT ;  /* 0x000000d8ce00720c */ /* 0x080fe20003f26270 */
[----:B------:R-:W-:Y:S01]  /*6e70*/  IMAD.U32 R53, RZ, RZ, UR6 ;  /* 0x00000006ff357e24 */ /* 0x000fe2000f8e00ff */
[----:B------:R-:W-:Y:S01]  /*6e80*/  ISETP.GE.AND P2, PT, R207, R216, PT ;  /* 0x000000d8cf00720c */ /* 0x000fe20003f46270 */
[----:B------:R-:W-:Y:S01]  /*6e90*/  UIMAD.WIDE.U32 UR14, UR10, UR8, URZ ;  /* 0x000000080a0e72a5 */ /* 0x000fe2000f8e00ff */
[----:B------:R-:W-:Y:S01]  /*6ea0*/  BSSY.RECONVERGENT B0, `(.L_x_1733) ;  /* 0x0000026000007945 */ /* 0x000fe20003800200 */
[----:B------:R-:W-:Y:S01]  /*6eb0*/  USHF.R.S32.HI UR11, URZ, 0x1f, UR10 ;  /* 0x0000001fff0b7899 */ /* 0x000fe2000801140a */
[----:B------:R-:W1:Y:S03]  /*6ec0*/  LDCU.64 UR4, c[0x0][0x5d8] ;  /* 0x0000bb00ff0477ac */ /* 0x000e660008000a00 */
[----:B------:R-:W-:Y:S01]  /*6ed0*/  IMAD.U32 R44, RZ, RZ, UR14 ;  /* 0x0000000eff2c7e24 */ /* 0x000fe2000f8e00ff */
[----:B------:R-:W-:Y:S01]  /*6ee0*/  UIMAD UR12, UR11, UR8, URZ ;  /* 0x000000080b0c72a4 */ /* 0x000fe2000f8e02ff */
[----:B------:R-:W-:-:S03]  /*6ef0*/  IMAD.U32 R45, RZ, RZ, UR15 ;  /* 0x0000000fff2d7e24 */ /* 0x000fc6000f8e00ff */
[----:B------:R-:W-:Y:S01]  /*6f00*/  LOP3.LUT R41, R44, 0x38, R205, 0xf8, !PT ;  /* 0x000000382c297812 */ /* 0x000fe200078ef8cd */
[----:B------:R-:W-:-:S03]  /*6f10*/  UIMAD UR12, UR10, UR9, UR12 ;  /* 0x000000090a0c72a4 */ /* 0x000fc6000f8e020c */
[----:B------:R-:W-:-:S03]  /*6f20*/  IADD3 R60, P0, PT, R42, R41, RZ ;  /* 0x000000292a3c7210 */ /* 0x000fc60007f1e0ff */
[----:B------:R-:W-:Y:S01]  /*6f30*/  MOV R41, UR12 ;  /* 0x0000000c00297c02 */ /* 0x000fe20008000f00 */
[----:B------:R2:W3:Y:S03]  /*6f40*/  LDS.128 R36, [R212+0x13000] ;  /* 0x01300000d4247984 */ /* 0x0004e60000000c00 */
[----:B------:R-:W-:Y:S01]  /*6f50*/  IADD3.X R61, PT, PT, R40, UR15, R41, P0, !PT ;  /* 0x0000000f283d7c10 */ /* 0x000fe200087fe429 */
[----:B------:R2:W4:Y:S01]  /*6f60*/  LDS.128 R32, [R212+0x15000] ;  /* 0x01500000d4207984 */ /* 0x0005220000000c00 */
[----:B------:R-:W-:-:S03]  /*6f70*/  IADD3 R56, P0, PT, R206, 0x20, RZ ;  /* 0x00000020ce387810 */ /* 0x000fc60007f1e0ff */
[----:B------:R2:W2:Y:S01]  /*6f80*/  LDS.128 R28, [R212+0x17000] ;  /* 0x01700000d41c7984 */ /* 0x0004a20000000c00 */
[C---:B-1----:R-:W-:Y:S01]  /*6f90*/  IMAD.WIDE.U32 R60, R201.reuse, UR4, R60 ;  /* 0x00000004c93c7c25 */ /* 0x042fe2000f8e003c */
[----:B------:R-:W-:Y:S02]  /*6fa0*/  IADD3.X R55, PT, PT, RZ, RZ, RZ, P0, !PT ;  /* 0x000000ffff377210 */ /* 0x000fe400007fe4ff */
[----:B------:R1:W1:Y:S01]  /*6fb0*/  LDS.128 R24, [R212+0x18000] ;  /* 0x01800000d4187984 */ /* 0x0002620000000c00 */
[----:B------:R-:W-:-:S03]  /*6fc0*/  IMAD R57, R201, UR5, R61 ;  /* 0x00000005c9397c24 */ /* 0x000fc6000f8e023d */
        /* <DEDUP_REMOVED lines=9> */
[----:B------:R-:W2:Y:S01]  /*7060*/  LDS.128 R40, [R212+0x12000] ;  /* 0x01200000d4287984 */ /* 0x000ea20000000c00 */
[----:B------:R-:W-:-:S03]  /*7070*/  MOV R59, R57 ;  /* 0x00000039003b7202 */ /* 0x000fc60000000f00 */
[----:B------:R-:W1:Y:S01]  /*7080*/  LDS.128 R48, [R212+0x16000] ;  /* 0x01600000d4307984 */ /* 0x000e620000000c00 */
[----:B------:R-:W-:-:S04]  /*7090*/  IMAD.WIDE.U32 R62, R206, UR8, R58 ;  /* 0x00000008ce3e7c25 */ /* 0x000fc8000f8e003a */
[----:B------:R-:W-:Y:S01]  /*70a0*/  IMAD R58, R206, UR9, R63 ;  /* 0x00000009ce3a7c24 */ /* 0x000fe2000f8e023f */
[----:B----4-:R-:W-:-:S04]  /*70b0*/  LEA R64, P0, R62, UR4, 0x1 ;  /* 0x000000043e407c11 */ /* 0x010fc8000f8008ff */
[----:B------:R-:W-:-:S05]  /*70c0*/  LEA.HI.X R65, R62, UR5, R58, 0x1, P0 ;  /* 0x000000053e417c11 */ /* 0x000fca00080f0c3a */
[----:B---3--:R3:W-:Y:S04]  /*70d0*/  STG.E.128 desc[UR20][R64.64+0x80], R44 ;  /* 0x0000802c40007986 */ /* 0x0087e8000c101d14 */
[----:B--2---:R3:W-:Y:S04]  /*70e0*/  STG.E.128 desc[UR20][R64.64], R40 ;  /* 0x0000002840007986 */ /* 0x0047e8000c101d14 */
[----:B-1----:R3:W-:Y:S02]  /*70f0*/  STG.E.128 desc[UR20][R64.64+0x100], R48 ;  /* 0x0001003040007986 */ /* 0x0027e4000c101d14 */
.L_x_1734:
[----:B------:R-:W-:Y:S05]  /*7100*/  BSYNC.RECONVERGENT B0 ;  /* 0x0000000000007941 */ /* 0x000fea0003800200 */
.L_x_1733:
[----:B------:R-:W-:Y:S04]  /*7110*/  BSSY.RECONVERGENT B0, `(.L_x_1735) ;  /* 0x000000e000007945 */ /* 0x000fe80003800200 */
[----:B------:R-:W-:Y:S05]  /*7120*/  @P2 BRA `(.L_x_1736) ;  /* 0x0000000000302947 */ /* 0x000fea0003800000 */
[----:B------:R-:W2:Y:S01]  /*7130*/  LDCU.64 UR4, c[0x0][0x560] ;  /* 0x0000ac00ff0477ac */ /* 0x000ea20008000a00 */
[----:B---3--:R-:W-:Y:S01]  /*7140*/  MOV R42, R60 ;  /* 0x0000003c002a7202 */ /* 0x008fe20000000f00 */
[----:B------:R-:W-:Y:S01]  /*7150*/  IMAD R41, R55, UR8, RZ ;  /* 0x0000000837297c24 */ /* 0x000fe2000f8e02ff */
[----:B------:R-:W-:-:S03]  /*7160*/  MOV R43, R57 ;  /* 0x00000039002b7202 */ /* 0x000fc60000000f00 */
[C---:B------:R-:W-:Y:S02]  /*7170*/  IMAD R41, R56.reuse, UR9, R41 ;  /* 0x0000000938297c24 */ /* 0x040fe4000f8e0229 */
[----:B------:R-:W-:-:S05]  /*7180*/  IMAD.WIDE.U32 R42, R56, UR8, R42 ;  /* 0x00000008382a7c25 */ /* 0x000fca000f8e002a */
[----:B------:R-:W-:Y:S02]  /*7190*/  IADD3 R41, PT, PT, R41, R43, RZ ;  /* 0x0000002b29297210 */ /* 0x000fe40007ffe0ff */
[----:B--2---:R-:W-:-:S04]  /*71a0*/  LEA R40, P0, R42, UR4, 0x1 ;  /* 0x000000042a287c11 */ /* 0x004fc8000f8008ff */
[----:B------:R-:W-:-:S05]  /*71b0*/  LEA.HI.X R41, R42, UR5, R41, 0x1, P0 ;  /* 0x000000052a297c11 */ /* 0x000fca00080f0c29 */
[----:B------:R2:W-:Y:S04]  /*71c0*/  STG.E.128 desc[UR20][R40.64], R36 ;  /* 0x0000002428007986 */ /* 0x0005e8000c101d14 */
[----:B----4-:R2:W-:Y:S04]  /*71d0*/  STG.E.128 desc[UR20][R40.64+0x80], R32 ;  /* 0x0000802028007986 */ /* 0x0105e8000c101d14 */
[----:B------:R2:W-:Y:S02]  /*71e0*/  STG.E.128 desc[UR20][R40.64+0x100], R28 ;  /* 0x0001001c28007986 */ /* 0x0005e4000c101d14 */
.L_x_1736:
[----:B------:R-:W-:Y:S05]  /*71f0*/  BSYNC.RECONVERGENT B0 ;  /* 0x0000000000007941 */ /* 0x000fea0003800200 */
.L_x_1735:
[----:B------:R-:W-:Y:S01]  /*7200*/  MOV R215, RZ ;  /* 0x000000ff00d77202 */ /* 0x000fe20000000f00 */
[----:B------:R-:W4:Y:S01]  /*7210*/  LDCU.64 UR4, c[0x0][0x5e0] ;  /* 0x0000bc00ff0477ac */ /* 0x000f220008000a00 */
[----:B------:R-:W-:Y:S01]  /*7220*/  BSSY.RECONVERGENT B0, `(.L_x_1737) ;  /* 0x0000012000007945 */ /* 0x000fe20003800200 */
[----:B------:R-:W-:Y:S01]  /*7230*/  UIMAD UR11, UR11, UR6, URZ ;  /* 0x000000060b0b72a4 */ /* 0x000fe2000f8e02ff */
[----:B--2---:R-:W-:-:S03]  /*7240*/  IMAD.WIDE.U32 R28, R53, UR10, R214 ;  /* 0x0000000a351c7c25 */ /* 0x004fc6000f8e00d6 */
[----:B------:R-:W-:Y:S01]  /*7250*/  UIMAD UR11, UR10, UR7, UR11 ;  /* 0x000000070a0b72a4 */ /* 0x000fe2000f8e020b */
[----:B------:R-:W-:-:S05]  /*7260*/  IADD3 R30, P0, PT, R54, R28, RZ ;  /* 0x0000001c361e7210 */ /* 0x000fca0007f1e0ff */
[----:B------:R-:W-:-:S03]  /*7270*/  IADD3.X R31, PT, PT, R52, UR11, R29, P0, !PT ;  /* 0x0000000b341f7c10 */ /* 0x000fc600087fe41d */
[----:B----4-:R-:W-:-:S04]  /*7280*/  IMAD.WIDE.U32 R30, R201, UR4, R30 ;  /* 0x00000004c91e7c25 */ /* 0x010fc8000f8e001e */
[----:B------:R-:W-:Y:S01]  /*7290*/  IMAD R29, R201, UR5, R31 ;  /* 0x00000005c91d7c24 */ /* 0x000fe2000f8e021f */
[----:B------:R-:W-:Y:S06]  /*72a0*/  @P1 BRA `(.L_x_1738) ;  /* 0x0000000000241947 */ /* 0x000fec0003800000 */
[----:B------:R-:W2:Y:S01]  /*72b0*/  LDCU.64 UR4, c[0x0][0x568] ;  /* 0x0000ad00ff0477ac */ /* 0x000ea20008000a00 */
[----:B------:R-:W-:-:S05]  /*72c0*/  MOV R28, R30 ;  /* 0x0000001e001c7202 */ /* 0x000fca0000000f00 */
[----:B------:R-:W-:-:S04]  /*72d0*/  IMAD.WIDE.U32 R32, R206, UR6, R28 ;  /* 0x00000006ce207c25 */ /* 0x000fc8000f8e001c */
[----:B------:R-:W-:Y:S01]  /*72e0*/  IMAD R28, R206, UR7, R33 ;  /* 0x00000007ce1c7c24 */ /* 0x000fe2000f8e0221 */
[----:B--2---:R-:W-:-:S04]  /*72f0*/  LEA R34, P0, R32, UR4, 0x1 ;  /* 0x0000000420227c11 */ /* 0x004fc8000f8008ff */
[----:B------:R-:W-:-:S05]  /*7300*/  LEA.HI.X R35, R32, UR5, R28, 0x1, P0 ;  /* 0x0000000520237c11 */ /* 0x000fca00080f0c1c */
[----:B-1----:R2:W-:Y:S04]  /*7310*/  STG.E.128 desc[UR20][R34.64], R24 ;  /* 0x0000001822007986 */ /* 0x0025e8000c101d14 */
[----:B------:R2:W-:Y:S04]  /*7320*/  STG.E.128 desc[UR20][R34.64+0x80], R16 ;  /* 0x0000801022007986 */ /* 0x0005e8000c101d14 */
[----:B------:R2:W-:Y:S02]  /*7330*/  STG.E.128 desc[UR20][R34.64+0x100], R8 ;  /* 0x0001000822007986 */ /* 0x0005e4000c101d14 */
.L_x_1738:
[----:B------:R-:W-:Y:S05]  /*7340*/  BSYNC.RECONVERGENT B0 ;  /* 0x0000000000007941 */ /* 0x000fea0003800200 */
.L_x_1737:
[----:B------:R-:W-:Y:S05]  /*7350*/  @P2 BRA `(.L_x_1725) ;  /* 0x00000000002c2947 */ /* 0x000fea0003800000 */
[----:B------:R-:W4:Y:S01]  /*7360*/  LDCU.64 UR4, c[0x0][0x568] ;  /* 0x0000ad00ff0477ac */ /* 0x000f220008000a00 */
[----:B------:R-:W-:Y:S01]  /*7370*/  MOV R28, R30 ;  /* 0x0000001e001c7202 */ /* 0x000fe20000000f00 */
[----:B------:R-:W-:-:S04]  /*7380*/  IMAD R55, R55, UR6, RZ ;  /* 0x0000000637377c24 */ /* 0x000fc8000f8e02ff */
[----:B-12---:R-:W-:-:S04]  /*7390*/  IMAD.WIDE.U32 R8, R56, UR6, R28 ;  /* 0x0000000638087c25 */ /* 0x006fc8000f8e001c */
[----:B------:R-:W-:-:S05]  /*73a0*/  IMAD R55, R56, UR7, R55 ;  /* 0x0000000738377c24 */ /* 0x000fca000f8e0237 */
[----:B------:R-:W-:Y:S02]  /*73b0*/  IADD3 R55, PT, PT, R55, R9, RZ ;  /* 0x0000000937377210 */ /* 0x000fe40007ffe0ff */
[----:B----4-:R-:W-:-:S04]  /*73c0*/  LEA R10, P0, R8, UR4, 0x1 ;  /* 0x00000004080a7c11 */ /* 0x010fc8000f8008ff */
[----:B------:R-:W-:-:S05]  /*73d0*/  LEA.HI.X R11, R8, UR5, R55, 0x1, P0 ;  /* 0x00000005080b7c11 */ /* 0x000fca00080f0c37 */
[----:B------:R4:W-:Y:S04]  /*73e0*/  STG.E.128 desc[UR20][R10.64], R20 ;  /* 0x000000140a007986 */ /* 0x0009e8000c101d14 */
[----:B------:R4:W-:Y:S04]  /*73f0*/  STG.E.128 desc[UR20][R10.64+0x80], R12 ;  /* 0x0000800c0a007986 */ /* 0x0009e8000c101d14 */
[----:B------:R4:W-:Y:S02]  /*7400*/  STG.E.128 desc[UR20][R10.64+0x100], R4 ;  /* 0x000100040a007986 */ /* 0x0009e4000c101d14 */
.L_x_1725:
[----:B------:R-:W-:Y:S05]  /*7410*/  BSYNC.RECONVERGENT B1 ;  /* 0x0000000000017941 */ /* 0x000fea0003800200 */
.L_x_1703:
[----:B------:R-:W3:Y:S01]  /*7420*/  LDCU UR5, c[0x0][0x438] ;  /* 0x00008700ff0577ac */ /* 0x000ee20008000800 */
[----:B-12-4-:R-:W1:Y:S01]  /*7430*/  LDC R10, c[0x0][0x438] ;  /* 0x00010e00ff0a7b82 */ /* 0x016e620000000800 */
[----:B------:R-:W2:Y:S01]  /*7440*/  LDCU UR6, c[0x0][0x370] ;  /* 0x00006e00ff0677ac */ /* 0x000ea20008000800 */
[----:B---3--:R-:W-:-:S04]  /*7450*/  UIADD3 UR5, UPT, UPT, UR5, 0x3f, URZ ;  /* 0x0000003f05057890 */ /* 0x008fc8000fffe0ff */
[----:B------:R-:W-:Y:S02]  /*7460*/  USHF.R.S32.HI UR4, URZ, 0x1f, UR5 ;  /* 0x0000001fff047899 */ /* 0x000fe40008011405 */
[----:B--2---:R-:W-:Y:S02]  /*7470*/  UIADD3 UR19, UPT, UPT, UR6, UR19, URZ ;  /* 0x0000001306137290 */ /* 0x004fe4000fffe0ff */
[----:B------:R-:W-:-:S04]  /*7480*/  ULEA.HI UR4, UR4, UR5, URZ, 0x6 ;  /* 0x0000000504047291 */ /* 0x000fc8000f8f30ff */
[----:B------:R-:W-:-:S04]  /*7490*/  USHF.R.S32.HI UR4, URZ, 0x6, UR4 ;  /* 0x00000006ff047899 */ /* 0x000fc80008011404 */
[----:B------:R-:W-:-:S09]  /*74a0*/  UISETP.GE.AND UP0, UPT, UR19, UR4, UPT ;  /* 0x000000041300728c */ /* 0x000fd2000bf06270 */
[----:B------:R-:W-:Y:S05]  /*74b0*/  BRA.U !UP0, `(.L_x_1739) ;  /* 0xffffff91086c7547 */ /* 0x000fea000b83ffff */
[----:B------:R-:W-:Y:S05]  /*74c0*/  EXIT ;  /* 0x000000000000794d */ /* 0x000fea0003800000 */
.L_x_1740:
        /* <DEDUP_REMOVED lines=11> */
.L_x_2184:


//--------------------- .text._ZN5flash44flash_bwd_dq_dk_dv_loop_seqk_parallel_kernelI23Flash_bwd_kernel_traitsILi192ELi64ELi64ELi8ELi4ELi2ELi2ELb0ELb0EN7cutlass6half_tE19Flash_kernel_traitsILi192ELi64ELi64ELi8ES3_EELb0ELb0ELb0ELb0ELb0ELb1ELb1EEEvNS_16Flash_bwd_paramsE --------------------------
	.section	.text._ZN5flash44flash_bwd_dq_dk_dv_loop_seqk_parallel_kernelI23Flash_bwd_kernel_traitsILi192ELi64ELi64ELi8ELi4ELi2ELi2ELb0ELb0EN7cutlass6half_tE19Flash_kernel_traitsILi192ELi64ELi64ELi8ES3_EELb0ELb0ELb0ELb0ELb0ELb1ELb1EEEvNS_16Flash_bwd_paramsE,"ax",@progbits
	.align	128
        .global         _ZN5flash44flash_bwd_dq_dk_dv_loop_seqk_parallel_kernelI23Flash_bwd_kernel_traitsILi192ELi64ELi64ELi8ELi4ELi2ELi2ELb0ELb0EN7cutlass6half_tE19Flash_kernel_traitsILi192ELi64ELi64ELi8ES3_EELb0ELb0ELb0ELb0ELb0ELb1ELb1EEEvNS_16Flash_bwd_paramsE
        .type           _ZN5flash44flash_bwd_dq_dk_dv_loop_seqk_parallel_kernelI23Flash_bwd_kernel_traitsILi192ELi64ELi64ELi8ELi4ELi2ELi2ELb0ELb0EN7cutlass6half_tE19Flash_kernel_traitsILi192ELi64ELi64ELi8ES3_EELb0ELb0ELb0ELb0ELb0ELb1ELb1EEEvNS_16Flash_bwd_paramsE,@function
        .size           _ZN5flash44flash_bwd_dq_dk_dv_loop_seqk_parallel_kernelI23Flash_bwd_kernel_traitsILi192ELi64ELi64ELi8ELi4ELi2ELi2ELb0ELb0EN7cutlass6half_tE19Flash_kernel_traitsILi192ELi64ELi64ELi8ES3_EELb0ELb0ELb0ELb0ELb0ELb1ELb1EEEvNS_16Flash_bwd_paramsE,(.L_x_2185 - _ZN5flash44flash_bwd_dq_dk_dv_loop_seqk_parallel_kernelI23Flash_bwd_kernel_traitsILi192ELi64ELi64ELi8ELi4ELi2ELi2ELb0ELb0EN7cutlass6half_tE19Flash_kernel_traitsILi192ELi64ELi64ELi8ES3_EELb0ELb0ELb0ELb0ELb0ELb1ELb1EEEvNS_16Flash_bwd_paramsE)
        .other          _ZN5flash44flash_bwd_dq_dk_dv_loop_seqk_parallel_kernelI23Flash_bwd_kernel_traitsILi192ELi64ELi64ELi8ELi4ELi2ELi2ELb0ELb0EN7cutlass6half_tE19Flash_kernel_traitsILi192ELi64ELi64ELi8ES3_EELb0ELb0ELb0ELb0ELb0ELb1ELb1EEEvNS_16Flash_bwd_paramsE,@"STO_CUDA_ENTRY STV_DEFAULT"
_ZN5flash44flash_bwd_dq_dk_dv_loop_seqk_parallel_kernelI23Flash_bwd_kernel_traitsILi192ELi64ELi64ELi8ELi4ELi2ELi2ELb0ELb0EN7cutlass6half_tE19Flash_kernel_traitsILi192ELi64ELi64ELi8ES3_EELb0ELb0ELb0ELb0ELb0ELb1ELb1EEEvNS_16Flash_bwd_paramsE:
.text._ZN5flash44flash_bwd_dq_dk_dv_loop_seqk_parallel_kernelI23Flash_bwd_kernel_traitsILi192ELi64ELi64ELi8ELi4ELi2ELi2ELb0ELb0EN7cutlass6half_tE19Flash_kernel_traitsILi192ELi64ELi64ELi8ES3_EELb0ELb0ELb0ELb0ELb0ELb1ELb1EEEvNS_16Flash_bwd_paramsE:
        /* <DEDUP_REMOVED lines=10> */
[----:B------:R-:W2:Y:S01]  /*00a0*/  S2UR UR6, SR_CgaCtaId ;  /* 0x00000000000679c3 */ /* 0x000ea20000008800 */
[----:B------:R-:W3:Y:S01]  /*00b0*/  LDCU UR4, c[0x0][0x438] ;  /* 0x00008700ff0477ac */ /* 0x000ee20008000800 */
[----:B------:R-:W-:Y:S01]  /*00c0*/  IMAD.MOV.U32 R194, RZ, RZ, 0x40 ;  /* 0x00000040ffc27424 */ /* 0x000fe200078e00ff */
[----:B------:R-:W4:Y:S01]  /*00d0*/  S2R R202, SR_CTAID.Y ;  /* 0x0000000000ca7919 */ /* 0x000f220000002600 */
[----:B------:R-:W-:Y:S01]  /*00e0*/  IMAD.MOV.U32 R196, RZ, RZ, 0x20 ;  /* 0x00000020ffc47424 */ /* 0x000fe200078e00ff */
[----:B------:R-:W-:Y:S01]  /*00f0*/  UMOV UR5, 0x400 ;  /* 0x0000040000057882 */ /* 0x000fe20000000000 */
[----:B------:R-:W1:Y:S01]  /*0100*/  LDCU.64 UR14, c[0x0][0x358] ;  /* 0x00006b00ff0e77ac */ /* 0x000e620008000a00 */
[----:B------:R-:W3:Y:S01]  /*0110*/  S2R R201, SR_CTAID.Z ;  /* 0x0000000000c97919 */ /* 0x000ee20000002700 */
[----:B------:R-:W3:Y:S01]  /*0120*/  S2UR UR12, SR_CTAID.X ;  /* 0x00000000000c79c3 */ /* 0x000ee20000002500 */
[----:B------:R-:W-:Y:S01]  /*0130*/  UMOV UR18, URZ ;  /* 0x000000ff00127c82 */ /* 0x000fe20008000000 */
[----:B------:R-:W-:-:S06]  /*0140*/  UMOV UR19, URZ ;  /* 0x000000ff00137c82 */ /* 0x000fcc0008000000 */
[----:B------:R-:W4:Y:S01]  /*0150*/  LDC.U8 R200, c[0x0][0x532] ;  /* 0x00014c80ffc87b82 */ /* 0x000f220000000000 */
[----:B--2---:R-:W-:-:S04]  /*0160*/  ULEA UR6, UR6, UR5, 0x18 ;  /* 0x0000000506067291 */ /* 0x004fc8000f8ec0ff */
[----:B------:R-:W-:Y:S01]  /*0170*/  UIADD3 UR5, UPT, UPT, UR6, 0x20000, URZ ;  /* 0x0002000006057890 */ /* 0x000fe2000fffe0ff */
        /* <DEDUP_REMOVED lines=8> */
[----:B------:R-:W-:Y:S01]  /*0200*/  VIADD R207, R206, 0x20 ;  /* 0x00000020cecf7836 */ /* 0x000fe20000000000 */
[----:B------:R-:W-:Y:S01]  /*0210*/  LOP3.LUT R8, R3, 0x20, R6, 0x78, !PT ;  /* 0x0000002003087812 */ /* 0x000fe200078e7806 */
[----:B------:R-:W-:Y:S01]  /*0220*/  IMAD.SHL.U32 R3, R204, 0x40, RZ ;  /* 0x00000040cc037824 */ /* 0x000fe200078e00ff */
[----:B------:R-:W-:-:S02]  /*0230*/  LOP3.LUT R4, R4, 0x6, R5, 0xf8, !PT ;  /* 0x0000000604047812 */ /* 0x000fc400078ef805 */
[--C-:B------:R-:W-:Y:S02]  /*0240*/  LOP3.LUT R209, R8, 0x1c0, R7.reuse, 0xf8, !PT ;  /* 0x000001c008d17812 */ /* 0x100fe400078ef807 */
[----:B------:R-:W-:Y:S02]  /*0250*/  SHF.R.U32.HI R0, RZ, 0x1, R204 ;  /* 0x00000001ff007819 */ /* 0x000fe400000116cc */
[----:B------:R-:W-:Y:S02]  /*0260*/  LOP3.LUT R209, R4, R209, RZ, 0xfc, !PT ;  /* 0x000000d104d17212 */ /* 0x000fe400078efcff */
[C---:B------:R-:W-:Y:S02]  /*0270*/  LOP3.LUT R4, R2.reuse, 0x200, RZ, 0xc0, !PT ;  /* 0x0000020002047812 */ /* 0x040fe400078ec0ff */
[----:B------:R-:W-:Y:S02]  /*0280*/  LOP3.LUT R8, R2, 0x400, RZ, 0xc0, !PT ;  /* 0x0000040002087812 */ /* 0x000fe400078ec0ff */
[----:B------:R-:W-:-:S02]  /*0290*/  LOP3.LUT R4, R4, 0x3800, R7, 0xf8, !PT ;  /* 0x0000380004047812 */ /* 0x000fc400078ef807 */
[----:B------:R-:W-:Y:S02]  /*02a0*/  LOP3.LUT R7, R7, 0x1c0, RZ, 0xc0, !PT ;  /* 0x000001c007077812 */ /* 0x000fe400078ec0ff */
[----:B------:R-:W-:Y:S02]  /*02b0*/  LOP3.LUT R203, R0, 0x30, RZ, 0xc0, !PT ;  /* 0x0000003000cb7812 */ /* 0x000fe400078ec0ff */
[----:B------:R-:W-:Y:S02]  /*02c0*/  LOP3.LUT R208, R7, 0x18, R206, 0xf8, !PT ;  /* 0x0000001807d07812 */ /* 0x000fe400078ef8ce */
[--C-:B------:R-:W-:Y:S01]  /*02d0*/  LOP3.LUT R7, R8, 0x6, R5.reuse, 0xf8, !PT ;  /* 0x0000000608077812 */ /* 0x100fe200078ef805 */
[----:B---3--:R-:W-:Y:S01]  /*02e0*/  IMAD.U32 R8, RZ, RZ, UR4 ;  /* 0x00000004ff087e24 */ /* 0x008fe2000f8e00ff */
[----:B------:R-:W-:Y:S01]  /*02f0*/  LOP3.LUT R208, R208, 0x38, R5, 0x78, !PT ;  /* 0x00000038d0d07812 */ /* 0x000fe200078e7805 */
[----:B------:R-:W-:Y:S01]  /*0300*/  UIADD3 UR4, UPT, UPT, UR6, 0x12000, URZ ;  /* 0x0001200006047890 */ /* 0x000fe2000fffe0ff */
[----:B------:R-:W-:-:S02]  /*0310*/  LOP3.LUT R5, R5, 0x20, RZ, 0xc0, !PT ;  /* 0x0000002005057812 */ /* 0x000fc400078ec0ff */
[----:B------:R-:W-:Y:S02]  /*0320*/  LOP3.LUT R203, R203, 0x7, R6, 0xf8, !PT ;  /* 0x00000007cbcb7812 */ /* 0x000fe400078ef806 */
[----:B------:R-:W-:Y:S02]  /*0330*/  LOP3.LUT R6, R3, 0x1c0, RZ, 0xc0, !PT ;  /* 0x000001c003067812 */ /* 0x000fe400078ec0ff */
[----:B------:R-:W-:Y:S02]  /*0340*/  LOP3.LUT R9, R0, 0x10, RZ, 0xc0, !PT ;  /* 0x0000001000097812 */ /* 0x000fe400078ec0ff */
[----:B------:R-:W-:Y:S02]  /*0350*/  LOP3.LUT R198, R5, 0x18, R206, 0xf8, !PT ;  /* 0x0000001805c67812 */ /* 0x000fe400078ef8ce */
[----:B------:R-:W-:Y:S02]  /*0360*/  LOP3.LUT R197, R6, 0x38, R205, 0xf8, !PT ;  /* 0x0000003806c57812 */ /* 0x000fe400078ef8cd */
[----:B------:R-:W-:-:S02]  /*0370*/  LOP3.LUT R6, R9, 0x8, R204, 0xf8, !PT ;  /* 0x0000000809067812 */ /* 0x000fc400078ef8cc */
[----:B------:R-:W-:Y:S02]  /*0380*/  LOP3.LUT R189, R3, 0x200, RZ, 0xc0, !PT ;  /* 0x0000020003bd7812 */ /* 0x000fe400078ec0ff */
[----:B------:R-:W-:Y:S02]  /*0390*/  LOP3.LUT R198, R198, 0x1c0, R3, 0xf8, !PT ;  /* 0x000001c0c6c67812 */ /* 0x000fe400078ef803 */
[----:B------:R-:W-:Y:S02]  /*03a0*/  LOP3.LUT R0, R197, 0x8, R0, 0x78, !PT ;  /* 0x00000008c5007812 */ /* 0x000fe400078e7800 */
[----:B------:R-:W-:Y:S02]  /*03b0*/  LOP3.LUT R191, R6, R197, RZ, 0x3c, !PT ;  /* 0x000000c506bf7212 */ /* 0x000fe400078e3cff */
[----:B------:R-:W-:Y:S02]  /*03c0*/  LOP3.LUT R199, R189, 0xc00, R2, 0xf8, !PT ;  /* 0x00000c00bdc77812 */ /* 0x000fe400078ef802 */
[----:B------:R-:W-:-:S02]  /*03d0*/  LOP3.LUT R197, R197, 0x8, R204, 0x78, !PT ;  /* 0x00000008c5c57812 */ /* 0x000fc400078e78cc */
[----:B------:R-:W-:Y:S02]  /*03e0*/  LOP3.LUT R189, R189, 0x400, R2, 0xf8, !PT ;  /* 0x00000400bdbd7812 */ /* 0x000fe400078ef802 */
[----:B------:R-:W-:Y:S02]  /*03f0*/  LOP3.LUT R198, R198, 0x38, R205, 0x78, !PT ;  /* 0x00000038c6c67812 */ /* 0x000fe400078e78cd */
[----:B------:R-:W-:Y:S02]  /*0400*/  R2P PR, R204, 0xe ;  /* 0x0000000ecc007804 */ /* 0x000fe40000000000 */
[----:B------:R-:W-:Y:S02]  /*0410*/  LOP3.LUT R197, R4, R197, RZ, 0xfc, !PT ;  /* 0x000000c504c57212 */ /* 0x000fe400078efcff */
[-C--:B------:R-:W-:Y:S02]  /*0420*/  LOP3.LUT R199, R199, R0.reuse, RZ, 0xfc, !PT ;  /* 0x00000000c7c77212 */ /* 0x080fe400078efcff */
[----:B------:R-:W-:-:S02]  /*0430*/  LOP3.LUT R189, R189, R0, RZ, 0xfc, !PT ;  /* 0x00000000bdbd7212 */ /* 0x000fc400078efcff */
[----:B------:R-:W-:Y:S02]  /*0440*/  LOP3.LUT R198, R198, 0x200, R3, 0xf8, !PT ;  /* 0x00000200c6c67812 */ /* 0x000fe400078ef803 */
[----:B------:R-:W-:Y:S02]  /*0450*/  LOP3.LUT R3, R205, 0x1f8, RZ, 0xc0, !PT ;  /* 0x000001f8cd037812 */ /* 0x000fe400078ec0ff */
[----:B------:R-:W-:Y:S02]  /*0460*/  LOP3.LUT R191, R191, 0x200, R2, 0xf8, !PT ;  /* 0x00000200bfbf7812 */ /* 0x000fe400078ef802 */
[----:B------:R-:W-:Y:S02]  /*0470*/  SEL R194, R194, 0xffffffc0, !P2 ;  /* 0xffffffc0c2c27807 */ /* 0x000fe40005000000 */
[----:B------:R-:W-:Y:S02]  /*0480*/  LEA R197, R197, UR4, 0x1 ;  /* 0x00000004c5c57c11 */ /* 0x000fe4000f8e08ff */
[----:B------:R-:W-:-:S02]  /*0490*/  LEA R199, R199, UR6, 0x1 ;  /* 0x00000006c7c77c11 */ /* 0x000fc4000f8e08ff */
[----:B------:R-:W-:Y:S01]  /*04a0*/  LEA R189, R189, UR6, 0x1 ;  /* 0x00000006bdbd7c11 */ /* 0x000fe2000f8e08ff */
[----:B------:R-:W-:Y:S01]  /*04b0*/  IMAD.IADD R193, R197, 0x1, R194 ;  /* 0x00000001c5c17824 */ /* 0x000fe200078e02c2 */
[----:B------:R-:W-:Y:S01]  /*04c0*/  LOP3.LUT R210, R3, 0x38, R204, 0x78, !PT ;  /* 0x0000003803d27812 */ /* 0x000fe200078e78cc */
[----:B------:R-:W-:Y:S01]  /*04d0*/  IMAD.IADD R185, R199, 0x1, R194 ;  /* 0x00000001c7b97824 */ /* 0x000fe200078e02c2 */
[----:B------:R-:W-:Y:S01]  /*04e0*/  LEA R209, R209, UR5, 0x1 ;  /* 0x00000005d1d17c11 */ /* 0x000fe2000f8e08ff */
[----:B------:R-:W-:Y:S01]  /*04f0*/  IMAD.IADD R2, R194, 0x1, R189 ;  /* 0x00000001c2027824 */ /* 0x000fe200078e02bd */
[----:B------:R-:W-:Y:S02]  /*0500*/  SEL R196, R196, 0xffffffe0, !P1 ;  /* 0xffffffe0c4c47807 */ /* 0x000fe40004800000 */
[----:B------:R-:W-:Y:S01]  /*0510*/  LEA R191, R191, UR5, 0x1 ;  /* 0x00000005bfbf7c11 */ /* 0x000fe2000f8e08ff */
[----:B------:R-:W-:Y:S01]  /*0520*/  VIADD R235, R209, 0x20 ;  /* 0x00000020d1eb7836 */ /* 0x000fe20000000000 */
[----:B------:R-:W-:Y:S01]  /*0530*/  LOP3.LUT R208, R7, R208, RZ, 0xfc, !PT ;  /* 0x000000d007d07212 */ /* 0x000fe200078efcff */
[--C-:B------:R-:W-:Y:S01]  /*0540*/  IMAD.IADD R195, R197, 0x1, R196.reuse ;  /* 0x00000001c5c37824 */ /* 0x100fe200078e02c4 */
[----:B------:R-:W-:Y:S01]  /*0550*/  LOP3.LUT R210, R210, 0x1e00, R205, 0xf8, !PT ;  /* 0x00001e00d2d27812 */ /* 0x000fe200078ef8cd */
[----:B------:R-:W-:Y:S01]  /*0560*/  IMAD.IADD R186, R199, 0x1, R196 ;  /* 0x00000001c7ba7824 */ /* 0x000fe200078e02c4 */
[----:B------:R-:W-:Y:S01]  /*0570*/  SHF.R.U32.HI R204, RZ, 0x5, R204 ;  /* 0x00000005ffcc7819 */ /* 0x000fe200000116cc */
[----:B------:R-:W-:Y:S01]  /*0580*/  IMAD.IADD R190, R194, 0x1, R191 ;  /* 0x00000001c2be7824 */ /* 0x000fe200078e02bf */
[----:B------:R-:W-:Y:S01]  /*0590*/  LOP3.LUT R212, R205, 0x38, RZ, 0xc0, !PT ;  /* 0x00000038cdd47812 */ /* 0x000fe200078ec0ff */
[----:B------:R-:W-:Y:S01]  /*05a0*/  IMAD.IADD R3, R196, 0x1, R189 ;  /* 0x00000001c4037824 */ /* 0x000fe200078e02bd */
[----:B------:R-:W-:Y:S01]  /*05b0*/  LEA R210, R210, UR6, 0x1 ;  /* 0x00000006d2d27c11 */ /* 0x000fe2000f8e08ff */
[----:B------:R-:W-:Y:S01]  /*05c0*/  @P3 VIADD R235, R209, 0xffffffe0 ;  /* 0xffffffe0d1eb3836 */ /* 0x000fe20000000000 */
[----:B------:R-:W-:Y:S01]  /*05d0*/  LEA R208, R208, UR4, 0x1 ;  /* 0x00000004d0d07c11 */ /* 0x000fe2000f8e08ff */
[----:B------:R-:W-:Y:S01]  /*05e0*/  IMAD.IADD R192, R196, 0x1, R193 ;  /* 0x00000001c4c07824 */ /* 0x000fe200078e02c1 */
[----:B------:R-:W-:Y:S01]  /*05f0*/  LEA R198, R198, UR6, 0x1 ;  /* 0x00000006c6c67c11 */ /* 0x000fe2000f8e08ff */
[----:B------:R-:W-:-:S02]  /*0600*/  IMAD.IADD R184, R196, 0x1, R185 ;  /* 0x00000001c4b87824 */ /* 0x000fc400078e02b9 */
[----:B----4-:R-:W-:-:S07]  /*0610*/  IMAD.IADD R0, R196, 0x1, R2 ;  /* 0x00000001c4007824 */ /* 0x010fce00078e0202 */
.L_x_1778:
[----:B-1----:R-:W1:Y:S01]  /*0620*/  LDCU.64 UR6, c[0x0][0x470] ;  /* 0x00008e00ff0677ac */ /* 0x002e620008000a00 */
[----:B--2---:R-:W2:Y:S01]  /*0630*/  LDC.64 R4, c[0x0][0x460] ;  /* 0x00011800ff047b82 */ /* 0x004ea20000000a00 */
[----:B------:R-:W-:Y:S01]  /*0640*/  IMAD.SHL.U32 R15, R202, 0x4, RZ ;  /* 0x00000004ca0f7824 */ /* 0x000fe200078e00ff */
[----:B------:R-:W-:Y:S01]  /*0650*/  SHF.R.U32.HI R10, RZ, 0x1e, R202 ;  /* 0x0000001eff0a7819 */ /* 0x000fe200000116ca */
[----:B------:R-:W3:Y:S01]  /*0660*/  LDCU.64 UR4, c[0x0][0x478] ;  /* 0x00008f00ff0477ac */ /* 0x000ee20008000a00 */
[----:B------:R-:W-:-:S04]  /*0670*/  IMAD.MOV.U32 R233, RZ, RZ, RZ ;  /* 0x000000ffffe97224 */ /* 0x000fc800078e00ff */
[----:B------:R-:W4:Y:S08]  /*0680*/  LDC.64 R16, c[0x0][0x460] ;  /* 0x00011800ff107b82 */ /* 0x000f300000000a00 */
[----:B------:R-:W4:Y:S01]  /*0690*/  LDC.64 R6, c[0x0][0x468] ;  /* 0x00011a00ff067b82 */ /* 0x000f220000000a00 */
[----:B-1----:R-:W-:Y:S02]  /*06a0*/  ISETP.NE.U32.AND P5, PT, RZ, UR6, PT ;  /* 0x00000006ff007c0c */ /* 0x002fe4000bfa5070 */
[----:B---3--:R-:W-:-:S02]  /*06b0*/  ISETP.NE.U32.AND P4, PT, RZ, UR4, PT ;  /* 0x00000004ff007c0c */ /* 0x008fc4000bf85070 */
[----:B------:R-:W-:Y:S02]  /*06c0*/  ISETP.NE.AND.EX P5, PT, RZ, UR7, PT, P5 ;  /* 0x00000007ff007c0c */ /* 0x000fe4000bfa5350 */
[----:B------:R-:W-:Y:S02]  /*06d0*/  ISETP.NE.AND.EX P4, PT, RZ, UR5, PT, P4 ;  /* 0x00000005ff007c0c */ /* 0x000fe4000bf85340 */
[C---:B--2---:R-:W-:Y:S02]  /*06e0*/  ISETP.NE.U32.AND P3, PT, R4.reuse, RZ, PT ;  /* 0x000000ff0400720c */ /* 0x044fe40003f65070 */
[----:B------:R-:W-:Y:S02]  /*06f0*/  ISETP.NE.U32.AND P2, PT, R4, RZ, PT ;  /* 0x000000ff0400720c */ /* 0x000fe40003f45070 */
[C---:B------:R-:W-:Y:S02]  /*0700*/  ISETP.NE.AND.EX P3, PT, R5.reuse, RZ, PT, P3 ;  /* 0x000000ff0500720c */ /* 0x040fe40003f65330 */
[----:B------:R-:W-:-:S03]  /*0710*/  ISETP.NE.AND.EX P2, PT, R5, RZ, PT, P2 ;  /* 0x000000ff0500720c */ /* 0x000fc60003f45320 */
[C---:B------:R-:W-:Y:S02]  /*0720*/  @P5 IADD3 R20, P1, PT, R15.reuse, UR6, RZ ;  /* 0x000000060f145c10 */ /* 0x040fe4000ff3e0ff */
[----:B------:R-:W-:Y:S01]  /*0730*/  @P4 IADD3 R18, P0, PT, R15, UR4, RZ ;  /* 0x000000040f124c10 */ /* 0x000fe2000ff1e0ff */
[----:B------:R-:W-:Y:S01]  /*0740*/  IMAD.MOV.U32 R12, RZ, RZ, -0x1 ;  /* 0xffffffffff0c7424 */ /* 0x000fe200078e00ff */
[----:B------:R-:W-:Y:S01]  /*0750*/  @P5 IADD3.X R21, PT, PT, R10, UR7, RZ, P1, !PT ;  /* 0x000000070a155c10 */ /* 0x000fe20008ffe4ff */
[----:B----4-:R-:W-:Y:S01]  /*0760*/  IMAD.WIDE.U32 R22, R202, 0x4, R16 ;  /* 0x00000004ca167825 */ /* 0x010fe200078e0010 */
[----:B------:R-:W-:Y:S01]  /*0770*/  @P4 IADD3.X R19, PT, PT, R10, UR5, RZ, P0, !PT ;  /* 0x000000050a134c10 */ /* 0x000fe200087fe4ff */
[----:B------:R-:W1:Y:S02]  /*0780*/  @!P4 LDC.64 R4, c[0x0][0x488] ;  /* 0x00012200ff04cb82 */ /* 0x000e640000000a00 */
[----:B------:R-:W2:Y:S04]  /*0790*/  @P5 LDG.E R233, desc[UR14][R20.64] ;  /* 0x0000000e14e95981 */ /* 0x000ea8000c1e1900 */
[----:B------:R-:W2:Y:S04]  /*07a0*/  @P4 LDG.E R234, desc[UR14][R18.64] ;  /* 0x0000000e12ea4981 */ /* 0x000ea8000c1e1900 */
[----:B-----5:R3:W5:Y:S04]  /*07b0*/  @P3 LDG.E R12, desc[UR14][R22.64] ;  /* 0x0000000e160c3981 */ /* 0x020768000c1e1900 */
[----:B------:R3:W5:Y:S01]  /*07c0*/  @P2 LDG.E R9, desc[UR14][R22.64+0x4] ;  /* 0x0000040e16092981 */ /* 0x000762000c1e1900 */
[----:B------:R-:W-:Y:S01]  /*07d0*/  ISETP.NE.AND P5, PT, R200, RZ, PT ;  /* 0x000000ffc800720c */ /* 0x000fe20003fa5270 */
[----:B------:R-:W-:Y:S01]  /*07e0*/  IMAD.MOV.U32 R236, RZ, RZ, -0x1 ;  /* 0xffffffffffec7424 */ /* 0x000fe200078e00ff */
[----:B------:R-:W-:-:S02]  /*07f0*/  ISETP.EQ.U32.AND P1, PT, R6, RZ, PT ;  /* 0x000000ff0600720c */ /* 0x000fc40003f22070 */
[----:B------:R-:W-:Y:S02]  /*0800*/  IADD3 R14, P0, PT, R15, R6, RZ ;  /* 0x000000060f0e7210 */ /* 0x000fe40007f1e0ff */
[----:B------:R-:W-:-:S03]  /*0810*/  ISETP.EQ.OR.EX P1, PT, R7, RZ, !P5, P1 ;  /* 0x000000ff0700720c */ /* 0x000fc60006f22710 */
[----:B------:R-:W-:Y:S02]  /*0820*/  IMAD.X R15, R10, 0x1, R7, P0 ;  /* 0x000000010a0f7824 */ /* 0x000fe400000e0607 */
[----:B------:R-:W4:Y:S08]  /*0830*/  @!P4 LDC R10, c[0x0][0x43c] ;  /* 0x00010f00ff0acb82 */ /* 0x000f300000000800 */
[----:B------:R3:W5:Y:S01]  /*0840*/  @!P1 LDG.E R236, desc[UR14][R14.64] ;  /* 0x0000000e0eec9981 */ /* 0x000762000c1e1900 */
[----:B------:R-:W2:Y:S01]  /*0850*/  @!P2 LDC R17, c[0x0][0x434] ;  /* 0x00010d00ff11ab82 */ /* 0x000ea20000000800 */
[----:B------:R-:W-:Y:S01]  /*0860*/  ISETP.NE.U32.AND P1, PT, R6, RZ, PT ;  /* 0x000000ff0600720c */ /* 0x000fe20003f25070 */
[----:B------:R-:W-:Y:S01]  /*0870*/  USHF.L.U32 UR17, UR13, 0x6, URZ ;  /* 0x000000060d117899 */ /* 0x000fe200080006ff */
[----:B-1----:R-:W-:-:S02]  /*0880*/  @!P4 ISETP.NE.U32.AND P0, PT, R4, RZ, PT ;  /* 0x000000ff0400c20c */ /* 0x002fc40003f05070 */
[----:B------:R-:W-:Y:S02]  /*0890*/  ISETP.NE.AND.EX P1, PT, R7, RZ, PT, P1 ;  /* 0x000000ff0700720c */ /* 0x000fe40003f25310 */
[----:B------:R-:W-:-:S04]  /*08a0*/  @!P4 ISETP.NE.AND.EX P0, PT, R5, RZ, PT, P0 ;  /* 0x000000ff0500c20c */ /* 0x000fc80003f05300 */
[----:B----4-:R-:W-:Y:S01]  /*08b0*/  @!P4 SEL R10, R10, RZ, P0 ;  /* 0x000000ff0a0ac207 */ /* 0x010fe20000000000 */
[----:B--2---:R-:W-:-:S06]  /*08c0*/  @P4 IMAD.IADD R234, R234, 0x1, -R233 ;  /* 0x00000001eaea4824 */ /* 0x004fcc00078e0ae9 */
[----:B---3--:R-:W-:Y:S05]  /*08d0*/  @!P1 BRA `(.L_x_1741) ;  /* 0x00000000000c9947 */ /* 0x008fea0003800000 */
[----:B------:R-:W2:Y:S02]  /*08e0*/  @P5 LDG.E R5, desc[UR14][R14.64+0x4] ;  /* 0x0000040e0e055981 */ /* 0x000ea4000c1e1900 */
[----:B--2--5:R-:W-:-:S06]  /*08f0*/  @P5 IADD3 R8, PT, PT, R5, -R236, RZ ;  /* 0x800000ec05085210 */ /* 0x024fcc0007ffe0ff */
[----:B------:R1:W5:Y:S02]  /*0900*/  @!P5 LDG.E R8, desc[UR14][R14.64] ;  /* 0x0000000e0e08d981 */ /* 0x000364000c1e1900 */
.L_x_1741:
        /* <DEDUP_REMOVED lines=33> */
.L_x_1743:
[----:B------:R-:W2:Y:S01]  /*0b20*/  LDC.64 R6, c[0x0][0x3b8] ;  /* 0x0000ee00ff067b82 */ /* 0x000ea20000000a00 */
[----:B------:R-:W-:-:S05]  /*0b30*/  IADD3 R4, PT, PT, R233, R236, RZ ;  /* 0x000000ece9047210 */ /* 0x000fca0007ffe0ff */
[C---:B--2---:R-:W-:Y:S02]  /*0b40*/  IMAD R20, R4.reuse, R7, RZ ;  /* 0x0000000704147224 */ /* 0x044fe400078e02ff */
[----:B------:R-:W-:-:S05]  /*0b50*/  IMAD.WIDE.U32 R4, R4, R6, RZ ;  /* 0x0000000604047225 */ /* 0x000fca00078e00ff */
[----:B------:R-:W-:Y:S02]  /*0b60*/  IADD3 R20, PT, PT, R5, R20, RZ ;  /* 0x0000001405147210 */ /* 0x000fe40007ffe0ff */
[----:B------:R-:W-:-:S07]  /*0b70*/  MOV R22, R4 ;  /* 0x0000000400167202 */ /* 0x000fce0000000f00 */
.L_x_1744:
        /* <DEDUP_REMOVED lines=39> */
.L_x_1745:
[----:B------:R-:W2:Y:S01]  /*0df0*/  LDC.64 R10, c[0x0][0x3c0] ;  /* 0x0000f000ff0a7b82 */ /* 0x000ea20000000a00 */
[----:B------:R-:W-:-:S05]  /*0e00*/  IADD3 R24, PT, PT, R233, R236, RZ ;  /* 0x000000ece9187210 */ /* 0x000fca0007ffe0ff */
[C---:B--2---:R-:W-:Y:S02]  /*0e10*/  IMAD R21, R24.reuse, R11, RZ ;  /* 0x0000000b18157224 */ /* 0x044fe400078e02ff */
[----:B------:R-:W-:-:S05]  /*0e20*/  IMAD.WIDE.U32 R24, R24, R10, RZ ;  /* 0x0000000a18187225 */ /* 0x000fca00078e00ff */
[----:B------:R-:W-:Y:S02]  /*0e30*/  IADD3 R21, PT, PT, R25, R21, RZ ;  /* 0x0000001519157210 */ /* 0x000fe40007ffe0ff */
.L_x_1746:
[----:B------:R-:W2:Y:S01]  /*0e40*/  @!P4 LDC.64 R8, c[0x0][0x588] ;  /* 0x00016200ff08cb82 */ /* 0x000ea20000000a00 */
[----:B------:R-:W3:Y:S07]  /*0e50*/  LDCU UR6, c[0x0][0x3e0] ;  /* 0x00007c00ff0677ac */ /* 0x000eee0008000800 */
[----:B------:R-:W4:Y:S08]  /*0e60*/  @P4 LDC.64 R4, c[0x0][0x590] ;  /* 0x00016400ff044b82 */ /* 0x000f300000000a00 */
[----:B------:R-:W3:Y:S01]  /*0e70*/  LDC R32, c[0x0][0x44c] ;  /* 0x00011300ff207b82 */ /* 0x000ee20000000800 */
[----:B--2---:R-:W-:-:S04]  /*0e80*/  @!P4 IMAD.WIDE.U32 R36, R202, R8, RZ ;  /* 0x00000008ca24c225 */ /* 0x004fc800078e00ff */
[----:B------:R-:W-:Y:S02]  /*0e90*/  @!P4 IMAD R28, R202, R9, R37 ;  /* 0x00000009ca1cc224 */ /* 0x000fe400078e0225 */
[----:B----4-:R-:W-:-:S04]  /*0ea0*/  @P4 IMAD.WIDE.U32 R8, R12, R4, RZ ;  /* 0x000000040c084225 */ /* 0x010fc800078e00ff */
[----:B------:R-:W-:Y:S01]  /*0eb0*/  @P4 IMAD R28, R12, R5, R9 ;  /* 0x000000050c1c4224 */ /* 0x000fe200078e0209 */
[----:B------:R-:W-:Y:S01]  /*0ec0*/  @P4 MOV R36, R8 ;  /* 0x0000000800244202 */ /* 0x000fe20000000f00 */
[----:B---3--:R-:W-:Y:S01]  /*0ed0*/  IMAD.WIDE R30, R32, UR6, RZ ;  /* 0x00000006201e7c25 */ /* 0x008fe2000f8e02ff */
[----:B------:R-:W-:Y:S06]  /*0ee0*/  @P4 BRA `(.L_x_1747) ;  /* 0x0000000000404947 */ /* 0x000fec0003800000 */
[----:B------:R-:W2:Y:S02]  /*0ef0*/  LDCU UR4, c[0x0][0x444] ;  /* 0x00008880ff0477ac */ /* 0x000ea40008000800 */
[----:B--2---:R-:W-:Y:S01]  /*0f00*/  USHF.R.S32.HI UR5, URZ, 0x1f, UR4 ;  /* 0x0000001fff057899 */ /* 0x004fe20008011404 */
[----:B-1----:R-:W-:Y:S01]  /*0f10*/  IMAD.WIDE.U32 R14, R202, UR4, RZ ;  /* 0x00000004ca0e7c25 */ /* 0x002fe2000f8e00ff */
        /* <DEDUP_REMOVED lines=13> */
.L_x_1747:
[-C--:B-1----:R-:W-:Y:S02]  /*0ff0*/  IMAD R15, R31, R12.reuse, RZ ;  /* 0x0000000c1f0f7224 */ /* 0x082fe400078e02ff */
[----:B------:R-:W-:-:S05]  /*1000*/  IMAD.WIDE.U32 R34, R30, R12, RZ ;  /* 0x0000000c1e227225 */ /* 0x000fca00078e00ff */
[----:B------:R-:W-:-:S07]  /*1010*/  IADD3 R15, PT, PT, R35, R15, RZ ;  /* 0x0000000f230f7210 */ /* 0x000fce0007ffe0ff */
.L_x_1748:
        /* <DEDUP_REMOVED lines=20> */
.L_x_1749:
[----:B------:R-:W1:Y:S01]  /*1160*/  LDC R25, c[0x0][0x434] ;  /* 0x00010d00ff197b82 */ /* 0x000e620000000800 */
[----:B------:R-:W-:-:S04]  /*1170*/  IMAD R4, R202, UR6, R201 ;  /* 0x00000006ca047c24 */ /* 0x000fc8000f8e02c9 */
[----:B-1----:R-:W-:-:S03]  /*1180*/  IMAD R25, R4, R25, RZ ;  /* 0x0000001904197224 */ /* 0x002fc600078e02ff */
.L_x_1750:
        /* <DEDUP_REMOVED lines=11> */
.L_x_1751:
[----:B------:R-:W1:Y:S01]  /*1240*/  LDC R35, c[0x0][0x444] ;  /* 0x00011100ff237b82 */ /* 0x000e620000000800 */
[----:B------:R-:W-:-:S04]  /*1250*/  IMAD R4, R202, UR6, R201 ;  /* 0x00000006ca047c24 */ /* 0x000fc8000f8e02c9 */
[----:B-1----:R-:W-:-:S07]  /*1260*/  IMAD R35, R4, R35, RZ ;  /* 0x0000002304237224 */ /* 0x002fce00078e02ff */
.L_x_1752:
        /* <DEDUP_REMOVED lines=10> */
[----:B------:R-:W5:Y:S01]  /*1310*/  LDCU.64 UR6, c[0x0][0x550] ;  /* 0x0000aa00ff0677ac */ /* 0x000f620008000a00 */
[----:B------:R-:W-:Y:S01]  /*1320*/  IADD3 R36, P1, PT, R212, R36, RZ ;  /* 0x00000024d4247210 */ /* 0x000fe20007f3e0ff */
[C---:B------:R-:W-:Y:S01]  /*1330*/  IMAD R35, R232.reuse, 0x40, R35 ;  /* 0x00000040e8237824 */ /* 0x040fe200078e0223 */
[----:B------:R-:W-:Y:S01]  /*1340*/  BSSY.RECONVERGENT B1, `(.L_x_1742) ;  /* 0x00005aa000017945 */ /* 0x000fe20003800200 */
[----:B------:R-:W3:Y:S01]  /*1350*/  LDCU.64 UR4, c[0x0][0x570] ;  /* 0x0000ae00ff0477ac */ /* 0x000ee20008000a00 */
[----:B------:R-:W-:Y:S01]  /*1360*/  IMAD R25, R232, 0x40, R25 ;  /* 0x00000040e8197824 */ /* 0x000fe200078e0219 */
[----:B------:R-:W5:Y:S01]  /*1370*/  LDC.64 R8, c[0x0][0x3b0] ;  /* 0x0000ec00ff087b82 */ /* 0x000f620000000a00 */
[----:B------:R-:W-:Y:S01]  /*1380*/  IMAD.X R37, RZ, RZ, R28, P1 ;  /* 0x000000ffff257224 */ /* 0x000fe200008e061c */
[----:B------:R-:W3:Y:S06]  /*1390*/  LDCU.64 UR8, c[0x0][0x380] ;  /* 0x00007000ff0877ac */ /* 0x000eec0008000a00 */
[----:B------:R-:W3:Y:S01]  /*13a0*/  LDC.64 R14, c[0x0][0x598] ;  /* 0x00016600ff0e7b82 */ /* 0x000ee20000000a00 */
[-C--:B-1----:R-:W-:Y:S01]  /*13b0*/  IMAD R34, R29, R4.reuse, RZ ;  /* 0x000000041d227224 */ /* 0x082fe200078e02ff */
[----:B------:R-:W-:Y:S01]  /*13c0*/  SHF.L.U64.HI R216, R4, 0x5, R5 ;  /* 0x0000000504d87819 */ /* 0x000fe20000010205 */
[----:B------:R-:W-:-:S04]  /*13d0*/  IMAD.WIDE.U32 R36, R27, R4, R36 ;  /* 0x000000041b247225 */ /* 0x000fc800078e0024 */
[----:B------:R-:W-:Y:S01]  /*13e0*/  IMAD R34, R27, R5, R34 ;  /* 0x000000051b227224 */ /* 0x000fe200078e0222 */
[----:B------:R-:W1:Y:S01]  /*13f0*/  LDC.64 R40, c[0x0][0x5e8] ;  /* 0x00017a00ff287b82 */ /* 0x000e620000000a00 */
[----:B--2---:R-:W-:Y:S01]  /*1400*/  LOP3.LUT R33, R16, 0x1f, RZ, 0xc0, !PT ;  /* 0x0000001f10217812 */ /* 0x004fe200078ec0ff */
[----:B----4-:R-:W-:-:S04]  /*1410*/  IMAD.WIDE.U32 R38, R12, UR12, RZ ;  /* 0x0000000c0c267c25 */ /* 0x010fc8000f8e00ff */
[----:B------:R-:W-:Y:S01]  /*1420*/  IMAD.IADD R37, R37, 0x1, R34 ;  /* 0x0000000125257824 */ /* 0x000fe200078e0222 */
[----:B------:R-:W-:Y:S01]  /*1430*/  SEL R12, R38, RZ, P3 ;  /* 0x000000ff260c7207 */ /* 0x000fe20001800000 */
[-C--:B-----5:R-:W-:Y:S01]  /*1440*/  IMAD R28, R29, R8.reuse, RZ ;  /* 0x000000081d1c7224 */ /* 0x0a0fe200078e02ff */
[----:B------:R-:W2:Y:S01]  /*1450*/  LDC.64 R244, c[0x0][0x420] ;  /* 0x00010800fff47b82 */ /* 0x000ea20000000a00 */
[----:B------:R-:W-:-:S04]  /*1460*/  IMAD.WIDE.U32 R42, R27, R8, R212 ;  /* 0x000000081b2a7225 */ /* 0x000fc800078e00d4 */
[----:B------:R-:W-:Y:S01]  /*1470*/  IMAD R33, R204, R32, R33 ;  /* 0x00000020cc217224 */ /* 0x000fe200078e0221 */
[----:B------:R-:W-:Y:S01]  /*1480*/  IADD3 R26, P4, PT, R26, R42, RZ ;  /* 0x0000002a1a1a7210 */ /* 0x000fe20007f9e0ff */
[----:B---3--:R-:W-:-:S03]  /*1490*/  IMAD.WIDE.U32 R36, R201, R14, R36 ;  /* 0x0000000ec9247225 */ /* 0x008fc600078e0024 */
[----:B------:R-:W-:Y:S01]  /*14a0*/  IADD3 R12, P2, P1, R33, R31, R12 ;  /* 0x0000001f210c7210 */ /* 0x000fe2000795e00c */
[----:B------:R-:W-:Y:S01]  /*14b0*/  IMAD R28, R27, R9, R28 ;  /* 0x000000091b1c7224 */ /* 0x000fe200078e021c */
[----:B------:R-:W-:Y:S01]  /*14c0*/  SHF.R.S32.HI R33, RZ, 0x1f, R33 ;  /* 0x0000001fff217819 */ /* 0x000fe20000011421 */
[----:B------:R-:W-:Y:S02]  /*14d0*/  IMAD R13, R13, UR12, R39 ;  /* 0x0000000c0d0d7c24 */ /* 0x000fe4000f8e0227 */
[----:B------:R-:W-:Y:S01]  /*14e0*/  IMAD R37, R201, R15, R37 ;  /* 0x0000000fc9257224 */ /* 0x000fe200078e0225 */
[----:B------:R-:W-:Y:S01]  /*14f0*/  IADD3.X R27, PT, PT, R23, R43, R28, P4, !PT ;  /* 0x0000002b171b7210 */ /* 0x000fe200027fe41c */
[----:B-1----:R-:W-:Y:S01]  /*1500*/  IMAD.WIDE R218, R35, 0x4, R40 ;  /* 0x0000000423da7825 */ /* 0x002fe200078e0228 */
[----:B------:R-:W-:Y:S02]  /*1510*/  SEL R13, R13, RZ, P3 ;  /* 0x000000ff0d0d7207 */ /* 0x000fe40001800000 */
[----:B------:R-:W-:Y:S01]  /*1520*/  SHF.L.U32 R23, R32, 0x6, RZ ;  /* 0x0000000620177819 */ /* 0x000fe200000006ff */
[----:B------:R-:W-:Y:S01]  /*1530*/  IMAD.WIDE.U32 R36, R206, R4, R36 ;  /* 0x00000004ce247225 */ /* 0x000fe200078e0024 */
[----:B------:R-:W-:-:S02]  /*1540*/  IADD3.X R30, PT, PT, R33, R30, R13, P2, P1 ;  /* 0x0000001e211e7210 */ /* 0x000fc400017e240d */
[----:B------:R-:W-:Y:S01]  /*1550*/  IADD3 R12, P1, PT, R23, R12, RZ ;  /* 0x0000000c170c7210 */ /* 0x000fe20007f3e0ff */
[----:B------:R-:W-:Y:S01]  /*1560*/  IMAD R15, R206, R5, R37 ;  /* 0x00000005ce0f7224 */ /* 0x000fe200078e0225 */
[C---:B------:R-:W-:Y:S01]  /*1570*/  LEA R240, P2, R36.reuse, UR6, 0x1 ;  /* 0x0000000624f07c11 */ /* 0x040fe2000f8408ff */
[----:B------:R-:W-:Y:S01]  /*1580*/  IMAD.WIDE.U32 R26, R201, UR10, R26 ;  /* 0x0000000ac91a7c25 */ /* 0x000fe2000f8e001a */
[----:B------:R-:W-:Y:S02]  /*1590*/  LEA.HI.X.SX32 R13, R23, R30, 0x1, P1 ;  /* 0x0000001e170d7211 */ /* 0x000fe400008f0eff */
[----:B------:R-:W-:Y:S01]  /*15a0*/  LEA.HI.X R241, R36, UR7, R15, 0x1, P2 ;  /* 0x0000000724f17c11 */ /* 0x000fe200090f0c0f */
[----:B------:R-:W-:Y:S01]  /*15b0*/  IMAD R27, R201, UR11, R27 ;  /* 0x0000000bc91b7c24 */ /* 0x000fe2000f8e021b */
[----:B------:R-:W-:Y:S01]  /*15c0*/  ISETP.GT.AND P2, PT, R17, RZ, PT ;  /* 0x000000ff1100720c */ /* 0x000fe20003f44270 */
[----:B--2---:R-:W-:Y:S01]  /*15d0*/  IMAD.WIDE R244, R25, 0x4, R244 ;  /* 0x0000000419f47825 */ /* 0x004fe200078e02f4 */
[----:B------:R-:W-:-:S02]  /*15e0*/  LEA R238, P1, R12, UR4, 0x2 ;  /* 0x000000040cee7c11 */ /* 0x000fc4000f8210ff */
[----:B------:R-:W-:Y:S01]  /*15f0*/  SHF.L.U32 R15, R8, 0x5, RZ ;  /* 0x00000005080f7819 */ /* 0x000fe200000006ff */
[----:B------:R-:W-:Y:S01]  /*1600*/  IMAD.WIDE.U32 R26, R206, R8, R26 ;  /* 0x00000008ce1a7225 */ /* 0x000fe200078e001a */
[----:B------:R-:W-:Y:S02]  /*1610*/  LEA.HI.X R239, R12, UR5, R13, 0x2, P1 ;  /* 0x000000050cef7c11 */ /* 0x000fe400088f140d */
[C---:B------:R-:W-:Y:S01]  /*1620*/  IADD3 R12, P1, PT, R206.reuse, 0x20, RZ ;  /* 0x00000020ce0c7810 */ /* 0x040fe20007f3e0ff */
[----:B------:R-:W-:Y:S01]  /*1630*/  IMAD R14, R206, R9, R27 ;  /* 0x00000009ce0e7224 */ /* 0x000fe200078e021b */
[----:B------:R-:W-:Y:S01]  /*1640*/  LEA R242, P4, R26, UR8, 0x1 ;  /* 0x000000081af27c11 */ /* 0x000fe2000f8808ff */
[----:B------:R-:W-:Y:S01]  /*1650*/  IMAD.SHL.U32 R217, R4, 0x20, RZ ;  /* 0x0000002004d97824 */ /* 0x000fe200078e00ff */
[----:B------:R-:W-:Y:S02]  /*1660*/  SHF.L.U64.HI R13, R8, 0x5, R9 ;  /* 0x00000005080d7819 */ /* 0x000fe40000010209 */
[----:B------:R-:W-:-:S02]  /*1670*/  LEA.HI.X R243, R26, UR9, R14, 0x1, P4 ;  /* 0x000000091af37c11 */ /* 0x000fc4000a0f0c0e */
        /* <DEDUP_REMOVED lines=15> */
.L_x_1754:
[----:B------:R-:W1:Y:S01]  /*1770*/  LDC.64 R6, c[0x0][0x5c0] ;  /* 0x00017000ff067b82 */ /* 0x000e620000000a00 */
[----:B------:R-:W-:-:S05]  /*1780*/  IADD3 R4, PT, PT, R233, R236, RZ ;  /* 0x000000ece9047210 */ /* 0x000fca0007ffe0ff */
[C---:B-1----:R-:W-:Y:S02]  /*1790*/  IMAD R8, R4.reuse, R7, RZ ;  /* 0x0000000704087224 */ /* 0x042fe400078e02ff */
[----:B------:R-:W-:-:S05]  /*17a0*/  IMAD.WIDE.U32 R10, R4, R6, RZ ;  /* 0x00000006040a7225 */ /* 0x000fca00078e00ff */
[----:B------:R-:W-:Y:S02]  /*17b0*/  IADD3 R8, PT, PT, R11, R8, RZ ;  /* 0x000000080b087210 */ /* 0x000fe40007ffe0ff */
.L_x_1755:
        /* <DEDUP_REMOVED lines=13> */
.L_x_1756:
[----:B------:R-:W1:Y:S01]  /*1890*/  LDC.64 R4, c[0x0][0x5c8] ;  /* 0x00017200ff047b82 */ /* 0x000e620000000a00 */
[----:B------:R-:W-:-:S05]  /*18a0*/  IADD3 R233, PT, PT, R233, R236, RZ ;  /* 0x000000ece9e97210 */ /* 0x000fca0007ffe0ff */
[C---:B-1----:R-:W-:Y:S02]  /*18b0*/  IMAD R13, R233.reuse, R5, RZ ;  /* 0x00000005e90d7224 */ /* 0x042fe400078e02ff */
[----:B------:R-:W-:-:S05]  /*18c0*/  IMAD.WIDE.U32 R14, R233, R4, RZ ;  /* 0x00000004e90e7225 */ /* 0x000fca00078e00ff */
[----:B------:R-:W-:Y:S02]  /*18d0*/  IADD3 R13, PT, PT, R15, R13, RZ ;  /* 0x0000000d0f0d7210 */ /* 0x000fe40007ffe0ff */
.L_x_1757:
        /* <DEDUP_REMOVED lines=22> */
.L_x_1759:
[----:B------:R-:W-:Y:S05]  /*1a40*/  BSYNC.RECONVERGENT B0 ;  /* 0x0000000000007941 */ /* 0x000fea0003800200 */
.L_x_1758:
[----:B------:R-:W-:Y:S04]  /*1a50*/  BSSY.RECONVERGENT B0, `(.L_x_1760) ;  /* 0x000000d000007945 */ /* 0x000fe80003800200 */
[----:B------:R-:W-:Y:S05]  /*1a60*/  @P1 BRA `(.L_x_1761) ;  /* 0x00000000002c1947 */ /* 0x000fea0003800000 */
[----:B------:R-:W2:Y:S01]  /*1a70*/  LDCU.64 UR4, c[0x0][0x560] ;  /* 0x0000ac00ff0477ac */ /* 0x000ea20008000a00 */
[----:B------:R-:W-:Y:S01]  /*1a80*/  MOV R10, R16 ;  /* 0x00000010000a7202 */ /* 0x000fe20000000f00 */
[----:B------:R-:W-:-:S04]  /*1a90*/  IMAD R8, R9, R6, RZ ;  /* 0x0000000609087224 */ /* 0x000fc800078e02ff */
        /* <DEDUP_REMOVED lines=8> */
.L_x_1761:
[----:B------:R-:W-:Y:S05]  /*1b20*/  BSYNC.RECONVERGENT B0 ;  /* 0x0000000000007941 */ /* 0x000fea0003800200 */
.L_x_1760:
        /* <DEDUP_REMOVED lines=19> */
.L_x_1763:
[----:B------:R-:W-:Y:S05]  /*1c60*/  BSYNC.RECONVERGENT B0 ;  /* 0x0000000000007941 */ /* 0x000fea0003800200 */
.L_x_1762:
        /* <DEDUP_REMOVED lines=13> */
.L_x_1753:
[----:B------:R-:W1:Y:S01]  /*1d40*/  LDCU.64 UR6, c[0x0][0x3d0] ;  /* 0x00007a00ff0677ac */ /* 0x000e620008000a00 */
[C---:B------:R-:W-:Y:S01]  /*1d50*/  IMAD R4, R232.reuse, -0x40, R17 ;  /* 0xffffffc0e8047824 */ /* 0x040fe200078e0211 */
[----:B------:R-:W-:Y:S01]  /*1d60*/  LOP3.LUT R5, R232, 0x80000001, RZ, 0xc0, !PT ;  /* 0x80000001e8057812 */ /* 0x000fe200078ec0ff */
[C-C-:B------:R-:W-:Y:S01]  /*1d70*/  IMAD.WIDE.U32 R28, R10.reuse, UR17, R212.reuse ;  /* 0x000000110a1c7c25 */ /* 0x140fe2000f8e00d4 */
[----:B------:R-:W2:Y:S01]  /*1d80*/  LDCU.64 UR4, c[0x0][0x3d8] ;  /* 0x00007b00ff0477ac */ /* 0x000ea20008000a00 */
[----:B------:R-:W3:Y:S01]  /*1d90*/  LDC R211, c[0x0][0x44c] ;  /* 0x00011300ffd37b82 */ /* 0x000ee20000000800 */
[----:B------:R-:W-:Y:S01]  /*1da0*/  ISETP.GE.AND P5, PT, R207, R4, PT ;  /* 0x00000004cf00720c */ /* 0x000fe20003fa6270 */
[----:B------:R-:W-:Y:S01]  /*1db0*/  IMAD R14, R10, UR16, RZ ;  /* 0x000000100a0e7c24 */ /* 0x000fe2000f8e02ff */
[----:B------:R-:W-:Y:S01]  /*1dc0*/  IADD3 R24, P1, PT, R24, R28, RZ ;  /* 0x0000001c18187210 */ /* 0x000fe20007f3e0ff */
[C---:B------:R-:W-:Y:S01]  /*1dd0*/  IMAD R8, R6.reuse, UR16, RZ ;  /* 0x0000001006087c24 */ /* 0x040fe2000f8e02ff */
[----:B------:R-:W-:Y:S01]  /*1de0*/  ISETP.NE.AND P0, PT, R5, 0x1, PT ;  /* 0x000000010500780c */ /* 0x000fe20003f05270 */
[----:B------:R-:W-:-:S03]  /*1df0*/  IMAD.WIDE.U32 R26, R6, UR17, R212 ;  /* 0x00000011061a7c25 */ /* 0x000fc6000f8e00d4 */
[----:B------:R-:W-:Y:S01]  /*1e00*/  SEL R187, RZ, 0x6000, P0 ;  /* 0x00006000ffbb7807 */ /* 0x000fe20000000000 */
[----:B------:R-:W-:Y:S01]  /*1e10*/  IMAD R14, R11, UR17, R14 ;  /* 0x000000110b0e7c24 */ /* 0x000fe2000f8e020e */
[----:B------:R-:W-:Y:S01]  /*1e20*/  IADD3 R22, P2, PT, R22, R26, RZ ;  /* 0x0000001a16167210 */ /* 0x000fe20007f5e0ff */
[----:B------:R-:W-:Y:S02]  /*1e30*/  IMAD R17, R7, UR17, R8 ;  /* 0x0000001107117c24 */ /* 0x000fe4000f8e0208 */
[----:B------:R-:W-:Y:S01]  /*1e40*/  VIADD R214, R234, -UR17 ;  /* 0x80000011ead67c36 */ /* 0x000fe20008000000 */
[----:B------:R-:W-:Y:S01]  /*1e50*/  IADD3.X R25, PT, PT, R21, R29, R14, P1, !PT ;  /* 0x0000001d15197210 */ /* 0x000fe20000ffe40e */
[C---:B-1----:R-:W-:Y:S01]  /*1e60*/  IMAD R5, R19.reuse, UR6, RZ ;  /* 0x0000000613057c24 */ /* 0x042fe2000f8e02ff */
[----:B------:R-:W-:Y:S01]  /*1e70*/  IADD3.X R23, PT, PT, R20, R27, R17, P2, !PT ;  /* 0x0000001b14177210 */ /* 0x000fe200017fe411 */
[----:B--2---:R-:W-:Y:S01]  /*1e80*/  IMAD R19, R19, UR4, RZ ;  /* 0x0000000413137c24 */ /* 0x004fe2000f8e02ff */
[-C--:B------:R-:W-:Y:S01]  /*1e90*/  ISETP.GE.AND P1, PT, R207, R214.reuse, PT ;  /* 0x000000d6cf00720c */ /* 0x080fe20003f26270 */
[----:B------:R-:W-:Y:S01]  /*1ea0*/  IMAD.WIDE.U32 R26, R18, UR4, R24 ;  /* 0x00000004121a7c25 */ /* 0x000fe2000f8e0018 */
[----:B------:R-:W-:-:S03]  /*1eb0*/  ISETP.GE.AND P2, PT, R206, R214, PT ;  /* 0x000000d6ce00720c */ /* 0x000fc60003f46270 */
[----:B------:R-:W-:Y:S01]  /*1ec0*/  IMAD.MOV.U32 R230, RZ, RZ, 0x7f800000 ;  /* 0x7f800000ffe67424 */ /* 0x000fe200078e00ff */
[C---:B------:R-:W-:Y:S01]  /*1ed0*/  @!P5 LEA R20, P6, R217.reuse, R240, 0x1 ;  /* 0x000000f0d914d211 */ /* 0x040fe200078c08ff */
[C---:B------:R-:W-:Y:S02]  /*1ee0*/  IMAD R8, R18.reuse, UR5, R19 ;  /* 0x0000000512087c24 */ /* 0x040fe4000f8e0213 */
[----:B------:R-:W-:Y:S01]  /*1ef0*/  IMAD.MOV.U32 R229, RZ, RZ, 0x7f800000 ;  /* 0x7f800000ffe57424 */ /* 0x000fe200078e00ff */
[----:B------:R-:W-:Y:S01]  /*1f00*/  @!P5 LEA.HI.X R21, R217, R241, R216, 0x1, P6 ;  /* 0x000000f1d915d211 */ /* 0x000fe200030f0cd8 */
[----:B------:R-:W-:Y:S01]  /*1f10*/  IMAD R5, R18, UR7, R5 ;  /* 0x0000000712057c24 */ /* 0x000fe2000f8e0205 */
[----:B------:R-:W-:Y:S01]  /*1f20*/  ISETP.GE.AND P6, PT, R206, R4, PT ;  /* 0x00000004ce00720c */ /* 0x000fe20003fc6270 */
[----:B------:R-:W-:Y:S01]  /*1f30*/  IMAD.WIDE.U32 R22, R18, UR6, R22 ;  /* 0x0000000612167c25 */ /* 0x000fe2000f8e0016 */
[----:B------:R-:W-:Y:S01]  /*1f40*/  @!P5 LEA R18, P4, R15, R242, 0x1 ;  /* 0x000000f20f12d211 */ /* 0x000fe200078808ff */
[----:B------:R-:W-:Y:S02]  /*1f50*/  @P3 BAR.SYNC.DEFER_BLOCKING 0x0 ;  /* 0x0000000000003b1d */ /* 0x000fe40000010000 */
[----:B------:R-:W-:Y:S01]  /*1f60*/  VIADD R17, R203, 0x8 ;  /* 0x00000008cb117836 */ /* 0x000fe20000000000 */
[----:B------:R-:W-:Y:S01]  /*1f70*/  @!P5 LEA.HI.X R19, R15, R243, R13, 0x1, P4 ;  /* 0x000000f30f13d211 */ /* 0x000fe200020f0c0d */
[----:B------:R-:W-:Y:S01]  /*1f80*/  IMAD.IADD R27, R27, 0x1, R8 ;  /* 0x000000011b1b7824 */ /* 0x000fe200078e0208 */
[-C--:B------:R-:W-:Y:S01]  /*1f90*/  ISETP.GE.AND P4, PT, R203, R4.reuse, PT ;  /* 0x00000004cb00720c */ /* 0x080fe20003f86270 */
[----:B------:R-:W-:Y:S01]  /*1fa0*/  IMAD.IADD R23, R23, 0x1, R5 ;  /* 0x0000000117177824 */ /* 0x000fe200078e0205 */
[----:B------:R-:W-:Y:S01]  /*1fb0*/  ISETP.GE.AND P3, PT, R17, R4, PT ;  /* 0x000000041100720c */ /* 0x000fe20003f66270 */
[----:B------:R-:W-:Y:S01]  /*1fc0*/  @!P1 IMAD.MOV.U32 R24, RZ, RZ, R26 ;  /* 0x000000ffff189224 */ /* 0x000fe200078e001a */
[----:B------:R-:W1:Y:S01]  /*1fd0*/  @!P2 LDC.64 R4, c[0x0][0x388] ;  /* 0x0000e200ff04ab82 */ /* 0x000e620000000a00 */
[----:B------:R-:W-:Y:S01]  /*1fe0*/  @!P1 IMAD.MOV.U32 R25, RZ, RZ, R27 ;  /* 0x000000ffff199224 */ /* 0x000fe200078e001b */
[----:B------:R-:W2:Y:S01]  /*1ff0*/  S2R R213, SR_TID.X ;  /* 0x0000000000d57919 */ /* 0x000ea20000002100 */
[----:B------:R-:W-:Y:S01]  /*2000*/  @!P1 IMAD.MOV.U32 R30, RZ, RZ, R22 ;  /* 0x000000ffff1e9224 */ /* 0x000fe200078e0016 */
[----:B------:R-:W-:Y:S01]  /*2010*/  UIADD3 UR8, UPT, UPT, UR17, 0x40, URZ ;  /* 0x0000004011087890 */ /* 0x000fe2000fffe0ff */
[----:B------:R-:W-:Y:S01]  /*2020*/  @!P1 IMAD.MOV.U32 R31, RZ, RZ, R23 ;  /* 0x000000ffff1f9224 */ /* 0x000fe200078e0017 */
[----:B------:R-:W4:Y:S01]  /*2030*/  LDCU UR4, c[0x0][0x590] ;  /* 0x0000b200ff0477ac */ /* 0x000f220008000800 */
[----:B------:R-:W-:-:S02]  /*2040*/  @!P1 IMAD R14, R9, R6, RZ ;  /* 0x00000006090e9224 */ /* 0x000fc400078e02ff */
[----:B------:R-:W-:Y:S01]  /*2050*/  @!P2 IMAD.WIDE.U32 R28, R206, R6, R22 ;  /* 0x00000006ce1ca225 */ /* 0x000fe200078e0016 */
[----:B------:R-:W-:-:S03]  /*2060*/  SHF.R.U32.HI R215, RZ, 0x2, R16 ;  /* 0x00000002ffd77819 */ /* 0x000fc60000011610 */
[----:B------:R-:W-:Y:S01]  /*2070*/  IMAD.MOV.U32 R222, RZ, RZ, 0x10 ;  /* 0x00000010ffde7424 */ /* 0x000fe200078e00ff */
[----:B------:R-:W-:Y:S01]  /*2080*/  CS2R R142, SRZ ;  /* 0x00000000008e7805 */ /* 0x000fe2000001ff00 */
[-C--:B------:R-:W-:Y:S01]  /*2090*/  @!P1 IMAD R13, R9, R10.reuse, RZ ;  /* 0x0000000a090d9224 */ /* 0x080fe200078e02ff */
[----:B------:R-:W-:Y:S01]  /*20a0*/  @!PT LDS RZ, [RZ] ;  /* 0x00000000fffff984 */ /* 0x000fe20000000800 */
[----:B------:R-:W-:Y:S01]  /*20b0*/  @!PT LDS RZ, [RZ] ;  /* 0x00000000fffff984 */ /* 0x000fe20000000800 */
[----:B------:R-:W-:Y:S01]  /*20c0*/  @!PT LDS RZ, [RZ] ;  /* 0x00000000fffff984 */ /* 0x000fe20000000800 */
[----:B------:R-:W-:Y:S01]  /*20d0*/  @!P6 LDGSTS.E.BYPASS.LTC128B.128 [R210+0xc000], desc[UR14][R240.64] ;  /* 0x0c000000f0d2efae */ /* 0x000fe2000b981a0e */
[-C--:B------:R-:W-:Y:S01]  /*20e0*/  @!P1 IMAD.WIDE.U32 R24, R12, R10.reuse, R24 ;  /* 0x0000000a0c189225 */ /* 0x080fe200078e0018 */
[----:B------:R-:W3:Y:S01]  /*20f0*/  @!P2 LDC.64 R8, c[0x0][0x390] ;  /* 0x0000e400ff08ab82 */ /* 0x000ee20000000a00 */
[----:B------:R-:W-:Y:S01]  /*2100*/  CS2R R140, SRZ ;  /* 0x00000000008c7805 */ /* 0x000fe2000001ff00 */
[----:B------:R-:W-:Y:S01]  /*2110*/  @!P6 LDGSTS.E.BYPASS.LTC128B.128 [R210+0xe000], desc[UR14][R240.64+0x80] ;  /* 0x0e000080f0d2efae */ /* 0x000fe2000b981a0e */
[----:B------:R-:W-:Y:S01]  /*2120*/  @!P2 IMAD.WIDE.U32 R26, R206, R10, R26 ;  /* 0x0000000ace1aa225 */ /* 0x000fe200078e001a */
[----:B------:R-:W-:Y:S02]  /*2130*/  CS2R R146, SRZ ;  /* 0x0000000000927805 */ /* 0x000fe4000001ff00 */
[----:B------:R-:W-:Y:S01]  /*2140*/  CS2R R144, SRZ ;  /* 0x0000000000907805 */ /* 0x000fe2000001ff00 */
[----:B------:R-:W-:Y:S01]  /*2150*/  @!P6 LDGSTS.E.BYPASS.LTC128B.128 [R210+0x10000], desc[UR14][R240.64+0x100] ;  /* 0x10000100f0d2efae */ /* 0x000fe2000b981a0e */
[----:B------:R-:W-:Y:S01]  /*2160*/  @!P1 IMAD.WIDE.U32 R22, R12, R6, R30 ;  /* 0x000000060c169225 */ /* 0x000fe200078e001e */
[----:B-1----:R-:W-:-:S02]  /*2170*/  @!P2 LEA R30, P0, R28, R4, 0x1 ;  /* 0x000000041c1ea211 */ /* 0x002fc400078008ff */
[----:B------:R-:W-:Y:S01]  /*2180*/  CS2R R138, SRZ ;  /* 0x00000000008a7805 */ /* 0x000fe2000001ff00 */
[----:B------:R1:W-:Y:S01]  /*2190*/  @P6 STS.128 [R210+0xc000], RZ ;  /* 0x00c000ffd2006388 */ /* 0x0003e20000000c00 */
[-C--:B------:R-:W-:Y:S01]  /*21a0*/  @!P1 IMAD R14, R12, R7.reuse, R14 ;  /* 0x000000070c0e9224 */ /* 0x080fe200078e020e */
[----:B------:R-:W-:Y:S01]  /*21b0*/  CS2R R136, SRZ ;  /* 0x0000000000887805 */ /* 0x000fe2000001ff00 */
[----:B------:R-:W-:Y:S01]  /*21c0*/  @!P2 IMAD R10, R206, R7, R29 ;  /* 0x00000007ce0aa224 */ /* 0x000fe200078e021d */
[----:B------:R1:W-:Y:S01]  /*21d0*/  @P6 STS.128 [R210+0xe000], RZ ;  /* 0x00e000ffd2006388 */ /* 0x0003e20000000c00 */
[----:B------:R-:W4:Y:S01]  /*21e0*/  @!P1 LDC.64 R6, c[0x0][0x388] ;  /* 0x0000e200ff069b82 */ /* 0x000f220000000a00 */
[----:B------:R-:W-:Y:S01]  /*21f0*/  @!P1 IMAD.IADD R14, R23, 0x1, R14 ;  /* 0x00000001170e9824 */ /* 0x000fe200078e020e */
[----:B------:R-:W-:Y:S02]  /*2200*/  CS2R R134, SRZ ;  /* 0x0000000000867805 */ /* 0x000fe4000001ff00 */
[----:B------:R-:W-:Y:S01]  /*2210*/  @!P2 LEA.HI.X R31, R28, R5, R10, 0x1, P0 ;  /* 0x000000051c1fa211 */ /* 0x000fe200000f0c0a */
[-C--:B------:R-:W-:Y:S01]  /*2220*/  @!P1 IMAD R13, R12, R11.reuse, R13 ;  /* 0x0000000b0c0d9224 */ /* 0x080fe200078e020d */
[----:B------:R1:W-:Y:S01]  /*2230*/  @P6 STS.128 [R210+0x10000], RZ ;  /* 0x010000ffd2006388 */ /* 0x0003e20000000c00 */
[----:B------:R-:W-:Y:S01]  /*2240*/  @!P2 IMAD R11, R206, R11, R27 ;  /* 0x0000000bce0ba224 */ /* 0x000fe200078e021b */
[----:B------:R-:W-:Y:S01]  /*2250*/  CS2R R132, SRZ ;  /* 0x0000000000847805 */ /* 0x000fe2000001ff00 */
[----:B------:R-:W2:Y:S01]  /*2260*/  @!P1 LDC.64 R4, c[0x0][0x390] ;  /* 0x0000e400ff049b82 */ /* 0x000ea20000000a00 */
[----:B------:R-:W-:Y:S01]  /*2270*/  IMAD.IADD R231, R210, 0x1, R187 ;  /* 0x00000001d2e77824 */ /* 0x000fe200078e02bb */
[----:B------:R1:W-:Y:S01]  /*2280*/  @P5 STS.128 [R210+0xd000], RZ ;  /* 0x00d000ffd2005388 */ /* 0x0003e20000000c00 */
[----:B------:R-:W-:Y:S01]  /*2290*/  @!P1 IMAD.IADD R13, R25, 0x1, R13 ;  /* 0x00000001190d9824 */ /* 0x000fe200078e020d */
[----:B------:R-:W-:Y:S01]  /*22a0*/  CS2R R126, SRZ ;  /* 0x00000000007e7805 */ /* 0x000fe2000001ff00 */
[----:B------:R-:W-:Y:S01]  /*22b0*/  IMAD.IADD R188, R199, 0x1, R187 ;  /* 0x00000001c7bc7824 */ /* 0x000fe200078e02bb */
[----:B------:R1:W-:Y:S01]  /*22c0*/  @P5 STS.128 [R210+0xf000], RZ ;  /* 0x00f000ffd2005388 */ /* 0x0003e20000000c00 */
[----:B------:R-:W-:-:S02]  /*22d0*/  CS2R R124, SRZ ;  /* 0x00000000007c7805 */ /* 0x000fc4000001ff00 */
[----:B------:R-:W-:Y:S02]  /*22e0*/  CS2R R130, SRZ ;  /* 0x0000000000827805 */ /* 0x000fe4000001ff00 */
[----:B------:R-:W-:Y:S01]  /*22f0*/  CS2R R128, SRZ ;  /* 0x0000000000807805 */ /* 0x000fe2000001ff00 */
[----:B------:R1:W-:Y:S01]  /*2300*/  @P5 STS.128 [R210+0x11000], RZ ;  /* 0x011000ffd2005388 */ /* 0x0003e20000000c00 */
[----:B------:R-:W-:Y:S02]  /*2310*/  CS2R R122, SRZ ;  /* 0x00000000007a7805 */ /* 0x000fe4000001ff00 */
[----:B------:R-:W-:Y:S02]  /*2320*/  CS2R R120, SRZ ;  /* 0x0000000000787805 */ /* 0x000fe4000001ff00 */
[----:B------:R-:W-:Y:S01]  /*2330*/  CS2R R118, SRZ ;  /* 0x0000000000767805 */ /* 0x000fe2000001ff00 */
[----:B------:R-:W-:Y:S01]  /*2340*/  @!PT LDS RZ, [RZ] ;  /* 0x00000000fffff984 */ /* 0x000fe20000000800 */
[----:B------:R-:W-:Y:S01]  /*2350*/  @!PT LDS RZ, [RZ] ;  /* 0x00000000fffff984 */ /* 0x000fe20000000800 */
[----:B------:R-:W-:Y:S01]  /*2360*/  @!PT LDS RZ, [RZ] ;  /* 0x00000000fffff984 */ /* 0x000fe20000000800 */
[----:B------:R-:W-:Y:S01]  /*2370*/  @!P5 LDGSTS.E.BYPASS.LTC128B.128 [R210+0xd000], desc[UR14][R20.64] ;  /* 0x0d00000014d2dfae */ /* 0x000fe2000b981a0e */
[----:B------:R-:W-:-:S02]  /*2380*/  CS2R R116, SRZ ;  /* 0x0000000000747805 */ /* 0x000fc4000001ff00 */
[C---:B----4-:R-:W-:Y:S02]  /*2390*/  @!P1 LEA R6, P0, R22.reuse, R6, 0x1 ;  /* 0x0000000616069211 */ /* 0x050fe400078008ff */
[----:B------:R-:W-:Y:S01]  /*23a0*/  CS2R R110, SRZ ;  /* 0x00000000006e7805 */ /* 0x000fe2000001ff00 */
[----:B------:R-:W-:Y:S01]  /*23b0*/  @!P5 LDGSTS.E.BYPASS.LTC128B.128 [R210+0xf000], desc[UR14][R20.64+0x80] ;  /* 0x0f00008014d2dfae */ /* 0x000fe2000b981a0e */
[----:B------:R-:W-:Y:S02]  /*23c0*/  CS2R R108, SRZ ;  /* 0x00000000006c7805 */ /* 0x000fe4000001ff00 */
[----:B------:R-:W-:Y:S02]  /*23d0*/  @!P1 LEA.HI.X R7, R22, R7, R14, 0x1, P0 ;  /* 0x0000000716079211 */ /* 0x000fe400000f0c0e */
[----:B------:R-:W-:Y:S02]  /*23e0*/  CS2R R114, SRZ ;  /* 0x0000000000727805 */ /* 0x000fe4000001ff00 */
[----:B---3--:R-:W-:Y:S01]  /*23f0*/  @!P2 LEA R8, P0, R26, R8, 0x1 ;  /* 0x000000081a08a211 */ /* 0x008fe200078008ff */
[----:B------:R-:W-:Y:S01]  /*2400*/  @!P5 LDGSTS.E.BYPASS.LTC128B.128 [R210+0x11000], desc[UR14][R20.64+0x100] ;  /* 0x1100010014d2dfae */ /* 0x000fe2000b981a0e */
[----:B------:R-:W-:-:S02]  /*2410*/  CS2R R112, SRZ ;  /* 0x0000000000707805 */ /* 0x000fc4000001ff00 */
[----:B------:R-:W-:Y:S02]  /*2420*/  CS2R R106, SRZ ;  /* 0x00000000006a7805 */ /* 0x000fe4000001ff00 */
[----:B------:R-:W-:Y:S01]  /*2430*/  @!P2 LEA.HI.X R9, R26, R9, R11, 0x1, P0 ;  /* 0x000000091a09a211 */ /* 0x000fe200000f0c0b */
[----:B------:R-:W-:Y:S01]  /*2440*/  IMAD.WIDE.U32 R10, R203, 0x4, R244 ;  /* 0x00000004cb0a7825 */ /* 0x000fe200078e00f4 */
[----:B------:R-:W-:Y:S01]  /*2450*/  @!P6 LDGSTS.E.BYPASS.LTC128B.128 [R231], desc[UR14][R242.64] ;  /* 0x00000000f2e7efae */ /* 0x000fe2000b981a0e */
[C---:B--2---:R-:W-:Y:S02]  /*2460*/  @!P1 LEA R4, P0, R24.reuse, R4, 0x1 ;  /* 0x0000000418049211 */ /* 0x044fe400078008ff */
[----:B------:R-:W-:Y:S02]  /*2470*/  CS2R R104, SRZ ;  /* 0x0000000000687805 */ /* 0x000fe4000001ff00 */
[----:B------:R-:W-:Y:S01]  /*2480*/  CS2R R102, SRZ ;  /* 0x0000000000667805 */ /* 0x000fe2000001ff00 */
[----:B------:R-:W-:Y:S01]  /*2490*/  @!P6 LDGSTS.E.BYPASS.LTC128B.128 [R231+0x2000], desc[UR14][R242.64+0x80] ;  /* 0x02000080f2e7efae */ /* 0x000fe2000b981a0e */
[----:B------:R-:W-:-:S02]  /*24a0*/  @!P1 LEA.HI.X R5, R24, R5, R13, 0x1, P0 ;  /* 0x0000000518059211 */ /* 0x000fc400000f0c0d */
[----:B------:R-:W-:Y:S02]  /*24b0*/  CS2R R100, SRZ ;  /* 0x0000000000647805 */ /* 0x000fe4000001ff00 */
[----:B------:R-:W-:Y:S01]  /*24c0*/  CS2R R62, SRZ ;  /* 0x00000000003e7805 */ /* 0x000fe2000001ff00 */
[----:B------:R-:W-:Y:S01]  /*24d0*/  @!P6 LDGSTS.E.BYPASS.LTC128B.128 [R231+0x4000], desc[UR14][R242.64+0x100] ;  /* 0x04000100f2e7efae */ /* 0x000fe2000b981a0e */
        /* <DEDUP_REMOVED lines=21> */
[----:B------:R-:W-:Y:S01]  /*2630*/  CS2R R32, SRZ ;  /* 0x0000000000207805 */ /* 0x000fe2000001ff00 */
[----:B------:R-:W2:Y:S01]  /*2640*/  LDCU UR5, c[0x0][0x3e0] ;  /* 0x00007c00ff0577ac */ /* 0x000ea20008000800 */
[----:B------:R1:W-:Y:S01]  /*2650*/  @P5 STS.128 [R231+0x5000], RZ ;  /* 0x005000ffe7005388 */ /* 0x0003e20000000c00 */
[----:B------:R-:W3:Y:S03]  /*2660*/  LDCU UR7, c[0x0][0x50c] ;  /* 0x0000a180ff0777ac */ /* 0x000ee60008000800 */
[----:B------:R-:W-:Y:S01]  /*2670*/  @!PT LDS RZ, [RZ] ;  /* 0x00000000fffff984 */ /* 0x000fe20000000800 */
[----:B------:R-:W-:Y:S01]  /*2680*/  @!PT LDS RZ, [RZ] ;  /* 0x00000000fffff984 */ /* 0x000fe20000000800 */
[----:B------:R-:W-:Y:S01]  /*2690*/  @!PT LDS RZ, [RZ] ;  /* 0x00000000fffff984 */ /* 0x000fe20000000800 */
[----:B------:R-:W-:Y:S01]  /*26a0*/  @!P5 LDGSTS.E.BYPASS.LTC128B.128 [R231+0x1000], desc[UR14][R18.64] ;  /* 0x0100000012e7dfae */ /* 0x000fe2000b981a0e */
[----:B------:R-:W4:Y:S03]  /*26b0*/  LDCU UR6, c[0x0][0x45c] ;  /* 0x00008b80ff0677ac */ /* 0x000f260008000800 */
[----:B------:R-:W-:Y:S04]  /*26c0*/  @!P5 LDGSTS.E.BYPASS.LTC128B.128 [R231+0x3000], desc[UR14][R18.64+0x80] ;  /* 0x0300008012e7dfae */ /* 0x000fe8000b981a0e */
[----:B------:R-:W-:Y:S04]  /*26d0*/  @!P5 LDGSTS.E.BYPASS.LTC128B.128 [R231+0x5000], desc[UR14][R18.64+0x100] ;  /* 0x0500010012e7dfae */ /* 0x000fe8000b981a0e */
[----:B------:R-:W-:Y:S04]  /*26e0*/  @!P2 LDGSTS.E.BYPASS.LTC128B.128 [R210+0x12000], desc[UR14][R30.64] ;  /* 0x120000001ed2afae */ /* 0x000fe8000b981a0e */
[----:B------:R-:W-:Y:S04]  /*26f0*/  @!P2 LDGSTS.E.BYPASS.LTC128B.128 [R210+0x14000], desc[UR14][R30.64+0x80] ;  /* 0x140000801ed2afae */ /* 0x000fe8000b981a0e */
        /* <DEDUP_REMOVED lines=27> */
[----:B--2---:R-:W-:-:S03]  /*28b0*/  IMAD.SHL.U32 R6, R16, 0x2, RZ ;  /* 0x0000000210067824 */ /* 0x004fc600078e00ff */
[----:B------:R1:W-:Y:S04]  /*28c0*/  @!P1 LDGSTS.E.BYPASS.LTC128B.128 [R210+0x1d000], desc[UR14][R4.64+0x100] ;  /* 0x1d00010004d29fae */ /* 0x0003e8000b981a0e */
[----:B------:R-:W0:Y:S04]  /*28d0*/  LDGDEPBAR ;  /* 0x00000000000079af */ /* 0x000e280000000000 */
[----:B------:R1:W5:Y:S04]  /*28e0*/  @!P4 LDG.E R230, desc[UR14][R10.64] ;  /* 0x0000000e0ae6c981 */ /* 0x000368000c1e1900 */
[----:B------:R1:W5:Y:S01]  /*28f0*/  @!P3 LDG.E R229, desc[UR14][R10.64+0x20] ;  /* 0x0000200e0ae5b981 */ /* 0x000362000c1e1900 */
[----:B------:R-:W-:-:S02]  /*2900*/  LOP3.LUT R6, R6, 0x6, RZ, 0xc0, !PT ;  /* 0x0000000606067812 */ /* 0x000fc400078ec0ff */
[----:B------:R-:W-:Y:S02]  /*2910*/  CS2R R30, SRZ ;  /* 0x00000000001e7805 */ /* 0x000fe4000001ff00 */
[----:B------:R-:W-:Y:S02]  /*2920*/  ISETP.LE.AND P1, PT, R234, UR8, PT ;  /* 0x00000008ea007c0c */ /* 0x000fe4000bf23270 */
[----:B------:R-:W-:Y:S02]  /*2930*/  CS2R R28, SRZ ;  /* 0x00000000001c7805 */ /* 0x000fe4000001ff00 */
[----:B------:R-:W-:Y:S02]  /*2940*/  LOP3.LUT R215, R6, 0xe0, R215, 0xf8, !PT ;  /* 0x000000e006d77812 */ /* 0x000fe400078ef8d7 */
[----:B------:R-:W-:Y:S02]  /*2950*/  CS2R R26, SRZ ;  /* 0x00000000001a7805 */ /* 0x000fe4000001ff00 */
[----:B------:R-:W-:-:S02]  /*2960*/  LOP3.LUT P0, RZ, R213, 0x4, RZ, 0xc0, !PT ;  /* 0x00000004d5ff7812 */ /* 0x000fc4000780c0ff */
[----:B------:R-:W-:Y:S02]  /*2970*/  CS2R R24, SRZ ;  /* 0x0000000000187805 */ /* 0x000fe4000001ff00 */
[----:B------:R-:W-:Y:S01]  /*2980*/  CS2R R22, SRZ ;  /* 0x0000000000167805 */ /* 0x000fe2000001ff00 */
[----:B------:R-:W-:Y:S01]  /*2990*/  VIADD R215, R215, UR17 ;  /* 0x00000011d7d77c36 */ /* 0x000fe20008000000 */
[----:B------:R-:W-:Y:S02]  /*29a0*/  SEL R222, R222, 0xfffffff0, !P0 ;  /* 0xfffffff0dede7807 */ /* 0x000fe40004000000 */
[----:B------:R-:W-:Y:S01]  /*29b0*/  CS2R R20, SRZ ;  /* 0x0000000000147805 */ /* 0x000fe2000001ff00 */
[----:B------:R-:W-:Y:S01]  /*29c0*/  IMAD.IADD R187, R198, 0x1, R187 ;  /* 0x00000001c6bb7824 */ /* 0x000fe200078e02bb */
[----:B------:R-:W-:Y:S01]  /*29d0*/  USHF.L.U32 UR4, UR4, 0x6, URZ ;  /* 0x0000000604047899 */ /* 0x000fe200080006ff */
[----:B------:R-:W-:Y:S02]  /*29e0*/  IMAD.IADD R220, R209, 0x1, R222 ;  /* 0x00000001d1dc7824 */ /* 0x000fe400078e02de */
[----:B------:R-:W-:-:S02]  /*29f0*/  @P1 VIADD R228, R215, 0x19 ;  /* 0x00000019d7e41836 */ /* 0x000fc40000000000 */
[C---:B------:R-:W-:Y:S02]  /*2a00*/  @P1 VIADD R227, R215.reuse, 0x18 ;  /* 0x00000018d7e31836 */ /* 0x040fe40000000000 */
[C---:B------:R-:W-:Y:S02]  /*2a10*/  @P1 VIADD R226, R215.reuse, 0x11 ;  /* 0x00000011d7e21836 */ /* 0x040fe40000000000 */
[C---:B------:R-:W-:Y:S02]  /*2a20*/  @P1 VIADD R225, R215.reuse, 0x10 ;  /* 0x00000010d7e11836 */ /* 0x040fe40000000000 */
[C---:B------:R-:W-:Y:S02]  /*2a30*/  @P1 VIADD R224, R215.reuse, 0x9 ;  /* 0x00000009d7e01836 */ /* 0x040fe40000000000 */
[C---:B------:R-:W-:Y:S02]  /*2a40*/  @P1 VIADD R223, R215.reuse, 0x8 ;  /* 0x00000008d7df1836 */ /* 0x040fe40000000000 */
[----:B-1-34-:R-:W-:-:S07]  /*2a50*/  @P1 VIADD R221, R215, 0x1 ;  /* 0x00000001d7dd1836 */ /* 0x01afce0000000000 */
.L_x_1767:
[----:B------:R-:W0:Y:S01]  /*2a60*/  LDGDEPBAR ;  /* 0x00000000000079af */ /* 0x000e220000000000 */
[-C--:B------:R-:W-:Y:S01]  /*2a70*/  IADD3 R150, PT, PT, R196, R188.reuse, RZ ;  /* 0x000000bcc4967210 */ /* 0x080fe20007ffe0ff */
[----:B-----5:R-:W-:Y:S01]  /*2a80*/  FMUL.FTZ R170, R229, 1.4426950216293334961 ;  /* 0x3fb8aa3be5aa7820 */ /* 0x020fe20000410000 */
[----:B------:R-:W-:Y:S01]  /*2a90*/  IADD3 R149, PT, PT, R194, R188, RZ ;  /* 0x000000bcc2957210 */ /* 0x000fe20007ffe0ff */
[C---:B------:R-:W-:Y:S01]  /*2aa0*/  FMUL.FTZ R178, R230.reuse, 1.4426950216293334961 ;  /* 0x3fb8aa3be6b27820 */ /* 0x040fe20000410000 */
[----:B------:R-:W-:Y:S02]  /*2ab0*/  FSETP.NEU.FTZ.AND P0, PT, R230, -INF , PT ;  /* 0xff800000e600780b */ /* 0x000fe40003f1d000 */
[----:B------:R-:W-:Y:S02]  /*2ac0*/  IADD3 R148, PT, PT, R196, R149, RZ ;  /* 0x00000095c4947210 */ /* 0x000fe40007ffe0ff */
[-C--:B------:R-:W-:Y:S02]  /*2ad0*/  @P1 ISETP.GE.AND P2, PT, R215, R234.reuse, PT ;  /* 0x000000ead700120c */ /* 0x080fe40003f46270 */
[-C--:B------:R-:W-:Y:S02]  /*2ae0*/  @P1 ISETP.GE.AND P3, PT, R221, R234.reuse, PT ;  /* 0x000000eadd00120c */ /* 0x080fe40003f66270 */
[----:B------:R-:W-:Y:S02]  /*2af0*/  FSEL R178, R178, RZ, P0 ;  /* 0x000000ffb2b27208 */ /* 0x000fe40000000000 */
[----:B------:R-:W-:Y:S04]  /*2b00*/  FSETP.NEU.FTZ.AND P0, PT, R229, -INF , PT ;  /* 0xff800000e500780b */ /* 0x000fe80003f1d000 */
[----:B------:R-:W-:Y:S02]  /*2b10*/  FSEL R170, R170, RZ, P0 ;  /* 0x000000ffaaaa7208 */ /* 0x000fe40000000000 */
[----:B------:R-:W-:Y:S01]  /*2b20*/  @P1 ISETP.GE.AND P0, PT, R223, R234, PT ;  /* 0x000000eadf00120c */ /* 0x000fe20003f06270 */
[----:B------:R-:W-:Y:S04]  /*2b30*/  DEPBAR.LE SB0, 0x0 ;  /* 0x000080000000791a */ /* 0x000fe80000000000 */
[----:B------:R-:W-:Y:S06]  /*2b40*/  BAR.SYNC.DEFER_BLOCKING 0x0 ;  /* 0x0000000000007b1d */ /* 0x000fec0000010000 */
[----:B------:R-:W-:Y:S06]  /*2b50*/  LDSM.16.M88.4 R68, [R188] ;  /* 0x00000000bc44783b */ /* 0x000fec0000000200 */
[----:B------:R-:W1:Y:S06]  /*2b60*/  LDSM.16.M88.4 R72, [R197] ;  /* 0x00000000c548783b */ /* 0x000e6c0000000200 */
[----:B------:R-:W2:Y:S06]  /*2b70*/  LDSM.16.M88.4 R76, [R197+0x800] ;  /* 0x00080000c54c783b */ /* 0x000eac0000000200 */
[----:B------:R-:W-:Y:S06]  /*2b80*/  LDSM.16.M88.4 R80, [R150] ;  /* 0x000000009650783b */ /* 0x000fec0000000200 */
[----:B------:R-:W3:Y:S06]  /*2b90*/  LDSM.16.M88.4 R84, [R195] ;  /* 0x00000000c354783b */ /* 0x000eec0000000200 */
[----:B------:R-:W4:Y:S06]  /*2ba0*/  LDSM.16.M88.4 R88, [R195+0x800] ;  /* 0x00080000c358783b */ /* 0x000f2c0000000200 */
[----:B------:R-:W-:Y:S06]  /*2bb0*/  LDSM.16.M88.4 R92, [R149] ;  /* 0x00000000955c783b */ /* 0x000fec0000000200 */
[----:B------:R-:W4:Y:S01]  /*2bc0*/  LDSM.16.M88.4 R96, [R193] ;  /* 0x00000000c160783b */ /* 0x000f220000000200 */
[C---:B-1----:R-:W-:Y:S08]  /*2bd0*/  HMMA.16816.F32 R4, R68.reuse, R72, RZ ;  /* 0x000000484404723c */ /* 0x042ff000000018ff */
[C---:B------:R-:W-:Y:S01]  /*2be0*/  HMMA.16816.F32 R8, R68.reuse, R74, RZ ;  /* 0x0000004a4408723c */ /* 0x040fe200000018ff */
[----:B------:R-:W-:Y:S07]  /*2bf0*/  LDSM.16.M88.4 R72, [R148] ;  /* 0x000000009448783b */ /* 0x000fee0000000200 */
        /* <DEDUP_REMOVED lines=71> */
[----:B------:R-:W-:Y:S01]  /*3070*/  FMUL.FTZ R151, R4, UR7 ;  /* 0x0000000704977c20 */ /* 0x000fe20008410000 */
[----:B------:R-:W-:Y:S01]  /*3080*/  FMUL.FTZ R152, R5, UR7 ;  /* 0x0000000705987c20 */ /* 0x000fe20008410000 */
[----:B------:R-:W-:Y:S01]  /*3090*/  FMUL.FTZ R153, R6, UR7 ;  /* 0x0000000706997c20 */ /* 0x000fe20008410000 */
[----:B------:R-:W-:Y:S03]  /*30a0*/  FMUL.FTZ R154, R7, UR7 ;  /* 0x00000007079a7c20 */ /* 0x000fe60008410000 */
[----:B------:R-:W2:Y:S02]  /*30b0*/  MUFU.TANH R151, R151 ;  /* 0x0000009700977308 */ /* 0x000ea40000002400 */
[----:B------:R-:W-:Y:S01]  /*30c0*/  FMUL.FTZ R155, R8, UR7 ;  /* 0x00000007089b7c20 */ /* 0x000fe20008410000 */
[----:B------:R-:W-:Y:S01]  /*30d0*/  FMUL.FTZ R156, R9, UR7 ;  /* 0x00000007099c7c20 */ /* 0x000fe20008410000 */
[----:B------:R-:W-:Y:S01]  /*30e0*/  FMUL.FTZ R157, R10, UR7 ;  /* 0x000000070a9d7c20 */ /* 0x000fe20008410000 */
[----:B------:R-:W-:Y:S01]  /*30f0*/  FMUL.FTZ R158, R11, UR7 ;  /* 0x000000070b9e7c20 */ /* 0x000fe20008410000 */
[C---:B-1----:R-:W-:Y:S04]  /*3100*/  HMMA.16816.F32 R12, R92.reuse, R68, R12 ;  /* 0x000000445c0c723c */ /* 0x042fe8000000180c */
[----:B------:R-:W1:Y:S04]  /*3110*/  MUFU.TANH R152, R152 ;  /* 0x0000009800987308 */ /* 0x000e680000002400 */
[----:B------:R-:W-:Y:S06]  /*3120*/  HMMA.16816.F32 R16, R92, R70, R16 ;  /* 0x000000465c10723c */ /* 0x000fec0000001810 */
[----:B------:R-:W3:Y:S01]  /*3130*/  MUFU.TANH R153, R153 ;  /* 0x0000009900997308 */ /* 0x000ee20000002400 */
[-C--:B--2---:R-:W-:Y:S02]  /*3140*/  MOV R171, R151.reuse ;  /* 0x0000009700ab7202 */ /* 0x084fe40000000f00 */
[C---:B------:R-:W-:Y:S01]  /*3150*/  @P1 FSEL R171, R151.reuse, -INF , !P2 ;  /* 0xff80000097ab1808 */ /* 0x040fe20005000000 */
[----:B------:R-:W-:Y:S06]  /*3160*/  FFMA.FTZ R151, -R151, R151, 1 ;  /* 0x3f80000097977423 */ /* 0x000fec0000010197 */
[----:B------:R-:W2:Y:S01]  /*3170*/  MUFU.TANH R154, R154 ;  /* 0x0000009a009a7308 */ /* 0x000ea20000002400 */
[----:B-1----:R-:W-:Y:S01]  /*3180*/  MOV R169, R152 ;  /* 0x0000009800a97202 */ /* 0x002fe20000000f00 */
[----:B------:R-:W-:Y:S01]  /*3190*/  FMUL.FTZ R159, R12, UR7 ;  /* 0x000000070c9f7c20 */ /* 0x000fe20008410000 */
[----:B------:R-:W-:Y:S01]  /*31a0*/  @P1 FSEL R169, R152, -INF , !P3 ;  /* 0xff80000098a91808 */ /* 0x000fe20005800000 */
[----:B------:R-:W-:Y:S01]  /*31b0*/  FMUL.FTZ R160, R13, UR7 ;  /* 0x000000070da07c20 */ /* 0x000fe20008410000 */
[--C-:B------:R-:W-:Y:S01]  /*31c0*/  FFMA.FTZ R246, R171, UR6, -R178.reuse ;  /* 0x00000006abf67c23 */ /* 0x100fe200080108b2 */
[----:B------:R-:W-:Y:S01]  /*31d0*/  FMUL.FTZ R161, R14, UR7 ;  /* 0x000000070ea17c20 */ /* 0x000fe20008410000 */
[----:B------:R-:W-:Y:S03]  /*31e0*/  FMUL.FTZ R162, R15, UR7 ;  /* 0x000000070fa27c20 */ /* 0x000fe60008410000 */
[----:B------:R-:W1:Y:S01]  /*31f0*/  MUFU.TANH R155, R155 ;  /* 0x0000009b009b7308 */ /* 0x000e620000002400 */
[----:B------:R-:W-:Y:S01]  /*3200*/  FFMA.FTZ R237, R169, UR6, -R178 ;  /* 0x00000006a9ed7c23 */ /* 0x000fe200080108b2 */
[-C--:B---3--:R-:W-:Y:S01]  /*3210*/  MOV R171, R153.reuse ;  /* 0x0000009900ab7202 */ /* 0x088fe20000000f00 */
[----:B------:R-:W-:Y:S01]  /*3220*/  FMUL.FTZ R163, R16, UR7 ;  /* 0x0000000710a37c20 */ /* 0x000fe20008410000 */
[----:B------:R-:W-:Y:S01]  /*3230*/  @P1 FSEL R171, R153, -INF , !P2 ;  /* 0xff80000099ab1808 */ /* 0x000fe20005000000 */
[----:B------:R-:W-:Y:S01]  /*3240*/  FMUL.FTZ R164, R17, UR7 ;  /* 0x0000000711a47c20 */ /* 0x000fe20008410000 */
[----:B------:R-:W-:Y:S01]  /*3250*/  @P1 ISETP.GE.AND P2, PT, R224, R234, PT ;  /* 0x000000eae000120c */ /* 0x000fe20003f46270 */
[----:B------:R-:W-:Y:S03]  /*3260*/  FMUL.FTZ R165, R18, UR7 ;  /* 0x0000000712a57c20 */ /* 0x000fe60008410000 */
[----:B------:R-:W3:Y:S01]  /*3270*/  MUFU.TANH R156, R156 ;  /* 0x0000009c009c7308 */ /* 0x000ee20000002400 */
[----:B--2---:R-:W-:Y:S01]  /*3280*/  MOV R169, R154 ;  /* 0x0000009a00a97202 */ /* 0x004fe20000000f00 */
[--C-:B------:R-:W-:Y:S01]  /*3290*/  FFMA.FTZ R177, R171, UR6, -R170.reuse ;  /* 0x00000006abb17c23 */ /* 0x100fe200080108aa */
[----:B------:R-:W-:Y:S01]  /*32a0*/  @P1 FSEL R169, R154, -INF , !P3 ;  /* 0xff8000009aa91808 */ /* 0x000fe20005800000 */
[----:B------:R-:W-:Y:S01]  /*32b0*/  FMUL.FTZ R167, R19, UR7 ;  /* 0x0000000713a77c20 */ /* 0x000fe20008410000 */
[----:B------:R-:W-:Y:S01]  /*32c0*/  FFMA.FTZ R152, -R152, R152, 1 ;  /* 0x3f80000098987423 */ /* 0x000fe20000010198 */
[----:B------:R-:W-:Y:S01]  /*32d0*/  FFMA.FTZ R153, -R153, R153, 1 ;  /* 0x3f80000099997423 */ /* 0x000fe20000010199 */
[----:B------:R-:W-:Y:S03]  /*32e0*/  FFMA.FTZ R154, -R154, R154, 1 ;  /* 0x3f8000009a9a7423 */ /* 0x000fe6000001019a */
[----:B------:R-:W2:Y:S01]  /*32f0*/  MUFU.TANH R157, R157 ;  /* 0x0000009d009d7308 */ /* 0x000ea20000002400 */
[----:B------:R-:W-:Y:S01]  /*3300*/  FFMA.FTZ R176, R169, UR6, -R170 ;  /* 0x00000006a9b07c23 */ /* 0x000fe200080108aa */
[-C--:B-1----:R-:W-:Y:S01]  /*3310*/  MOV R171, R155.reuse ;  /* 0x0000009b00ab7202 */ /* 0x082fe20000000f00 */
[----:B------:R-:W-:Y:S01]  /*3320*/  FMUL.FTZ R153, R153, UR7 ;  /* 0x0000000799997c20 */ /* 0x000fe20008410000 */
[C---:B------:R-:W-:Y:S01]  /*3330*/  @P1 FSEL R171, R155.reuse, -INF , !P0 ;  /* 0xff8000009bab1808 */ /* 0x040fe20004000000 */
[----:B------:R-:W-:Y:S01]  /*3340*/  FFMA.FTZ R155, -R155, R155, 1 ;  /* 0x3f8000009b9b7423 */ /* 0x000fe2000001019b */
[----:B------:R-:W-:Y:S04]  /*3350*/  FMUL.FTZ R154, R154, UR7 ;  /* 0x000000079a9a7c20 */ /* 0x000fe80008410000 */
[----:B------:R-:W1:Y:S01]  /*3360*/  MUFU.TANH R158, R158 ;  /* 0x0000009e009e7308 */ /* 0x000e620000002400 */
[-C--:B---3--:R-:W-:Y:S01]  /*3370*/  MOV R169, R156.reuse ;  /* 0x0000009c00a97202 */ /* 0x088fe20000000f00 */
[--C-:B------:R-:W-:Y:S01]  /*3380*/  FFMA.FTZ R183, R171, UR6, -R178.reuse ;  /* 0x00000006abb77c23 */ /* 0x100fe200080108b2 */
[C---:B------:R-:W-:Y:S01]  /*3390*/  @P1 FSEL R169, R156.reuse, -INF , !P2 ;  /* 0xff8000009ca91808 */ /* 0x040fe20005000000 */
[----:B------:R-:W-:Y:S01]  /*33a0*/  FFMA.FTZ R156, -R156, R156, 1 ;  /* 0x3f8000009c9c7423 */ /* 0x000fe2000001019c */
[----:B------:R-:W-:Y:S05]  /*33b0*/  FMUL.FTZ R155, R155, UR7 ;  /* 0x000000079b9b7c20 */ /* 0x000fea0008410000 */
[----:B------:R-:W3:Y:S01]  /*33c0*/  MUFU.TANH R159, R159 ;  /* 0x0000009f009f7308 */ /* 0x000ee20000002400 */
[----:B------:R-:W-:Y:S01]  /*33d0*/  FFMA.FTZ R182, R169, UR6, -R178 ;  /* 0x00000006a9b67c23 */ /* 0x000fe200080108b2 */
[-C--:B--2---:R-:W-:Y:S01]  /*33e0*/  MOV R171, R157.reuse ;  /* 0x0000009d00ab7202 */ /* 0x084fe20000000f00 */
[----:B------:R-:W-:Y:S01]  /*33f0*/  FMUL.FTZ R156, R156, UR7 ;  /* 0x000000079c9c7c20 */ /* 0x000fe20008410000 */
[C---:B------:R-:W-:Y:S01]  /*3400*/  @P1 FSEL R171, R157.reuse, -INF , !P0 ;  /* 0xff8000009dab1808 */ /* 0x040fe20004000000 */
[----:B------:R-:W-:Y:S01]  /*3410*/  FFMA.FTZ R157, -R157, R157, 1 ;  /* 0x3f8000009d9d7423 */ /* 0x000fe2000001019d */
[----:B------:R-:W-:Y:S04]  /*3420*/  @P1 ISETP.GE.AND P0, PT, R225, R234, PT ;  /* 0x000000eae100120c */ /* 0x000fe80003f06270 */
[----:B------:R-:W2:Y:S01]  /*3430*/  MUFU.TANH R160, R160 ;  /* 0x000000a000a07308 */ /* 0x000ea20000002400 */
[----:B-1----:R-:W-:Y:S01]  /*3440*/  MOV R169, R158 ;  /* 0x0000009e00a97202 */ /* 0x002fe20000000f00 */
[--C-:B------:R-:W-:Y:S01]  /*3450*/  FFMA.FTZ R175, R171, UR6, -R170.reuse ;  /* 0x00000006abaf7c23 */ /* 0x100fe200080108aa */
[----:B------:R-:W-:Y:S01]  /*3460*/  @P1 FSEL R169, R158, -INF , !P2 ;  /* 0xff8000009ea91808 */ /* 0x000fe20005000000 */
[----:B------:R-:W-:Y:S01]  /*3470*/  FMUL.FTZ R157, R157, UR7 ;  /* 0x000000079d9d7c20 */ /* 0x000fe20008410000 */
[----:B------:R-:W-:Y:S01]  /*3480*/  @P1 ISETP.GE.AND P2, PT, R226, R234, PT ;  /* 0x000000eae200120c */ /* 0x000fe20003f46270 */
[----:B------:R-:W-:Y:S04]  /*3490*/  FFMA.FTZ R158, -R158, R158, 1 ;  /* 0x3f8000009e9e7423 */ /* 0x000fe8000001019e */
[----:B------:R-:W1:Y:S01]  /*34a0*/  MUFU.TANH R161, R161 ;  /* 0x000000a100a17308 */ /* 0x000e620000002400 */
[----:B------:R-:W-:Y:S01]  /*34b0*/  FFMA.FTZ R174, R169, UR6, -R170 ;  /* 0x00000006a9ae7c23 */ /* 0x000fe200080108aa */
[-C--:B---3--:R-:W-:Y:S01]  /*34c0*/  MOV R171, R159.reuse ;  /* 0x0000009f00ab7202 */ /* 0x088fe20000000f00 */
[----:B------:R-:W-:Y:S01]  /*34d0*/  FMUL.FTZ R158, R158, UR7 ;  /* 0x000000079e9e7c20 */ /* 0x000fe20008410000 */
[C---:B------:R-:W-:Y:S01]  /*34e0*/  @P1 FSEL R171, R159.reuse, -INF , !P0 ;  /* 0xff8000009fab1808 */ /* 0x040fe20004000000 */
[----:B------:R-:W-:Y:S05]  /*34f0*/  FFMA.FTZ R159, -R159, R159, 1 ;  /* 0x3f8000009f9f7423 */ /* 0x000fea000001019f */
[----:B------:R-:W3:Y:S01]  /*3500*/  MUFU.TANH R162, R162 ;  /* 0x000000a200a27308 */ /* 0x000ee20000002400 */
[-C--:B--2---:R-:W-:Y:S01]  /*3510*/  MOV R169, R160.reuse ;  /* 0x000000a000a97202 */ /* 0x084fe20000000f00 */
[--C-:B------:R-:W-:Y:S01]  /*3520*/  FFMA.FTZ R181, R171, UR6, -R178.reuse ;  /* 0x00000006abb57c23 */ /* 0x100fe200080108b2 */
[C---:B------:R-:W-:Y:S01]  /*3530*/  @P1 FSEL R169, R160.reuse, -INF , !P2 ;  /* 0xff800000a0a91808 */ /* 0x040fe20005000000 */
[----:B------:R-:W-:Y:S01]  /*3540*/  FFMA.FTZ R160, -R160, R160, 1 ;  /* 0x3f800000a0a07423 */ /* 0x000fe200000101a0 */
[----:B------:R-:W-:Y:S05]  /*3550*/  FMUL.FTZ R159, R159, UR7 ;  /* 0x000000079f9f7c20 */ /* 0x000fea0008410000 */
[----:B------:R-:W2:Y:S01]  /*3560*/  MUFU.TANH R163, R163 ;  /* 0x000000a300a37308 */ /* 0x000ea20000002400 */
[----:B------:R-:W-:Y:S01]  /*3570*/  FFMA.FTZ R180, R169, UR6, -R178 ;  /* 0x00000006a9b47c23 */ /* 0x000fe200080108b2 */
[-C--:B-1----:R-:W-:Y:S01]  /*3580*/  MOV R171, R161.reuse ;  /* 0x000000a100ab7202 */ /* 0x082fe20000000f00 */
[----:B------:R-:W-:Y:S01]  /*3590*/  FMUL.FTZ R160, R160, UR7 ;  /* 0x00000007a0a07c20 */ /* 0x000fe20008410000 */
[C---:B------:R-:W-:Y:S01]  /*35a0*/  @P1 FSEL R171, R161.reuse, -INF , !P0 ;  /* 0xff800000a1ab1808 */ /* 0x040fe20004000000 */
[----:B------:R-:W-:Y:S01]  /*35b0*/  FFMA.FTZ R161, -R161, R161, 1 ;  /* 0x3f800000a1a17423 */ /* 0x000fe200000101a1 */
[----:B------:R-:W-:Y:S04]  /*35c0*/  @P1 ISETP.GE.AND P0, PT, R227, R234, PT ;  /* 0x000000eae300120c */ /* 0x000fe80003f06270 */
[----:B------:R-:W1:Y:S01]  /*35d0*/  MUFU.TANH R164, R164 ;  /* 0x000000a400a47308 */ /* 0x000e620000002400 */
[-C--:B---3--:R-:W-:Y:S01]  /*35e0*/  MOV R169, R162.reuse ;  /* 0x000000a200a97202 */ /* 0x088fe20000000f00 */
[--C-:B------:R-:W-:Y:S01]  /*35f0*/  FFMA.FTZ R173, R171, UR6, -R170.reuse ;  /* 0x00000006abad7c23 */ /* 0x100fe200080108aa */
[C---:B------:R-:W-:Y:S01]  /*3600*/  @P1 FSEL R169, R162.reuse, -INF , !P2 ;  /* 0xff800000a2a91808 */ /* 0x040fe20005000000 */
[----:B------:R-:W-:Y:S01]  /*3610*/  FFMA.FTZ R162, -R162, R162, 1 ;  /* 0x3f800000a2a27423 */ /* 0x000fe200000101a2 */
[----:B------:R-:W-:Y:S01]  /*3620*/  @P1 ISETP.GE.AND P2, PT, R228, R234, PT ;  /* 0x000000eae400120c */ /* 0x000fe20003f46270 */
[----:B------:R-:W-:Y:S04]  /*3630*/  FMUL.FTZ R161, R161, UR7 ;  /* 0x00000007a1a17c20 */ /* 0x000fe80008410000 */
[----:B------:R-:W-:Y:S01]  /*3640*/  MUFU.EX2 R246, R246 ;  /* 0x000000f600f67308 */ /* 0x000fe20000000800 */
[----:B------:R-:W-:Y:S01]  /*3650*/  FFMA.FTZ R172, R169, UR6, -R170 ;  /* 0x00000006a9ac7c23 */ /* 0x000fe200080108aa */
[-C--:B--2---:R-:W-:Y:S01]  /*3660*/  MOV R171, R163.reuse ;  /* 0x000000a300ab7202 */ /* 0x084fe20000000f00 */
[----:B------:R-:W-:Y:S01]  /*3670*/  FMUL.FTZ R162, R162, UR7 ;  /* 0x00000007a2a27c20 */ /* 0x000fe20008410000 */
[C---:B------:R-:W-:Y:S01]  /*3680*/  @P1 FSEL R171, R163.reuse, -INF , !P0 ;  /* 0xff800000a3ab1808 */ /* 0x040fe20004000000 */
[----:B------:R-:W-:Y:S05]  /*3690*/  FFMA.FTZ R163, -R163, R163, 1 ;  /* 0x3f800000a3a37423 */ /* 0x000fea00000101a3 */
[----:B------:R-:W2:Y:S01]  /*36a0*/  MUFU.EX2 R237, R237 ;  /* 0x000000ed00ed7308 */ /* 0x000ea20000000800 */
[-C--:B-1----:R-:W-:Y:S01]  /*36b0*/  MOV R169, R164.reuse ;  /* 0x000000a400a97202 */ /* 0x082fe20000000f00 */
[--C-:B------:R-:W-:Y:S01]  /*36c0*/  FFMA.FTZ R179, R171, UR6, -R178.reuse ;  /* 0x00000006abb37c23 */ /* 0x100fe200080108b2 */
[C---:B------:R-:W-:Y:S01]  /*36d0*/  @P1 FSEL R169, R164.reuse, -INF , !P2 ;  /* 0xff800000a4a91808 */ /* 0x040fe20005000000 */
[----:B------:R-:W-:Y:S01]  /*36e0*/  FFMA.FTZ R164, -R164, R164, 1 ;  /* 0x3f800000a4a47423 */ /* 0x000fe200000101a4 */
[----:B------:R-:W-:Y:S05]  /*36f0*/  FMUL.FTZ R163, R163, UR7 ;  /* 0x00000007a3a37c20 */ /* 0x000fea0008410000 */
[----:B------:R-:W1:Y:S01]  /*3700*/  MUFU.TANH R165, R165 ;  /* 0x000000a500a57308 */ /* 0x000e620000002400 */
[----:B------:R-:W-:Y:S01]  /*3710*/  FFMA.FTZ R178, R169, UR6, -R178 ;  /* 0x00000006a9b27c23 */ /* 0x000fe200080108b2 */
[----:B------:R-:W-:Y:S08]  /*3720*/  FMUL.FTZ R164, R164, UR7 ;  /* 0x00000007a4a47c20 */ /* 0x000ff00008410000 */
[----:B------:R-:W3:Y:S01]  /*3730*/  MUFU.TANH R167, R167 ;  /* 0x000000a700a77308 */ /* 0x000ee20000002400 */
[----:B--2---:R-:W-:Y:S05]  /*3740*/  F2FP.F16.F32.PACK_AB R166, R237, R246 ;  /* 0x000000f6eda6723e */ /* 0x004fea00000000ff */
[----:B------:R2:W-:Y:S04]  /*3750*/  STS [R209], R166 ;  /* 0x000000a6d1007388 */ /* 0x0005e80000000800 */
[----:B------:R-:W-:Y:S01]  /*3760*/  MUFU.EX2 R177, R177 ;  /* 0x000000b100b17308 */ /* 0x000fe20000000800 */
[-C--:B-1----:R-:W-:Y:S02]  /*3770*/  MOV R247, R165.reuse ;  /* 0x000000a500f77202 */ /* 0x082fe40000000f00 */
[C---:B------:R-:W-:Y:S01]  /*3780*/  @P1 FSEL R247, R165.reuse, -INF , !P0 ;  /* 0xff800000a5f71808 */ /* 0x040fe20004000000 */
[----:B------:R-:W-:Y:S01]  /*3790*/  FFMA.FTZ R165, -R165, R165, 1 ;  /* 0x3f800000a5a57423 */ /* 0x000fe200000101a5 */
[----:B------:R-:W-:Y:S05]  /*37a0*/  LEA R248, P0, R203, R218, 0x2 ;  /* 0x000000dacbf87211 */ /* 0x000fea00078010ff */
[----:B------:R-:W1:Y:S01]  /*37b0*/  MUFU.EX2 R176, R176 ;  /* 0x000000b000b07308 */ /* 0x000e620000000800 */
[-C--:B---3--:R-:W-:Y:S01]  /*37c0*/  MOV R169, R167.reuse ;  /* 0x000000a700a97202 */ /* 0x088fe20000000f00 */
[--C-:B------:R-:W-:Y:S01]  /*37d0*/  FFMA.FTZ R171, R247, UR6, -R170.reuse ;  /* 0x00000006f7ab7c23 */ /* 0x100fe200080108aa */
[C---:B------:R-:W-:Y:S01]  /*37e0*/  @P1 FSEL R169, R167.reuse, -INF , !P2 ;  /* 0xff800000a7a91808 */ /* 0x040fe20005000000 */
[----:B------:R-:W-:Y:S01]  /*37f0*/  FFMA.FTZ R167, -R167, R167, 1 ;  /* 0x3f800000a7a77423 */ /* 0x000fe200000101a7 */
[----:B------:R-:W-:Y:S01]  /*3800*/  LEA.HI.X R249, R203, R219, RZ, 0x2, P0 ;  /* 0x000000dbcbf97211 */ /* 0x000fe200000f14ff */
[----:B------:R-:W-:Y:S04]  /*3810*/  FMUL.FTZ R165, R165, UR7 ;  /* 0x00000007a5a57c20 */ /* 0x000fe80008410000 */
[----:B------:R-:W-:Y:S01]  /*3820*/  MUFU.EX2 R183, R183 ;  /* 0x000000b700b77308 */ /* 0x000fe20000000800 */
[----:B------:R-:W-:Y:S02]  /*3830*/  FFMA.FTZ R170, R169, UR6, -R170 ;  /* 0x00000006a9aa7c23 */ /* 0x000fe400080108aa */
[----:B------:R-:W3:Y:S01]  /*3840*/  LDG.E R169, desc[UR14][R248.64] ;  /* 0x0000000ef8a97981 */ /* 0x000ee2000c1e1900 */
[----:B--2---:R-:W-:Y:S06]  /*3850*/  IADD3 R166, PT, PT, R235, R222, RZ ;  /* 0x000000deeba67210 */ /* 0x004fec0007ffe0ff */
[----:B------:R-:W-:Y:S01]  /*3860*/  MUFU.EX2 R175, R175 ;  /* 0x000000af00af7308 */ /* 0x000fe20000000800 */
[----:B-1----:R-:W-:Y:S05]  /*3870*/  F2FP.F16.F32.PACK_AB R98, R176, R177 ;  /* 0x000000b1b062723e */ /* 0x002fea00000000ff */
[----:B------:R-:W-:Y:S04]  /*3880*/  STS [R209+0x400], R98 ;  /* 0x00040062d1007388 */ /* 0x000fe80000000800 */
[----:B------:R-:W1:Y:S10]  /*3890*/  MUFU.EX2 R182, R182 ;  /* 0x000000b600b67308 */ /* 0x000e740000000800 */
[----:B------:R-:W2:Y:S10]  /*38a0*/  MUFU.EX2 R174, R174 ;  /* 0x000000ae00ae7308 */ /* 0x000eb40000000800 */
[----:B------:R-:W-:Y:S01]  /*38b0*/  MUFU.EX2 R181, R181 ;  /* 0x000000b500b57308 */ /* 0x000fe20000000800 */
[----:B-1----:R-:W-:Y:S05]  /*38c0*/  F2FP.F16.F32.PACK_AB R168, R182, R183 ;  /* 0x000000b7b6a8723e */ /* 0x002fea00000000ff */
[----:B------:R1:W-:Y:S04]  /*38d0*/  STS [R220], R168 ;  /* 0x000000a8dc007388 */ /* 0x0003e80000000800 */
[----:B------:R-:W4:Y:S01]  /*38e0*/  MUFU.EX2 R180, R180 ;  /* 0x000000b400b47308 */ /* 0x000f220000000800 */
[----:B--2---:R-:W-:Y:S05]  /*38f0*/  F2FP.F16.F32.PACK_AB R99, R174, R175 ;  /* 0x000000afae63723e */ /* 0x004fea00000000ff */
[----:B------:R-:W-:Y:S04]  /*3900*/  STS [R220+0x400], R99 ;  /* 0x00040063dc007388 */ /* 0x000fe80000000800 */
[----:B------:R-:W-:Y:S10]  /*3910*/  MUFU.EX2 R173, R173 ;  /* 0x000000ad00ad7308 */ /* 0x000ff40000000800 */
[----:B------:R-:W2:Y:S01]  /*3920*/  MUFU.EX2 R172, R172 ;  /* 0x000000ac00ac7308 */ /* 0x000ea20000000800 */
[----:B----4-:R-:W-:Y:S05]  /*3930*/  F2FP.F16.F32.PACK_AB R252, R180, R181 ;  /* 0x000000b5b4fc723e */ /* 0x010fea00000000ff */
[----:B------:R-:W-:Y:S04]  /*3940*/  STS [R235], R252 ;  /* 0x000000fceb007388 */ /* 0x000fe80000000800 */
[----:B------:R-:W-:Y:S02]  /*3950*/  MUFU.EX2 R179, R179 ;  /* 0x000000b300b37308 */ /* 0x000fe40000000800 */
[----:B-1----:R3:W4:Y:S08]  /*3960*/  LDG.E R168, desc[UR14][R248.64+0x20] ;  /* 0x0000200ef8a87981 */ /* 0x002730000c1e1900 */
[----:B------:R-:W1:Y:S01]  /*3970*/  MUFU.EX2 R178, R178 ;  /* 0x000000b200b27308 */ /* 0x000e620000000800 */
[----:B--2---:R-:W-:Y:S05]  /*3980*/  F2FP.F16.F32.PACK_AB R250, R172, R173 ;  /* 0x000000adacfa723e */ /* 0x004fea00000000ff */
[----:B------:R2:W-:Y:S04]  /*3990*/  STS [R235+0x400], R250 ;  /* 0x000400faeb007388 */ /* 0x0005e80000000800 */
[----:B------:R-:W-:Y:S10]  /*39a0*/  MUFU.EX2 R171, R171 ;  /* 0x000000ab00ab7308 */ /* 0x000ff40000000800 */
[----:B------:R-:W2:Y:S01]  /*39b0*/  MUFU.EX2 R170, R170 ;  /* 0x000000aa00aa7308 */ /* 0x000ea20000000800 */
[----:B-1----:R-:W-:Y:S05]  /*39c0*/  F2FP.F16.F32.PACK_AB R251, R178, R179 ;  /* 0x000000b3b2fb723e */ /* 0x002fea00000000ff */
[----:B------:R-:W-:Y:S01]  /*39d0*/  STS [R166], R251 ;  /* 0x000000fba6007388 */ /* 0x000fe20000000800 */
[----:B--2---:R-:W-:Y:S01]  /*39e0*/  FMUL.FTZ R250, R151, UR7 ;  /* 0x0000000797fa7c20 */ /* 0x004fe20008410000 */
[----:B------:R-:W-:Y:S01]  /*39f0*/  FMUL.FTZ R151, R152, UR7 ;  /* 0x0000000798977c20 */ /* 0x000fe20008410000 */
[----:B------:R-:W-:Y:S05]  /*3a00*/  F2FP.F16.F32.PACK_AB R247, R170, R171 ;  /* 0x000000abaaf7723e */ /* 0x000fea00000000ff */
[----:B------:R1:W-:Y:S06]  /*3a10*/  STS [R166+0x400], R247 ;  /* 0x000400f7a6007388 */ /* 0x0003ec0000000800 */
[----:B------:R-:W-:Y:S06]  /*3a20*/  LDSM.16.M88.4 R68, [R199+0xc000] ;  /* 0x00c00000c744783b */ /* 0x000fec0000000200 */
[----:B------:R-:W2:Y:S06]  /*3a30*/  LDSM.16.M88.4 R72, [R197+0x6000] ;  /* 0x00600000c548783b */ /* 0x000eac0000000200 */
[----:B------:R-:W2:Y:S06]  /*3a40*/  LDSM.16.M88.4 R76, [R197+0x6800] ;  /* 0x00680000c54c783b */ /* 0x000eac0000000200 */
[----:B------:R-:W-:Y:S01]  /*3a50*/  LDSM.16.M88.4 R80, [R186+0xc000] ;  /* 0x00c00000ba50783b */ /* 0x000fe20000000200 */
[----:B-1----:R-:W-:Y:S05]  /*3a60*/  IADD3 R247, PT, PT, R232, 0x1, RZ ;  /* 0x00000001e8f77810 */ /* 0x002fea0007ffe0ff */
[----:B------:R-:W1:Y:S01]  /*3a70*/  LDSM.16.M88.4 R84, [R195+0x6000] ;  /* 0x00600000c354783b */ /* 0x000e620000000200 */
[----:B------:R-:W-:Y:S05]  /*3a80*/  ISETP.NE.AND P0, PT, R247, 0x1, PT ;  /* 0x00000001f700780c */ /* 0x000fea0003f05270 */
[----:B------:R-:W1:Y:S06]  /*3a90*/  LDSM.16.M88.4 R88, [R195+0x6800] ;  /* 0x00680000c358783b */ /* 0x000e6c0000000200 */
[----:B------:R-:W-:Y:S06]  /*3aa0*/  LDSM.16.M88.4 R92, [R185+0xc000] ;  /* 0x00c00000b95c783b */ /* 0x000fec0000000200 */
[----:B------:R-:W1:Y:S01]  /*3ab0*/  LDSM.16.M88.4 R96, [R193+0x6000] ;  /* 0x00600000c160783b */ /* 0x000e620000000200 */
[C---:B--2---:R-:W-:Y:S08]  /*3ac0*/  HMMA.16816.F32 R4, R68.reuse, R72, RZ ;  /* 0x000000484404723c */ /* 0x044ff000000018ff */
[C---:B------:R-:W-:Y:S01]  /*3ad0*/  HMMA.16816.F32 R8, R68.reuse, R74, RZ ;  /* 0x0000004a4408723c */ /* 0x040fe200000018ff */
[----:B------:R-:W-:Y:S07]  /*3ae0*/  LDSM.16.M88.4 R72, [R184+0xc000] ;  /* 0x00c00000b848783b */ /* 0x000fee0000000200 */
[C---:B------:R-:W-:Y:S08]  /*3af0*/  HMMA.16816.F32 R12, R68.reuse, R76, RZ ;  /* 0x0000004c440c723c */ /* 0x040ff000000018ff */
[----:B------:R-:W-:Y:S01]  /*3b00*/  HMMA.16816.F32 R16, R68, R78, RZ ;  /* 0x0000004e4410723c */ /* 0x000fe200000018ff */
[----:B------:R-:W2:Y:S06]  /*3b10*/  LDSM.16.M88.4 R68, [R193+0x6800] ;  /* 0x00680000c144783b */ /* 0x000eac0000000200 */
[----:B------:R-:W2:Y:S01]  /*3b20*/  LDSM.16.M88.4 R76, [R192+0x6000] ;  /* 0x00600000c04c783b */ /* 0x000ea20000000200 */
[C---:B-1----:R-:W-:Y:S08]  /*3b30*/  HMMA.16816.F32 R4, R80.reuse, R84, R4 ;  /* 0x000000545004723c */ /* 0x042ff00000001804 */
[C---:B------:R-:W-:Y:S01]  /*3b40*/  HMMA.16816.F32 R8, R80.reuse, R86, R8 ;  /* 0x000000565008723c */ /* 0x040fe20000001808 */
[----:B------:R-:W-:Y:S07]  /*3b50*/  LDSM.16.M88.4 R84, [R199+0xe000] ;  /* 0x00e00000c754783b */ /* 0x000fee0000000200 */
[C---:B------:R-:W-:Y:S08]  /*3b60*/  HMMA.16816.F32 R12, R80.reuse, R88, R12 ;  /* 0x00000058500c723c */ /* 0x040ff0000000180c */
[----:B------:R-:W-:Y:S01]  /*3b70*/  HMMA.16816.F32 R16, R80, R90, R16 ;  /* 0x0000005a5010723c */ /* 0x000fe20000001810 */
[----:B------:R-:W1:Y:S06]  /*3b80*/  LDSM.16.M88.4 R80, [R192+0x6800] ;  /* 0x00680000c050783b */ /* 0x000e6c0000000200 */
[----:B------:R-:W1:Y:S01]  /*3b90*/  LDSM.16.M88.4 R88, [R197+0x8000] ;  /* 0x00800000c558783b */ /* 0x000e620000000200 */
[C---:B------:R-:W-:Y:S08]  /*3ba0*/  HMMA.16816.F32 R4, R92.reuse, R96, R4 ;  /* 0x000000605c04723c */ /* 0x040ff00000001804 */
[C---:B------:R-:W-:Y:S01]  /*3bb0*/  HMMA.16816.F32 R8, R92.reuse, R98, R8 ;  /* 0x000000625c08723c */ /* 0x040fe20000001808 */
[----:B------:R-:W-:Y:S07]  /*3bc0*/  LDSM.16.M88.4 R96, [R195+0x8000] ;  /* 0x00800000c360783b */ /* 0x000fee0000000200 */
[C---:B--2---:R-:W-:Y:S08]  /*3bd0*/  HMMA.16816.F32 R12, R92.reuse, R68, R12 ;  /* 0x000000445c0c723c */ /* 0x044ff0000000180c */
        /* <DEDUP_REMOVED lines=16> */
[----:B------:R-:W4:Y:S01]  /*3ce0*/  LDSM.16.M88.4 R84, [R184+0xe000] ;  /* 0x00e00000b854783b */ /* 0x000f220000000200 */
[C---:B---3--:R-:W-:Y:S08]  /*3cf0*/  HMMA.16816.F32 R4, R92.reuse, R96, R4 ;  /* 0x000000605c04723c */ /* 0x048ff00000001804 */
        /* <DEDUP_REMOVED lines=40> */
[----:B------:R-:W-:Y:S03]  /*3f80*/  FADD.FTZ R248, -R169, R5 ;  /* 0x00000005a9f87221 */ /* 0x000fe60000010100 */
[----:B------:R-:W-:Y:S01]  /*3f90*/  FMUL.FTZ R249, R246, R249 ;  /* 0x000000f9f6f97220 */ /* 0x000fe20000410000 */
[----:B------:R-:W-:Y:S03]  /*3fa0*/  HMMA.16816.F32 R16, R92, R74, R16 ;  /* 0x0000004a5c10723c */ /* 0x000fe60000001810 */
[----:B------:R-:W-:Y:S01]  /*3fb0*/  FMUL.FTZ R248, R237, R248 ;  /* 0x000000f8edf87220 */ /* 0x000fe20000410000 */
[C---:B------:R-:W-:Y:S01]  /*3fc0*/  FADD.FTZ R246, -R169.reuse, R8 ;  /* 0x00000008a9f67221 */ /* 0x040fe20000010100 */
[----:B------:R-:W-:Y:S01]  /*3fd0*/  FADD.FTZ R237, -R169, R9 ;  /* 0x00000009a9ed7221 */ /* 0x000fe20000010100 */
[----:B------:R-:W-:Y:S01]  /*3fe0*/  FMUL.FTZ R249, R249, R250 ;  /* 0x000000faf9f97220 */ /* 0x000fe20000410000 */
[----:B------:R-:W-:Y:S01]  /*3ff0*/  FMUL.FTZ R248, R248, R151 ;  /* 0x00000097f8f87220 */ /* 0x000fe20000410000 */
[----:B------:R-:W-:Y:S01]  /*4000*/  FMUL.FTZ R246, R183, R246 ;  /* 0x000000f6b7f67220 */ /* 0x000fe20000410000 */
[----:B------:R-:W-:Y:S02]  /*4010*/  FMUL.FTZ R237, R182, R237 ;  /* 0x000000edb6ed7220 */ /* 0x000fe40000410000 */
[C---:B------:R-:W-:Y:S01]  /*4020*/  FADD.FTZ R152, -R169.reuse, R12 ;  /* 0x0000000ca9987221 */ /* 0x040fe20000010100 */
[----:B------:R-:W-:Y:S01]  /*4030*/  FADD.FTZ R151, -R169, R13 ;  /* 0x0000000da9977221 */ /* 0x000fe20000010100 */
[----:B------:R-:W-:Y:S01]  /*4040*/  FMUL.FTZ R155, R246, R155 ;  /* 0x0000009bf69b7220 */ /* 0x000fe20000410000 */
[----:B------:R-:W-:Y:S01]  /*4050*/  FMUL.FTZ R156, R237, R156 ;  /* 0x0000009ced9c7220 */ /* 0x000fe20000410000 */
[----:B------:R-:W-:Y:S01]  /*4060*/  FMUL.FTZ R152, R181, R152 ;  /* 0x00000098b5987220 */ /* 0x000fe20000410000 */
[----:B------:R-:W-:Y:S01]  /*4070*/  FMUL.FTZ R151, R180, R151 ;  /* 0x00000097b4977220 */ /* 0x000fe20000410000 */
[----:B------:R-:W-:Y:S02]  /*4080*/  F2FP.F16.F32.PACK_AB R248, R248, R249 ;  /* 0x000000f9f8f8723e */ /* 0x000fe400000000ff */
[C---:B------:R-:W-:Y:S01]  /*4090*/  FADD.FTZ R182, -R169.reuse, R16 ;  /* 0x00000010a9b67221 */ /* 0x040fe20000010100 */
[----:B------:R-:W-:Y:S01]  /*40a0*/  FADD.FTZ R169, -R169, R17 ;  /* 0x00000011a9a97221 */ /* 0x000fe20000010100 */
[----:B------:R-:W-:Y:S01]  /*40b0*/  FMUL.FTZ R152, R152, R159 ;  /* 0x0000009f98987220 */ /* 0x000fe20000410000 */
[----:B------:R-:W-:Y:S01]  /*40c0*/  F2FP.F16.F32.PACK_AB R155, R156, R155 ;  /* 0x0000009b9c9b723e */ /* 0x000fe200000000ff */
[----:B------:R-:W-:Y:S01]  /*40d0*/  FMUL.FTZ R182, R179, R182 ;  /* 0x000000b6b3b67220 */ /* 0x000fe20000410000 */
[----:B------:R-:W-:Y:S01]  /*40e0*/  FMUL.FTZ R169, R178, R169 ;  /* 0x000000a9b2a97220 */ /* 0x000fe20000410000 */
[C---:B------:R-:W-:Y:S01]  /*40f0*/  FADD.FTZ R156, -R168.reuse, R6 ;  /* 0x00000006a89c7221 */ /* 0x040fe20000010100 */
[----:B------:R-:W-:Y:S01]  /*4100*/  FADD.FTZ R159, -R168, R7 ;  /* 0x00000007a89f7221 */ /* 0x000fe20000010100 */
[----:B------:R-:W-:Y:S01]  /*4110*/  FMUL.FTZ R151, R151, R160 ;  /* 0x000000a097977220 */ /* 0x000fe20000410000 */
[----:B------:R-:W-:Y:S01]  /*4120*/  FMUL.FTZ R163, R182, R163 ;  /* 0x000000a3b6a37220 */ /* 0x000fe20000410000 */
[----:B------:R-:W-:Y:S01]  /*4130*/  FMUL.FTZ R164, R169, R164 ;  /* 0x000000a4a9a47220 */ /* 0x000fe20000410000 */
[----:B------:R-:W-:Y:S01]  /*4140*/  FMUL.FTZ R156, R177, R156 ;  /* 0x0000009cb19c7220 */ /* 0x000fe20000410000 */
[----:B------:R-:W-:Y:S01]  /*4150*/  FMUL.FTZ R159, R176, R159 ;  /* 0x0000009fb09f7220 */ /* 0x000fe20000410000 */
[----:B------:R-:W-:Y:S01]  /*4160*/  FADD.FTZ R160, -R168, R10 ;  /* 0x0000000aa8a07221 */ /* 0x000fe20000010100 */
[----:B------:R-:W-:Y:S01]  /*4170*/  F2FP.F16.F32.PACK_AB R152, R151, R152 ;  /* 0x000000989798723e */ /* 0x000fe200000000ff */
[----:B------:R-:W-:Y:S01]  /*4180*/  FMUL.FTZ R153, R156, R153 ;  /* 0x000000999c997220 */ /* 0x000fe20000410000 */
[----:B------:R-:W-:Y:S01]  /*4190*/  F2FP.F16.F32.PACK_AB R163, R164, R163 ;  /* 0x000000a3a4a3723e */ /* 0x000fe200000000ff */
[----:B------:R-:W-:Y:S01]  /*41a0*/  FMUL.FTZ R160, R175, R160 ;  /* 0x000000a0afa07220 */ /* 0x000fe20000410000 */
[----:B------:R-:W-:Y:S01]  /*41b0*/  FMUL.FTZ R154, R159, R154 ;  /* 0x0000009a9f9a7220 */ /* 0x000fe20000410000 */
[C---:B------:R-:W-:Y:S01]  /*41c0*/  FADD.FTZ R151, -R168.reuse, R11 ;  /* 0x0000000ba8977221 */ /* 0x040fe20000010100 */
[C---:B------:R-:W-:Y:S01]  /*41d0*/  FADD.FTZ R156, -R168.reuse, R14 ;  /* 0x0000000ea89c7221 */ /* 0x040fe20000010100 */
[C---:B------:R-:W-:Y:S01]  /*41e0*/  FADD.FTZ R159, -R168.reuse, R15 ;  /* 0x0000000fa89f7221 */ /* 0x040fe20000010100 */
        /* <DEDUP_REMOVED lines=8> */
[----:B------:R-:W-:Y:S01]  /*4270*/  FMUL.FTZ R160, R167, UR7 ;  /* 0x00000007a7a07c20 */ /* 0x000fe20008410000 */
[----:B------:R-:W-:Y:S01]  /*4280*/  FMUL.FTZ R158, R151, R158 ;  /* 0x0000009e979e7220 */ /* 0x000fe20000410000 */
[----:B------:R-:W-:Y:S01]  /*4290*/  F2FP.F16.F32.PACK_AB R154, R154, R153 ;  /* 0x000000999a9a723e */ /* 0x000fe200000000ff */
[----:B------:R-:W-:Y:S01]  /*42a0*/  FMUL.FTZ R156, R156, R161 ;  /* 0x000000a19c9c7220 */ /* 0x000fe20000410000 */
[----:B------:R-:W-:Y:S01]  /*42b0*/  FMUL.FTZ R159, R159, R162 ;  /* 0x000000a29f9f7220 */ /* 0x000fe20000410000 */
[----:B------:R-:W-:Y:S01]  /*42c0*/  FMUL.FTZ R164, R164, R165 ;  /* 0x000000a5a4a47220 */ /* 0x000fe20000410000 */
[----:B------:R-:W-:Y:S01]  /*42d0*/  FMUL.FTZ R169, R169, R160 ;  /* 0x000000a0a9a97220 */ /* 0x000fe20000410000 */
[----:B------:R-:W-:Y:S06]  /*42e0*/  @!P0 BRA `(.L_x_1765) ;  /* 0x0000000000688947 */ /* 0x000fec0003800000 */
[----:B------:R-:W1:Y:S01]  /*42f0*/  LDC R5, c[0x0][0x3b0] ;  /* 0x0000ec00ff057b82 */ /* 0x000e620000000800 */
[----:B------:R-:W-:Y:S02]  /*4300*/  IADD3 R8, P2, PT, RZ, -UR18, RZ ;  /* 0x80000012ff087c10 */ /* 0x000fe4000ff5e0ff */
[----:B------:R-:W-:Y:S04]  /*4310*/  LOP3.LUT R6, R232, 0x1, RZ, 0xc0, !PT ;  /* 0x00000001e8067812 */ /* 0x000fe800078ec0ff */
[----:B------:R-:W-:Y:S01]  /*4320*/  ISETP.NE.U32.AND P3, PT, R6, 0x1, PT ;  /* 0x000000010600780c */ /* 0x000fe20003f65070 */
[----:B------:R-:W2:Y:S01]  /*4330*/  LDC R4, c[0x0][0x3b4] ;  /* 0x0000ed00ff047b82 */ /* 0x000ea20000000800 */
[----:B------:R-:W-:Y:S05]  /*4340*/  IMAD.MOV.U32 R6, RZ, RZ, -0x6000 ;  /* 0xffffa000ff067424 */ /* 0x000fea00078e00ff */
[----:B------:R-:W-:Y:S05]  /*4350*/  SEL R6, R6, 0x6000, !P3 ;  /* 0x0000600006067807 */ /* 0x000fea0005800000 */
[--C-:B------:R-:W-:Y:S02]  /*4360*/  IMAD.IADD R231, R231, 0x1, R6.reuse ;  /* 0x00000001e7e77824 */ /* 0x100fe400078e0206 */
[----:B------:R-:W-:Y:S02]  /*4370*/  IMAD.IADD R188, R188, 0x1, R6 ;  /* 0x00000001bcbc7824 */ /* 0x000fe400078e0206 */
[----:B-1----:R-:W-:Y:S04]  /*4380*/  IMAD.SHL.U32 R7, R5, 0x40, RZ ;  /* 0x0000004005077824 */ /* 0x002fe800078e00ff */
[----:B------:R-:W-:Y:S05]  /*4390*/  IMAD.X R7, RZ, RZ, ~R7, P2 ;  /* 0x000000ffff077224 */ /* 0x000fea00010e0e07 */
[----:B------:R-:W-:Y:S04]  /*43a0*/  SHF.R.S64 R9, R8, 0x1f, R7 ;  /* 0x0000001f08097819 */ /* 0x000fe80000001007 */
[----:B------:R-:W-:Y:S04]  /*43b0*/  IADD3 R242, P2, PT, R242, R9, RZ ;  /* 0x00000009f2f27210 */ /* 0x000fe80007f5e0ff */
[----:B------:R-:W-:Y:S02]  /*43c0*/  LEA.HI.X.SX32 R243, R7, R243, 0x1, P2 ;  /* 0x000000f307f37211 */ /* 0x000fe400010f0eff */
[C---:B------:R-:W-:Y:S03]  /*43d0*/  LEA R8, P2, R5.reuse, R242, 0x6 ;  /* 0x000000f205087211 */ /* 0x040fe600078430ff */
[----:B------:R-:W-:Y:S01]  /*43e0*/  @!PT LDS RZ, [RZ] ;  /* 0x00000000fffff984 */ /* 0x000fe20000000800 */
[----:B------:R-:W-:Y:S01]  /*43f0*/  @!PT LDS RZ, [RZ] ;  /* 0x00000000fffff984 */ /* 0x000fe20000000800 */
[----:B------:R-:W-:Y:S01]  /*4400*/  @!PT LDS RZ, [RZ] ;  /* 0x00000000fffff984 */ /* 0x000fe20000000800 */
[----:B------:R1:W-:Y:S01]  /*4410*/  LDGSTS.E.BYPASS.LTC128B.128 [R231], desc[UR14][R242.64] ;  /* 0x00000000f2e77fae */ /* 0x0003e2000b981a0e */
[----:B--2---:R-:W-:Y:S03]  /*4420*/  LEA.HI.X R9, R5, R243, R4, 0x6, P2 ;  /* 0x000000f305097211 */ /* 0x004fe600010f3404 */
[----:B------:R1:W-:Y:S04]  /*4430*/  LDGSTS.E.BYPASS.LTC128B.128 [R231+0x2000], desc[UR14][R242.64+0x80] ;  /* 0x02000080f2e77fae */ /* 0x0003e8000b981a0e */
[----:B------:R1:W-:Y:S04]  /*4440*/  LDGSTS.E.BYPASS.LTC128B.128 [R231+0x4000], desc[UR14][R242.64+0x100] ;  /* 0x04000100f2e77fae */ /* 0x0003e8000b981a0e */
[----:B------:R1:W-:Y:S04]  /*4450*/  LDGSTS.E.BYPASS.LTC128B.128 [R231+0x1000], desc[UR14][R8.64] ;  /* 0x0100000008e77fae */ /* 0x0003e8000b981a0e */
[----:B------:R1:W-:Y:S04]  /*4460*/  LDGSTS.E.BYPASS.LTC128B.128 [R231+0x3000], desc[UR14][R8.64+0x80] ;  /* 0x0300008008e77fae */ /* 0x0003e8000b981a0e */
[----:B------:R1:W-:Y:S04]  /*4470*/  LDGSTS.E.BYPASS.LTC128B.128 [R231+0x5000], desc[UR14][R8.64+0x100] ;  /* 0x0500010008e77fae */ /* 0x0003e8000b981a0e */
[----:B------:R-:W0:Y:S02]  /*4480*/  LDGDEPBAR ;  /* 0x00000000000079af */ /* 0x000e240000000000 */
.L_x_1765:
        /* <DEDUP_REMOVED lines=13> */
[----:B------:R-:W-:Y:S05]  /*4560*/  LDSM.16.MT88.4 R4, [R191] ;  /* 0x00000000bf04783b */ /* 0x000fea0000004200 */
[----:B-1----:R-:W1:Y:S05]  /*4570*/  LDSM.16.MT88.4 R8, [R198+0xc000] ;  /* 0x00c00000c608783b */ /* 0x002e6a0000004200 */
        /* <DEDUP_REMOVED lines=89> */
.L_x_1766:
        /* <DEDUP_REMOVED lines=124> */
[----:B------:R-:W-:Y:S04]  /*52d0*/  REDG.E.ADD.F32.FTZ.RN.STRONG.GPU desc[UR14][R238.64+0x80], R16 ;  /* 0x00008010ee0079a6 */ /* 0x000fe8000c12f30e */
[----:B------:R3:W-:Y:S01]  /*52e0*/  REDG.E.ADD.F32.FTZ.RN.STRONG.GPU desc[UR14][R182.64+0x80], R17 ;  /* 0x00008011b60079a6 */ /* 0x0007e2000c12f30e */
[C---:B------:R-:W-:Y:S03]  /*52f0*/  IMAD.WIDE R168, R237.reuse, -0xc0, R4 ;  /* 0xffffff40eda87825 */ /* 0x040fe600078e0204 */
[----:B------:R3:W-:Y:S01]  /*5300*/  REDG.E.ADD.F32.FTZ.RN.STRONG.GPU desc[UR14][R180.64+0x80], R18 ;  /* 0x00008012b40079a6 */ /* 0x0007e2000c12f30e */
[C---:B------:R-:W-:Y:S03]  /*5310*/  LEA R148, P0, R237.reuse, R168, 0x5 ;  /* 0x000000a8ed947211 */ /* 0x040fe600078028ff */
[----:B------:R3:W-:Y:S01]  /*5320*/  REDG.E.ADD.F32.FTZ.RN.STRONG.GPU desc[UR14][R172.64+0x80], R19 ;  /* 0x00008013ac0079a6 */ /* 0x0007e2000c12f30e */
[C---:B------:R-:W-:Y:S03]  /*5330*/  LEA.HI.X.SX32 R149, R237.reuse, R169, 0x5, P0 ;  /* 0x000000a9ed957211 */ /* 0x040fe600000f2eff */
[----:B------:R3:W-:Y:S01]  /*5340*/  REDG.E.ADD.F32.FTZ.RN.STRONG.GPU desc[UR14][R156.64+0x80], R12 ;  /* 0x0000800c9c0079a6 */ /* 0x0007e2000c12f30e */
[C---:B----4-:R-:W-:Y:S03]  /*5350*/  LEA R170, P0, R237.reuse, R148, 0x5 ;  /* 0x00000094edaa7211 */ /* 0x050fe600078028ff */
        /* <DEDUP_REMOVED lines=19> */
[C---:B-1----:R-:W-:Y:S03]  /*5490*/  LEA R248, P0, R237.reuse, R8, 0x5 ;  /* 0x00000008edf87211 */ /* 0x042fe600078028ff */
[----:B------:R1:W-:Y:S01]  /*54a0*/  REDG.E.ADD.F32.FTZ.RN.STRONG.GPU desc[UR14][R154.64+0x100], R74 ;  /* 0x0001004a9a0079a6 */ /* 0x0003e2000c12f30e */
[C---:B------:R-:W-:Y:S03]  /*54b0*/  LEA.HI.X.SX32 R249, R237.reuse, R9, 0x5, P0 ;  /* 0x00000009edf97211 */ /* 0x040fe600000f2eff */
        /* <DEDUP_REMOVED lines=31> */
[----:B------:R-:W-:Y:S01]  /*56b0*/  LDSM.16.MT88.4 R4, [R191+-0x2000] ;  /* 0xffe00000bf04783b */ /* 0x000fe20000004200 */
[C---:B------:R-:W-:Y:S03]  /*56c0*/  LEA R152, P0, R237.reuse, R158, 0x5 ;  /* 0x0000009eed987211 */ /* 0x040fe600078028ff */
[----:B------:R-:W2:Y:S01]  /*56d0*/  LDSM.16.MT88.4 R8, [R187] ;  /* 0x00000000bb08783b */ /* 0x000ea20000004200 */
[C---:B------:R-:W-:Y:S02]  /*56e0*/  LEA.HI.X.SX32 R153, R237.reuse, R159, 0x5, P0 ;  /* 0x0000009fed997211 */ /* 0x040fe400000f2eff */
[C---:B-1----:R-:W-:Y:S01]  /*56f0*/  LEA R154, P0, R237.reuse, R152, 0x5 ;  /* 0x00000098ed9a7211 */ /* 0x042fe200078028ff */
[----:B------:R-:W1:Y:S03]  /*5700*/  LDSM.16.MT88.4 R12, [R190+-0x2000] ;  /* 0xffe00000be0c783b */ /* 0x000e660000004200 */
[C---:B------:R-:W-:Y:S01]  /*5710*/  LEA.HI.X.SX32 R155, R237.reuse, R153, 0x5, P0 ;  /* 0x00000099ed9b7211 */ /* 0x040fe200000f2eff */
[----:B------:R-:W-:Y:S01]  /*5720*/  REDG.E.ADD.F32.FTZ.RN.STRONG.GPU desc[UR14][R182.64+0x200], R89 ;  /* 0x00020059b60079a6 */ /* 0x000fe2000c12f30e */
[C---:B------:R-:W-:Y:S03]  /*5730*/  LEA R160, P0, R237.reuse, R154, 0x5 ;  /* 0x0000009aeda07211 */ /* 0x040fe600078028ff */
[----:B------:R-:W-:Y:S01]  /*5740*/  REDG.E.ADD.F32.FTZ.RN.STRONG.GPU desc[UR14][R16.64+0x200], R90 ;  /* 0x0002005a100079a6 */ /* 0x000fe2000c12f30e */
[----:B------:R-:W-:Y:S03]  /*5750*/  LEA.HI.X.SX32 R161, R237, R155, 0x5, P0 ;  /* 0x0000009beda17211 */ /* 0x000fe600000f2eff */
[----:B------:R-:W-:Y:S04]  /*5760*/  REDG.E.ADD.F32.FTZ.RN.STRONG.GPU desc[UR14][R180.64+0x200], R91 ;  /* 0x0002005bb40079a6 */ /* 0x000fe8000c12f30e */
[----:B------:R-:W-:Y:S04]  /*5770*/  REDG.E.ADD.F32.FTZ.RN.STRONG.GPU desc[UR14][R238.64+0x280], R96 ;  /* 0x00028060ee0079a6 */ /* 0x000fe8000c12f30e */
[----:B------:R-:W-:Y:S04]  /*5780*/  REDG.E.ADD.F32.FTZ.RN.STRONG.GPU desc[UR14][R172.64+0x280], R97 ;  /* 0x00028061ac0079a6 */ /* 0x000fe8000c12f30e */
[----:B------:R-:W-:Y:S04]  /*5790*/  REDG.E.ADD.F32.FTZ.RN.STRONG.GPU desc[UR14][R18.64+0x280], R98 ;  /* 0x00028062120079a6 */ /* 0x000fe8000c12f30e */
[----:B------:R-:W3:Y:S04]  /*57a0*/  LDSM.16.MT88.4 R16, [R187+0x2000] ;  /* 0x00200000bb10783b */ /* 0x000ee80000004200 */
[----:B------:R-:W4:Y:S01]  /*57b0*/  LDSM.16.MT88.4 R68, [R187+0x4000] ;  /* 0x00400000bb44783b */ /* 0x000f220000004200 */
[-C--:B--2---:R-:W-:Y:S03]  /*57c0*/  HMMA.16816.F32 R100, R4, R8.reuse, R100 ;  /* 0x000000080464723c */ /* 0x084fe60000001864 */
[----:B------:R-:W-:Y:S04]  /*57d0*/  LDSM.16.MT88.4 R72, [R191+-0x1800] ;  /* 0xffe80000bf48783b */ /* 0x000fe80000004200 */
[----:B------:R-:W2:Y:S01]  /*57e0*/  LDSM.16.MT88.4 R76, [R187+0x800] ;  /* 0x00080000bb4c783b */ /* 0x000ea20000004200 */
[C---:B-1----:R-:W-:Y:S03]  /*57f0*/  HMMA.16816.F32 R104, R12.reuse, R8, R104 ;  /* 0x000000080c68723c */ /* 0x042fe60000001868 */
[----:B------:R-:W1:Y:S04]  /*5800*/  LDSM.16.MT88.4 R80, [R190+-0x1800] ;  /* 0xffe80000be50783b */ /* 0x000e680000004200 */
[----:B------:R-:W1:Y:S01]  /*5810*/  LDSM.16.MT88.4 R84, [R187+0x2800] ;  /* 0x00280000bb54783b */ /* 0x000e620000004200 */
[-C--:B------:R-:W-:Y:S03]  /*5820*/  HMMA.16816.F32 R108, R12, R10.reuse, R108 ;  /* 0x0000000a0c6c723c */ /* 0x080fe6000000186c */
[----:B------:R-:W-:Y:S04]  /*5830*/  LDSM.16.MT88.4 R88, [R187+0x1800] ;  /* 0x00180000bb58783b */ /* 0x000fe80000004200 */
[----:B------:R-:W-:Y:S01]  /*5840*/  LDSM.16.MT88.4 R148, [R187+0x5800] ;  /* 0x00580000bb94783b */ /* 0x000fe20000004200 */
[C---:B------:R-:W-:Y:S03]  /*5850*/  HMMA.16816.F32 R112, R4.reuse, R10, R112 ;  /* 0x0000000a0470723c */ /* 0x040fe60000001870 */
[----:B------:R-:W1:Y:S04]  /*5860*/  LDSM.16.MT88.4 R8, [R187+0x4800] ;  /* 0x00480000bb08783b */ /* 0x000e680000004200 */
[----:B------:R-:W-:Y:S01]  /*5870*/  REDG.E.ADD.F32.FTZ.RN.STRONG.GPU desc[UR14][R156.64+0x280], R99 ;  /* 0x000280639c0079a6 */ /* 0x000fe2000c12f30e */
[-C--:B---3--:R-:W-:Y:S03]  /*5880*/  HMMA.16816.F32 R116, R4, R16.reuse, R116 ;  /* 0x000000100474723c */ /* 0x088fe60000001874 */
[----:B------:R-:W-:Y:S04]  /*5890*/  LDSM.16.MT88.4 R96, [R187+0x3800] ;  /* 0x00380000bb60783b */ /* 0x000fe80000004200 */
[----:B------:R-:W-:Y:S01]  /*58a0*/  REDG.E.ADD.F32.FTZ.RN.STRONG.GPU desc[UR14][R158.64+0x280], R92 ;  /* 0x0002805c9e0079a6 */ /* 0x000fe2000c12f30e */
[C---:B------:R-:W-:Y:S03]  /*58b0*/  HMMA.16816.F32 R120, R12.reuse, R16, R120 ;  /* 0x000000100c78723c */ /* 0x040fe60000001878 */
[----:B------:R-:W-:Y:S04]  /*58c0*/  REDG.E.ADD.F32.FTZ.RN.STRONG.GPU desc[UR14][R152.64+0x280], R93 ;  /* 0x0002805d980079a6 */ /* 0x000fe8000c12f30e */
[----:B------:R-:W-:Y:S01]  /*58d0*/  REDG.E.ADD.F32.FTZ.RN.STRONG.GPU desc[UR14][R154.64+0x280], R94 ;  /* 0x0002805e9a0079a6 */ /* 0x000fe2000c12f30e */
[-C--:B------:R-:W-:Y:S03]  /*58e0*/  HMMA.16816.F32 R124, R12, R18.reuse, R124 ;  /* 0x000000120c7c723c */ /* 0x080fe6000000187c */
[----:B------:R-:W-:Y:S04]  /*58f0*/  REDG.E.ADD.F32.FTZ.RN.STRONG.GPU desc[UR14][R160.64+0x280], R95 ;  /* 0x0002805fa00079a6 */ /* 0x000fe8000c12f30e */
[----:B------:R-:W-:Y:S01]  /*5900*/  LDSM.16.MT88.4 R92, [R190+-0x800] ;  /* 0xfff80000be5c783b */ /* 0x000fe20000004200 */
[C---:B------:R-:W-:Y:S03]  /*5910*/  HMMA.16816.F32 R128, R4.reuse, R18, R128 ;  /* 0x000000120480723c */ /* 0x040fe60000001880 */
[----:B------:R-:W-:Y:S05]  /*5920*/  LDSM.16.MT88.4 R16, [R190+-0x1000] ;  /* 0xfff00000be10783b */ /* 0x000fea0000004200 */
[-C--:B----4-:R-:W-:Y:S08]  /*5930*/  HMMA.16816.F32 R132, R4, R68.reuse, R132 ;  /* 0x000000440484723c */ /* 0x090ff00000001884 */
[C---:B------:R-:W-:Y:S08]  /*5940*/  HMMA.16816.F32 R136, R12.reuse, R68, R136 ;  /* 0x000000440c88723c */ /* 0x040ff00000001888 */
[-C--:B------:R-:W-:Y:S01]  /*5950*/  HMMA.16816.F32 R140, R12, R70.reuse, R140 ;  /* 0x000000460c8c723c */ /* 0x080fe2000000188c */
[----:B------:R-:W-:Y:S07]  /*5960*/  LDSM.16.MT88.4 R12, [R187+0x1000] ;  /* 0x00100000bb0c783b */ /* 0x000fee0000004200 */
[----:B------:R-:W-:Y:S01]  /*5970*/  HMMA.16816.F32 R144, R4, R70, R144 ;  /* 0x000000460490723c */ /* 0x000fe20000001890 */
[----:B------:R-:W3:Y:S04]  /*5980*/  LDSM.16.MT88.4 R4, [R191+-0x1000] ;  /* 0xfff00000bf04783b */ /* 0x000ee80000004200 */
[----:B------:R-:W4:Y:S03]  /*5990*/  LDSM.16.MT88.4 R68, [R187+0x3000] ;  /* 0x00300000bb44783b */ /* 0x000f260000004200 */
[-C--:B--2---:R-:W-:Y:S08]  /*59a0*/  HMMA.16816.F32 R100, R72, R76.reuse, R100 ;  /* 0x0000004c4864723c */ /* 0x084ff00000001864 */
[C---:B-1----:R-:W-:Y:S08]  /*59b0*/  HMMA.16816.F32 R104, R80.reuse, R76, R104 ;  /* 0x0000004c5068723c */ /* 0x042ff00000001868 */
[-C--:B------:R-:W-:Y:S08]  /*59c0*/  HMMA.16816.F32 R108, R80, R78.reuse, R108 ;  /* 0x0000004e506c723c */ /* 0x080ff0000000186c */
[C---:B------:R-:W-:Y:S01]  /*59d0*/  HMMA.16816.F32 R112, R72.reuse, R78, R112 ;  /* 0x0000004e4870723c */ /* 0x040fe20000001870 */
[----:B------:R-:W1:Y:S07]  /*59e0*/  LDSM.16.MT88.4 R76, [R187+0x5000] ;  /* 0x00500000bb4c783b */ /* 0x000e6e0000004200 */
[-C--:B------:R-:W-:Y:S08]  /*59f0*/  HMMA.16816.F32 R116, R72, R84.reuse, R116 ;  /* 0x000000544874723c */ /* 0x080ff00000001874 */
[C---:B------:R-:W-:Y:S08]  /*5a00*/  HMMA.16816.F32 R120, R80.reuse, R84, R120 ;  /* 0x000000545078723c */ /* 0x040ff00000001878 */
[-C--:B------:R-:W-:Y:S08]  /*5a10*/  HMMA.16816.F32 R124, R80, R86.reuse, R124 ;  /* 0x00000056507c723c */ /* 0x080ff0000000187c */
[C---:B------:R-:W-:Y:S01]  /*5a20*/  HMMA.16816.F32 R128, R72.reuse, R86, R128 ;  /* 0x000000564880723c */ /* 0x040fe20000001880 */
[----:B------:R-:W2:Y:S07]  /*5a30*/  LDSM.16.MT88.4 R84, [R191+-0x800] ;  /* 0xfff80000bf54783b */ /* 0x000eae0000004200 */
[-C--:B------:R-:W-:Y:S08]  /*5a40*/  HMMA.16816.F32 R132, R72, R8.reuse, R132 ;  /* 0x000000084884723c */ /* 0x080ff00000001884 */
        /* <DEDUP_REMOVED lines=14> */
[----:B------:R-:W-:Y:S04]  /*5b30*/  HMMA.16816.F32 R144, R4, R78, R144 ;  /* 0x0000004e0490723c */ /* 0x000fe80000001890 */
[----:B------:R-:W-:Y:S01]  /*5b40*/  LOP3.LUT R4, R232, 0x1, RZ, 0xc0, !PT ;  /* 0x00000001e8047812 */ /* 0x000fe200078ec0ff */
[----:B------:R-:W-:Y:S01]  /*5b50*/  VIADD R6, R187, 0xffffa000 ;  /* 0xffffa000bb067836 */ /* 0x000fe20000000000 */
[----:B------:R-:W-:Y:S01]  /*5b60*/  @P5 IADD3 R5, P3, PT, R244, -0x100, RZ ;  /* 0xffffff00f4055810 */ /* 0x000fe20007f7e0ff */
[----:B------:R-:W-:Y:S01]  /*5b70*/  VIADD R232, R232, 0xffffffff ;  /* 0xffffffffe8e87836 */ /* 0x000fe20000000000 */
[-C--:B--2---:R-:W-:Y:S05]  /*5b80*/  HMMA.16816.F32 R100, R84, R88.reuse, R100 ;  /* 0x000000585464723c */ /* 0x084fea0000001864 */
        /* <DEDUP_REMOVED lines=20> */
[----:B------:R-:W-:Y:S01]  /*5cd0*/  LOP3.LUT P0, RZ, R213, 0x10, RZ, 0xc0, !PT ;  /* 0x00000010d5ff7812 */ /* 0x000fe2000780c0ff */
[----:B------:R-:W-:Y:S01]  /*5ce0*/  VIADD R5, R208, 0x40 ;  /* 0x00000040d0057836 */ /* 0x000fe20000000000 */
[----:B------:R-:W-:Y:S02]  /*5cf0*/  F2FP.F16.F32.PACK_AB R21, R21, R20 ;  /* 0x000000141515723e */ /* 0x000fe400000000ff */
[----:B------:R-:W-:Y:S02]  /*5d00*/  F2FP.F16.F32.PACK_AB R23, R23, R22 ;  /* 0x000000161717723e */ /* 0x000fe400000000ff */
[----:B------:R-:W-:Y:S02]  /*5d10*/  F2FP.F16.F32.PACK_AB R32, R33, R32 ;  /* 0x000000202120723e */ /* 0x000fe400000000ff */
[----:B------:R-:W-:Y:S02]  /*5d20*/  F2FP.F16.F32.PACK_AB R34, R35, R34 ;  /* 0x000000222322723e */ /* 0x000fe400000000ff */
[----:B------:R-:W-:-:S02]  /*5d30*/  F2FP.F16.F32.PACK_AB R25, R25, R24 ;  /* 0x000000181919723e */ /* 0x000fc400000000ff */
[----:B------:R-:W-:Y:S01]  /*5d40*/  F2FP.F16.F32.PACK_AB R27, R27, R26 ;  /* 0x0000001a1b1b723e */ /* 0x000fe200000000ff */
[----:B------:R-:W-:Y:S01]  /*5d50*/  @P0 VIADD R5, R208, 0xffffffc0 ;  /* 0xffffffc0d0050836 */ /* 0x000fe20000000000 */
        /* <DEDUP_REMOVED lines=153> */
.L_x_1768:
[----:B------:R-:W2:Y:S01]  /*66f0*/  LDC.64 R6, c[0x0][0x5c0] ;  /* 0x00017000ff067b82 */ /* 0x000ea20000000a00 */
[----:B-1----:R-:W-:-:S05]  /*6700*/  IADD3 R46, PT, PT, R233, R236, RZ ;  /* 0x000000ece92e7210 */ /* 0x002fca0007ffe0ff */
[C---:B--2---:R-:W-:Y:S02]  /*6710*/  IMAD R44, R46.reuse, R7, RZ ;  /* 0x000000072e2c7224 */ /* 0x044fe400078e02ff */
[----:B------:R-:W-:-:S05]  /*6720*/  IMAD.WIDE.U32 R46, R46, R6, RZ ;  /* 0x000000062e2e7225 */ /* 0x000fca00078e00ff */
[----:B------:R-:W-:Y:S02]  /*6730*/  IADD3 R44, PT, PT, R47, R44, RZ ;  /* 0x0000002c2f2c7210 */ /* 0x000fe40007ffe0ff */
.L_x_1769:
        /* <DEDUP_REMOVED lines=13> */
.L_x_1770:
[----:B------:R-:W1:Y:S01]  /*6810*/  LDC.64 R4, c[0x0][0x5c8] ;  /* 0x00017200ff047b82 */ /* 0x000e620000000a00 */
[----:B------:R-:W-:-:S05]  /*6820*/  IADD3 R58, PT, PT, R233, R236, RZ ;  /* 0x000000ece93a7210 */ /* 0x000fca0007ffe0ff */
[C---:B-1----:R-:W-:Y:S02]  /*6830*/  IMAD R56, R58.reuse, R5, RZ ;  /* 0x000000053a387224 */ /* 0x042fe400078e02ff */
[----:B------:R-:W-:-:S05]  /*6840*/  IMAD.WIDE.U32 R58, R58, R4, RZ ;  /* 0x000000043a3a7225 */ /* 0x000fca00078e00ff */
[----:B------:R-:W-:-:S07]  /*6850*/  IADD3 R56, PT, PT, R59, R56, RZ ;  /* 0x000000383b387210 */ /* 0x000fce0007ffe0ff */
.L_x_1771:
[----:B------:R-:W-:Y:S01]  /*6860*/  BAR.SYNC.DEFER_BLOCKING 0x0 ;  /* 0x0000000000007b1d */ /* 0x000fe20000010000 */
[----:B------:R-:W-:Y:S01]  /*6870*/  USHF.L.U32 UR6, UR13, 0x6, URZ ;  /* 0x000000060d067899 */ /* 0x000fe200080006ff */
[-C--:B------:R-:W-:Y:S02]  /*6880*/  ISETP.GE.AND P1, PT, R206, R214.reuse, PT ;  /* 0x000000d6ce00720c */ /* 0x080fe40003f26270 */
[----:B------:R-:W-:Y:S01]  /*6890*/  ISETP.GE.AND P2, PT, R207, R214, PT ;  /* 0x000000d6cf00720c */ /* 0x000fe20003f46270 */
[----:B------:R-:W-:Y:S01]  /*68a0*/  USHF.R.S32.HI UR7, URZ, 0x1f, UR6 ;  /* 0x0000001fff077899 */ /* 0x000fe20008011406 */
[----:B------:R-:W-:Y:S01]  /*68b0*/  BSSY.RECONVERGENT B0, `(.L_x_1772) ;  /* 0x0000022000007945 */ /* 0x000fe20003800200 */
[C---:B------:R-:W-:Y:S01]  /*68c0*/  IMAD.WIDE.U32 R50, R6.reuse, UR6, RZ ;  /* 0x0000000606327c25 */ /* 0x040fe2000f8e00ff */
[----:B------:R-:W1:Y:S03]  /*68d0*/  LDCU.64 UR4, c[0x0][0x5d8] ;  /* 0x0000bb00ff0477ac */ /* 0x000e660008000a00 */
[----:B------:R-:W-:Y:S01]  /*68e0*/  IMAD R48, R6, UR7, RZ ;  /* 0x0000000706307c24 */ /* 0x000fe2000f8e02ff */
[----:B------:R-:W-:-:S03]  /*68f0*/  LOP3.LUT R47, R50, 0x38, R205, 0xf8, !PT ;  /* 0x00000038322f7812 */ /* 0x000fc600078ef8cd */
[----:B------:R-:W-:Y:S01]  /*6900*/  IMAD R45, R7, UR6, R48 ;  /* 0x00000006072d7c24 */ /* 0x000fe2000f8e0230 */
        /* <DEDUP_REMOVED lines=28> */
.L_x_1773:
[----:B------:R-:W-:Y:S05]  /*6ad0*/  BSYNC.RECONVERGENT B0 ;  /* 0x0000000000007941 */ /* 0x000fea0003800200 */
.L_x_1772:
        /* <DEDUP_REMOVED lines=13> */
.L_x_1775:
[----:B------:R-:W-:Y:S05]  /*6bb0*/  BSYNC.RECONVERGENT B0 ;  /* 0x0000000000007941 */ /* 0x000fea0003800200 */
.L_x_1774:
[----:B------:R-:W-:Y:S01]  /*6bc0*/  MOV R213, RZ ;  /* 0x000000ff00d57202 */ /* 0x000fe20000000f00 */
        /* <DEDUP_REMOVED lines=19> */
.L_x_1777:
[----:B------:R-:W-:Y:S05]  /*6d00*/  BSYNC.RECONVERGENT B0 ;  /* 0x0000000000007941 */ /* 0x000fea0003800200 */
.L_x_1776:
        /* <DEDUP_REMOVED lines=13> */
.L_x_1764:
[----:B------:R-:W-:Y:S05]  /*6de0*/  BSYNC.RECONVERGENT B1 ;  /* 0x0000000000017941 */ /* 0x000fea0003800200 */
.L_x_1742:
        /* <DEDUP_REMOVED lines=11> */
.L_x_1779:
        /* <DEDUP_REMOVED lines=14> */
.L_x_2185:


//--------------------- .text._ZN5flash44flash_bwd_dq_dk_dv_loop_seqk_parallel_kernelI23Flash_bwd_kernel_traitsILi192ELi64ELi64ELi8ELi4ELi2ELi2ELb0ELb0EN7cutlass6half_tE19Flash_kernel_traitsILi192ELi64ELi64ELi8ES3_EELb1ELb0ELb0ELb1ELb0ELb0ELb0EEEvNS_16Flash_bwd_paramsE --------------------------
	.section	.text._ZN5flash44flash_bwd_dq_dk_dv_loop_seqk_parallel_kernelI23Flash_bwd_kernel_traitsILi192ELi64ELi64ELi8ELi4ELi2ELi2ELb0ELb0EN7cutlass6half_tE19Flash_kernel_traitsILi192ELi64ELi64ELi8ES3_EELb1ELb0ELb0ELb1ELb0ELb0ELb0EEEvNS_16Flash_bwd_paramsE,"ax",@progbits
	.align	128
        .global         _ZN5flash44flash_bwd_dq_dk_dv_loop_seqk_parallel_kernelI23Flash_bwd_kernel_traitsILi192ELi64ELi64ELi8ELi4ELi2ELi2ELb0ELb0EN7cutlass6half_tE19Flash_kernel_traitsILi192ELi64ELi64ELi8ES3_EELb1ELb0ELb0ELb1ELb0ELb0ELb0EEEvNS_16Flash_bwd_paramsE
        .type           _ZN5flash44flash_bwd_dq_dk_dv_loop_seqk_parallel_kernelI23Flash_bwd_kernel_traitsILi192ELi64ELi64ELi8ELi4ELi2ELi2ELb0ELb0EN7cutlass6half_tE19Flash_kernel_traitsILi192ELi64ELi64ELi8ES3_EELb1ELb0ELb0ELb1ELb0ELb0ELb0EEEvNS_16Flash_bwd_paramsE,@function
        .size           _ZN5flash44flash_bwd_dq_dk_dv_loop_seqk_parallel_kernelI23Flash_bwd_kernel_traitsILi192ELi64ELi64ELi8ELi4ELi2ELi2ELb0ELb0EN7cutlass6half_tE19Flash_kernel_traitsILi192ELi64ELi64ELi8ES3_EELb1ELb0ELb0ELb1ELb0ELb0ELb0EEEvNS_16Flash_bwd_paramsE,(.L_x_2186 - _ZN5flash44flash_bwd_dq_dk_dv_loop_seqk_parallel_kernelI23Flash_bwd_kernel_traitsILi192ELi64ELi64ELi8ELi4ELi2ELi2ELb0ELb0EN7cutlass6half_tE19Flash_kernel_traitsILi192ELi64ELi64ELi8ES3_EELb1ELb0ELb0ELb1ELb0ELb0ELb0EEEvNS_16Flash_bwd_paramsE)
        .other          _ZN5flash44flash_bwd_dq_dk_dv_loop_seqk_parallel_kernelI23Flash_bwd_kernel_traitsILi192ELi64ELi64ELi8ELi4ELi2ELi2ELb0ELb0EN7cutlass6half_tE19Flash_kernel_traitsILi192ELi64ELi64ELi8ES3_EELb1ELb0ELb0ELb1ELb0ELb0ELb0EEEvNS_16Flash_bwd_paramsE,@"STO_CUDA_ENTRY STV_DEFAULT"
_ZN5flash44flash_bwd_dq_dk_dv_loop_seqk_parallel_kernelI23Flash_bwd_kernel_traitsILi192ELi64ELi64ELi8ELi4ELi2ELi2ELb0ELb0EN7cutlass6half_tE19Flash_kernel_traitsILi192ELi64ELi64ELi8ES3_EELb1ELb0ELb0ELb1ELb0ELb0ELb0EEEvNS_16Flash_bwd_paramsE:
.text._ZN5flash44flash_bwd_dq_dk_dv_loop_seqk_parallel_kernelI23Flash_bwd_kernel_traitsILi192ELi64ELi64ELi8ELi4ELi2ELi2ELb0ELb0EN7cutlass6half_tE19Flash_kernel_traitsILi192ELi64ELi64ELi8ES3_EELb1ELb0ELb0ELb1ELb0ELb0ELb0EEEvNS_16Flash_bwd_paramsE:
        /* <DEDUP_REMOVED lines=35> */
[--C-:B------:R-:W-:Y:S02]  /*0230*/  LOP3.LUT R212, R212, 0x1c0, R211.reuse, 0xf8, !PT ;  /* 0x000001c0d4d47812 */ /* 0x100fe400078ef8d3 */
[----:B------:R-:W-:Y:S02]  /*0240*/  LOP3.LUT R5, R5, 0x6, R4, 0xf8, !PT ;  /* 0x0000000605057812 */ /* 0x000fe400078ef804 */
[----:B------:R-:W-:Y:S02]  /*0250*/  LOP3.LUT R201, R3, 0x30, RZ, 0xc0, !PT ;  /* 0x0000003003c97812 */ /* 0x000fe400078ec0ff */
[----:B------:R-:W-:Y:S02]  /*0260*/  LOP3.LUT R196, R196, 0x3800, R211, 0xf8, !PT ;  /* 0x00003800c4c47812 */ /* 0x000fe400078ef8d3 */
[----:B------:R-:W-:-:S02]  /*0270*/  SHF.R.U32.HI R206, RZ, 0x3, R203 ;  /* 0x00000003ffce7819 */ /* 0x000fc400000116cb */
[----:B------:R-:W-:Y:S02]  /*0280*/  LOP3.LUT R211, R211, 0x1c0, RZ, 0xc0, !PT ;  /* 0x000001c0d3d37812 */ /* 0x000fe400078ec0ff */
[----:B------:R-:W-:Y:S02]  /*0290*/  LOP3.LUT R212, R5, R212, RZ, 0xfc, !PT ;  /* 0x000000d405d47212 */ /* 0x000fe400078efcff */
[----:B------:R-:W-:Y:S02]  /*02a0*/  LOP3.LUT R5, R4, 0x20, RZ, 0xc0, !PT ;  /* 0x0000002004057812 */ /* 0x000fe400078ec0ff */
[----:B------:R-:W-:Y:S01]  /*02b0*/  LOP3.LUT R201, R201, 0x7, R0, 0xf8, !PT ;  /* 0x00000007c9c97812 */ /* 0x000fe200078ef800 */
[----:B------:R-:W-:Y:S01]  /*02c0*/  IMAD.SHL.U32 R0, R203, 0x40, RZ ;  /* 0x00000040cb007824 */ /* 0x000fe200078e00ff */
[----:B------:R-:W-:Y:S02]  /*02d0*/  LOP3.LUT R7, R2, 0x400, RZ, 0xc0, !PT ;  /* 0x0000040002077812 */ /* 0x000fe400078ec0ff */
[----:B------:R-:W-:-:S02]  /*02e0*/  LOP3.LUT R211, R211, 0x18, R206, 0xf8, !PT ;  /* 0x00000018d3d37812 */ /* 0x000fc400078ef8ce */
[----:B------:R-:W-:Y:S02]  /*02f0*/  LOP3.LUT R5, R5, 0x18, R206, 0xf8, !PT ;  /* 0x0000001805057812 */ /* 0x000fe400078ef8ce */
[--C-:B------:R-:W-:Y:S02]  /*0300*/  LOP3.LUT R8, R7, 0x6, R4.reuse, 0xf8, !PT ;  /* 0x0000000607087812 */ /* 0x100fe400078ef804 */
[----:B------:R-:W-:Y:S02]  /*0310*/  LOP3.LUT R211, R211, 0x38, R4, 0x78, !PT ;  /* 0x00000038d3d37812 */ /* 0x000fe400078e7804 */
[----:B------:R-:W-:Y:S02]  /*0320*/  LOP3.LUT R6, R0, 0x1c0, RZ, 0xc0, !PT ;  /* 0x000001c000067812 */ /* 0x000fe400078ec0ff */
[----:B------:R-:W-:Y:S02]  /*0330*/  LOP3.LUT R10, R3, 0x10, RZ, 0xc0, !PT ;  /* 0x00000010030a7812 */ /* 0x000fe400078ec0ff */
[----:B------:R-:W-:-:S02]  /*0340*/  LOP3.LUT R4, R5, 0x1c0, R0, 0xf8, !PT ;  /* 0x000001c005047812 */ /* 0x000fc400078ef800 */
[----:B--2---:R-:W-:Y:S02]  /*0350*/  LEA R208, P0, R199, R208, 0x2 ;  /* 0x000000d0c7d07211 */ /* 0x004fe400078010ff */
[----:B------:R-:W-:Y:S02]  /*0360*/  LOP3.LUT R6, R6, 0x38, R205, 0xf8, !PT ;  /* 0x0000003806067812 */ /* 0x000fe400078ef8cd */
[----:B------:R-:W-:Y:S02]  /*0370*/  LOP3.LUT R193, R10, 0x8, R203, 0xf8, !PT ;  /* 0x000000080ac17812 */ /* 0x000fe400078ef8cb */
[----:B------:R-:W-:Y:S02]  /*0380*/  LOP3.LUT R7, R0, 0x200, RZ, 0xc0, !PT ;  /* 0x0000020000077812 */ /* 0x000fe400078ec0ff */
[----:B------:R-:W-:Y:S02]  /*0390*/  LOP3.LUT R197, R4, 0x38, R205, 0x78, !PT ;  /* 0x0000003804c57812 */ /* 0x000fe400078e78cd */
[----:B------:R-:W-:-:S02]  /*03a0*/  R2P PR, R203, 0xe ;  /* 0x0000000ecb007804 */ /* 0x000fc40000000000 */
[----:B------:R-:W-:Y:S01]  /*03b0*/  LOP3.LUT R211, R8, R211, RZ, 0xfc, !PT ;  /* 0x000000d308d37212 */ /* 0x000fe200078efcff */
[----:B---3--:R-:W-:Y:S01]  /*03c0*/  IMAD.U32 R8, RZ, RZ, UR4 ;  /* 0x00000004ff087e24 */ /* 0x008fe2000f8e00ff */
[C---:B------:R-:W-:Y:S01]  /*03d0*/  LOP3.LUT R3, R6.reuse, 0x8, R3, 0x78, !PT ;  /* 0x0000000806037812 */ /* 0x040fe200078e7803 */
[----:B------:R-:W-:Y:S01]  /*03e0*/  UIADD3 UR4, UPT, UPT, UR6, 0x12000, URZ ;  /* 0x0001200006047890 */ /* 0x000fe2000fffe0ff */
[----:B------:R-:W-:Y:S02]  /*03f0*/  LOP3.LUT R193, R193, R6, RZ, 0x3c, !PT ;  /* 0x00000006c1c17212 */ /* 0x000fe400078e3cff */
[----:B------:R-:W-:Y:S02]  /*0400*/  LOP3.LUT R9, R6, 0x8, R203, 0x78, !PT ;  /* 0x0000000806097812 */ /* 0x000fe400078e78cb */
[C-C-:B------:R-:W-:Y:S02]  /*0410*/  LOP3.LUT R200, R7.reuse, 0xc00, R2.reuse, 0xf8, !PT ;  /* 0x00000c0007c87812 */ /* 0x140fe400078ef802 */
[----:B------:R-:W-:-:S02]  /*0420*/  LOP3.LUT R192, R7, 0x400, R2, 0xf8, !PT ;  /* 0x0000040007c07812 */ /* 0x000fc400078ef802 */
[----:B------:R-:W-:Y:S02]  /*0430*/  LOP3.LUT R197, R197, 0x200, R0, 0xf8, !PT ;  /* 0x00000200c5c57812 */ /* 0x000fe400078ef800 */
[----:B------:R-:W-:Y:S02]  /*0440*/  LOP3.LUT R0, R205, 0x1f8, RZ, 0xc0, !PT ;  /* 0x000001f8cd007812 */ /* 0x000fe400078ec0ff */
[----:B------:R-:W-:Y:S02]  /*0450*/  LEA R212, R212, UR5, 0x1 ;  /* 0x00000005d4d47c11 */ /* 0x000fe4000f8e08ff */
[----:B------:R-:W-:Y:S02]  /*0460*/  LOP3.LUT R196, R196, R9, RZ, 0xfc, !PT ;  /* 0x00000009c4c47212 */ /* 0x000fe400078efcff */
[----:B------:R-:W-:Y:S01]  /*0470*/  LOP3.LUT R193, R193, 0x200, R2, 0xf8, !PT ;  /* 0x00000200c1c17812 */ /* 0x000fe200078ef802 */
[----:B------:R-:W-:Y:S01]  /*0480*/  VIADD R231, R212, 0x20 ;  /* 0x00000020d4e77836 */ /* 0x000fe20000000000 */
[-C--:B------:R-:W-:Y:S01]  /*0490*/  LOP3.LUT R200, R200, R3.reuse, RZ, 0xfc, !PT ;  /* 0x00000003c8c87212 */ /* 0x080fe200078efcff */
[----:B------:R-:W-:Y:S01]  /*04a0*/  @P3 VIADD R231, R212, 0xffffffe0 ;  /* 0xffffffe0d4e73836 */ /* 0x000fe20000000000 */
[----:B------:R-:W-:-:S02]  /*04b0*/  LOP3.LUT R192, R192, R3, RZ, 0xfc, !PT ;  /* 0x00000003c0c07212 */ /* 0x000fc400078efcff */
[----:B------:R-:W-:Y:S02]  /*04c0*/  LOP3.LUT R0, R0, 0x38, R203, 0x78, !PT ;  /* 0x0000003800007812 */ /* 0x000fe400078e78cb */
        /* <DEDUP_REMOVED lines=12> */
[----:B------:R-:W-:Y:S01]  /*0590*/  LOP3.LUT R204, R205, 0x38, RZ, 0xc0, !PT ;  /* 0x00000038cdcc7812 */ /* 0x000fe200078ec0ff */
[----:B------:R-:W-:Y:S01]  /*05a0*/  IMAD.IADD R198, R200, 0x1, R195 ;  /* 0x00000001c8c67824 */ /* 0x000fe200078e02c3 */
        /* <DEDUP_REMOVED lines=8> */
[----:B----4-:R-:W-:-:S07]  /*0630*/  LEA R197, R197, UR6, 0x1 ;  /* 0x00000006c5c57c11 */ /* 0x010fce000f8e08ff */
.L_x_1844:
[----:B-1----:R-:W1:Y:S01]  /*0640*/  LDCU.64 UR4, c[0x0][0x478] ;  /* 0x00008f00ff0477ac */ /* 0x002e620008000a00 */
[----:B------:R-:W2:Y:S01]  /*0650*/  LDC.64 R4, c[0x0][0x460] ;  /* 0x00011800ff047b82 */ /* 0x000ea20000000a00 */
        /* <DEDUP_REMOVED lines=43> */
.L_x_1780:
        /* <DEDUP_REMOVED lines=11> */
[----:B-1----:R-:W-:-:S03]  /*09c0*/  LEA R15, R223, 0xffffffc0, 0x6 ;  /* 0xffffffc0df0f7811 */ /* 0x002fc600078e30ff */
[----:B------:R-:W1:Y:S01]  /*09d0*/  @P3 LDC.64 R4, c[0x0][0x3b0] ;  /* 0x0000ec00ff043b82 */ /* 0x000e620000000a00 */
[----:B------:R-:W-:Y:S01]  /*09e0*/  SHF.R.S32.HI R20, RZ, 0x1f, R15 ;  /* 0x0000001fff147819 */ /* 0x000fe2000001140f */
[----:B--2---:R-:W-:-:S04]  /*09f0*/  @!P3 IMAD.WIDE.U32 R16, R199, R6, RZ ;  /* 0x00000006c710b225 */ /* 0x004fc800078e00ff */
[----:B------:R-:W-:Y:S02]  /*0a00*/  @!P3 IMAD R14, R199, R7, R17 ;  /* 0x00000007c70eb224 */ /* 0x000fe400078e0211 */
[----:B-1----:R-:W-:-:S04]  /*0a10*/  @P3 IMAD.WIDE.U32 R6, R13, R4, RZ ;  /* 0x000000040d063225 */ /* 0x002fc800078e00ff */
        /* <DEDUP_REMOVED lines=14> */
.L_x_1782:
[----:B------:R-:W1:Y:S01]  /*0b00*/  LDCU.64 UR18, c[0x0][0x3b8] ;  /* 0x00007700ff1277ac */ /* 0x000e620008000a00 */
[----:B------:R-:W-:-:S05]  /*0b10*/  IADD3 R4, PT, PT, R229, R232, RZ ;  /* 0x000000e8e5047210 */ /* 0x000fca0007ffe0ff */
[C---:B-1----:R-:W-:Y:S02]  /*0b20*/  IMAD R11, R4.reuse, UR19, RZ ;  /* 0x00000013040b7c24 */ /* 0x042fe4000f8e02ff */
[----:B------:R-:W-:-:S05]  /*0b30*/  IMAD.WIDE.U32 R4, R4, UR18, RZ ;  /* 0x0000001204047c25 */ /* 0x000fca000f8e00ff */
[----:B------:R-:W-:Y:S02]  /*0b40*/  IADD3 R11, PT, PT, R5, R11, RZ ;  /* 0x0000000b050b7210 */ /* 0x000fe40007ffe0ff */
[----:B------:R-:W-:-:S07]  /*0b50*/  MOV R12, R4 ;  /* 0x00000004000c7202 */ /* 0x000fce0000000f00 */
.L_x_1783:
[----:B------:R-:W1:Y:S01]  /*0b60*/  LDC R3, c[0x0][0x3e8] ;  /* 0x0000fa00ff037b82 */ /* 0x000e620000000800 */
[----:B------:R-:W-:Y:S01]  /*0b70*/  MOV R8, RZ ;  /* 0x000000ff00087202 */ /* 0x000fe20000000f00 */
[----:B------:R-:W-:Y:S01]  /*0b80*/  USHF.R.S32.HI UR26, URZ, 0x1f, UR27 ;  /* 0x0000001fff1a7899 */ /* 0x000fe2000801141b */
        /* <DEDUP_REMOVED lines=35> */
.L_x_1784:
[----:B------:R-:W1:Y:S01]  /*0dc0*/  LDCU.64 UR16, c[0x0][0x3c0] ;  /* 0x00007800ff1077ac */ /* 0x000e620008000a00 */
[----:B------:R-:W-:-:S05]  /*0dd0*/  IADD3 R4, PT, PT, R229, R232, RZ ;  /* 0x000000e8e5047210 */ /* 0x000fca0007ffe0ff */
[C---:B-1----:R-:W-:Y:S02]  /*0de0*/  IMAD R9, R4.reuse, UR17, RZ ;  /* 0x0000001104097c24 */ /* 0x042fe4000f8e02ff */
[----:B------:R-:W-:-:S05]  /*0df0*/  IMAD.WIDE.U32 R4, R4, UR16, RZ ;  /* 0x0000001004047c25 */ /* 0x000fca000f8e00ff */
[----:B------:R-:W-:Y:S02]  /*0e00*/  IADD3 R9, PT, PT, R5, R9, RZ ;  /* 0x0000000905097210 */ /* 0x000fe40007ffe0ff */
[----:B------:R-:W-:-:S07]  /*0e10*/  MOV R10, R4 ;  /* 0x00000004000a7202 */ /* 0x000fce0000000f00 */
.L_x_1785:
        /* <DEDUP_REMOVED lines=27> */
.L_x_1786:
[-C--:B------:R-:W-:Y:S02]  /*0fd0*/  IMAD R22, R7, R13.reuse, RZ ;  /* 0x0000000d07167224 */ /* 0x080fe400078e02ff */
[----:B------:R-:W-:-:S05]  /*0fe0*/  IMAD.WIDE.U32 R26, R6, R13, RZ ;  /* 0x0000000d061a7225 */ /* 0x000fca00078e00ff */
[----:B------:R-:W-:Y:S02]  /*0ff0*/  IADD3 R22, PT, PT, R27, R22, RZ ;  /* 0x000000161b167210 */ /* 0x000fe40007ffe0ff */
.L_x_1787:
        /* <DEDUP_REMOVED lines=20> */
.L_x_1788:
[----:B------:R-:W1:Y:S01]  /*1140*/  LDC R7, c[0x0][0x434] ;  /* 0x00010d00ff077b82 */ /* 0x000e620000000800 */
[----:B------:R-:W-:-:S04]  /*1150*/  IMAD R4, R199, UR28, R202 ;  /* 0x0000001cc7047c24 */ /* 0x000fc8000f8e02ca */
[----:B-1----:R-:W-:-:S03]  /*1160*/  IMAD R7, R4, R7, RZ ;  /* 0x0000000704077224 */ /* 0x002fc600078e02ff */
.L_x_1789:
        /* <DEDUP_REMOVED lines=11> */
.L_x_1790:
[----:B------:R-:W1:Y:S01]  /*1220*/  LDC R13, c[0x0][0x444] ;  /* 0x00011100ff0d7b82 */ /* 0x000e620000000800 */
[----:B------:R-:W-:-:S04]  /*1230*/  IMAD R4, R199, UR28, R202 ;  /* 0x0000001cc7047c24 */ /* 0x000fc8000f8e02ca */
[----:B-1----:R-:W-:-:S07]  /*1240*/  IMAD R13, R4, R13, RZ ;  /* 0x0000000d040d7224 */ /* 0x002fce00078e02ff */
.L_x_1791:
[----:B------:R-:W1:Y:S01]  /*1250*/  S2R R6, SR_TID.X ;  /* 0x0000000000067919 */ /* 0x000e620000002100 */
[----:B------:R-:W2:Y:S01]  /*1260*/  LDCU.64 UR10, c[0x0][0x3b0] ;  /* 0x00007600ff0a77ac */ /* 0x000ea20008000a00 */
[----:B------:R-:W3:Y:S01]  /*1270*/  LDC.64 R4, c[0x0][0x5f8] ;  /* 0x00017e00ff047b82 */ /* 0x000ee20000000a00 */
[----:B------:R-:W-:Y:S01]  /*1280*/  IADD3 R28, P3, PT, R204, R28, RZ ;  /* 0x0000001ccc1c7210 */ /* 0x000fe20007f7e0ff */
[----:B------:R-:W-:Y:S01]  /*1290*/  IMAD R13, R228, 0x40, R13 ;  /* 0x00000040e40d7824 */ /* 0x000fe200078e020d */
[----:B------:R-:W4:Y:S01]  /*12a0*/  LDCU.128 UR4, c[0x0][0x590] ;  /* 0x0000b200ff0477ac */ /* 0x000f220008000c00 */
[----:B------:R-:W-:Y:S01]  /*12b0*/  MOV R19, RZ ;  /* 0x000000ff00137202 */ /* 0x000fe20000000f00 */
[----:B------:R-:W-:Y:S01]  /*12c0*/  BSSY.RECONVERGENT B1, `(.L_x_1781) ;  /* 0x0000769000017945 */ /* 0x000fe20003800200 */
[----:B------:R-:W-:Y:S01]  /*12d0*/  IMAD.X R29, RZ, RZ, R18, P3 ;  /* 0x000000ffff1d7224 */ /* 0x000fe200018e0612 */
[----:B------:R-:W5:Y:S01]  /*12e0*/  LDCU.64 UR20, c[0x0][0x3c8] ;  /* 0x00007900ff1477ac */ /* 0x000f620008000a00 */
[----:B------:R-:W-:Y:S01]  /*12f0*/  IMAD.MOV.U32 R18, RZ, RZ, R204 ;  /* 0x000000ffff127224 */ /* 0x000fe200078e00cc */
[--C-:B------:R-:W-:Y:S01]  /*1300*/  IADD3 R23, P1, P0, R30, R26, R24.reuse ;  /* 0x0000001a1e177210 */ /* 0x100fe2000783e018 */
[----:B------:R-:W5:Y:S01]  /*1310*/  LDC.64 R242, c[0x0][0x420] ;  /* 0x00010800fff27b82 */ /* 0x000f620000000a00 */
[----:B------:R-:W-:Y:S01]  /*1320*/  ISETP.NE.AND P4, PT, RZ, UR12, PT ;  /* 0x0000000cff007c0c */ /* 0x000fe2000bf85270 */
[----:B------:R-:W5:Y:S01]  /*1330*/  LDCU.64 UR12, c[0x0][0x550] ;  /* 0x0000aa00ff0c77ac */ /* 0x000f620008000a00 */
[----:B------:R-:W-:Y:S01]  /*1340*/  SHF.R.S32.HI R24, RZ, 0x1f, R24 ;  /* 0x0000001fff187819 */ /* 0x000fe20000011418 */
[----:B------:R-:W5:Y:S01]  /*1350*/  LDCU.64 UR14, c[0x0][0x380] ;  /* 0x00007000ff0e77ac */ /* 0x000f620008000a00 */
[----:B--2---:R-:W-:-:S02]  /*1360*/  IMAD R26, R20, UR10, RZ ;  /* 0x0000000a141a7c24 */ /* 0x004fc4000f8e02ff */
[----:B------:R-:W-:Y:S01]  /*1370*/  IADD3.X R21, PT, PT, R21, R22, R24, P1, P0 ;  /* 0x0000001615157210 */ /* 0x000fe20000fe0418 */
[----:B------:R-:W-:-:S04]  /*1380*/  IMAD.WIDE.U32 R30, R15, UR10, R18 ;  /* 0x0000000a0f1e7c25 */ /* 0x000fc8000f8e0012 */
[C---:B------:R-:W-:Y:S01]  /*1390*/  IMAD R25, R15.reuse, UR11, R26 ;  /* 0x0000000b0f197c24 */ /* 0x040fe2000f8e021a */
[----:B------:R-:W-:Y:S01]  /*13a0*/  IADD3 R26, P3, PT, R16, R30, RZ ;  /* 0x0000001e101a7210 */ /* 0x000fe20007f7e0ff */
[----:B----4-:R-:W-:Y:S02]  /*13b0*/  IMAD R20, R20, UR4, RZ ;  /* 0x0000000414147c24 */ /* 0x010fe4000f8e02ff */
[C---:B------:R-:W-:Y:S01]  /*13c0*/  IMAD.WIDE.U32 R28, R15.reuse, UR4, R28 ;  /* 0x000000040f1c7c25 */ /* 0x040fe2000f8e001c */
[----:B------:R-:W-:Y:S02]  /*13d0*/  IADD3.X R27, PT, PT, R14, R31, R25, P3, !PT ;  /* 0x0000001f0e1b7210 */ /* 0x000fe40001ffe419 */
[----:B-1----:R-:W-:Y:S01]  /*13e0*/  LOP3.LUT R234, R6, 0x1f, RZ, 0xc0, !PT ;  /* 0x0000001f06ea7812 */ /* 0x002fe200078ec0ff */
[----:B------:R-:W-:Y:S02]  /*13f0*/  IMAD R20, R15, UR5, R20 ;  /* 0x000000050f147c24 */ /* 0x000fe4000f8e0214 */
[----:B---3--:R-:W-:-:S04]  /*1400*/  IMAD.WIDE.U32 R30, R4, UR22, RZ ;  /* 0x00000016041e7c25 */ /* 0x008fc8000f8e00ff */
[----:B------:R-:W-:Y:S01]  /*1410*/  IMAD R25, R17, UR28, RZ ;  /* 0x0000001c11197c24 */ /* 0x000fe2000f8e02ff */
[----:B------:R-:W-:Y:S01]  /*1420*/  SEL R4, R30, RZ, P4 ;  /* 0x000000ff1e047207 */ /* 0x000fe20002000000 */
[----:B------:R-:W-:Y:S01]  /*1430*/  IMAD.IADD R29, R29, 0x1, R20 ;  /* 0x000000011d1d7824 */ /* 0x000fe200078e0214 */
[----:B------:R-:W1:Y:S01]  /*1440*/  LDC.64 R16, c[0x0][0x5e8] ;  /* 0x00017a00ff107b82 */ /* 0x000e620000000a00 */
[----:B------:R-:W-:Y:S01]  /*1450*/  IMAD R14, R203, R25, R234 ;  /* 0x00000019cb0e7224 */ /* 0x000fe200078e02ea */
[----:B------:R-:W-:Y:S01]  /*1460*/  SHF.L.U32 R25, R25, 0x6, RZ ;  /* 0x0000000619197819 */ /* 0x000fe200000006ff */
[----:B------:R-:W-:Y:S02]  /*1470*/  IMAD R5, R5, UR22, R31 ;  /* 0x0000001605057c24 */ /* 0x000fe4000f8e021f */
[----:B-----5:R-:W-:Y:S01]  /*1480*/  IMAD.WIDE.U32 R26, R202, UR20, R26 ;  /* 0x00000014ca1a7c25 */ /* 0x020fe2000f8e001a */
[----:B------:R-:W-:Y:S02]  /*1490*/  IADD3 R4, P1, P0, R14, R23, R4 ;  /* 0x000000170e047210 */ /* 0x000fe4000783e004 */
[----:B------:R-:W-:Y:S01]  /*14a0*/  SHF.R.S32.HI R14, RZ, 0x1f, R14 ;  /* 0x0000001fff0e7819 */ /* 0x000fe2000001140e */
[C---:B------:R-:W-:Y:S01]  /*14b0*/  IMAD.WIDE.U32 R28, R202.reuse, UR6, R28 ;  /* 0x00000006ca1c7c25 */ /* 0x040fe2000f8e001c */
[----:B------:R-:W-:Y:S01]  /*14c0*/  SEL R5, R5, RZ, P4 ;  /* 0x000000ff05057207 */ /* 0x000fe20002000000 */
[----:B------:R-:W-:Y:S01]  /*14d0*/  USHF.L.U64.HI UR6, UR4, 0x5, UR5 ;  /* 0x0000000504067899 */ /* 0x000fe20008010205 */
[----:B------:R-:W-:Y:S01]  /*14e0*/  MOV R22, R26 ;  /* 0x0000001a00167202 */ /* 0x000fe20000000f00 */
[C---:B------:R-:W-:Y:S01]  /*14f0*/  IMAD R23, R202.reuse, UR21, R27 ;  /* 0x00000015ca177c24 */ /* 0x040fe2000f8e021b */
[----:B------:R-:W2:Y:S01]  /*1500*/  LDCU.64 UR20, c[0x0][0x570] ;  /* 0x0000ae00ff1477ac */ /* 0x000ea20008000a00 */
[----:B------:R-:W-:Y:S01]  /*1510*/  IMAD R27, R202, UR7, R29 ;  /* 0x00000007ca1b7c24 */ /* 0x000fe2000f8e021d */
[----:B------:R-:W-:Y:S01]  /*1520*/  IADD3.X R14, PT, PT, R14, R21, R5, P1, P0 ;  /* 0x000000150e0e7210 */ /* 0x000fe20000fe0405 */
[----:B------:R-:W-:Y:S01]  /*1530*/  IMAD.MOV.U32 R26, RZ, RZ, R28 ;  /* 0x000000ffff1a7224 */ /* 0x000fe200078e001c */
[----:B------:R-:W-:Y:S01]  /*1540*/  IADD3 R15, P0, PT, R25, R4, RZ ;  /* 0x00000004190f7210 */ /* 0x000fe20007f1e0ff */
[----:B------:R-:W-:Y:S01]  /*1550*/  IMAD.WIDE.U32 R22, R206, UR10, R22 ;  /* 0x0000000ace167c25 */ /* 0x000fe2000f8e0016 */
[----:B------:R-:W-:-:S02]  /*1560*/  USHF.L.U32 UR7, UR4, 0x5, URZ ;  /* 0x0000000504077899 */ /* 0x000fc400080006ff */
[----:B------:R-:W-:Y:S01]  /*1570*/  LEA.HI.X.SX32 R14, R25, R14, 0x1, P0 ;  /* 0x0000000e190e7211 */ /* 0x000fe200000f0eff */
[----:B------:R-:W-:Y:S01]  /*1580*/  IMAD.WIDE.U32 R20, R206, UR4, R26 ;  /* 0x00000004ce147c25 */ /* 0x000fe2000f8e001a */
[----:B------:R-:W-:-:S03]  /*1590*/  LEA R240, P3, R22, UR14, 0x1 ;  /* 0x0000000e16f07c11 */ /* 0x000fc6000f8608ff */
[----:B------:R-:W-:Y:S01]  /*15a0*/  IMAD R5, R206, UR5, R21 ;  /* 0x00000005ce057c24 */ /* 0x000fe2000f8e0215 */
[----:B------:R-:W-:Y:S01]  /*15b0*/  LEA R238, P1, R20, UR12, 0x1 ;  /* 0x0000000c14ee7c11 */ /* 0x000fe2000f8208ff */
[----:B------:R-:W-:Y:S01]  /*15c0*/  IMAD R4, R206, UR11, R23 ;  /* 0x0000000bce047c24 */ /* 0x000fe2000f8e0217 */
[----:B------:R-:W-:Y:S01]  /*15d0*/  USHF.L.U64.HI UR11, UR10, 0x5, UR11 ;  /* 0x000000050a0b7899 */ /* 0x000fe2000801020b */
[----:B-1----:R-:W-:Y:S01]  /*15e0*/  IMAD.WIDE R218, R13, 0x4, R16 ;  /* 0x000000040dda7825 */ /* 0x002fe200078e0210 */
[----:B------:R-:W-:Y:S01]  /*15f0*/  LEA.HI.X R239, R20, UR13, R5, 0x1, P1 ;  /* 0x0000000d14ef7c11 */ /* 0x000fe200088f0c05 */
[----:B------:R-:W-:Y:S01]  /*1600*/  USHF.L.U32 UR10, UR10, 0x5, URZ ;  /* 0x000000050a0a7899 */ /* 0x000fe200080006ff */
[----:B------:R-:W-:Y:S02]  /*1610*/  ISETP.GT.AND P1, PT, R0, RZ, PT ;  /* 0x000000ff0000720c */ /* 0x000fe40003f24270 */
[----:B--2---:R-:W-:Y:S02]  /*1620*/  LEA R236, P0, R15, UR20, 0x2 ;  /* 0x000000140fec7c11 */ /* 0x004fe4000f8010ff */
[----:B------:R-:W-:-:S02]  /*1630*/  LEA R5, R228, R7, 0x6 ;  /* 0x00000007e4057211 */ /* 0x000fc400078e30ff */
[----:B------:R-:W-:Y:S02]  /*1640*/  LEA.HI.X R237, R15, UR21, R14, 0x2, P0 ;  /* 0x000000150fed7c11 */ /* 0x000fe400080f140e */
[----:B------:R-:W-:Y:S01]  /*1650*/  IADD3 R7, P0, PT, R206, 0x20, RZ ;  /* 0x00000020ce077810 */ /* 0x000fe20007f1e0ff */
[----:B------:R-:W-:Y:S01]  /*1660*/  IMAD.WIDE R242, R5, 0x4, R242 ;  /* 0x0000000405f27825 */ /* 0x000fe200078e02f2 */
[----:B------:R-:W-:Y:S02]  /*1670*/  LEA.HI.X R241, R22, UR15, R4, 0x1, P3 ;  /* 0x0000000f16f17c11 */ /* 0x000fe400098f0c04 */
[----:B------:R-:W-:Y:S01]  /*1680*/  IADD3.X R5, PT, PT, RZ, RZ, RZ, P0, !PT ;  /* 0x000000ffff057210 */ /* 0x000fe200007fe4ff */
[----:B------:R-:W-:Y:S01]  /*1690*/  VIADD R4, R206, 0x20 ;  /* 0x00000020ce047836 */ /* 0x000fe20000000000 */
[----:B------:R-:W-:Y:S07]  /*16a0*/  @P1 BRA `(.L_x_1792) ;  /* 0x0000000400f81947 */ /* 0x000fee0003800000 */
        /* <DEDUP_REMOVED lines=12> */
.L_x_1793:
[----:B------:R-:W1:Y:S01]  /*1770*/  LDCU.64 UR10, c[0x0][0x5c0] ;  /* 0x0000b800ff0a77ac */ /* 0x000e620008000a00 */
[----:B------:R-:W-:-:S05]  /*1780*/  IADD3 R0, PT, PT, R229, R232, RZ ;  /* 0x000000e8e5007210 */ /* 0x000fca0007ffe0ff */
[C---:B-1----:R-:W-:Y:S02]  /*1790*/  IMAD R3, R0.reuse, UR11, RZ ;  /* 0x0000000b00037c24 */ /* 0x042fe4000f8e02ff */
[----:B------:R-:W-:-:S05]  /*17a0*/  IMAD.WIDE.U32 R8, R0, UR10, RZ ;  /* 0x0000000a00087c25 */ /* 0x000fca000f8e00ff */
[----:B------:R-:W-:Y:S02]  /*17b0*/  IADD3 R0, PT, PT, R9, R3, RZ ;  /* 0x0000000309007210 */ /* 0x000fe40007ffe0ff */
[----:B------:R-:W-:Y:S02]  /*17c0*/  MOV R6, R8 ;  /* 0x0000000800067202 */ /* 0x000fe40000000f00 */
.L_x_1794:
        /* <DEDUP_REMOVED lines=11> */
.L_x_1795:
[----:B------:R-:W1:Y:S01]  /*1880*/  LDCU.64 UR6, c[0x0][0x5c8] ;  /* 0x0000b900ff0677ac */ /* 0x000e620008000a00 */
[----:B------:R-:W-:-:S05]  /*1890*/  IADD3 R229, PT, PT, R229, R232, RZ ;  /* 0x000000e8e5e57210 */ /* 0x000fca0007ffe0ff */
[C---:B-1----:R-:W-:Y:S02]  /*18a0*/  IMAD R8, R229.reuse, UR7, RZ ;  /* 0x00000007e5087c24 */ /* 0x042fe4000f8e02ff */
[----:B------:R-:W-:-:S05]  /*18b0*/  IMAD.WIDE.U32 R10, R229, UR6, RZ ;  /* 0x00000006e50a7c25 */ /* 0x000fca000f8e00ff */
[----:B------:R-:W-:Y:S02]  /*18c0*/  IADD3 R8, PT, PT, R11, R8, RZ ;  /* 0x000000080b087210 */ /* 0x000fe40007ffe0ff */
.L_x_1796:
[----:B------:R-:W-:Y:S01]  /*18d0*/  IMAD.U32 R3, RZ, RZ, UR10 ;  /* 0x0000000aff037e24 */ /* 0x000fe2000f8e00ff */
[----:B------:R-:W1:Y:S01]  /*18e0*/  LDCU.64 UR4, c[0x0][0x5d8] ;  /* 0x0000bb00ff0477ac */ /* 0x000e620008000a00 */
[----:B------:R-:W-:Y:S02]  /*18f0*/  BSSY.RECONVERGENT B0, `(.L_x_1797) ;  /* 0x000001b000007945 */ /* 0x000fe40003800200 */
[----:B------:R-:W-:Y:S01]  /*1900*/  IMAD.WIDE.U32 R12, R3, UR27, R18 ;  /* 0x0000001b030c7c25 */ /* 0x000fe2000f8e0012 */
[----:B------:R-:W-:Y:S01]  /*1910*/  UIMAD UR12, UR26, UR10, URZ ;  /* 0x0000000a1a0c72a4 */ /* 0x000fe2000f8e02ff */
[----:B------:R-:W-:-:S03]  /*1920*/  IADD3 R3, PT, PT, R230, -UR27, RZ ;  /* 0x8000001be6037c10 */ /* 0x000fc6000fffe0ff */
[----:B------:R-:W-:Y:S01]  /*1930*/  UIMAD UR12, UR27, UR11, UR12 ;  /* 0x0000000b1b0c72a4 */ /* 0x000fe2000f8e020c */
[----:B------:R-:W-:Y:S02]  /*1940*/  IADD3 R12, P0, PT, R6, R12, RZ ;  /* 0x0000000c060c7210 */ /* 0x000fe40007f1e0ff */
[-C--:B------:R-:W-:Y:S02]  /*1950*/  ISETP.GE.AND P5, PT, R206, R3.reuse, PT ;  /* 0x00000003ce00720c */ /* 0x080fe40003fa6270 */
[----:B------:R-:W-:Y:S01]  /*1960*/  ISETP.GE.AND P4, PT, R4, R3, PT ;  /* 0x000000030400720c */ /* 0x000fe20003f86270 */
[----:B------:R-:W-:Y:S01]  /*1970*/  IMAD.U32 R3, RZ, RZ, UR6 ;  /* 0x00000006ff037e24 */ /* 0x000fe2000f8e00ff */
[----:B------:R-:W-:-:S03]  /*1980*/  IADD3.X R13, PT, PT, R0, UR12, R13, P0, !PT ;  /* 0x0000000c000d7c10 */ /* 0x000fc600087fe40d */
[----:B-1----:R-:W-:-:S04]  /*1990*/  IMAD.WIDE.U32 R12, R202, UR4, R12 ;  /* 0x00000004ca0c7c25 */ /* 0x002fc8000f8e000c */
[----:B------:R-:W-:Y:S02]  /*19a0*/  IMAD R9, R202, UR5, R13 ;  /* 0x00000005ca097c24 */ /* 0x000fe4000f8e020d */
        /* <DEDUP_REMOVED lines=15> */
.L_x_1798:
[----:B------:R-:W-:Y:S05]  /*1aa0*/  BSYNC.RECONVERGENT B0 ;  /* 0x0000000000007941 */ /* 0x000fea0003800200 */
.L_x_1797:
        /* <DEDUP_REMOVED lines=17> */
.L_x_1800:
[----:B------:R-:W-:Y:S05]  /*1bc0*/  BSYNC.RECONVERGENT B0 ;  /* 0x0000000000007941 */ /* 0x000fea0003800200 */
.L_x_1799:
        /* <DEDUP_REMOVED lines=24> */
.L_x_1802:
[----:B------:R-:W-:Y:S05]  /*1d50*/  BSYNC.RECONVERGENT B0 ;  /* 0x0000000000007941 */ /* 0x000fea0003800200 */
.L_x_1801:
[----:B------:R-:W-:Y:S05]  /*1d60*/  @P4 BRA `(.L_x_1803) ;  /* 0x0000006800f84947 */ /* 0x000fea0003800000 */
[----:B------:R-:W4:Y:S01]  /*1d70*/  LDCU UR10, c[0x0][0x440] ;  /* 0x00008800ff0a77ac */ /* 0x000f220008000800 */
[----:B------:R-:W-:Y:S01]  /*1d80*/  IMAD R0, R5, UR6, RZ ;  /* 0x0000000605007c24 */ /* 0x000fe2000f8e02ff */
[----:B------:R-:W-:Y:S01]  /*1d90*/  MOV R5, R3 ;  /* 0x0000000300057202 */ /* 0x000fe20000000f00 */
        /* <DEDUP_REMOVED lines=15> */
.L_x_1792:
        /* <DEDUP_REMOVED lines=28> */
.L_x_1806:
[----:B------:R2:W-:Y:S01]  /*2050*/  STS.128 [R213+0x10000], RZ ;  /* 0x010000ffd5007388 */ /* 0x0005e20000000c00 */
[----:B------:R-:W-:Y:S05]  /*2060*/  BRA `(.L_x_1807) ;  /* 0x00000000000c7947 */ /* 0x000fea0003800000 */
.L_x_1805:
[----:B------:R1:W-:Y:S04]  /*2070*/  STS.128 [R213+0xc000], RZ ;  /* 0x00c000ffd5007388 */ /* 0x0003e80000000c00 */
[----:B------:R1:W-:Y:S04]  /*2080*/  STS.128 [R213+0xe000], RZ ;  /* 0x00e000ffd5007388 */ /* 0x0003e80000000c00 */
[----:B------:R1:W-:Y:S02]  /*2090*/  STS.128 [R213+0x10000], RZ ;  /* 0x010000ffd5007388 */ /* 0x0003e40000000c00 */
.L_x_1807:
[----:B------:R-:W-:Y:S05]  /*20a0*/  BSYNC.RECONVERGENT B0 ;  /* 0x0000000000007941 */ /* 0x000fea0003800200 */
.L_x_1804:
        /* <DEDUP_REMOVED lines=31> */
.L_x_1810:
[----:B------:R1:W-:Y:S02]  /*22a0*/  STS.128 [R213+0x11000], RZ ;  /* 0x011000ffd5007388 */ /* 0x0003e40000000c00 */
.L_x_1809:
[----:B------:R-:W-:Y:S05]  /*22b0*/  BSYNC.RECONVERGENT B0 ;  /* 0x0000000000007941 */ /* 0x000fea0003800200 */
.L_x_1808:
        /* <DEDUP_REMOVED lines=23> */
.L_x_1813:
[----:B------:R1:W-:Y:S01]  /*2430*/  STS.128 [R227+0x4000], RZ ;  /* 0x004000ffe3007388 */ /* 0x0003e20000000c00 */
[----:B------:R-:W-:Y:S05]  /*2440*/  BRA `(.L_x_1814) ;  /* 0x00000000000c7947 */ /* 0x000fea0003800000 */
.L_x_1812:
[----:B------:R1:W-:Y:S04]  /*2450*/  STS.128 [R227], RZ ;  /* 0x000000ffe3007388 */ /* 0x0003e80000000c00 */
[----:B------:R1:W-:Y:S04]  /*2460*/  STS.128 [R227+0x2000], RZ ;  /* 0x002000ffe3007388 */ /* 0x0003e80000000c00 */
[----:B------:R1:W-:Y:S02]  /*2470*/  STS.128 [R227+0x4000], RZ ;  /* 0x004000ffe3007388 */ /* 0x0003e40000000c00 */
.L_x_1814:
[----:B------:R-:W-:Y:S05]  /*2480*/  BSYNC.RECONVERGENT B0 ;  /* 0x0000000000007941 */ /* 0x000fea0003800200 */
.L_x_1811:
        /* <DEDUP_REMOVED lines=30> */
.L_x_1817:
[----:B------:R1:W-:Y:S02]  /*2670*/  STS.128 [R227+0x5000], RZ ;  /* 0x005000ffe3007388 */ /* 0x0003e40000000c00 */
.L_x_1816:
[----:B------:R-:W-:Y:S05]  /*2680*/  BSYNC.RECONVERGENT B0 ;  /* 0x0000000000007941 */ /* 0x000fea0003800200 */
.L_x_1815:
[CC--:B------:R-:W-:Y:S01]  /*2690*/  ISETP.GE.AND P1, PT, R201.reuse, R17.reuse, PT ;  /* 0x00000011c900720c */ /* 0x0c0fe20003f26270 */
[C---:B------:R-:W-:Y:S01]  /*26a0*/  VIADD R14, R201.reuse, 0x8 ;  /* 0x00000008c90e7836 */ /* 0x040fe20000000000 */
[----:B------:R-:W2:Y:S01]  /*26b0*/  LDCU.64 UR4, c[0x0][0x3d0] ;  /* 0x00007a00ff0477ac */ /* 0x000ea20008000a00 */
[----:B------:R-:W-:Y:S01]  /*26c0*/  IMAD.MOV.U32 R226, RZ, RZ, 0x7f800000 ;  /* 0x7f800000ffe27424 */ /* 0x000fe200078e00ff */
[----:B------:R-:W-:Y:S02]  /*26d0*/  MOV R225, 0x7f800000 ;  /* 0x7f80000000e17802 */ /* 0x000fe40000000f00 */
[----:B------:R-:W-:Y:S01]  /*26e0*/  ISETP.GE.AND P0, PT, R14, R17, PT ;  /* 0x000000110e00720c */ /* 0x000fe20003f06270 */
[----:B------:R-:W-:-:S06]  /*26f0*/  IMAD.WIDE.U32 R16, R201, 0x4, R242 ;  /* 0x00000004c9107825 */ /* 0x000fcc00078e00f2 */
[----:B------:R1:W5:Y:S01]  /*2700*/  @!P1 LDG.E R226, desc[UR24][R16.64] ;  /* 0x0000001810e29981 */ /* 0x000362000c1e1900 */
[----:B------:R-:W-:Y:S01]  /*2710*/  IMAD.U32 R13, RZ, RZ, UR18 ;  /* 0x00000012ff0d7e24 */ /* 0x000fe2000f8e00ff */
[----:B------:R-:W-:Y:S01]  /*2720*/  UIMAD UR12, UR26, UR18, URZ ;  /* 0x000000121a0c72a4 */ /* 0x000fe2000f8e02ff */
[----:B------:R-:W-:Y:S02]  /*2730*/  IADD3 R217, PT, PT, R230, -UR27, RZ ;  /* 0x8000001be6d97c10 */ /* 0x000fe4000fffe0ff */
[----:B------:R-:W-:Y:S01]  /*2740*/  IMAD.WIDE.U32 R14, R13, UR27, R18 ;  /* 0x0000001b0d0e7c25 */ /* 0x000fe2000f8e0012 */
[----:B------:R-:W-:Y:S01]  /*2750*/  UIMAD UR12, UR27, UR19, UR12 ;  /* 0x000000131b0c72a4 */ /* 0x000fe2000f8e020c */
[----:B------:R1:W5:Y:S01]  /*2760*/  @!P0 LDG.E R225, desc[UR24][R16.64+0x20] ;  /* 0x0000201810e18981 */ /* 0x000362000c1e1900 */
[----:B------:R-:W-:Y:S01]  /*2770*/  ISETP.GE.AND P4, PT, R206, R217, PT ;  /* 0x000000d9ce00720c */ /* 0x000fe20003f86270 */
[----:B------:R-:W-:Y:S01]  /*2780*/  BSSY.RECONVERGENT B0, `(.L_x_1818) ;  /* 0x0000028000007945 */ /* 0x000fe20003800200 */
[----:B------:R-:W-:-:S04]  /*2790*/  IADD3 R14, P0, PT, R12, R14, RZ ;  /* 0x0000000e0c0e7210 */ /* 0x000fc80007f1e0ff */
[----:B------:R-:W-:Y:S01]  /*27a0*/  IADD3.X R15, PT, PT, R11, UR12, R15, P0, !PT ;  /* 0x0000000c0b0f7c10 */ /* 0x000fe200087fe40f */
[----:B--2---:R-:W-:-:S04]  /*27b0*/  IMAD R11, R3, UR4, RZ ;  /* 0x00000004030b7c24 */ /* 0x004fc8000f8e02ff */
        /* <DEDUP_REMOVED lines=31> */
.L_x_1820:
[----:B------:R2:W-:Y:S01]  /*29b0*/  STS.128 [R213+0x16000], RZ ;  /* 0x016000ffd5007388 */ /* 0x0005e20000000c00 */
[----:B------:R-:W-:Y:S05]  /*29c0*/  BRA `(.L_x_1821) ;  /* 0x00000000000c7947 */ /* 0x000fea0003800000 */
.L_x_1819:
[----:B------:R2:W-:Y:S04]  /*29d0*/  STS.128 [R213+0x12000], RZ ;  /* 0x012000ffd5007388 */ /* 0x0005e80000000c00 */
[----:B------:R2:W-:Y:S04]  /*29e0*/  STS.128 [R213+0x14000], RZ ;  /* 0x014000ffd5007388 */ /* 0x0005e80000000c00 */
[----:B------:R2:W-:Y:S02]  /*29f0*/  STS.128 [R213+0x16000], RZ ;  /* 0x016000ffd5007388 */ /* 0x0005e40000000c00 */
.L_x_1821:
[----:B------:R-:W-:Y:S05]  /*2a00*/  BSYNC.RECONVERGENT B0 ;  /* 0x0000000000007941 */ /* 0x000fea0003800200 */
.L_x_1818:
[----:B------:R-:W-:Y:S01]  /*2a10*/  ISETP.GE.AND P3, PT, R4, R217, PT ;  /* 0x000000d90400720c */ /* 0x000fe20003f66270 */
[----:B------:R-:W-:-:S12]  /*2a20*/  BSSY.RECONVERGENT B0, `(.L_x_1822) ;  /* 0x0000023000007945 */ /* 0x000fd80003800200 */
[----:B------:R1:W-:Y:S04]  /*2a30*/  @P3 STS.128 [R213+0x13000], RZ ;  /* 0x013000ffd5003388 */ /* 0x0003e80000000c00 */
[----:B------:R1:W-:Y:S04]  /*2a40*/  @P3 STS.128 [R213+0x15000], RZ ;  /* 0x015000ffd5003388 */ /* 0x0003e80000000c00 */
[----:B------:R1:W-:Y:S01]  /*2a50*/  @P3 STS.128 [R213+0x17000], RZ ;  /* 0x017000ffd5003388 */ /* 0x0003e20000000c00 */
[----:B------:R-:W-:Y:S05]  /*2a60*/  @P3 BRA `(.L_x_1823) ;  /* 0x0000000000783947 */ /* 0x000fea0003800000 */
[----:B------:R-:W2:Y:S01]  /*2a70*/  LDCU UR12, c[0x0][0x440] ;  /* 0x00008800ff0c77ac */ /* 0x000ea20008000800 */
[----:B------:R-:W-:Y:S01]  /*2a80*/  MOV R13, R11 ;  /* 0x0000000b000d7202 */ /* 0x000fe20000000f00 */
[----:B------:R-:W-:Y:S01]  /*2a90*/  IMAD R4, R5, UR18, RZ ;  /* 0x0000001205047c24 */ /* 0x000fe2000f8e02ff */
[----:B------:R-:W3:Y:S01]  /*2aa0*/  LDCU.64 UR4, c[0x0][0x388] ;  /* 0x00007100ff0477ac */ /* 0x000ee20008000a00 */
[----:B------:R-:W-:Y:S02]  /*2ab0*/  IMAD.MOV.U32 R12, RZ, RZ, R14 ;  /* 0x000000ffff0c7224 */ /* 0x000fe400078e000e */
        /* <DEDUP_REMOVED lines=24> */
.L_x_1824:
[----:B------:R3:W-:Y:S02]  /*2c40*/  STS.128 [R213+0x17000], RZ ;  /* 0x017000ffd5007388 */ /* 0x0007e40000000c00 */
.L_x_1823:
[----:B------:R-:W-:Y:S05]  /*2c50*/  BSYNC.RECONVERGENT B0 ;  /* 0x0000000000007941 */ /* 0x000fea0003800200 */
.L_x_1822:
        /* <DEDUP_REMOVED lines=40> */
.L_x_1827:
[----:B------:R2:W-:Y:S01]  /*2ee0*/  STS.128 [R213+0x1c000], RZ ;  /* 0x01c000ffd5007388 */ /* 0x0005e20000000c00 */
[----:B------:R-:W-:Y:S05]  /*2ef0*/  BRA `(.L_x_1828) ;  /* 0x00000000000c7947 */ /* 0x000fea0003800000 */
.L_x_1826:
[----:B------:R2:W-:Y:S04]  /*2f00*/  STS.128 [R213+0x18000], RZ ;  /* 0x018000ffd5007388 */ /* 0x0005e80000000c00 */
[----:B------:R2:W-:Y:S04]  /*2f10*/  STS.128 [R213+0x1a000], RZ ;  /* 0x01a000ffd5007388 */ /* 0x0005e80000000c00 */
[----:B------:R2:W-:Y:S02]  /*2f20*/  STS.128 [R213+0x1c000], RZ ;  /* 0x01c000ffd5007388 */ /* 0x0005e40000000c00 */
.L_x_1828:
[----:B------:R-:W-:Y:S05]  /*2f30*/  BSYNC.RECONVERGENT B0 ;  /* 0x0000000000007941 */ /* 0x000fea0003800200 */
.L_x_1825:
[----:B------:R1:W-:Y:S01]  /*2f40*/  @P3 STS.128 [R213+0x19000], RZ ;  /* 0x019000ffd5003388 */ /* 0x0003e20000000c00 */
[----:B------:R-:W-:Y:S03]  /*2f50*/  BSSY.RECONVERGENT B0, `(.L_x_1829) ;  /* 0x0000020000007945 */ /* 0x000fe60003800200 */
[----:B------:R1:W-:Y:S04]  /*2f60*/  @P3 STS.128 [R213+0x1b000], RZ ;  /* 0x01b000ffd5003388 */ /* 0x0003e80000000c00 */
[----:B------:R1:W-:Y:S01]  /*2f70*/  @P3 STS.128 [R213+0x1d000], RZ ;  /* 0x01d000ffd5003388 */ /* 0x0003e20000000c00 */
[----:B------:R-:W-:Y:S05]  /*2f80*/  @P3 BRA `(.L_x_1830) ;  /* 0x0000000000703947 */ /* 0x000fea0003800000 */
[----:B------:R-:W3:Y:S01]  /*2f90*/  LDCU UR12, c[0x0][0x440] ;  /* 0x00008800ff0c77ac */ /* 0x000ee20008000800 */
[----:B-12---:R-:W-:Y:S01]  /*2fa0*/  MOV R9, R3 ;  /* 0x0000000300097202 */ /* 0x006fe20000000f00 */
[----:B------:R-:W-:Y:S01]  /*2fb0*/  IMAD R4, R5, UR16, RZ ;  /* 0x0000001005047c24 */ /* 0x000fe2000f8e02ff */
[----:B------:R-:W1:Y:S01]  /*2fc0*/  LDCU.64 UR4, c[0x0][0x390] ;  /* 0x00007200ff0477ac */ /* 0x000e620008000a00 */
[----:B------:R-:W-:Y:S02]  /*2fd0*/  IMAD.MOV.U32 R8, RZ, RZ, R10 ;  /* 0x000000ffff087224 */ /* 0x000fe400078e000a */
[C---:B------:R-:W-:Y:S02]  /*2fe0*/  IMAD R4, R7.reuse, UR17, R4 ;  /* 0x0000001107047c24 */ /* 0x040fe4000f8e0204 */
[----:B------:R-:W-:-:S04]  /*2ff0*/  IMAD.WIDE.U32 R8, R7, UR16, R8 ;  /* 0x0000001007087c25 */ /* 0x000fc8000f8e0008 */
[----:B------:R-:W-:Y:S01]  /*3000*/  IMAD.IADD R4, R9, 0x1, R4 ;  /* 0x0000000109047824 */ /* 0x000fe200078e0204 */
[----:B---3--:R-:W-:Y:S02]  /*3010*/  ISETP.GE.AND P2, PT, R204, UR12, PT ;  /* 0x0000000ccc007c0c */ /* 0x008fe4000bf46270 */
[----:B------:R-:W-:Y:S02]  /*3020*/  ISETP.GE.AND P1, PT, R210, UR12, PT ;  /* 0x0000000cd2007c0c */ /* 0x000fe4000bf26270 */
[C---:B-1----:R-:W-:Y:S02]  /*3030*/  LEA R10, P3, R8.reuse, UR4, 0x1 ;  /* 0x00000004080a7c11 */ /* 0x042fe4000f8608ff */
        /* <DEDUP_REMOVED lines=17> */
.L_x_1830:
[----:B------:R-:W-:Y:S05]  /*3150*/  BSYNC.RECONVERGENT B0 ;  /* 0x0000000000007941 */ /* 0x000fea0003800200 */
.L_x_1829:
[----:B------:R-:W2:Y:S01]  /*3160*/  LDCU.64 UR4, c[0x0][0x538] ;  /* 0x0000a700ff0477ac */ /* 0x000ea20008000a00 */
[----:B------:R-:W3:Y:S01]  /*3170*/  LDC.64 R12, c[0x0][0x528] ;  /* 0x00014a00ff0c7b82 */ /* 0x000ee20000000a00 */
[----:B------:R-:W4:Y:S01]  /*3180*/  S2R R215, SR_TID.X ;  /* 0x0000000000d77919 */ /* 0x000f220000002100 */
[----:B-1----:R-:W-:Y:S01]  /*3190*/  IMAD.SHL.U32 R10, R6, 0x2, RZ ;  /* 0x00000002060a7824 */ /* 0x002fe200078e00ff */
[----:B------:R-:W1:Y:S01]  /*31a0*/  LDCU UR14, c[0x0][0x3b0] ;  /* 0x00007600ff0e77ac */ /* 0x000e620008000800 */
[----:B------:R-:W0:Y:S01]  /*31b0*/  LDGDEPBAR ;  /* 0x00000000000079af */ /* 0x000e220000000000 */
[----:B------:R-:W1:Y:S03]  /*31c0*/  LDCU UR15, c[0x0][0x590] ;  /* 0x0000b200ff0f77ac */ /* 0x000e660008000800 */
[----:B------:R-:W1:Y:S01]  /*31d0*/  LDC R214, c[0x0][0x44c] ;  /* 0x00011300ffd67b82 */ /* 0x000e620000000800 */
[----:B------:R-:W-:Y:S01]  /*31e0*/  SHF.R.U32.HI R7, RZ, 0x2, R6 ;  /* 0x00000002ff077819 */ /* 0x000fe20000011606 */
[----:B------:R-:W-:Y:S01]  /*31f0*/  IMAD.IADD R224, R201, 0x1, R230 ;  /* 0x00000001c9e07824 */ /* 0x000fe200078e02e6 */
[----:B------:R-:W1:Y:S01]  /*3200*/  LDCU UR13, c[0x0][0x45c] ;  /* 0x00008b80ff0d77ac */ /* 0x000e620008000800 */
[----:B------:R-:W1:Y:S01]  /*3210*/  LDCU.U8 UR12, c[0x0][0x4f8] ;  /* 0x00009f00ff0c77ac */ /* 0x000e620008000000 */
[----:B--2---:R-:W-:-:S04]  /*3220*/  ISETP.NE.U32.AND P0, PT, RZ, UR4, PT ;  /* 0x00000004ff007c0c */ /* 0x004fc8000bf05070 */
[----:B------:R-:W-:Y:S01]  /*3230*/  ISETP.NE.AND.EX P0, PT, RZ, UR5, PT, P0 ;  /* 0x00000005ff007c0c */ /* 0x000fe2000bf05300 */
[----:B---3--:R-:W2:-:S12]  /*3240*/  LDG.E.64 R220, desc[UR24][R12.64+0x8] ;  /* 0x000008180cdc7981 */ /* 0x008e98000c1e1b00 */
[----:B------:R-:W-:Y:S01]  /*3250*/  VOTEU.ANY UP0, P0 ;  /* 0x0000000000ff7886 */ /* 0x000fe20000000100 */
[----:B------:R-:W-:-:S13]  /*3260*/  PLOP3.LUT P0, PT, PT, PT, UP0, 0x80, 0x8 ;  /* 0x000000000008781c */ /* 0x000fda0003f0f008 */
[----:B------:R-:W3:Y:S01]  /*3270*/  @P0 LDC.64 R4, c[0x0][0x540] ;  /* 0x00015000ff040b82 */ /* 0x000ee20000000a00 */
[----:B------:R-:W-:Y:S02]  /*3280*/  @P0 IMAD.MOV.U32 R8, RZ, RZ, R202 ;  /* 0x000000ffff080224 */ /* 0x000fe400078e00ca */
[----:B------:R-:W-:-:S05]  /*3290*/  @P0 IMAD.MOV.U32 R9, RZ, RZ, RZ ;  /* 0x000000ffff090224 */ /* 0x000fca00078e00ff */
[----:B------:R-:W4:Y:S01]  /*32a0*/  @P0 LDC R3, c[0x0][0x458] ;  /* 0x00011600ff030b82 */ /* 0x000f220000000800 */
[----:B---3--:R-:W-:-:S04]  /*32b0*/  @P0 IMAD.WIDE.U32 R8, R199, R4, R8 ;  /* 0x00000004c7080225 */ /* 0x008fc800078e0008 */
[----:B------:R-:W-:Y:S01]  /*32c0*/  @P0 IMAD R5, R199, R5, R9 ;  /* 0x00000005c7050224 */ /* 0x000fe200078e0209 */
[----:B------:R-:W-:Y:S02]  /*32d0*/  @P0 LEA R4, P1, R8, UR4, 0x2 ;  /* 0x0000000408040c11 */ /* 0x000fe4000f8210ff */
[----:B------:R-:W-:Y:S01]  /*32e0*/  LOP3.LUT R10, R10, 0x6, RZ, 0xc0, !PT ;  /* 0x000000060a0a7812 */ /* 0x000fe200078ec0ff */
[----:B----4-:R-:W3:Y:S01]  /*32f0*/  @P0 MUFU.RCP R3, R3 ;  /* 0x0000000300030308 */ /* 0x010ee20000001000 */
[----:B------:R-:W-:Y:S01]  /*3300*/  @P0 LEA.HI.X R5, R8, UR5, R5, 0x2, P1 ;  /* 0x0000000508050c11 */ /* 0x000fe200088f1405 */
[----:B------:R-:W-:Y:S01]  /*3310*/  IMAD R224, R223, 0x40, R224 ;  /* 0x00000040dfe07824 */ /* 0x000fe200078e02e0 */
[----:B------:R-:W4:Y:S01]  /*3320*/  LDG.E.64 R8, desc[UR24][R12.64] ;  /* 0x000000180c087981 */ /* 0x000f22000c1e1b00 */
[----:B------:R-:W-:Y:S01]  /*3330*/  LOP3.LUT R7, R10, 0xe0, R7, 0xf8, !PT ;  /* 0x000000e00a077812 */ /* 0x000fe200078ef807 */
[--C-:B------:R-:W-:Y:S01]  /*3340*/  IMAD.IADD R190, R200, 0x1, R188.reuse ;  /* 0x00000001c8be7824 */ /* 0x100fe200078e02bc */
[----:B------:R-:W-:Y:S01]  /*3350*/  LOP3.LUT R6, R203, 0x3, RZ, 0xc0, !PT ;  /* 0x00000003cb067812 */ /* 0x000fe200078ec0ff */
[----:B------:R1:W3:Y:S01]  /*3360*/  @P0 LDG.E R4, desc[UR24][R4.64] ;  /* 0x0000001804040981 */ /* 0x0002e2000c1e1900 */
[----:B------:R-:W-:Y:S01]  /*3370*/  IADD3 R7, PT, PT, R0, UR27, R7 ;  /* 0x0000001b00077c10 */ /* 0x000fe2000fffe007 */
[----:B------:R-:W-:Y:S01]  /*3380*/  IMAD.IADD R188, R197, 0x1, R188 ;  /* 0x00000001c5bc7824 */ /* 0x000fe200078e02bc */
[----:B------:R-:W-:Y:S01]  /*3390*/  CS2R R142, SRZ ;  /* 0x00000000008e7805 */ /* 0x000fe2000001ff00 */
[----:B------:R-:W-:Y:S01]  /*33a0*/  IMAD R223, R223, 0x4, R6 ;  /* 0x00000004dfdf7824 */ /* 0x000fe200078e0206 */
[----:B------:R-:W-:Y:S01]  /*33b0*/  IADD3 R224, PT, PT, R224, -0x59, -R7 ;  /* 0xffffffa7e0e07810 */ /* 0x000fe20007ffe807 */
        /* <DEDUP_REMOVED lines=19> */
[----:B-1----:R-:W-:Y:S01]  /*34f0*/  IMAD R5, R199, UR28, R202 ;  /* 0x0000001cc7057c24 */ /* 0x002fe2000f8e02ca */
[----:B------:R-:W-:Y:S02]  /*3500*/  CS2R R116, SRZ ;  /* 0x0000000000747805 */ /* 0x000fe4000001ff00 */
[----:B------:R-:W-:Y:S02]  /*3510*/  CS2R R110, SRZ ;  /* 0x00000000006e7805 */ /* 0x000fe4000001ff00 */
[----:B------:R-:W-:Y:S01]  /*3520*/  CS2R R108, SRZ ;  /* 0x00000000006c7805 */ /* 0x000fe2000001ff00 */
[----:B------:R-:W-:Y:S01]  /*3530*/  IMAD.SHL.U32 R5, R5, 0x20, RZ ;  /* 0x0000002005057824 */ /* 0x000fe200078e00ff */
        /* <DEDUP_REMOVED lines=31> */
[----:B------:R-:W-:Y:S01]  /*3730*/  UMOV UR18, URZ ;  /* 0x000000ff00127c82 */ /* 0x000fe20008000000 */
[----:B------:R-:W1:Y:S01]  /*3740*/  LDCU UR4, c[0x0][0x440] ;  /* 0x00008800ff0477ac */ /* 0x000e620008000800 */
[----:B------:R-:W1:Y:S01]  /*3750*/  LDCU UR5, c[0x0][0x3e0] ;  /* 0x00007c00ff0577ac */ /* 0x000e620008000800 */
[----:B------:R-:W-:-:S02]  /*3760*/  USHF.L.U32 UR14, UR14, 0x6, URZ ;  /* 0x000000060e0e7899 */ /* 0x000fc400080006ff */
[----:B------:R-:W-:Y:S01]  /*3770*/  USHF.L.U32 UR15, UR15, 0x6, URZ ;  /* 0x000000060f0f7899 */ /* 0x000fe200080006ff */
[----:B--2---:R-:W-:Y:S02]  /*3780*/  IADD3 R234, P2, P1, R5, R220, R234 ;  /* 0x000000dc05ea7210 */ /* 0x004fe4000795e0ea */
[----:B------:R-:W-:-:S03]  /*3790*/  SHF.R.S32.HI R220, RZ, 0x1f, R5 ;  /* 0x0000001fffdc7819 */ /* 0x000fc60000011405 */
[----:B------:R-:W-:Y:S01]  /*37a0*/  IMAD.WIDE.U32 R234, R234, -0x2daee0ad, RZ ;  /* 0xd2511f53eaea7825 */ /* 0x000fe200078e00ff */
[----:B------:R-:W-:Y:S02]  /*37b0*/  IADD3.X R220, PT, PT, R220, R221, RZ, P2, P1 ;  /* 0x000000dddcdc7210 */ /* 0x000fe400017e24ff */
[----:B------:R-:W-:Y:S01]  /*37c0*/  SHF.R.U32.HI R221, RZ, 0x7, R215 ;  /* 0x00000007ffdd7819 */ /* 0x000fe200000116d7 */
[----:B---3--:R-:W-:Y:S01]  /*37d0*/  @P0 FMUL.FTZ R3, R4, R3 ;  /* 0x0000000304030220 */ /* 0x008fe20000410000 */
[----:B----4-:R-:W-:Y:S02]  /*37e0*/  R2UR UR20, R8 ;  /* 0x00000000081472ca */ /* 0x010fe400000e0000 */
[----:B------:R-:W-:Y:S02]  /*37f0*/  R2UR UR21, R9 ;  /* 0x00000000091572ca */ /* 0x000fe400000e0000 */
[----:B------:R-:W-:Y:S01]  /*3800*/  @P0 R2UR UR16, R3 ;  /* 0x00000000031002ca */ /* 0x000fe200000e0000 */
[----:B------:R-:W-:-:S12]  /*3810*/  IMAD.IADD R3, R192, 0x1, R189 ;  /* 0x00000001c0037824 */ /* 0x000fd800078e02bd */
[----:B-1----:R-:W-:-:S05]  /*3820*/  @UP0 UMOV UR18, UR16 ;  /* 0x0000001000120c82 */ /* 0x002fca0008000000 */
.L_x_1833:
[----:B------:R-:W0:Y:S01]  /*3830*/  LDGDEPBAR ;  /* 0x00000000000079af */ /* 0x000e220000000000 */
[----:B------:R-:W-:Y:S01]  /*3840*/  IMAD.IADD R149, R190, 0x1, R189 ;  /* 0x00000001be957824 */ /* 0x000fe200078e02bd */
[----:B------:R-:W-:Y:S01]  /*3850*/  LEA R168, P0, R201, R218, 0x2 ;  /* 0x000000dac9a87211 */ /* 0x000fe200078010ff */
[----:B------:R-:W-:Y:S01]  /*3860*/  IMAD.IADD R150, R195, 0x1, R190 ;  /* 0x00000001c3967824 */ /* 0x000fe200078e02be */
[----:B-----5:R-:W-:Y:S01]  /*3870*/  FSETP.NEU.FTZ.AND P5, PT, R226, -INF , PT ;  /* 0xff800000e200780b */ /* 0x020fe20003fbd000 */
[----:B------:R-:W-:Y:S01]  /*3880*/  UIADD3 UR16, UPT, UPT, UR27, 0x40, URZ ;  /* 0x000000401b107890 */ /* 0x000fe2000fffe0ff */
[----:B------:R-:W-:Y:S01]  /*3890*/  LEA.HI.X R169, R201, R219, RZ, 0x2, P0 ;  /* 0x000000dbc9a97211 */ /* 0x000fe200000f14ff */
[----:B------:R-:W-:Y:S01]  /*38a0*/  IMAD.IADD R148, R189, 0x1, R150 ;  /* 0x00000001bd947824 */ /* 0x000fe200078e0296 */
[----:B------:R-:W-:Y:S01]  /*38b0*/  UIADD3 UR17, UPT, UPT, UR20, -0x61c88647, URZ ;  /* 0x9e3779b914117890 */ /* 0x000fe2000fffe0ff */
[----:B------:R-:W-:Y:S02]  /*38c0*/  IMAD.U32 R152, RZ, RZ, UR23 ;  /* 0x00000017ff987e24 */ /* 0x000fe4000f8e00ff */
[----:B------:R-:W-:Y:S01]  /*38d0*/  ISETP.LE.AND P2, PT, R230, UR16, PT ;  /* 0x00000010e6007c0c */ /* 0x000fe2000bf43270 */
[----:B------:R-:W-:Y:S01]  /*38e0*/  VIADD R223, R223, 0xfffffffc ;  /* 0xfffffffcdfdf7836 */ /* 0x000fe20000000000 */
[----:B------:R-:W-:Y:S01]  /*38f0*/  UIADD3 UR16, UPT, UPT, UR21, -0x4498517b, URZ ;  /* 0xbb67ae8515107890 */ /* 0x000fe2000fffe0ff */
[----:B------:R-:W-:Y:S02]  /*3900*/  IMAD R155, R152, 0x2, R221 ;  /* 0x00000002989b7824 */ /* 0x000fe400078e02dd */
[----:B------:R-:W-:Y:S03]  /*3910*/  IMAD.WIDE.U32 R156, R223, -0x326172a9, RZ ;  /* 0xcd9e8d57df9c7825 */ /* 0x000fe600078e00ff */
[----:B------:R-:W-:Y:S01]  /*3920*/  LOP3.LUT R152, R155, UR21, R235, 0x96, !PT ;  /* 0x000000159b987c12 */ /* 0x000fe2000f8e96eb */
[----:B------:R-:W-:Y:S04]  /*3930*/  DEPBAR.LE SB0, 0x0 ;  /* 0x000080000000791a */ /* 0x000fe80000000000 */
[----:B------:R-:W-:Y:S01]  /*3940*/  BAR.SYNC.DEFER_BLOCKING 0x0 ;  /* 0x0000000000007b1d */ /* 0x000fe20000010000 */
[----:B------:R-:W-:Y:S01]  /*3950*/  @P2 IMAD.SHL.U32 R151, R215, 0x2, RZ ;  /* 0x00000002d7972824 */ /* 0x000fe200078e00ff */
[----:B------:R-:W-:Y:S04]  /*3960*/  @P2 SHF.R.U32.HI R153, RZ, 0x2, R215 ;  /* 0x00000002ff992819 */ /* 0x000fe800000116d7 */
[----:B------:R-:W-:Y:S04]  /*3970*/  @P2 LOP3.LUT R154, R151, 0x6, RZ, 0xc0, !PT ;  /* 0x00000006979a2812 */ /* 0x000fe800078ec0ff */
[----:B------:R-:W-:Y:S01]  /*3980*/  @P2 LOP3.LUT R151, R154, 0xe0, R153, 0xf8, !PT ;  /* 0x000000e09a972812 */ /* 0x000fe200078ef899 */
[----:B------:R-:W-:Y:S01]  /*3990*/  IMAD.WIDE.U32 R154, R152, -0x326172a9, RZ ;  /* 0xcd9e8d57989a7825 */ /* 0x000fe200078e00ff */
[----:B------:R-:W-:Y:S03]  /*39a0*/  LOP3.LUT R153, R220, UR20, R157, 0x96, !PT ;  /* 0x00000014dc997c12 */ /* 0x000fe6000f8e969d */
[----:B------:R-:W-:Y:S02]  /*39b0*/  IMAD.U32 R152, RZ, RZ, UR23 ;  /* 0x00000017ff987e24 */ /* 0x000fe4000f8e00ff */
[----:B------:R-:W-:Y:S01]  /*39c0*/  IMAD.WIDE.U32 R158, R153, -0x2daee0ad, RZ ;  /* 0xd2511f53999e7825 */ /* 0x000fe200078e00ff */
[----:B------:R-:W-:Y:S01]  /*39d0*/  LOP3.LUT R153, R156, UR17, R155, 0x96, !PT ;  /* 0x000000119c997c12 */ /* 0x000fe2000f8e969b */
[----:B------:R-:W-:Y:S02]  /*39e0*/  UIADD3 UR17, UPT, UPT, UR20, 0x3c6ef372, URZ ;  /* 0x3c6ef37214117890 */ /* 0x000fe4000fffe0ff */
[----:B------:R-:W-:Y:S01]  /*39f0*/  @P2 IMAD R151, R152, 0x40, R151 ;  /* 0x0000004098972824 */ /* 0x000fe200078e0297 */
[----:B------:R-:W-:Y:S01]  /*3a00*/  LOP3.LUT R152, R234, UR16, R159, 0x96, !PT ;  /* 0x00000010ea987c12 */ /* 0x000fe2000f8e969f */
[----:B------:R-:W-:Y:S01]  /*3a10*/  IMAD.WIDE.U32 R162, R153, -0x2daee0ad, RZ ;  /* 0xd2511f5399a27825 */ /* 0x000fe200078e00ff */
[----:B------:R-:W-:Y:S01]  /*3a20*/  LDSM.16.M88.4 R68, [R190] ;  /* 0x00000000be44783b */ /* 0x000fe20000000200 */
[----:B------:R-:W-:Y:S02]  /*3a30*/  UIADD3 UR16, UPT, UPT, UR21, 0x76cf5d0a, URZ ;  /* 0x76cf5d0a15107890 */ /* 0x000fe4000fffe0ff */
[C---:B------:R-:W-:Y:S02]  /*3a40*/  @P2 VIADD R153, R151.reuse, 0x1 ;  /* 0x0000000197992836 */ /* 0x040fe40000000000 */
[----:B------:R-:W-:Y:S01]  /*3a50*/  @P2 VIADD R155, R151, 0x9 ;  /* 0x00000009979b2836 */ /* 0x000fe20000000000 */
[----:B------:R-:W1:Y:S01]  /*3a60*/  LDSM.16.M88.4 R72, [R196] ;  /* 0x00000000c448783b */ /* 0x000e620000000200 */
[----:B------:R-:W-:Y:S01]  /*3a70*/  LOP3.LUT R158, R158, UR16, R163, 0x96, !PT ;  /* 0x000000109e9e7c12 */ /* 0x000fe2000f8e96a3 */
[----:B------:R-:W-:Y:S01]  /*3a80*/  IMAD.WIDE.U32 R156, R152, -0x326172a9, RZ ;  /* 0xcd9e8d57989c7825 */ /* 0x000fe200078e00ff */
[-C--:B------:R-:W-:Y:S01]  /*3a90*/  @P2 ISETP.GE.AND P1, PT, R153, R230.reuse, PT ;  /* 0x000000e69900220c */ /* 0x080fe20003f26270 */
[----:B------:R-:W-:Y:S01]  /*3aa0*/  UIADD3 UR16, UPT, UPT, UR21, 0x32370b8f, URZ ;  /* 0x32370b8f15107890 */ /* 0x000fe2000fffe0ff */
[-C--:B------:R-:W-:Y:S01]  /*3ab0*/  @P2 ISETP.GE.AND P3, PT, R155, R230.reuse, PT ;  /* 0x000000e69b00220c */ /* 0x080fe20003f66270 */
[----:B------:R-:W2:Y:S01]  /*3ac0*/  LDSM.16.M88.4 R76, [R196+0x800] ;  /* 0x00080000c44c783b */ /* 0x000ea20000000200 */
[C---:B------:R-:W-:Y:S01]  /*3ad0*/  @P2 VIADD R153, R151.reuse, 0x8 ;  /* 0x0000000897992836 */ /* 0x040fe20000000000 */
[----:B------:R-:W-:Y:S01]  /*3ae0*/  LOP3.LUT R160, R154, UR17, R157, 0x96, !PT ;  /* 0x000000119aa07c12 */ /* 0x000fe2000f8e969d */
[----:B------:R-:W-:Y:S01]  /*3af0*/  @P2 VIADD R157, R151, 0x10 ;  /* 0x00000010979d2836 */ /* 0x000fe20000000000 */
[----:B------:R-:W-:Y:S01]  /*3b00*/  UIADD3 UR17, UPT, UPT, UR20, -0x255992d5, URZ ;  /* 0xdaa66d2b14117890 */ /* 0x000fe2000fffe0ff */
[----:B------:R-:W-:Y:S01]  /*3b10*/  IMAD.WIDE.U32 R170, R158, -0x326172a9, RZ ;  /* 0xcd9e8d579eaa7825 */ /* 0x000fe200078e00ff */
[----:B------:R-:W-:Y:S01]  /*3b20*/  LDSM.16.M88.4 R80, [R149] ;  /* 0x000000009550783b */ /* 0x000fe20000000200 */
[-C--:B------:R-:W-:Y:S02]  /*3b30*/  @P2 ISETP.GE.AND P4, PT, R153, R230.reuse, PT ;  /* 0x000000e69900220c */ /* 0x080fe40003f86270 */
[----:B------:R-:W-:Y:S01]  /*3b40*/  @P2 VIADD R153, R151, 0x11 ;  /* 0x0000001197992836 */ /* 0x000fe20000000000 */
[-C--:B------:R-:W-:Y:S01]  /*3b50*/  @P2 ISETP.GE.AND P6, PT, R157, R230.reuse, PT ;  /* 0x000000e69d00220c */ /* 0x080fe20003fc6270 */
[----:B------:R-:W-:Y:S01]  /*3b60*/  IMAD.WIDE.U32 R160, R160, -0x2daee0ad, RZ ;  /* 0xd2511f53a0a07825 */ /* 0x000fe200078e00ff */
[----:B------:R-:W3:Y:S02]  /*3b70*/  LDSM.16.M88.4 R84, [R186] ;  /* 0x00000000ba54783b */ /* 0x000ee40000000200 */
[-C--:B------:R-:W-:Y:S01]  /*3b80*/  @P2 ISETP.GE.AND P0, PT, R153, R230.reuse, PT ;  /* 0x000000e69900220c */ /* 0x080fe20003f06270 */
[----:B------:R-:W-:Y:S01]  /*3b90*/  VIADD R157, R224, 0x11 ;  /* 0x00000011e09d7836 */ /* 0x000fe20000000000 */
[----:B------:R-:W-:Y:S01]  /*3ba0*/  LOP3.LUT R159, R162, UR16, R161, 0x96, !PT ;  /* 0x00000010a29f7c12 */ /* 0x000fe2000f8e96a1 */
[----:B------:R-:W-:Y:S01]  /*3bb0*/  FMUL.FTZ R162, R226, 1.4426950216293334961 ;  /* 0x3fb8aa3be2a27820 */ /* 0x000fe20000410000 */
[----:B------:R-:W4:Y:S01]  /*3bc0*/  LDSM.16.M88.4 R88, [R186+0x800] ;  /* 0x00080000ba58783b */ /* 0x000f220000000200 */
[----:B------:R-:W-:Y:S01]  /*3bd0*/  FMUL.FTZ R161, R225, 1.4426950216293334961 ;  /* 0x3fb8aa3be1a17820 */ /* 0x000fe20000410000 */
[----:B------:R-:W-:Y:S01]  /*3be0*/  IABS R157, R157 ;  /* 0x0000009d009d7213 */ /* 0x000fe20000000000 */
[----:B------:R-:W-:Y:S01]  /*3bf0*/  IMAD.WIDE.U32 R158, R159, -0x326172a9, RZ ;  /* 0xcd9e8d579f9e7825 */ /* 0x000fe200078e00ff */
[----:B------:R-:W-:Y:S01]  /*3c00*/  FSEL R162, R162, RZ, P5 ;  /* 0x000000ffa2a27208 */ /* 0x000fe20002800000 */
[----:B------:R-:W-:Y:S01]  /*3c10*/  UIADD3 UR16, UPT, UPT, UR20, 0x78dde6e4, URZ ;  /* 0x78dde6e414107890 */ /* 0x000fe2000fffe0ff */
[----:B------:R-:W-:Y:S01]  /*3c20*/  LDSM.16.M88.4 R92, [R150] ;  /* 0x00000000965c783b */ /* 0x000fe20000000200 */
[----:B------:R-:W-:Y:S01]  /*3c30*/  I2FP.F32.S32 R157, R157 ;  /* 0x0000009d009d7245 */ /* 0x000fe20000201400 */
[C---:B------:R-:W-:Y:S01]  /*3c40*/  VIADD R152, R224.reuse, 0x21 ;  /* 0x00000021e0987836 */ /* 0x040fe20000000000 */
[----:B------:R-:W-:Y:S01]  /*3c50*/  FSETP.NEU.FTZ.AND P5, PT, R225, -INF , PT ;  /* 0xff800000e100780b */ /* 0x000fe20003fbd000 */
[----:B------:R-:W-:Y:S01]  /*3c60*/  VIADD R155, R224, 0x19 ;  /* 0x00000019e09b7836 */ /* 0x000fe20000000000 */
[----:B------:R-:W-:Y:S01]  /*3c70*/  LOP3.LUT R170, R170, UR16, R159, 0x96, !PT ;  /* 0x00000010aaaa7c12 */ /* 0x000fe2000f8e969f */
[----:B------:R-:W4:Y:S01]  /*3c80*/  LDSM.16.M88.4 R96, [R194] ;  /* 0x00000000c260783b */ /* 0x000f220000000200 */
[----:B------:R-:W-:Y:S01]  /*3c90*/  FSEL R161, R161, RZ, P5 ;  /* 0x000000ffa1a17208 */ /* 0x000fe20002800000 */
[----:B------:R-:W-:Y:S01]  /*3ca0*/  UIADD3 UR16, UPT, UPT, UR21, -0x56f99767, URZ ;  /* 0xa906689915107890 */ /* 0x000fe2000fffe0ff */
[----:B------:R-:W-:Y:S01]  /*3cb0*/  @P2 ISETP.GE.AND P5, PT, R151, R230, PT ;  /* 0x000000e69700220c */ /* 0x000fe20003fa6270 */
[C---:B-1----:R-:W-:Y:S03]  /*3cc0*/  HMMA.16816.F32 R4, R68.reuse, R72, RZ ;  /* 0x000000484404723c */ /* 0x042fe600000018ff */
[----:B------:R-:W-:Y:S01]  /*3cd0*/  IABS R155, R155 ;  /* 0x0000009b009b7213 */ /* 0x000fe20000000000 */
[----:B------:R-:W-:Y:S01]  /*3ce0*/  VIADD R154, R224, 0x20 ;  /* 0x00000020e09a7836 */ /* 0x000fe20000000000 */
[----:B------:R-:W-:Y:S02]  /*3cf0*/  IABS R152, R152 ;  /* 0x0000009800987213 */ /* 0x000fe40000000000 */
[----:B------:R-:W-:Y:S01]  /*3d00*/  I2FP.F32.S32 R155, R155 ;  /* 0x0000009b009b7245 */ /* 0x000fe20000201400 */
[C---:B------:R-:W-:Y:S01]  /*3d10*/  HMMA.16816.F32 R8, R68.reuse, R74, RZ ;  /* 0x0000004a4408723c */ /* 0x040fe200000018ff */
[----:B------:R-:W-:Y:S01]  /*3d20*/  LDSM.16.M88.4 R72, [R148] ;  /* 0x000000009448783b */ /* 0x000fe20000000200 */
[----:B------:R-:W-:Y:S02]  /*3d30*/  I2FP.F32.S32 R153, R152 ;  /* 0x0000009800997245 */ /* 0x000fe40000201400 */
[----:B------:R-:W-:Y:S02]  /*3d40*/  IABS R154, R154 ;  /* 0x0000009a009a7213 */ /* 0x000fe40000000000 */
[----:B------:R-:W-:Y:S01]  /*3d50*/  LOP3.LUT R152, R156, UR17, R171, 0x96, !PT ;  /* 0x000000119c987c12 */ /* 0x000fe2000f8e96ab */
[----:B------:R-:W-:Y:S01]  /*3d60*/  IMAD.WIDE.U32 R170, R170, -0x2daee0ad, RZ ;  /* 0xd2511f53aaaa7825 */ /* 0x000fe200078e00ff */
[C---:B--2---:R-:W-:Y:S01]  /*3d70*/  HMMA.16816.F32 R12, R68.reuse, R76, RZ ;  /* 0x0000004c440c723c */ /* 0x044fe200000018ff */
[----:B------:R-:W-:Y:S01]  /*3d80*/  UIADD3 UR17, UPT, UPT, UR21, -0x126145ec, URZ ;  /* 0xed9eba1415117890 */ /* 0x000fe2000fffe0ff */
[----:B------:R-:W-:Y:S01]  /*3d90*/  I2FP.F32.S32 R154, R154 ;  /* 0x0000009a009a7245 */ /* 0x000fe20000201400 */
[----:B------:R-:W-:Y:S04]  /*3da0*/  IMAD.WIDE.U32 R172, R152, -0x2daee0ad, RZ ;  /* 0xd2511f5398ac7825 */ /* 0x000fe800078e00ff */
[----:B------:R-:W-:Y:S01]  /*3db0*/  VIADD R156, R224, 0x18 ;  /* 0x00000018e09c7836 */ /* 0x000fe20000000000 */
[----:B------:R-:W-:Y:S01]  /*3dc0*/  HMMA.16816.F32 R16, R68, R78, RZ ;  /* 0x0000004e4410723c */ /* 0x000fe200000018ff */
[----:B------:R-:W1:Y:S01]  /*3dd0*/  LDSM.16.M88.4 R68, [R194+0x800] ;  /* 0x00080000c244783b */ /* 0x000e620000000200 */
[----:B------:R-:W-:Y:S01]  /*3de0*/  LOP3.LUT R152, R160, UR17, R173, 0x96, !PT ;  /* 0x00000011a0987c12 */ /* 0x000fe2000f8e96ad */
[----:B------:R-:W-:Y:S01]  /*3df0*/  UIADD3 UR17, UPT, UPT, UR20, 0x1715609d, URZ ;  /* 0x1715609d14117890 */ /* 0x000fe2000fffe0ff */
[----:B------:R-:W-:Y:S01]  /*3e00*/  LOP3.LUT R172, R172, UR16, R171, 0x96, !PT ;  /* 0x00000010acac7c12 */ /* 0x000fe2000f8e96ab */
[----:B------:R-:W-:Y:S01]  /*3e10*/  UIADD3 UR16, UPT, UPT, UR20, -0x4ab325aa, URZ ;  /* 0xb54cda5614107890 */ /* 0x000fe2000fffe0ff */
[----:B------:R-:W-:Y:S01]  /*3e20*/  IABS R156, R156 ;  /* 0x0000009c009c7213 */ /* 0x000fe20000000000 */
[----:B------:R-:W2:Y:S01]  /*3e30*/  LDSM.16.M88.4 R76, [R187] ;  /* 0x00000000bb4c783b */ /* 0x000ea20000000200 */
[C---:B---3--:R-:W-:Y:S05]  /*3e40*/  HMMA.16816.F32 R4, R80.reuse, R84, R4 ;  /* 0x000000545004723c */ /* 0x048fea0000001804 */
[----:B------:R-:W-:Y:S01]  /*3e50*/  IMAD.WIDE.U32 R172, R172, -0x326172a9, RZ ;  /* 0xcd9e8d57acac7825 */ /* 0x000fe200078e00ff */
[----:B------:R-:W-:Y:S02]  /*3e60*/  I2FP.F32.S32 R156, R156 ;  /* 0x0000009c009c7245 */ /* 0x000fe40000201400 */
[C---:B------:R-:W-:Y:S01]  /*3e70*/  HMMA.16816.F32 R8, R80.reuse, R86, R8 ;  /* 0x000000565008723c */ /* 0x040fe20000001808 */
[----:B------:R-:W-:Y:S02]  /*3e80*/  LDSM.16.M88.4 R84, [R190+0x2000] ;  /* 0x00200000be54783b */ /* 0x000fe40000000200 */
[----:B------:R-:W-:Y:S05]  /*3e90*/  PRMT R174, R172, 0x7771, RZ ;  /* 0x00007771acae7816 */ /* 0x000fea00000000ff */
        /* <DEDUP_REMOVED lines=31> */
[----:B------:R-:W-:Y:S01]  /*4090*/  LDSM.16.M88.4 R92, [R196+0x4000] ;  /* 0x00400000c45c783b */ /* 0x000fe20000000200 */
[C---:B---3--:R-:W-:Y:S08]  /*40a0*/  HMMA.16816.F32 R4, R76.reuse, R80, R4 ;  /* 0x000000504c04723c */ /* 0x048ff00000001804 */
[C---:B------:R-:W-:Y:S01]  /*40b0*/  HMMA.16816.F32 R8, R76.reuse, R82, R8 ;  /* 0x000000524c08723c */ /* 0x040fe20000001808 */
[----:B------:R-:W3:Y:S07]  /*40c0*/  LDSM.16.M88.4 R80, [R190+0x4000] ;  /* 0x00400000be50783b */ /* 0x000eee0000000200 */
[C---:B-1----:R-:W-:Y:S08]  /*40d0*/  HMMA.16816.F32 R12, R76.reuse, R68, R12 ;  /* 0x000000444c0c723c */ /* 0x042ff0000000180c */
[----:B------:R-:W-:Y:S01]  /*40e0*/  HMMA.16816.F32 R16, R76, R70, R16 ;  /* 0x000000464c10723c */ /* 0x000fe20000001810 */
[----:B------:R-:W1:Y:S06]  /*40f0*/  LDSM.16.M88.4 R68, [R196+0x4800] ;  /* 0x00480000c444783b */ /* 0x000e6c0000000200 */
[----:B------:R-:W-:Y:S01]  /*4100*/  LDSM.16.M88.4 R76, [R149+0x4000] ;  /* 0x00400000954c783b */ /* 0x000fe20000000200 */
[C---:B----4-:R-:W-:Y:S08]  /*4110*/  HMMA.16816.F32 R4, R84.reuse, R88, R4 ;  /* 0x000000585404723c */ /* 0x050ff00000001804 */
[C---:B------:R-:W-:Y:S01]  /*4120*/  HMMA.16816.F32 R8, R84.reuse, R90, R8 ;  /* 0x0000005a5408723c */ /* 0x040fe20000001808 */
[----:B------:R-:W4:Y:S07]  /*4130*/  LDSM.16.M88.4 R88, [R186+0x4000] ;  /* 0x00400000ba58783b */ /* 0x000f2e0000000200 */
[C---:B--2---:R-:W-:Y:S08]  /*4140*/  HMMA.16816.F32 R12, R84.reuse, R72, R12 ;  /* 0x00000048540c723c */ /* 0x044ff0000000180c */
[----:B------:R-:W-:Y:S01]  /*4150*/  HMMA.16816.F32 R16, R84, R74, R16 ;  /* 0x0000004a5410723c */ /* 0x000fe20000001810 */
[----:B------:R-:W-:Y:S06]  /*4160*/  LDSM.16.M88.4 R72, [R150+0x4000] ;  /* 0x004000009648783b */ /* 0x000fec0000000200 */
[----:B------:R-:W2:Y:S01]  /*4170*/  LDSM.16.M88.4 R84, [R194+0x4000] ;  /* 0x00400000c254783b */ /* 0x000ea20000000200 */
[C---:B---3--:R-:W-:Y:S08]  /*4180*/  HMMA.16816.F32 R4, R80.reuse, R92, R4 ;  /* 0x0000005c5004723c */ /* 0x048ff00000001804 */
[C---:B------:R-:W-:Y:S08]  /*4190*/  HMMA.16816.F32 R8, R80.reuse, R94, R8 ;  /* 0x0000005e5008723c */ /* 0x040ff00000001808 */
[C---:B-1----:R-:W-:Y:S08]  /*41a0*/  HMMA.16816.F32 R12, R80.reuse, R68, R12 ;  /* 0x00000044500c723c */ /* 0x042ff0000000180c */
[----:B------:R-:W-:Y:S01]  /*41b0*/  HMMA.16816.F32 R16, R80, R70, R16 ;  /* 0x000000465010723c */ /* 0x000fe20000001810 */
[----:B------:R-:W1:Y:S06]  /*41c0*/  LDSM.16.M88.4 R68, [R194+0x4800] ;  /* 0x00480000c244783b */ /* 0x000e6c0000000200 */
[----:B------:R-:W-:Y:S01]  /*41d0*/  LDSM.16.M88.4 R80, [R187+0x4000] ;  /* 0x00400000bb50783b */ /* 0x000fe20000000200 */
[C---:B----4-:R-:W-:Y:S08]  /*41e0*/  HMMA.16816.F32 R4, R76.reuse, R88, R4 ;  /* 0x000000584c04723c */ /* 0x050ff00000001804 */
[C---:B------:R-:W-:Y:S08]  /*41f0*/  HMMA.16816.F32 R8, R76.reuse, R90, R8 ;  /* 0x0000005a4c08723c */ /* 0x040ff00000001808 */
[C---:B------:R-:W-:Y:S08]  /*4200*/  HMMA.16816.F32 R12, R76.reuse, R96, R12 ;  /* 0x000000604c0c723c */ /* 0x040ff0000000180c */
[----:B------:R-:W-:Y:S01]  /*4210*/  HMMA.16816.F32 R16, R76, R98, R16 ;  /* 0x000000624c10723c */ /* 0x000fe20000001810 */
[----:B------:R-:W3:Y:S07]  /*4220*/  LDSM.16.M88.4 R76, [R148+0x4000] ;  /* 0x00400000944c783b */ /* 0x000eee0000000200 */
[C---:B--2---:R-:W-:Y:S08]  /*4230*/  HMMA.16816.F32 R4, R72.reuse, R84, R4 ;  /* 0x000000544804723c */ /* 0x044ff00000001804 */
[C---:B------:R-:W-:Y:S08]  /*4240*/  HMMA.16816.F32 R8, R72.reuse, R86, R8 ;  /* 0x000000564808723c */ /* 0x040ff00000001808 */
[C---:B-1----:R-:W-:Y:S08]  /*4250*/  HMMA.16816.F32 R12, R72.reuse, R68, R12 ;  /* 0x00000044480c723c */ /* 0x042ff0000000180c */
[----:B------:R-:W-:Y:S01]  /*4260*/  HMMA.16816.F32 R16, R72, R70, R16 ;  /* 0x000000464810723c */ /* 0x000fe20000001810 */
[----:B------:R-:W1:Y:S07]  /*4270*/  LDSM.16.M88.4 R68, [R187+0x4800] ;  /* 0x00480000bb44783b */ /* 0x000e6e0000000200 */
[C---:B---3--:R-:W-:Y:S08]  /*4280*/  HMMA.16816.F32 R4, R76.reuse, R80, R4 ;  /* 0x000000504c04723c */ /* 0x048ff00000001804 */
[C---:B------:R-:W-:Y:S11]  /*4290*/  HMMA.16816.F32 R8, R76.reuse, R82, R8 ;  /* 0x000000524c08723c */ /* 0x040ff60000001808 */
[----:B------:R-:W-:Y:S01]  /*42a0*/  FFMA.FTZ R6, R153, -UR18, R6 ;  /* 0x8000001299067c23 */ /* 0x000fe20008010006 */
[----:B------:R-:W-:Y:S01]  /*42b0*/  FFMA.FTZ R4, R155, -UR18, R4 ;  /* 0x800000129b047c23 */ /* 0x000fe20008010004 */
[C---:B------:R-:W-:Y:S02]  /*42c0*/  @P2 VIADD R153, R151.reuse, 0x18 ;  /* 0x0000001897992836 */ /* 0x040fe40000000000 */
[----:B------:R-:W-:Y:S01]  /*42d0*/  FFMA.FTZ R7, R154, -UR18, R7 ;  /* 0x800000129a077c23 */ /* 0x000fe20008010007 */
[----:B------:R-:W-:Y:S01]  /*42e0*/  FFMA.FTZ R5, R156, -UR18, R5 ;  /* 0x800000129c057c23 */ /* 0x000fe20008010005 */
[----:B------:R-:W-:Y:S01]  /*42f0*/  @P2 FSEL R6, R6, -INF , !P5 ;  /* 0xff80000006062808 */ /* 0x000fe20006800000 */
[----:B------:R-:W-:Y:S01]  /*4300*/  @P2 VIADD R151, R151, 0x19 ;  /* 0x0000001997972836 */ /* 0x000fe20000000000 */
[----:B------:R-:W-:Y:S01]  /*4310*/  @P2 FSEL R4, R4, -INF , !P5 ;  /* 0xff80000004042808 */ /* 0x000fe20006800000 */
[----:B------:R-:W-:Y:S01]  /*4320*/  FFMA.FTZ R10, R155, -UR18, R10 ;  /* 0x800000129b0a7c23 */ /* 0x000fe2000801000a */
[----:B------:R-:W-:Y:S01]  /*4330*/  @P2 ISETP.GE.AND P5, PT, R153, R230, PT ;  /* 0x000000e69900220c */ /* 0x000fe20003fa6270 */
[----:B------:R-:W-:Y:S01]  /*4340*/  IMAD.WIDE.U32 R152, R152, -0x326172a9, RZ ;  /* 0xcd9e8d5798987825 */ /* 0x000fe200078e00ff */
[----:B------:R-:W-:Y:S01]  /*4350*/  @P2 FSEL R7, R7, -INF , !P1 ;  /* 0xff80000007072808 */ /* 0x000fe20004800000 */
[C---:B-1----:R-:W-:Y:S03]  /*4360*/  HMMA.16816.F32 R12, R76.reuse, R68, R12 ;  /* 0x000000444c0c723c */ /* 0x042fe6000000180c */
[----:B------:R-:W-:Y:S01]  /*4370*/  LOP3.LUT R158, R158, UR17, R153, 0x96, !PT ;  /* 0x000000119e9e7c12 */ /* 0x000fe2000f8e9699 */
[----:B------:R-:W-:Y:S01]  /*4380*/  VIADD R153, R224, 0x10 ;  /* 0x00000010e0997836 */ /* 0x000fe20000000000 */
[----:B------:R-:W-:Y:S01]  /*4390*/  LOP3.LUT R163, R152, UR16, R173, 0x96, !PT ;  /* 0x0000001098a37c12 */ /* 0x000fe2000f8e96ad */
[----:B------:R-:W-:Y:S01]  /*43a0*/  UIADD3 UR16, UPT, UPT, UR21, 0x646e171e, URZ ;  /* 0x646e171e15107890 */ /* 0x000fe2000fffe0ff */
[----:B------:R-:W-:Y:S01]  /*43b0*/  VIADD R155, R224, 0x9 ;  /* 0x00000009e09b7836 */ /* 0x000fe20000000000 */
[----:B------:R-:W-:Y:S03]  /*43c0*/  HMMA.16816.F32 R16, R76, R70, R16 ;  /* 0x000000464c10723c */ /* 0x000fe60000001810 */
[----:B------:R-:W-:Y:S01]  /*43d0*/  IABS R153, R153 ;  /* 0x0000009900997213 */ /* 0x000fe20000000000 */
[----:B------:R-:W-:Y:S04]  /*43e0*/  IMAD.WIDE.U32 R158, R158, -0x2daee0ad, RZ ;  /* 0xd2511f539e9e7825 */ /* 0x000fe800078e00ff */
[----:B------:R-:W-:Y:S01]  /*43f0*/  FFMA.FTZ R11, R156, -UR18, R11 ;  /* 0x800000129c0b7c23 */ /* 0x000fe2000801000b */
[----:B------:R-:W-:Y:S01]  /*4400*/  IABS R155, R155 ;  /* 0x0000009b009b7213 */ /* 0x000fe20000000000 */
[----:B------:R-:W-:Y:S01]  /*4410*/  IMAD.MOV.U32 R160, RZ, RZ, R153 ;  /* 0x000000ffffa07224 */ /* 0x000fe200078e0099 */
[----:B------:R-:W-:Y:S01]  /*4420*/  LOP3.LUT R170, R170, UR16, R159, 0x96, !PT ;  /* 0x00000010aaaa7c12 */ /* 0x000fe2000f8e969f */
[----:B------:R-:W-:Y:S01]  /*4430*/  FFMA.FTZ R8, R157, -UR18, R8 ;  /* 0x800000129d087c23 */ /* 0x000fe20008010008 */
[----:B------:R-:W-:Y:S01]  /*4440*/  LOP3.LUT R159, R163, 0xff, RZ, 0xc0, !PT ;  /* 0x000000ffa39f7812 */ /* 0x000fe200078ec0ff */
[----:B------:R-:W-:Y:S01]  /*4450*/  FFMA.FTZ R14, R157, -UR18, R14 ;  /* 0x800000129d0e7c23 */ /* 0x000fe2000801000e */
[----:B------:R-:W-:Y:S01]  /*4460*/  I2FP.F32.S32 R160, R160 ;  /* 0x000000a000a07245 */ /* 0x000fe20000201400 */
[----:B------:R-:W-:Y:S01]  /*4470*/  FFMA.FTZ R164, R7, UR13, -R161 ;  /* 0x0000000d07a47c23 */ /* 0x000fe200080108a1 */
[----:B------:R-:W-:Y:S01]  /*4480*/  I2FP.F32.S32 R175, R155 ;  /* 0x0000009b00af7245 */ /* 0x000fe20000201400 */
[----:B------:R-:W-:Y:S01]  /*4490*/  FFMA.FTZ R152, R4, UR13, -R162 ;  /* 0x0000000d04987c23 */ /* 0x000fe200080108a2 */
[----:B------:R-:W-:Y:S01]  /*44a0*/  @P2 FSEL R11, R11, -INF , !P3 ;  /* 0xff8000000b0b2808 */ /* 0x000fe20005800000 */
[----:B------:R-:W-:Y:S01]  /*44b0*/  FFMA.FTZ R9, R160, -UR18, R9 ;  /* 0x80000012a0097c23 */ /* 0x000fe20008010009 */
[C---:B------:R-:W-:Y:S01]  /*44c0*/  PRMT R167, R158.reuse, 0x7773, RZ ;  /* 0x000077739ea77816 */ /* 0x040fe200000000ff */
[----:B------:R-:W-:Y:S01]  /*44d0*/  FFMA.FTZ R12, R175, -UR18, R12 ;  /* 0x80000012af0c7c23 */ /* 0x000fe2000801000c */
[----:B------:R-:W-:Y:S01]  /*44e0*/  PRMT R171, R158, 0x7770, RZ ;  /* 0x000077709eab7816 */ /* 0x000fe200000000ff */
[----:B------:R-:W-:Y:S01]  /*44f0*/  FFMA.FTZ R15, R160, -UR18, R15 ;  /* 0x80000012a00f7c23 */ /* 0x000fe2000801000f */
[----:B------:R-:W-:Y:S01]  /*4500*/  @P2 FSEL R9, R9, -INF , !P3 ;  /* 0xff80000009092808 */ /* 0x000fe20005800000 */
[----:B------:R-:W1:Y:S01]  /*4510*/  MUFU.EX2 R152, R152 ;  /* 0x0000009800987308 */ /* 0x000e620000000800 */
[----:B------:R-:W-:Y:S01]  /*4520*/  ISETP.LE.U32.AND P3, PT, R159, UR12, PT ;  /* 0x0000000c9f007c0c */ /* 0x000fe2000bf63070 */
[----:B------:R-:W-:Y:S01]  /*4530*/  FFMA.FTZ R18, R175, -UR18, R18 ;  /* 0x80000012af127c23 */ /* 0x000fe20008010012 */
[----:B------:R-:W-:Y:S01]  /*4540*/  PRMT R159, R163, 0x7632, R159 ;  /* 0x00007632a39f7816 */ /* 0x000fe2000000009f */
[--C-:B------:R-:W-:Y:S01]  /*4550*/  FFMA.FTZ R176, R9, UR13, -R162.reuse ;  /* 0x0000000d09b07c23 */ /* 0x100fe200080108a2 */
[C---:B------:R-:W-:Y:S02]  /*4560*/  PRMT R166, R158.reuse, 0x7771, RZ ;  /* 0x000077719ea67816 */ /* 0x040fe400000000ff */
[----:B------:R-:W-:Y:S01]  /*4570*/  PRMT R165, R158, 0x7772, RZ ;  /* 0x000077729ea57816 */ /* 0x000fe200000000ff */
[--C-:B------:R-:W-:Y:S01]  /*4580*/  FFMA.FTZ R158, R6, UR13, -R161.reuse ;  /* 0x0000000d069e7c23 */ /* 0x100fe200080108a1 */
[----:B------:R-:W-:Y:S01]  /*4590*/  LOP3.LUT R159, R159, 0xff, RZ, 0xc0, !PT ;  /* 0x000000ff9f9f7812 */ /* 0x000fe200078ec0ff */
[----:B------:R2:W-:Y:S01]  /*45a0*/  MUFU.EX2 R155, R176 ;  /* 0x000000b0009b7308 */ /* 0x0005e20000000800 */
[----:B------:R-:W-:Y:S02]  /*45b0*/  @P2 FSEL R12, R12, -INF , !P6 ;  /* 0xff8000000c0c2808 */ /* 0x000fe40007000000 */
[----:B------:R-:W-:Y:S02]  /*45c0*/  @P2 FSEL R14, R14, -INF , !P6 ;  /* 0xff8000000e0e2808 */ /* 0x000fe40007000000 */
[----:B------:R-:W-:Y:S01]  /*45d0*/  ISETP.LE.U32.AND P6, PT, R159, UR12, PT ;  /* 0x0000000c9f007c0c */ /* 0x000fe2000bfc3070 */
[----:B------:R-:W-:Y:S01]  /*45e0*/  VIADD R159, R224, 0x1 ;  /* 0x00000001e09f7836 */ /* 0x000fe20000000000 */
[----:B------:R-:W-:Y:S03]  /*45f0*/  PRMT R154, R172, 0x7770, RZ ;  /* 0x00007770ac9a7816 */ /* 0x000fe600000000ff */
[----:B------:R3:W4:Y:S01]  /*4600*/  MUFU.EX2 R153, R158 ;  /* 0x0000009e00997308 */ /* 0x0007220000000800 */
[----:B------:R-:W-:Y:S01]  /*4610*/  @P2 FSEL R8, R8, -INF , !P4 ;  /* 0xff80000008082808 */ /* 0x000fe20006000000 */
[----:B-1----:R-:W-:Y:S01]  /*4620*/  @!P3 FADD.FTZ R152, -R152, -RZ ;  /* 0x800000ff9898b221 */ /* 0x002fe20000010100 */
[----:B------:R-:W-:Y:S01]  /*4630*/  @P2 FSEL R10, R10, -INF , !P4 ;  /* 0xff8000000a0a2808 */ /* 0x000fe20006000000 */
[--C-:B------:R-:W-:Y:S01]  /*4640*/  FFMA.FTZ R178, R12, UR13, -R162.reuse ;  /* 0x0000000d0cb27c23 */ /* 0x100fe200080108a2 */
[----:B------:R-:W-:Y:S01]  /*4650*/  ISETP.LE.U32.AND P4, PT, R154, UR12, PT ;  /* 0x0000000c9a007c0c */ /* 0x000fe2000bf83070 */
[----:B------:R-:W-:Y:S01]  /*4660*/  FFMA.FTZ R156, R8, UR13, -R162 ;  /* 0x0000000d089c7c23 */ /* 0x000fe200080108a2 */
[----:B------:R-:W-:Y:S03]  /*4670*/  IABS R160, R159 ;  /* 0x0000009f00a07213 */ /* 0x000fe60000000000 */
[----:B------:R1:W-:Y:S01]  /*4680*/  MUFU.EX2 R154, R164 ;  /* 0x000000a4009a7308 */ /* 0x0003e20000000800 */
[----:B------:R-:W-:Y:S01]  /*4690*/  @P2 FSEL R5, R5, -INF , !P1 ;  /* 0xff80000005052808 */ /* 0x000fe20004800000 */
[--C-:B------:R-:W-:Y:S01]  /*46a0*/  FFMA.FTZ R157, R10, UR13, -R161.reuse ;  /* 0x0000000d0a9d7c23 */ /* 0x100fe200080108a1 */
[----:B--2---:R-:W-:Y:S01]  /*46b0*/  LOP3.LUT R176, R163, 0xffff, RZ, 0xc0, !PT ;  /* 0x0000ffffa3b07812 */ /* 0x004fe200078ec0ff */
[----:B------:R-:W-:Y:S01]  /*46c0*/  IMAD.MOV.U32 R177, RZ, RZ, R160 ;  /* 0x000000ffffb17224 */ /* 0x000fe200078e00a0 */
[----:B------:R-:W-:Y:S01]  /*46d0*/  @P2 ISETP.GE.AND P1, PT, R151, R230, PT ;  /* 0x000000e69700220c */ /* 0x000fe20003f26270 */
[----:B------:R-:W-:Y:S01]  /*46e0*/  FFMA.FTZ R151, R5, UR13, -R162 ;  /* 0x0000000d05977c23 */ /* 0x000fe200080108a2 */
[----:B------:R-:W-:Y:S03]  /*46f0*/  PRMT R173, R172, 0x7772, RZ ;  /* 0x00007772acad7816 */ /* 0x000fe600000000ff */
[----:B------:R-:W2:Y:S01]  /*4700*/  MUFU.EX2 R156, R156 ;  /* 0x0000009c009c7308 */ /* 0x000ea20000000800 */
[----:B------:R-:W-:Y:S01]  /*4710*/  I2FP.F32.S32 R177, R177 ;  /* 0x000000b100b17245 */ /* 0x000fe20000201400 */
[----:B---3--:R-:W-:Y:S01]  /*4720*/  VIADD R158, R224, 0x8 ;  /* 0x00000008e09e7836 */ /* 0x008fe20000000000 */
[----:B------:R-:W-:Y:S01]  /*4730*/  PRMT R172, R172, 0x7773, RZ ;  /* 0x00007773acac7816 */ /* 0x000fe200000000ff */
[----:B----4-:R-:W-:Y:S01]  /*4740*/  @!P6 FADD.FTZ R153, -R153, -RZ ;  /* 0x800000ff9999e221 */ /* 0x010fe20000010100 */
[----:B------:R-:W-:Y:S01]  /*4750*/  SHF.R.U32.HI R176, RZ, 0x8, R176 ;  /* 0x00000008ffb07819 */ /* 0x000fe200000116b0 */
[----:B------:R-:W-:Y:S01]  /*4760*/  FFMA.FTZ R16, R177, -UR18, R16 ;  /* 0x80000012b1107c23 */ /* 0x000fe20008010010 */
[----:B------:R-:W-:Y:S03]  /*4770*/  IABS R158, R158 ;  /* 0x0000009e009e7213 */ /* 0x000fe60000000000 */
[----:B------:R-:W3:Y:S01]  /*4780*/  MUFU.EX2 R151, R151 ;  /* 0x0000009700977308 */ /* 0x000ee20000000800 */
[----:B------:R-:W-:Y:S01]  /*4790*/  ISETP.GT.U32.AND P3, PT, R172, UR12, PT ;  /* 0x0000000cac007c0c */ /* 0x000fe2000bf64070 */
[--C-:B------:R-:W-:Y:S01]  /*47a0*/  FFMA.FTZ R175, R14, UR13, -R161.reuse ;  /* 0x0000000d0eaf7c23 */ /* 0x100fe200080108a1 */
[----:B-1----:R-:W-:Y:S01]  /*47b0*/  I2FP.F32.S32 R164, R158 ;  /* 0x0000009e00a47245 */ /* 0x002fe20000201400 */
[----:B------:R-:W-:Y:S01]  /*47c0*/  FFMA.FTZ R158, R11, UR13, -R161 ;  /* 0x0000000d0b9e7c23 */ /* 0x000fe200080108a1 */
[----:B------:R-:W-:Y:S02]  /*47d0*/  @P2 FSEL R16, R16, -INF , !P5 ;  /* 0xff80000010102808 */ /* 0x000fe40006800000 */
[----:B------:R-:W-:Y:S01]  /*47e0*/  IABS R159, R224 ;  /* 0x000000e0009f7213 */ /* 0x000fe20000000000 */
[----:B------:R-:W-:Y:S01]  /*47f0*/  FFMA.FTZ R13, R164, -UR18, R13 ;  /* 0x80000012a40d7c23 */ /* 0x000fe2000801000d */
[----:B------:R-:W-:Y:S01]  /*4800*/  LOP3.LUT R176, R176, 0xffff, RZ, 0xc0, !PT ;  /* 0x0000ffffb0b07812 */ /* 0x000fe200078ec0ff */
[--C-:B------:R-:W-:Y:S01]  /*4810*/  FFMA.FTZ R172, R16, UR13, -R162.reuse ;  /* 0x0000000d10ac7c23 */ /* 0x100fe200080108a2 */
[----:B------:R-:W-:Y:S01]  /*4820*/  ISETP.GT.U32.AND P6, PT, R166, UR12, PT ;  /* 0x0000000ca6007c0c */ /* 0x000fe2000bfc4070 */
[----:B------:R-:W-:Y:S01]  /*4830*/  FFMA.FTZ R19, R164, -UR18, R19 ;  /* 0x80000012a4137c23 */ /* 0x000fe20008010013 */
[----:B------:R-:W-:Y:S01]  /*4840*/  @P2 FSEL R13, R13, -INF , !P0 ;  /* 0xff8000000d0d2808 */ /* 0x000fe20004000000 */
[----:B------:R1:W-:Y:S01]  /*4850*/  MUFU.EX2 R166, R172 ;  /* 0x000000ac00a67308 */ /* 0x0003e20000000800 */
[----:B------:R-:W-:Y:S01]  /*4860*/  @P2 FSEL R15, R15, -INF , !P0 ;  /* 0xff8000000f0f2808 */ /* 0x000fe20004000000 */
[----:B--2---:R-:W-:Y:S01]  /*4870*/  @!P4 FADD.FTZ R156, -R156, -RZ ;  /* 0x800000ff9c9cc221 */ /* 0x004fe20000010100 */
[----:B------:R-:W-:Y:S01]  /*4880*/  SHF.R.U32.HI R163, RZ, 0x18, R163 ;  /* 0x00000018ffa37819 */ /* 0x000fe200000116a3 */
[--C-:B------:R-:W-:Y:S01]  /*4890*/  FFMA.FTZ R179, R13, UR13, -R162.reuse ;  /* 0x0000000d0db37c23 */ /* 0x100fe200080108a2 */
[----:B------:R-:W-:Y:S02]  /*48a0*/  I2FP.F32.S32 R180, R159 ;  /* 0x0000009f00b47245 */ /* 0x000fe40000201400 */
[----:B------:R-:W-:Y:S03]  /*48b0*/  ISETP.LE.U32.AND P0, PT, R176, UR12, PT ;  /* 0x0000000cb0007c0c */ /* 0x000fe6000bf03070 */
[----:B------:R-:W2:Y:S01]  /*48c0*/  MUFU.EX2 R158, R158 ;  /* 0x0000009e009e7308 */ /* 0x000ea20000000800 */
[----:B------:R-:W-:Y:S01]  /*48d0*/  @P2 FSEL R18, R18, -INF , !P5 ;  /* 0xff80000012122808 */ /* 0x000fe20006800000 */
[----:B------:R-:W-:Y:S01]  /*48e0*/  FFMA.FTZ R17, R180, -UR18, R17 ;  /* 0x80000012b4117c23 */ /* 0x000fe20008010011 */
[----:B------:R-:W-:Y:S01]  /*48f0*/  ISETP.LE.U32.AND P5, PT, R163, UR12, PT ;  /* 0x0000000ca3007c0c */ /* 0x000fe2000bfa3070 */
[--C-:B------:R-:W-:Y:S01]  /*4900*/  FFMA.FTZ R176, R15, UR13, -R161.reuse ;  /* 0x0000000d0fb07c23 */ /* 0x100fe200080108a1 */
[----:B------:R-:W-:Y:S02]  /*4910*/  @P2 FSEL R19, R19, -INF , !P1 ;  /* 0xff80000013132808 */ /* 0x000fe40004800000 */
[----:B------:R-:W-:Y:S03]  /*4920*/  @P2 FSEL R17, R17, -INF , !P1 ;  /* 0xff80000011112808 */ /* 0x000fe60004800000 */
[----:B------:R-:W4:Y:S01]  /*4930*/  MUFU.EX2 R157, R157 ;  /* 0x0000009d009d7308 */ /* 0x000f220000000800 */
[--C-:B-1----:R-:W-:Y:S01]  /*4940*/  FFMA.FTZ R172, R18, UR13, -R161.reuse ;  /* 0x0000000d12ac7c23 */ /* 0x102fe200080108a1 */
[----:B------:R-:W-:Y:S01]  /*4950*/  ISETP.GT.U32.AND P1, PT, R174, UR12, PT ;  /* 0x0000000cae007c0c */ /* 0x000fe2000bf24070 */
[----:B------:R-:W-:Y:S01]  /*4960*/  FFMA.FTZ R161, R19, UR13, -R161 ;  /* 0x0000000d13a17c23 */ /* 0x000fe200080108a1 */
[----:B---3--:R-:W-:Y:S01]  /*4970*/  @!P0 FADD.FTZ R151, -R151, -RZ ;  /* 0x800000ff97978221 */ /* 0x008fe20000010100 */
[----:B------:R-:W-:Y:S01]  /*4980*/  FFMA.FTZ R162, R17, UR13, -R162 ;  /* 0x0000000d11a27c23 */ /* 0x000fe200080108a2 */
[----:B------:R-:W-:Y:S02]  /*4990*/  ISETP.LE.U32.AND P0, PT, R171, UR12, PT ;  /* 0x0000000cab007c0c */ /* 0x000fe4000bf03070 */
[----:B------:R-:W-:Y:S01]  /*49a0*/  LOP3.LUT R171, R170, 0xff, RZ, 0xc0, !PT ;  /* 0x000000ffaaab7812 */ /* 0x000fe200078ec0ff */
[----:B------:R-:W-:Y:S01]  /*49b0*/  @!P5 FADD.FTZ R154, -R154, -RZ ;  /* 0x800000ff9a9ad221 */ /* 0x000fe20000010100 */
[----:B------:R-:W-:Y:S01]  /*49c0*/  ISETP.GT.U32.AND P5, PT, R165, UR12, PT ;  /* 0x0000000ca5007c0c */ /* 0x000fe2000bfa4070 */
[----:B--2---:R-:W-:Y:S01]  /*49d0*/  @P3 FADD.FTZ R158, -R158, -RZ ;  /* 0x800000ff9e9e3221 */ /* 0x004fe20000010100 */
[----:B------:R-:W-:Y:S01]  /*49e0*/  ISETP.LE.U32.AND P4, PT, R171, UR12, PT ;  /* 0x0000000cab007c0c */ /* 0x000fe2000bf83070 */
[----:B------:R-:W1:Y:S01]  /*49f0*/  MUFU.EX2 R165, R162 ;  /* 0x000000a200a57308 */ /* 0x000e620000000800 */
[----:B------:R-:W-:Y:S01]  /*4a00*/  LOP3.LUT R171, R170, 0xffff, RZ, 0xc0, !PT ;  /* 0x0000ffffaaab7812 */ /* 0x000fe200078ec0ff */
[----:B------:R-:W-:Y:S01]  /*4a10*/  @P1 FADD.FTZ R155, -R155, -RZ ;  /* 0x800000ff9b9b1221 */ /* 0x000fe20000010100 */
[----:B------:R-:W-:Y:S02]  /*4a20*/  ISETP.GT.U32.AND P2, PT, R173, UR12, PT ;  /* 0x0000000cad007c0c */ /* 0x000fe4000bf44070 */
[----:B------:R-:W-:Y:S01]  /*4a30*/  SHF.R.U32.HI R171, RZ, 0x8, R171 ;  /* 0x00000008ffab7819 */ /* 0x000fe200000116ab */
[----:B------:R-:W-:Y:S01]  /*4a40*/  @!P0 FADD.FTZ R166, -R166, -RZ ;  /* 0x800000ffa6a68221 */ /* 0x000fe20000010100 */
[--C-:B------:R-:W-:Y:S03]  /*4a50*/  SHF.R.U32.HI R173, RZ, 0x18, R170.reuse ;  /* 0x00000018ffad7819 */ /* 0x100fe600000116aa */
[----:B------:R2:W3:Y:S01]  /*4a60*/  MUFU.EX2 R162, R172 ;  /* 0x000000ac00a27308 */ /* 0x0004e20000000800 */
[----:B------:R-:W-:Y:S02]  /*4a70*/  LOP3.LUT R171, R171, 0xffff, RZ, 0xc0, !PT ;  /* 0x0000ffffabab7812 */ /* 0x000fe400078ec0ff */
[----:B------:R-:W-:Y:S02]  /*4a80*/  ISETP.LE.U32.AND P1, PT, R173, UR12, PT ;  /* 0x0000000cad007c0c */ /* 0x000fe4000bf23070 */
[----:B------:R-:W-:Y:S02]  /*4a90*/  ISETP.LE.U32.AND P3, PT, R171, UR12, PT ;  /* 0x0000000cab007c0c */ /* 0x000fe4000bf63070 */
[----:B------:R-:W-:Y:S03]  /*4aa0*/  F2FP.RELU.F16.F32.PACK_AB R173, R151, R152 ;  /* 0x0000009897ad723e */ /* 0x000fe600000008ff */
[----:B------:R-:W3:Y:S01]  /*4ab0*/  MUFU.EX2 R160, R178 ;  /* 0x000000b200a07308 */ /* 0x000ee20000000800 */
[----:B------:R-:W-:Y:S01]  /*4ac0*/  F2FP.RELU.F16.F32.PACK_AB R171, R154, R153 ;  /* 0x000000999aab723e */ /* 0x000fe200000008ff */
[----:B----4-:R-:W-:Y:S01]  /*4ad0*/  @P2 FADD.FTZ R157, -R157, -RZ ;  /* 0x800000ff9d9d2221 */ /* 0x010fe20000010100 */
[----:B------:R-:W-:Y:S01]  /*4ae0*/  PRMT R170, R170, 0x7632, R170 ;  /* 0x00007632aaaa7816 */ /* 0x000fe200000000aa */
[----:B------:R-:W-:Y:S01]  /*4af0*/  STS [R212], R173 ;  /* 0x000000add4007388 */ /* 0x000fe20000000800 */
[----:B-1----:R-:W-:Y:S01]  /*4b00*/  @P6 FADD.FTZ R165, -R165, -RZ ;  /* 0x800000ffa5a56221 */ /* 0x002fe20000010100 */
[----:B------:R-:W-:Y:S04]  /*4b10*/  FSETP.GE.FTZ.AND P0, PT, R151, RZ, PT ;  /* 0x000000ff9700720b */ /* 0x000fe80003f16000 */
[----:B------:R1:W-:Y:S01]  /*4b20*/  STS [R212+0x400], R171 ;  /* 0x000400abd4007388 */ /* 0x0003e20000000800 */
[----:B--2---:R-:W-:Y:S01]  /*4b30*/  F2FP.RELU.F16.F32.PACK_AB R172, R155, R156 ;  /* 0x0000009c9bac723e */ /* 0x004fe200000008ff */
[----:B------:R-:W2:Y:S01]  /*4b40*/  MUFU.EX2 R163, R176 ;  /* 0x000000b000a37308 */ /* 0x000ea20000000800 */
[----:B------:R-:W-:Y:S01]  /*4b50*/  LOP3.LUT R170, R170, 0xff, RZ, 0xc0, !PT ;  /* 0x000000ffaaaa7812 */ /* 0x000fe200078ec0ff */
[----:B---3--:R-:W-:Y:S01]  /*4b60*/  @P5 FADD.FTZ R162, -R162, -RZ ;  /* 0x800000ffa2a25221 */ /* 0x008fe20000010100 */
[----:B------:R-:W-:Y:S01]  /*4b70*/  FSETP.GE.FTZ.AND P6, PT, R153, RZ, PT ;  /* 0x000000ff9900720b */ /* 0x000fe20003fd6000 */
[----:B------:R3:W-:Y:S01]  /*4b80*/  STS [R233], R172 ;  /* 0x000000ace9007388 */ /* 0x0007e20000000800 */
[----:B------:R-:W-:Y:S01]  /*4b90*/  ISETP.LE.U32.AND P2, PT, R170, UR12, PT ;  /* 0x0000000caa007c0c */ /* 0x000fe2000bf43070 */
[----:B------:R-:W-:Y:S04]  /*4ba0*/  @!P4 FADD.FTZ R160, -R160, -RZ ;  /* 0x800000ffa0a0c221 */ /* 0x000fe80000010100 */
[----:B------:R-:W4:Y:S01]  /*4bb0*/  MUFU.EX2 R159, R179 ;  /* 0x000000b3009f7308 */ /* 0x000f220000000800 */
[----:B------:R-:W-:Y:S01]  /*4bc0*/  ISETP.GT.U32.AND P4, PT, R167, UR12, PT ;  /* 0x0000000ca7007c0c */ /* 0x000fe2000bf84070 */
[----:B------:R-:W3:Y:S01]  /*4bd0*/  LDG.E R170, desc[UR24][R168.64] ;  /* 0x00000018a8aa7981 */ /* 0x000ee2000c1e1900 */
[----:B------:R-:W-:Y:S07]  /*4be0*/  FSETP.GE.FTZ.AND P5, PT, R154, RZ, PT ;  /* 0x000000ff9a00720b */ /* 0x000fee0003fb6000 */
[----:B------:R-:W1:Y:S01]  /*4bf0*/  MUFU.EX2 R164, R175 ;  /* 0x000000af00a47308 */ /* 0x000e620000000800 */
[----:B--2---:R-:W-:Y:S01]  /*4c00*/  @!P1 FADD.FTZ R163, -R163, -RZ ;  /* 0x800000ffa3a39221 */ /* 0x004fe20000010100 */
[----:B------:R-:W-:Y:S02]  /*4c10*/  F2FP.RELU.F16.F32.PACK_AB R176, R158, R157 ;  /* 0x0000009d9eb0723e */ /* 0x000fe400000008ff */
[----:B------:R-:W-:Y:S03]  /*4c20*/  FSETP.GE.FTZ.AND P1, PT, R152, RZ, PT ;  /* 0x000000ff9800720b */ /* 0x000fe60003f36000 */
[----:B------:R-:W-:Y:S03]  /*4c30*/  STS [R233+0x400], R176 ;  /* 0x000400b0e9007388 */ /* 0x000fe60000000800 */
[----:B------:R-:W2:Y:S01]  /*4c40*/  MUFU.EX2 R161, R161 ;  /* 0x000000a100a17308 */ /* 0x000ea20000000800 */
[----:B----4-:R-:W-:Y:S01]  /*4c50*/  @!P3 FADD.FTZ R159, -R159, -RZ ;  /* 0x800000ff9f9fb221 */ /* 0x010fe20000010100 */
[----:B-1----:R-:W-:Y:S02]  /*4c60*/  F2FP.RELU.F16.F32.PACK_AB R171, R165, R166 ;  /* 0x000000a6a5ab723e */ /* 0x002fe400000008ff */
[----:B------:R-:W-:Y:S02]  /*4c70*/  FSETP.GE.FTZ.AND P3, PT, R156, RZ, PT ;  /* 0x000000ff9c00720b */ /* 0x000fe40003f76000 */
[----:B------:R-:W-:Y:S01]  /*4c80*/  F2FP.RELU.F16.F32.PACK_AB R174, R159, R160 ;  /* 0x000000a09fae723e */ /* 0x000fe200000008ff */
[----:B------:R-:W-:Y:S01]  /*4c90*/  @!P2 FADD.FTZ R164, -R164, -RZ ;  /* 0x800000ffa4a4a221 */ /* 0x000fe20000010100 */
[----:B------:R-:W-:Y:S03]  /*4ca0*/  FSETP.GE.FTZ.AND P2, PT, R155, RZ, PT ;  /* 0x000000ff9b00720b */ /* 0x000fe60003f56000 */
[----:B------:R-:W-:Y:S01]  /*4cb0*/  STS [R231], R174 ;  /* 0x000000aee7007388 */ /* 0x000fe20000000800 */
[----:B---3--:R-:W-:Y:S05]  /*4cc0*/  F2FP.RELU.F16.F32.PACK_AB R172, R163, R164 ;  /* 0x000000a4a3ac723e */ /* 0x008fea00000008ff */
[----:B------:R1:W3:Y:S01]  /*4cd0*/  LDG.E R168, desc[UR24][R168.64+0x20] ;  /* 0x00002018a8a87981 */ /* 0x0002e2000c1e1900 */
[----:B--2---:R-:W-:Y:S01]  /*4ce0*/  @P4 FADD.FTZ R161, -R161, -RZ ;  /* 0x800000ffa1a14221 */ /* 0x004fe20000010100 */
[----:B------:R-:W-:Y:S04]  /*4cf0*/  ISETP.NE.AND P4, PT, R228, RZ, PT ;  /* 0x000000ffe400720c */ /* 0x000fe80003f85270 */
[----:B------:R-:W-:Y:S01]  /*4d00*/  STS [R231+0x400], R172 ;  /* 0x000400ace7007388 */ /* 0x000fe20000000800 */
[----:B------:R-:W-:Y:S05]  /*4d10*/  F2FP.RELU.F16.F32.PACK_AB R167, R161, R162 ;  /* 0x000000a2a1a7723e */ /* 0x000fea00000008ff */
[----:B------:R-:W-:Y:S06]  /*4d20*/  STS [R216], R171 ;  /* 0x000000abd8007388 */ /* 0x000fec0000000800 */
[----:B------:R-:W-:Y:S06]  /*4d30*/  STS [R216+0x400], R167 ;  /* 0x000400a7d8007388 */ /* 0x000fec0000000800 */
[----:B------:R-:W-:Y:S06]  /*4d40*/  LDSM.16.M88.4 R68, [R200+0xc000] ;  /* 0x00c00000c844783b */ /* 0x000fec0000000200 */
[----:B------:R-:W2:Y:S06]  /*4d50*/  LDSM.16.M88.4 R72, [R196+0x6000] ;  /* 0x00600000c448783b */ /* 0x000eac0000000200 */
[----:B------:R-:W4:Y:S06]  /*4d60*/  LDSM.16.M88.4 R76, [R196+0x6800] ;  /* 0x00680000c44c783b */ /* 0x000f2c0000000200 */
[----:B------:R-:W-:Y:S06]  /*4d70*/  LDSM.16.M88.4 R80, [R185+0xc000] ;  /* 0x00c00000b950783b */ /* 0x000fec0000000200 */
[----:B------:R-:W1:Y:S06]  /*4d80*/  LDSM.16.M88.4 R84, [R186+0x6000] ;  /* 0x00600000ba54783b */ /* 0x000e6c0000000200 */
[----:B------:R-:W1:Y:S06]  /*4d90*/  LDSM.16.M88.4 R88, [R186+0x6800] ;  /* 0x00680000ba58783b */ /* 0x000e6c0000000200 */
[----:B------:R-:W-:Y:S06]  /*4da0*/  LDSM.16.M88.4 R92, [R198+0xc000] ;  /* 0x00c00000c65c783b */ /* 0x000fec0000000200 */
[----:B------:R-:W1:Y:S01]  /*4db0*/  LDSM.16.M88.4 R96, [R194+0x6000] ;  /* 0x00600000c260783b */ /* 0x000e620000000200 */
[C---:B--2---:R-:W-:Y:S08]  /*4dc0*/  HMMA.16816.F32 R4, R68.reuse, R72, RZ ;  /* 0x000000484404723c */ /* 0x044ff000000018ff */
[C---:B------:R-:W-:Y:S01]  /*4dd0*/  HMMA.16816.F32 R8, R68.reuse, R74, RZ ;  /* 0x0000004a4408723c */ /* 0x040fe200000018ff */
[----:B------:R-:W-:Y:S07]  /*4de0*/  LDSM.16.M88.4 R72, [R184+0xc000] ;  /* 0x00c00000b848783b */ /* 0x000fee0000000200 */
[C---:B----4-:R-:W-:Y:S08]  /*4df0*/  HMMA.16816.F32 R12, R68.reuse, R76, RZ ;  /* 0x0000004c440c723c */ /* 0x050ff000000018ff */
[----:B------:R-:W-:Y:S01]  /*4e00*/  HMMA.16816.F32 R16, R68, R78, RZ ;  /* 0x0000004e4410723c */ /* 0x000fe200000018ff */
[----:B------:R-:W2:Y:S06]  /*4e10*/  LDSM.16.M88.4 R68, [R194+0x6800] ;  /* 0x00680000c244783b */ /* 0x000eac0000000200 */
[----:B------:R-:W4:Y:S01]  /*4e20*/  LDSM.16.M88.4 R76, [R187+0x6000] ;  /* 0x00600000bb4c783b */ /* 0x000f220000000200 */
        /* <DEDUP_REMOVED lines=28> */
[C---:B------:R-:W-:Y:S08]  /*4ff0*/  HMMA.16816.F32 R4, R92.reuse, R96, R4 ;  /* 0x000000605c04723c */ /* 0x040ff00000001804 */
        /* <DEDUP_REMOVED lines=28> */
[C---:B------:R-:W-:Y:S08]  /*51c0*/  HMMA.16816.F32 R8, R76.reuse, R82, R8 ;  /* 0x000000524c08723c */ /* 0x040ff00000001808 */
[C---:B-1----:R-:W-:Y:S08]  /*51d0*/  HMMA.16816.F32 R12, R76.reuse, R72, R12 ;  /* 0x000000484c0c723c */ /* 0x042ff0000000180c */
[----:B------:R-:W-:Y:S01]  /*51e0*/  HMMA.16816.F32 R16, R76, R74, R16 ;  /* 0x0000004a4c10723c */ /* 0x000fe20000001810 */
[----:B------:R-:W1:Y:S07]  /*51f0*/  LDSM.16.M88.4 R72, [R187+0xa800] ;  /* 0x00a80000bb48783b */ /* 0x000e6e0000000200 */
[C---:B------:R-:W-:Y:S08]  /*5200*/  HMMA.16816.F32 R4, R84.reuse, R88, R4 ;  /* 0x000000585404723c */ /* 0x040ff00000001804 */
[C---:B------:R-:W-:Y:S08]  /*5210*/  HMMA.16816.F32 R8, R84.reuse, R90, R8 ;  /* 0x0000005a5408723c */ /* 0x040ff00000001808 */
[C---:B--2---:R-:W-:Y:S08]  /*5220*/  HMMA.16816.F32 R12, R84.reuse, R68, R12 ;  /* 0x00000044540c723c */ /* 0x044ff0000000180c */
[----:B------:R-:W-:Y:S08]  /*5230*/  HMMA.16816.F32 R16, R84, R70, R16 ;  /* 0x000000465410723c */ /* 0x000ff00000001810 */
[C---:B---3--:R-:W-:Y:S08]  /*5240*/  HMMA.16816.F32 R4, R92.reuse, R96, R4 ;  /* 0x000000605c04723c */ /* 0x048ff00000001804 */
[C---:B------:R-:W-:Y:S08]  /*5250*/  HMMA.16816.F32 R8, R92.reuse, R98, R8 ;  /* 0x000000625c08723c */ /* 0x040ff00000001808 */
[C---:B-1----:R-:W-:Y:S03]  /*5260*/  HMMA.16816.F32 R12, R92.reuse, R72, R12 ;  /* 0x000000485c0c723c */ /* 0x042fe6000000180c */
[C---:B------:R-:W-:Y:S01]  /*5270*/  FADD.FTZ R169, -R170.reuse, R5 ;  /* 0x00000005aaa97221 */ /* 0x040fe20000010100 */
[C---:B------:R-:W-:Y:S04]  /*5280*/  FADD.FTZ R167, -R170.reuse, R4 ;  /* 0x00000004aaa77221 */ /* 0x040fe80000010100 */
[-C--:B------:R-:W-:Y:S01]  /*5290*/  FSEL R172, R169, R170.reuse, P0 ;  /* 0x000000aaa9ac7208 */ /* 0x080fe20000000000 */
[----:B------:R-:W-:Y:S03]  /*52a0*/  HMMA.16816.F32 R16, R92, R74, R16 ;  /* 0x0000004a5c10723c */ /* 0x000fe60000001810 */
[----:B------:R-:W-:Y:S01]  /*52b0*/  FSEL R167, R167, R170, P1 ;  /* 0x000000aaa7a77208 */ /* 0x000fe20000800000 */
[----:B------:R-:W-:Y:S01]  /*52c0*/  FMUL.FTZ R172, R151, R172 ;  /* 0x000000ac97ac7220 */ /* 0x000fe20000410000 */
[----:B------:R-:W-:Y:S01]  /*52d0*/  FSETP.GE.FTZ.AND P0, PT, R165, RZ, PT ;  /* 0x000000ffa500720b */ /* 0x000fe20003f16000 */
[----:B------:R-:W-:Y:S01]  /*52e0*/  FADD.FTZ R151, -R170, R8 ;  /* 0x00000008aa977221 */ /* 0x000fe20000010100 */
        /* <DEDUP_REMOVED lines=20> */
[C---:B------:R-:W-:Y:S01]  /*5430*/  FADD.FTZ R151, -R168.reuse, R6 ;  /* 0x00000006a8977221 */ /* 0x040fe20000010100 */
[----:B------:R-:W-:Y:S01]  /*5440*/  FADD.FTZ R159, -R168, R7 ;  /* 0x00000007a89f7221 */ /* 0x000fe20000010100 */
[----:B------:R-:W-:Y:S01]  /*5450*/  F2FP.F16.F32.PACK_AB R156, R156, R169 ;  /* 0x000000a99c9c723e */ /* 0x000fe200000000ff */
[----:B------:R-:W-:Y:S01]  /*5460*/  FMUL.FTZ R155, R166, R155 ;  /* 0x0000009ba69b7220 */ /* 0x000fe20000410000 */
[----:B------:R-:W-:Y:S01]  /*5470*/  FMUL.FTZ R170, R165, R170 ;  /* 0x000000aaa5aa7220 */ /* 0x000fe20000410000 */
        /* <DEDUP_REMOVED lines=58> */
.L_x_1831:
[C---:B------:R-:W-:Y:S01]  /*5820*/  FADD.FTZ R5, -R168.reuse, R10 ;  /* 0x0000000aa8057221 */ /* 0x040fe20000010100 */
[----:B------:R-:W-:Y:S01]  /*5830*/  FSETP.GE.FTZ.AND P0, PT, R157, RZ, PT ;  /* 0x000000ff9d00720b */ /* 0x000fe20003f16000 */
[C---:B------:R-:W-:Y:S01]  /*5840*/  FADD.FTZ R11, -R168.reuse, R11 ;  /* 0x0000000ba80b7221 */ /* 0x040fe20000010100 */
[-C--:B------:R-:W-:Y:S01]  /*5850*/  FSEL R4, R151, R168.reuse, P6 ;  /* 0x000000a897047208 */ /* 0x080fe20003000000 */
[C---:B------:R-:W-:Y:S01]  /*5860*/  FADD.FTZ R15, -R168.reuse, R15 ;  /* 0x0000000fa80f7221 */ /* 0x040fe20000010100 */
[-C--:B-1----:R-:W-:Y:S01]  /*5870*/  FSEL R6, R5, R168.reuse, P0 ;  /* 0x000000a805067208 */ /* 0x082fe20000000000 */
[C---:B------:R-:W-:Y:S01]  /*5880*/  FADD.FTZ R5, -R168.reuse, R14 ;  /* 0x0000000ea8057221 */ /* 0x040fe20000010100 */
[----:B------:R-:W-:Y:S01]  /*5890*/  FSEL R159, R159, R168, P5 ;  /* 0x000000a89f9f7208 */ /* 0x000fe20002800000 */
[----:B------:R-:W-:Y:S01]  /*58a0*/  FMUL.FTZ R4, R153, R4 ;  /* 0x0000000499047220 */ /* 0x000fe20000410000 */
[----:B------:R-:W-:Y:S01]  /*58b0*/  FSETP.GE.FTZ.AND P0, PT, R161, RZ, PT ;  /* 0x000000ffa100720b */ /* 0x000fe20003f16000 */
[----:B------:R-:W-:Y:S01]  /*58c0*/  FADD.FTZ R7, -R168, R18 ;  /* 0x00000012a8077221 */ /* 0x000fe20000010100 */
[----:B------:R-:W-:Y:S01]  /*58d0*/  FSETP.GE.FTZ.AND P1, PT, R158, RZ, PT ;  /* 0x000000ff9e00720b */ /* 0x000fe20003f36000 */
[----:B------:R-:W-:Y:S01]  /*58e0*/  FMUL.FTZ R159, R154, R159 ;  /* 0x0000009f9a9f7220 */ /* 0x000fe20000410000 */
[----:B------:R-:W-:Y:S01]  /*58f0*/  FSETP.GE.FTZ.AND P2, PT, R163, RZ, PT ;  /* 0x000000ffa300720b */ /* 0x000fe20003f56000 */
[----:B------:R-:W-:Y:S01]  /*5900*/  FMUL.FTZ R6, R157, R6 ;  /* 0x000000069d067220 */ /* 0x000fe20000410000 */
[-C--:B------:R-:W-:Y:S01]  /*5910*/  FSEL R11, R11, R168.reuse, P1 ;  /* 0x000000a80b0b7208 */ /* 0x080fe20000800000 */
[----:B------:R-:W-:Y:S01]  /*5920*/  STS [R212+-0x2000], R167 ;  /* 0xffe000a7d4007388 */ /* 0x000fe20000000800 */
[----:B------:R-:W-:Y:S01]  /*5930*/  FSETP.GE.FTZ.AND P3, PT, R164, RZ, PT ;  /* 0x000000ffa400720b */ /* 0x000fe20003f76000 */
[----:B------:R-:W-:Y:S01]  /*5940*/  IMAD R244, R214, UR5, RZ ;  /* 0x00000005d6f47c24 */ /* 0x000fe2000f8e02ff */
[-C--:B------:R-:W-:Y:S01]  /*5950*/  FSEL R8, R15, R168.reuse, P2 ;  /* 0x000000a80f087208 */ /* 0x080fe20001000000 */
[----:B------:R-:W-:Y:S01]  /*5960*/  FMUL.FTZ R11, R158, R11 ;  /* 0x0000000b9e0b7220 */ /* 0x000fe20000410000 */
        /* <DEDUP_REMOVED lines=139> */
.L_x_1832:
        /* <DEDUP_REMOVED lines=205> */
[----:B------:R-:W-:Y:S01]  /*6ef0*/  LDSM.16.MT88.4 R84, [R188+0x3000] ;  /* 0x00300000bc54783b */ /* 0x000fe20000004200 */
        /* <DEDUP_REMOVED lines=16> */
[----:B------:R-:W-:Y:S04]  /*7000*/  LDSM.16.MT88.4 R16, [R188+0x1000] ;  /* 0x00100000bc10783b */ /* 0x000fe80000004200 */
[----:B------:R-:W-:Y:S01]  /*7010*/  LDSM.16.MT88.4 R92, [R191+-0x800] ;  /* 0xfff80000bf5c783b */ /* 0x000fe20000004200 */
[-C--:B----4-:R-:W-:Y:S08]  /*7020*/  HMMA.16816.F32 R132, R4, R68.reuse, R132 ;  /* 0x000000440484723c */ /* 0x090ff00000001884 */
[C---:B------:R-:W-:Y:S08]  /*7030*/  HMMA.16816.F32 R136, R12.reuse, R68, R136 ;  /* 0x000000440c88723c */ /* 0x040ff00000001888 */
[-C--:B------:R-:W-:Y:S01]  /*7040*/  HMMA.16816.F32 R140, R12, R70.reuse, R140 ;  /* 0x000000460c8c723c */ /* 0x080fe2000000188c */
[----:B------:R-:W1:Y:S07]  /*7050*/  LDSM.16.MT88.4 R12, [R188+0x4800] ;  /* 0x00480000bc0c783b */ /* 0x000e6e0000004200 */
[----:B------:R-:W-:Y:S01]  /*7060*/  HMMA.16816.F32 R144, R4, R70, R144 ;  /* 0x000000460490723c */ /* 0x000fe20000001890 */
[----:B------:R-:W4:Y:S04]  /*7070*/  LDSM.16.MT88.4 R4, [R193+-0x1000] ;  /* 0xfff00000c104783b */ /* 0x000f280000004200 */
[----:B------:R-:W4:Y:S03]  /*7080*/  LDSM.16.MT88.4 R68, [R191+-0x1000] ;  /* 0xfff00000bf44783b */ /* 0x000f260000004200 */
        /* <DEDUP_REMOVED lines=10> */
[-C--:B-1----:R-:W-:Y:S08]  /*7130*/  HMMA.16816.F32 R132, R72, R12.reuse, R132 ;  /* 0x0000000c4884723c */ /* 0x082ff00000001884 */
        /* <DEDUP_REMOVED lines=251> */
.L_x_1834:
[----:B------:R-:W2:Y:S01]  /*80f0*/  LDCU.64 UR10, c[0x0][0x5c0] ;  /* 0x0000b800ff0a77ac */ /* 0x000ea20008000a00 */
[----:B-1----:R-:W-:-:S05]  /*8100*/  IADD3 R40, PT, PT, R229, R232, RZ ;  /* 0x000000e8e5287210 */ /* 0x002fca0007ffe0ff */
[C---:B--2---:R-:W-:Y:S02]  /*8110*/  IMAD R3, R40.reuse, UR11, RZ ;  /* 0x0000000b28037c24 */ /* 0x044fe4000f8e02ff */
[----:B------:R-:W-:-:S05]  /*8120*/  IMAD.WIDE.U32 R40, R40, UR10, RZ ;  /* 0x0000000a28287c25 */ /* 0x000fca000f8e00ff */
[----:B------:R-:W-:Y:S02]  /*8130*/  IADD3 R3, PT, PT, R41, R3, RZ ;  /* 0x0000000329037210 */ /* 0x000fe40007ffe0ff */
.L_x_1835:
        /* <DEDUP_REMOVED lines=11> */
.L_x_1836:
[----:B------:R-:W1:Y:S01]  /*81f0*/  LDCU.64 UR6, c[0x0][0x5c8] ;  /* 0x0000b900ff0677ac */ /* 0x000e620008000a00 */
[----:B------:R-:W-:-:S05]  /*8200*/  IADD3 R52, PT, PT, R229, R232, RZ ;  /* 0x000000e8e5347210 */ /* 0x000fca0007ffe0ff */
[C---:B-1----:R-:W-:Y:S02]  /*8210*/  IMAD R0, R52.reuse, UR7, RZ ;  /* 0x0000000734007c24 */ /* 0x042fe4000f8e02ff */
[----:B------:R-:W-:-:S05]  /*8220*/  IMAD.WIDE.U32 R52, R52, UR6, RZ ;  /* 0x0000000634347c25 */ /* 0x000fca000f8e00ff */
[----:B------:R-:W-:-:S07]  /*8230*/  IADD3 R0, PT, PT, R53, R0, RZ ;  /* 0x0000000035007210 */ /* 0x000fce0007ffe0ff */
.L_x_1837:
[----:B------:R-:W-:Y:S01]  /*8240*/  BAR.SYNC.DEFER_BLOCKING 0x0 ;  /* 0x0000000000007b1d */ /* 0x000fe20000010000 */
[----:B------:R-:W-:Y:S01]  /*8250*/  USHF.L.U32 UR12, UR23, 0x6, URZ ;  /* 0x00000006170c7899 */ /* 0x000fe200080006ff */
[----:B------:R-:W-:-:S03]  /*8260*/  ISETP.GE.AND P3, PT, R206, R217, PT ;  /* 0x000000d9ce00720c */ /* 0x000fc60003f66270 */
        /* <DEDUP_REMOVED lines=8> */
[----:B------:R-:W-:Y:S01]  /*82f0*/  UIMAD UR14, UR12, UR11, UR14 ;  /* 0x0000000b0c0e72a4 */ /* 0x000fe2000f8e020e */
[----:B------:R-:W-:Y:S02]  /*8300*/  IADD3 R42, PT, PT, R206, 0x20, RZ ;  /* 0x00000020ce2a7810 */ /* 0x000fe40007ffe0ff */
[----:B------:R-:W-:Y:S02]  /*8310*/  IADD3 R58, P0, PT, R40, R41, RZ ;  /* 0x00000029283a7210 */ /* 0x000fe40007f1e0ff */
[----:B------:R-:W-:Y:S01]  /*8320*/  ISETP.GE.AND P5, PT, R42, R217, PT ;  /* 0x000000d92a00720c */ /* 0x000fe20003fa6270 */
[----:B------:R-:W-:Y:S01]  /*8330*/  IMAD.U32 R40, RZ, RZ, UR14 ;  /* 0x0000000eff287e24 */ /* 0x000fe2000f8e00ff */
[----:B------:R2:W3:Y:S04]  /*8340*/  LDS.128 R36, [R213+0x13000] ;  /* 0x01300000d5247984 */ /* 0x0004e80000000c00 */
[----:B------:R2:W4:Y:S01]  /*8350*/  LDS.128 R32, [R213+0x15000] ;  /* 0x01500000d5207984 */ /* 0x0005220000000c00 */
[----:B------:R-:W-:Y:S01]  /*8360*/  IADD3.X R59, PT, PT, R3, UR17, R40, P0, !PT ;  /* 0x00000011033b7c10 */ /* 0x000fe200087fe428 */
[----:B------:R-:W-:Y:S01]  /*8370*/  IMAD.U32 R3, RZ, RZ, UR6 ;  /* 0x00000006ff037e24 */ /* 0x000fe2000f8e00ff */
        /* <DEDUP_REMOVED lines=29> */
.L_x_1839:
[----:B------:R-:W-:Y:S05]  /*8550*/  BSYNC.RECONVERGENT B0 ;  /* 0x0000000000007941 */ /* 0x000fea0003800200 */
.L_x_1838:
[----:B------:R-:W-:Y:S04]  /*8560*/  BSSY.RECONVERGENT B0, `(.L_x_1840) ;  /* 0x0000012000007945 */ /* 0x000fe80003800200 */
[----:B------:R-:W-:Y:S05]  /*8570*/  @P5 BRA `(.L_x_1841) ;  /* 0x0000000000405947 */ /* 0x000fea0003800000 */
[----:B------:R-:W2:Y:S01]  /*8580*/  LDCU UR14, c[0x0][0x440] ;  /* 0x00008800ff0e77ac */ /* 0x000ea20008000800 */
[----:B---3--:R-:W-:Y:S01]  /*8590*/  MOV R43, R55 ;  /* 0x00000037002b7202 */ /* 0x008fe20000000f00 */
        /* <DEDUP_REMOVED lines=11> */
[----:B------:R2:W-:Y:S04]  /*8650*/  @!P2 STG.E.128 desc[UR24][R40.64], R36 ;  /* 0x000000242800a986 */ /* 0x0005e8000c101d18 */
[----:B----4-:R2:W-:Y:S04]  /*8660*/  @!P1 STG.E.128 desc[UR24][R40.64+0x80], R32 ;  /* 0x0000802028009986 */ /* 0x0105e8000c101d18 */
[----:B------:R2:W-:Y:S02]  /*8670*/  @!P0 STG.E.128 desc[UR24][R40.64+0x100], R28 ;  /* 0x0001001c28008986 */ /* 0x0005e4000c101d18 */
.L_x_1841:
[----:B------:R-:W-:Y:S05]  /*8680*/  BSYNC.RECONVERGENT B0 ;  /* 0x0000000000007941 */ /* 0x000fea0003800200 */
.L_x_1840:
[----:B--2---:R-:W-:Y:S01]  /*8690*/  MOV R28, R204 ;  /* 0x000000cc001c7202 */ /* 0x004fe20000000f00 */
[----:B------:R-:W2:Y:S01]  /*86a0*/  LDCU.64 UR4, c[0x0][0x5e0] ;  /* 0x0000bc00ff0477ac */ /* 0x000ea20008000a00 */
[----:B------:R-:W-:Y:S01]  /*86b0*/  MOV R29, RZ ;  /* 0x000000ff001d7202 */ /* 0x000fe20000000f00 */
[----:B------:R-:W-:Y:S01]  /*86c0*/  BSSY.RECONVERGENT B0, `(.L_x_1842) ;  /* 0x0000017000007945 */ /* 0x000fe20003800200 */
[----:B------:R-:W-:Y:S01]  /*86d0*/  UIMAD UR13, UR13, UR6, URZ ;  /* 0x000000060d0d72a4 */ /* 0x000fe2000f8e02ff */
[----:B------:R-:W-:-:S03]  /*86e0*/  IMAD.WIDE.U32 R28, R3, UR12, R28 ;  /* 0x0000000c031c7c25 */ /* 0x000fc6000f8e001c */
[----:B------:R-:W-:Y:S01]  /*86f0*/  UIMAD UR13, UR12, UR7, UR13 ;  /* 0x000000070c0d72a4 */ /* 0x000fe2000f8e020d */
[----:B------:R-:W-:-:S05]  /*8700*/  IADD3 R30, P0, PT, R52, R28, RZ ;  /* 0x0000001c341e7210 */ /* 0x000fca0007f1e0ff */
[----:B------:R-:W-:-:S03]  /*8710*/  IADD3.X R31, PT, PT, R0, UR13, R29, P0, !PT ;  /* 0x0000000d001f7c10 */ /* 0x000fc600087fe41d */
[----:B--2---:R-:W-:-:S04]  /*8720*/  IMAD.WIDE.U32 R30, R202, UR4, R30 ;  /* 0x00000004ca1e7c25 */ /* 0x004fc8000f8e001e */
[----:B------:R-:W-:Y:S01]  /*8730*/  IMAD R3, R202, UR5, R31 ;  /* 0x00000005ca037c24 */ /* 0x000fe2000f8e021f */
[----:B------:R-:W-:Y:S06]  /*8740*/  @P3 BRA `(.L_x_1843) ;  /* 0x0000000000383947 */ /* 0x000fec0003800000 */
[----:B------:R-:W2:Y:S01]  /*8750*/  LDCU UR10, c[0x0][0x440] ;  /* 0x00008800ff0a77ac */ /* 0x000ea20008000800 */
[----:B------:R-:W-:Y:S02]  /*8760*/  IMAD.MOV.U32 R28, RZ, RZ, R30 ;  /* 0x000000ffff1c7224 */ /* 0x000fe400078e001e */
[----:B------:R-:W-:Y:S01]  /*8770*/  IMAD.MOV.U32 R29, RZ, RZ, R3 ;  /* 0x000000ffff1d7224 */ /* 0x000fe200078e0003 */
[----:B------:R-:W1:Y:S01]  /*8780*/  LDCU.64 UR4, c[0x0][0x568] ;  /* 0x0000ad00ff0477ac */ /* 0x000e620008000a00 */
[----:B----4-:R-:W-:-:S04]  /*8790*/  IMAD.WIDE.U32 R32, R206, UR6, R28 ;  /* 0x00000006ce207c25 */ /* 0x010fc8000f8e001c */
[----:B------:R-:W-:Y:S01]  /*87a0*/  IMAD R0, R206, UR7, R33 ;  /* 0x00000007ce007c24 */ /* 0x000fe2000f8e0221 */
        /* <DEDUP_REMOVED lines=8> */
.L_x_1843:
[----:B------:R-:W-:Y:S05]  /*8830*/  BSYNC.RECONVERGENT B0 ;  /* 0x0000000000007941 */ /* 0x000fea0003800200 */
.L_x_1842:
        /* <DEDUP_REMOVED lines=14> */
[----:B------:R1:W-:Y:S04]  /*8920*/  @!P2 STG.E.128 desc[UR24][R10.64], R20 ;  /* 0x000000140a00a986 */ /* 0x0003e8000c101d18 */
[----:B------:R1:W-:Y:S04]  /*8930*/  @!P1 STG.E.128 desc[UR24][R10.64+0x80], R12 ;  /* 0x0000800c0a009986 */ /* 0x0003e8000c101d18 */
[----:B------:R1:W-:Y:S02]  /*8940*/  @!P0 STG.E.128 desc[UR24][R10.64+0x100], R4 ;  /* 0x000100040a008986 */ /* 0x0003e4000c101d18 */
.L_x_1803:
[----:B------:R-:W-:Y:S05]  /*8950*/  BSYNC.RECONVERGENT B1 ;  /* 0x0000000000017941 */ /* 0x000fea0003800200 */
.L_x_1781:
[----:B------:R-:W4:Y:S01]  /*8960*/  LDCU UR5, c[0x0][0x438] ;  /* 0x00008700ff0577ac */ /* 0x000f220008000800 */
[----:B-123--:R-:W1:Y:S01]  /*8970*/  LDC R8, c[0x0][0x438] ;  /* 0x00010e00ff087b82 */ /* 0x00ee620000000800 */
[----:B------:R-:W2:Y:S01]  /*8980*/  LDCU UR6, c[0x0][0x370] ;  /* 0x00006e00ff0677ac */ /* 0x000ea20008000800 */
[----:B----4-:R-:W-:-:S04]  /*8990*/  UIADD3 UR5, UPT, UPT, UR5, 0x3f, URZ ;  /* 0x0000003f05057890 */ /* 0x010fc8000fffe0ff */
[----:B------:R-:W-:Y:S02]  /*89a0*/  USHF.R.S32.HI UR4, URZ, 0x1f, UR5 ;  /* 0x0000001fff047899 */ /* 0x000fe40008011405 */
[----:B--2---:R-:W-:Y:S02]  /*89b0*/  UIADD3 UR23, UPT, UPT, UR6, UR23, URZ ;  /* 0x0000001706177290 */ /* 0x004fe4000fffe0ff */
[----:B------:R-:W-:-:S04]  /*89c0*/  ULEA.HI UR4, UR4, UR5, URZ, 0x6 ;  /* 0x0000000504047291 */ /* 0x000fc8000f8f30ff */
[----:B------:R-:W-:-:S04]  /*89d0*/  USHF.R.S32.HI UR4, URZ, 0x6, UR4 ;  /* 0x00000006ff047899 */ /* 0x000fc80008011404 */
[----:B------:R-:W-:-:S09]  /*89e0*/  UISETP.GE.AND UP0, UPT, UR23, UR4, UPT ;  /* 0x000000041700728c */ /* 0x000fd2000bf06270 */
[----:B------:R-:W-:Y:S05]  /*89f0*/  BRA.U !UP0, `(.L_x_1844) ;  /* 0xffffff7d08107547 */ /* 0x000fea000b83ffff */
[----:B------:R-:W-:Y:S05]  /*8a00*/  EXIT ;  /* 0x000000000000794d */ /* 0x000fea0003800000 */
.L_x_1845:
        /* <DEDUP_REMOVED lines=15> */
.L_x_2186:


//--------------------- .text._ZN5flash44flash_bwd_dq_dk_dv_loop_seqk_parallel_kernelI23Flash_bwd_kernel_traitsILi192ELi64ELi64ELi8ELi4ELi2ELi2ELb0ELb0EN7cutlass6half_tE19Flash_kernel_traitsILi192ELi64ELi64ELi8ES3_EELb0ELb0ELb0ELb1ELb0ELb0ELb1EEEvNS_16Flash_bwd_paramsE --------------------------
	.section	.text._ZN5flash44flash_bwd_dq_dk_dv_loop_seqk_parallel_kernelI23Flash_bwd_kernel_traitsILi192ELi64ELi64ELi8ELi4ELi2ELi2ELb0ELb0EN7cutlass6half_tE19Flash_kernel_traitsILi192ELi64ELi64ELi8ES3_EELb0ELb0ELb0ELb1ELb0ELb0ELb1EEEvNS_16Flash_bwd_paramsE,"ax",@progbits
	.align	128
        .global         _ZN5flash44flash_bwd_dq_dk_dv_loop_seqk_parallel_kernelI23Flash_bwd_kernel_traitsILi192ELi64ELi64ELi8ELi4ELi2ELi2ELb0ELb0EN7cutlass6half_tE19Flash_kernel_traitsILi192ELi64ELi64ELi8ES3_EELb0ELb0ELb0ELb1ELb0ELb0ELb1EEEvNS_16Flash_bwd_paramsE
        .type           _ZN5flash44flash_bwd_dq_dk_dv_loop_seqk_parallel_kernelI23Flash_bwd_kernel_traitsILi192ELi64ELi64ELi8ELi4ELi2ELi2ELb0ELb0EN7cutlass6half_tE19Flash_kernel_traitsILi192ELi64ELi64ELi8ES3_EELb0ELb0ELb0ELb1ELb0ELb0ELb1EEEvNS_16Flash_bwd_paramsE,@function
        .size           _ZN5flash44flash_bwd_dq_dk_dv_loop_seqk_parallel_kernelI23Flash_bwd_kernel_traitsILi192ELi64ELi64ELi8ELi4ELi2ELi2ELb0ELb0EN7cutlass6half_tE19Flash_kernel_traitsILi192ELi64ELi64ELi8ES3_EELb0ELb0ELb0ELb1ELb0ELb0ELb1EEEvNS_16Flash_bwd_paramsE,(.L_x_2187 - _ZN5flash44flash_bwd_dq_dk_dv_loop_seqk_parallel_kernelI23Flash_bwd_kernel_traitsILi192ELi64ELi64ELi8ELi4ELi2ELi2ELb0ELb0EN7cutlass6half_tE19Flash_kernel_traitsILi192ELi64ELi64ELi8ES3_EELb0ELb0ELb0ELb1ELb0ELb0ELb1EEEvNS_16Flash_bwd_paramsE)
        .other          _ZN5flash44flash_bwd_dq_dk_dv_loop_seqk_parallel_kernelI23Flash_bwd_kernel_traitsILi192ELi64ELi64ELi8ELi4ELi2ELi2ELb0ELb0EN7cutlass6half_tE19Flash_kernel_traitsILi192ELi64ELi64ELi8ES3_EELb0ELb0ELb0ELb1ELb0ELb0ELb1EEEvNS_16Flash_bwd_paramsE,@"STO_CUDA_ENTRY STV_DEFAULT"
_ZN5flash44flash_bwd_dq_dk_dv_loop_seqk_parallel_kernelI23Flash_bwd_kernel_traitsILi192ELi64ELi64ELi8ELi4ELi2ELi2ELb0ELb0EN7cutlass6half_tE19Flash_kernel_traitsILi192ELi64ELi64ELi8ES3_EELb0ELb0ELb0ELb1ELb0ELb0ELb1EEEvNS_16Flash_bwd_paramsE:
.text._ZN5flash44flash_bwd_dq_dk_dv_loop_seqk_parallel_kernelI23Flash_bwd_kernel_traitsILi192ELi64ELi64ELi8ELi4ELi2ELi2ELb0ELb0EN7cutlass6half_tE19Flash_kernel_traitsILi192ELi64ELi64ELi8ES3_EELb0ELb0ELb0ELb1ELb0ELb0ELb1EEEvNS_16Flash_bwd_paramsE:
        /* <DEDUP_REMOVED lines=100> */
[----:B---34-:R-:W-:-:S07]  /*0640*/  LEA R197, R197, UR6, 0x1 ;  /* 0x00000006c5c57c11 */ /* 0x018fce000f8e08ff */
.L_x_1911:
        /* <DEDUP_REMOVED lines=44> */
.L_x_1846:
        /* <DEDUP_REMOVED lines=11> */
[----:B-1----:R-:W-:-:S04]  /*09c0*/  SHF.R.S32.HI R12, RZ, 0x6, R9 ;  /* 0x00000006ff0c7819 */ /* 0x002fc80000011409 */
[----:B------:R-:W-:-:S03]  /*09d0*/  LEA R25, R12, 0xffffffc0, 0x6 ;  /* 0xffffffc00c197811 */ /* 0x000fc600078e30ff */
[----:B------:R-:W1:Y:S01]  /*09e0*/  @P3 LDC.64 R4, c[0x0][0x3b0] ;  /* 0x0000ec00ff043b82 */ /* 0x000e620000000a00 */
[----:B--2---:R-:W-:-:S04]  /*09f0*/  @!P3 IMAD.WIDE.U32 R26, R201, R6, RZ ;  /* 0x00000006c91ab225 */ /* 0x004fc800078e00ff */
[----:B------:R-:W-:Y:S01]  /*0a00*/  @!P3 IMAD R21, R201, R7, R27 ;  /* 0x00000007c915b224 */ /* 0x000fe200078e021b */
[----:B------:R-:W-:Y:S01]  /*0a10*/  SHF.R.S32.HI R27, RZ, 0x1f, R25 ;  /* 0x0000001fff1b7819 */ /* 0x000fe20000011419 */
        /* <DEDUP_REMOVED lines=15> */
.L_x_1848:
[----:B------:R-:W1:Y:S01]  /*0b10*/  LDCU.64 UR14, c[0x0][0x3b8] ;  /* 0x00007700ff0e77ac */ /* 0x000e620008000a00 */
[----:B------:R-:W-:-:S05]  /*0b20*/  IADD3 R4, PT, PT, R235, R236, RZ ;  /* 0x000000eceb047210 */ /* 0x000fca0007ffe0ff */
[C---:B-1----:R-:W-:Y:S02]  /*0b30*/  IMAD R17, R4.reuse, UR15, RZ ;  /* 0x0000000f04117c24 */ /* 0x042fe4000f8e02ff */
[----:B------:R-:W-:-:S05]  /*0b40*/  IMAD.WIDE.U32 R4, R4, UR14, RZ ;  /* 0x0000000e04047c25 */ /* 0x000fca000f8e00ff */
[----:B------:R-:W-:Y:S02]  /*0b50*/  IADD3 R17, PT, PT, R5, R17, RZ ;  /* 0x0000001105117210 */ /* 0x000fe40007ffe0ff */
[----:B------:R-:W-:-:S07]  /*0b60*/  MOV R20, R4 ;  /* 0x0000000400147202 */ /* 0x000fce0000000f00 */
.L_x_1849:
        /* <DEDUP_REMOVED lines=38> */
.L_x_1850:
[----:B------:R-:W1:Y:S01]  /*0dd0*/  LDCU.64 UR12, c[0x0][0x3c0] ;  /* 0x00007800ff0c77ac */ /* 0x000e620008000a00 */
[----:B------:R-:W-:-:S05]  /*0de0*/  IADD3 R4, PT, PT, R235, R236, RZ ;  /* 0x000000eceb047210 */ /* 0x000fca0007ffe0ff */
[C---:B-1----:R-:W-:Y:S02]  /*0df0*/  IMAD R16, R4.reuse, UR13, RZ ;  /* 0x0000000d04107c24 */ /* 0x042fe4000f8e02ff */
[----:B------:R-:W-:-:S05]  /*0e00*/  IMAD.WIDE.U32 R18, R4, UR12, RZ ;  /* 0x0000000c04127c25 */ /* 0x000fca000f8e00ff */
[----:B------:R-:W-:-:S07]  /*0e10*/  IADD3 R16, PT, PT, R19, R16, RZ ;  /* 0x0000001013107210 */ /* 0x000fce0007ffe0ff */
.L_x_1851:
        /* <DEDUP_REMOVED lines=19> */
[----:B------:R-:W-:-:S05]  /*0f50*/  IMAD R7, R6, UR4, R7 ;  /* 0x0000000406077c24 */ /* 0x000fca000f8e0207 */
[----:B------:R-:W-:Y:S01]  /*0f60*/  IADD3 R10, PT, PT, R5, R7, RZ ;  /* 0x00000007050a7210 */ /* 0x000fe20007ffe0ff */
[----:B------:R-:W-:Y:S01]  /*0f70*/  IMAD.WIDE.U32 R6, R4, R31, RZ ;  /* 0x0000001f04067225 */ /* 0x000fe200078e00ff */
[----:B------:R-:W-:-:S03]  /*0f80*/  SHF.R.S32.HI R5, RZ, 0x1f, R31 ;  /* 0x0000001fff057819 */ /* 0x000fc6000001141f */
[----:B------:R-:W-:Y:S01]  /*0f90*/  IMAD R10, R10, R31, RZ ;  /* 0x0000001f0a0a7224 */ /* 0x000fe200078e02ff */
[----:B------:R-:W-:-:S03]  /*0fa0*/  MOV R30, R6 ;  /* 0x00000006001e7202 */ /* 0x000fc60000000f00 */
[----:B------:R-:W-:-:S05]  /*0fb0*/  IMAD R10, R5, R4, R10 ;  /* 0x00000004050a7224 */ /* 0x000fca00078e020a */
[----:B------:R-:W-:Y:S01]  /*0fc0*/  IADD3 R10, PT, PT, R7, R10, RZ ;  /* 0x0000000a070a7210 */ /* 0x000fe20007ffe0ff */
[----:B------:R-:W-:Y:S06]  /*0fd0*/  BRA `(.L_x_1853) ;  /* 0x0000000000107947 */ /* 0x000fec0003800000 */
.L_x_1852:
[-C--:B------:R-:W-:Y:S02]  /*0fe0*/  IMAD R10, R33, R8.reuse, RZ ;  /* 0x00000008210a7224 */ /* 0x080fe400078e02ff */
[----:B------:R-:W-:-:S05]  /*0ff0*/  IMAD.WIDE.U32 R4, R32, R8, RZ ;  /* 0x0000000820047225 */ /* 0x000fca00078e00ff */
[----:B------:R-:W-:Y:S02]  /*1000*/  IADD3 R10, PT, PT, R5, R10, RZ ;  /* 0x0000000a050a7210 */ /* 0x000fe40007ffe0ff */
[----:B------:R-:W-:-:S07]  /*1010*/  MOV R30, R4 ;  /* 0x00000004001e7202 */ /* 0x000fce0000000f00 */
.L_x_1853:
        /* <DEDUP_REMOVED lines=20> */
.L_x_1854:
[----:B------:R-:W1:Y:S01]  /*1160*/  LDC R24, c[0x0][0x434] ;  /* 0x00010d00ff187b82 */ /* 0x000e620000000800 */
[----:B------:R-:W-:-:S04]  /*1170*/  IMAD R5, R201, UR6, R202 ;  /* 0x00000006c9057c24 */ /* 0x000fc8000f8e02ca */
[----:B-1----:R-:W-:-:S03]  /*1180*/  IMAD R24, R5, R24, RZ ;  /* 0x0000001805187224 */ /* 0x002fc600078e02ff */
.L_x_1855:
        /* <DEDUP_REMOVED lines=11> */
.L_x_1856:
[----:B------:R-:W1:Y:S01]  /*1240*/  LDC R32, c[0x0][0x444] ;  /* 0x00011100ff207b82 */ /* 0x000e620000000800 */
[----:B------:R-:W-:-:S04]  /*1250*/  IMAD R5, R201, UR6, R202 ;  /* 0x00000006c9057c24 */ /* 0x000fc8000f8e02ca */
[----:B-1----:R-:W-:-:S07]  /*1260*/  IMAD R32, R5, R32, RZ ;  /* 0x0000002005207224 */ /* 0x002fce00078e02ff */
.L_x_1857:
[----:B------:R-:W1:Y:S01]  /*1270*/  S2R R19, SR_TID.X ;  /* 0x0000000000137919 */ /* 0x000e620000002100 */
[----:B------:R-:W2:Y:S01]  /*1280*/  LDC.64 R4, c[0x0][0x590] ;  /* 0x00016400ff047b82 */ /* 0x000ea20000000a00 */
[--C-:B------:R-:W-:Y:S01]  /*1290*/  IADD3 R30, P1, P0, R22, R30, R11.reuse ;  /* 0x0000001e161e7210 */ /* 0x100fe2000783e00b */
[----:B------:R-:W-:Y:S01]  /*12a0*/  IMAD R31, R31, UR6, RZ ;  /* 0x000000061f1f7c24 */ /* 0x000fe2000f8e02ff */
[----:B------:R-:W-:Y:S01]  /*12b0*/  SHF.R.S32.HI R11, RZ, 0x1f, R11 ;  /* 0x0000001fff0b7819 */ /* 0x000fe2000001140b */
[----:B------:R-:W-:Y:S01]  /*12c0*/  IMAD.MOV.U32 R22, RZ, RZ, R212 ;  /* 0x000000ffff167224 */ /* 0x000fe200078e00d4 */
[----:B------:R-:W-:Y:S01]  /*12d0*/  ISETP.NE.AND P4, PT, RZ, UR5, PT ;  /* 0x00000005ff007c0c */ /* 0x000fe2000bf85270 */
[----:B------:R-:W-:Y:S01]  /*12e0*/  IMAD.MOV.U32 R23, RZ, RZ, RZ ;  /* 0x000000ffff177224 */ /* 0x000fe200078e00ff */
[----:B------:R-:W-:Y:S01]  /*12f0*/  IADD3.X R29, PT, PT, R29, R10, R11, P1, P0 ;  /* 0x0000000a1d1d7210 */ /* 0x000fe20000fe040b */
[----:B------:R-:W3:Y:S01]  /*1300*/  LDC.64 R6, c[0x0][0x3b0] ;  /* 0x0000ec00ff067b82 */ /* 0x000ee20000000a00 */
[----:B------:R-:W-:Y:S01]  /*1310*/  IADD3 R36, P0, PT, R212, R36, RZ ;  /* 0x00000024d4247210 */ /* 0x000fe20007f1e0ff */
[----:B------:R-:W4:Y:S01]  /*1320*/  LDCU.64 UR10, c[0x0][0x3c8] ;  /* 0x00007900ff0a77ac */ /* 0x000f220008000a00 */
[----:B------:R-:W-:Y:S02]  /*1330*/  BSSY.RECONVERGENT B1, `(.L_x_1847) ;  /* 0x00006da000017945 */ /* 0x000fe40003800200 */
[----:B------:R-:W-:Y:S01]  /*1340*/  IADD3.X R37, PT, PT, RZ, R28, RZ, P0, !PT ;  /* 0x0000001cff257210 */ /* 0x000fe200007fe4ff */
[----:B------:R-:W5:Y:S02]  /*1350*/  LDCU.64 UR6, c[0x0][0x550] ;  /* 0x0000aa00ff0677ac */ /* 0x000f640008000a00 */
[----:B------:R-:W4:Y:S01]  /*1360*/  LDC.64 R8, c[0x0][0x5f8] ;  /* 0x00017e00ff087b82 */ /* 0x000f220000000a00 */
[----:B------:R-:W5:Y:S01]  /*1370*/  LDCU.64 UR4, c[0x0][0x570] ;  /* 0x0000ae00ff0477ac */ /* 0x000f620008000a00 */
[----:B------:R-:W5:Y:S06]  /*1380*/  LDCU.64 UR8, c[0x0][0x380] ;  /* 0x00007000ff0877ac */ /* 0x000f6c0008000a00 */
[----:B------:R-:W5:Y:S01]  /*1390*/  LDC.64 R10, c[0x0][0x598] ;  /* 0x00016600ff0a7b82 */ /* 0x000f620000000a00 */
[-C--:B--2---:R-:W-:Y:S01]  /*13a0*/  IMAD R34, R27, R4.reuse, RZ ;  /* 0x000000041b227224 */ /* 0x084fe200078e02ff */
[----:B------:R-:W-:Y:S01]  /*13b0*/  SHF.L.U64.HI R221, R4, 0x5, R5 ;  /* 0x0000000504dd7819 */ /* 0x000fe20000010205 */
[----:B------:R-:W-:Y:S01]  /*13c0*/  IMAD.WIDE.U32 R36, R25, R4, R36 ;  /* 0x0000000419247225 */ /* 0x000fe200078e0024 */
[----:B-1----:R-:W-:-:S03]  /*13d0*/  LOP3.LUT R33, R19, 0x1f, RZ, 0xc0, !PT ;  /* 0x0000001f13217812 */ /* 0x002fc600078ec0ff */
[----:B------:R-:W-:Y:S01]  /*13e0*/  IMAD R34, R25, R5, R34 ;  /* 0x0000000519227224 */ /* 0x000fe200078e0222 */
[----:B------:R-:W1:Y:S01]  /*13f0*/  LDC.64 R40, c[0x0][0x5e8] ;  /* 0x00017a00ff287b82 */ /* 0x000e620000000a00 */
[-C--:B---3--:R-:W-:Y:S02]  /*1400*/  IMAD R28, R27, R6.reuse, RZ ;  /* 0x000000061b1c7224 */ /* 0x088fe400078e02ff */
[----:B------:R-:W-:Y:S02]  /*1410*/  IMAD.IADD R37, R37, 0x1, R34 ;  /* 0x0000000125257824 */ /* 0x000fe400078e0222 */
[C---:B------:R-:W-:Y:S02]  /*1420*/  IMAD R28, R25.reuse, R7, R28 ;  /* 0x00000007191c7224 */ /* 0x040fe400078e021c */
[----:B----4-:R-:W-:Y:S01]  /*1430*/  IMAD.WIDE.U32 R38, R8, UR16, RZ ;  /* 0x0000001008267c25 */ /* 0x010fe2000f8e00ff */
[----:B------:R-:W2:Y:S03]  /*1440*/  LDC.64 R244, c[0x0][0x420] ;  /* 0x00010800fff47b82 */ /* 0x000ea60000000a00 */
[----:B------:R-:W-:Y:S01]  /*1450*/  IMAD.WIDE.U32 R42, R25, R6, R22 ;  /* 0x00000006192a7225 */ /* 0x000fe200078e0016 */
[----:B------:R-:W-:-:S03]  /*1460*/  SEL R25, R38, RZ, P4 ;  /* 0x000000ff26197207 */ /* 0x000fc60002000000 */
[----:B------:R-:W-:Y:S01]  /*1470*/  IMAD R33, R204, R31, R33 ;  /* 0x0000001fcc217224 */ /* 0x000fe200078e0221 */
[----:B------:R-:W-:Y:S01]  /*1480*/  IADD3 R26, P3, PT, R26, R42, RZ ;  /* 0x0000002a1a1a7210 */ /* 0x000fe20007f7e0ff */
[----:B------:R-:W-:Y:S02]  /*1490*/  IMAD R9, R9, UR16, R39 ;  /* 0x0000001009097c24 */ /* 0x000fe4000f8e0227 */
[C---:B-----5:R-:W-:Y:S01]  /*14a0*/  IMAD.WIDE.U32 R36, R202.reuse, R10, R36 ;  /* 0x0000000aca247225 */ /* 0x060fe200078e0024 */
        /* <DEDUP_REMOVED lines=8> */
[----:B------:R-:W-:Y:S02]  /*1530*/  IADD3 R25, P0, PT, R10, R25, RZ ;  /* 0x000000190a197210 */ /* 0x000fe40007f1e0ff */
        /* <DEDUP_REMOVED lines=15> */
[----:B------:R-:W-:-:S02]  /*1630*/  IMAD R11, R233, 0x40, R24 ;  /* 0x00000040e90b7824 */ /* 0x000fc400078e0218 */
[----:B------:R-:W-:Y:S01]  /*1640*/  IMAD.MOV.U32 R224, RZ, RZ, R222 ;  /* 0x000000ffffe07224 */ /* 0x000fe200078e00de */
[----:B------:R-:W-:Y:S01]  /*1650*/  LEA.HI.X R243, R26, UR9, R9, 0x1, P3 ;  /* 0x000000091af37c11 */ /* 0x000fe200098f0c09 */
[----:B--2---:R-:W-:Y:S01]  /*1660*/  IMAD.WIDE R244, R11, 0x4, R244 ;  /* 0x000000040bf47825 */ /* 0x004fe200078e02f4 */
[C---:B------:R-:W-:Y:S02]  /*1670*/  SHF.L.U64.HI R9, R6.reuse, 0x5, R7 ;  /* 0x0000000506097819 */ /* 0x040fe40000010207 */
[----:B------:R-:W-:Y:S01]  /*1680*/  SHF.L.U32 R11, R6, 0x5, RZ ;  /* 0x00000005060b7819 */ /* 0x000fe200000006ff */
        /* <DEDUP_REMOVED lines=14> */
.L_x_1859:
[----:B------:R-:W1:Y:S01]  /*1770*/  LDCU.64 UR8, c[0x0][0x5c0] ;  /* 0x0000b800ff0877ac */ /* 0x000e620008000a00 */
[----:B------:R-:W-:-:S05]  /*1780*/  IADD3 R0, PT, PT, R235, R236, RZ ;  /* 0x000000eceb007210 */ /* 0x000fca0007ffe0ff */
[C---:B-1----:R-:W-:Y:S02]  /*1790*/  IMAD R5, R0.reuse, UR9, RZ ;  /* 0x0000000900057c24 */ /* 0x042fe4000f8e02ff */
[----:B------:R-:W-:-:S05]  /*17a0*/  IMAD.WIDE.U32 R6, R0, UR8, RZ ;  /* 0x0000000800067c25 */ /* 0x000fca000f8e00ff */
[----:B------:R-:W-:Y:S02]  /*17b0*/  IADD3 R0, PT, PT, R7, R5, RZ ;  /* 0x0000000507007210 */ /* 0x000fe40007ffe0ff */
.L_x_1860:
        /* <DEDUP_REMOVED lines=11> */
.L_x_1861:
[----:B------:R-:W1:Y:S01]  /*1870*/  LDCU.64 UR6, c[0x0][0x5c8] ;  /* 0x0000b900ff0677ac */ /* 0x000e620008000a00 */
[----:B------:R-:W-:-:S05]  /*1880*/  IADD3 R235, PT, PT, R235, R236, RZ ;  /* 0x000000ecebeb7210 */ /* 0x000fca0007ffe0ff */
[C---:B-1----:R-:W-:Y:S02]  /*1890*/  IMAD R7, R235.reuse, UR7, RZ ;  /* 0x00000007eb077c24 */ /* 0x042fe4000f8e02ff */
[----:B------:R-:W-:-:S05]  /*18a0*/  IMAD.WIDE.U32 R10, R235, UR6, RZ ;  /* 0x00000006eb0a7c25 */ /* 0x000fca000f8e00ff */
[----:B------:R-:W-:Y:S02]  /*18b0*/  IADD3 R7, PT, PT, R11, R7, RZ ;  /* 0x000000070b077210 */ /* 0x000fe40007ffe0ff */
.L_x_1862:
        /* <DEDUP_REMOVED lines=27> */
.L_x_1864:
[----:B------:R-:W-:Y:S05]  /*1a70*/  BSYNC.RECONVERGENT B0 ;  /* 0x0000000000007941 */ /* 0x000fea0003800200 */
.L_x_1863:
        /* <DEDUP_REMOVED lines=17> */
.L_x_1866:
[----:B------:R-:W-:Y:S05]  /*1b90*/  BSYNC.RECONVERGENT B0 ;  /* 0x0000000000007941 */ /* 0x000fea0003800200 */
.L_x_1865:
        /* <DEDUP_REMOVED lines=24> */
.L_x_1868:
[----:B------:R-:W-:Y:S05]  /*1d20*/  BSYNC.RECONVERGENT B0 ;  /* 0x0000000000007941 */ /* 0x000fea0003800200 */
.L_x_1867:
        /* <DEDUP_REMOVED lines=19> */
.L_x_1858:
        /* <DEDUP_REMOVED lines=28> */
.L_x_1872:
[----:B------:R2:W-:Y:S01]  /*2020*/  STS.128 [R216+0x10000], RZ ;  /* 0x010000ffd8007388 */ /* 0x0005e20000000c00 */
[----:B------:R-:W-:Y:S05]  /*2030*/  BRA `(.L_x_1873) ;  /* 0x00000000000c7947 */ /* 0x000fea0003800000 */
.L_x_1871:
[----:B------:R1:W-:Y:S04]  /*2040*/  STS.128 [R216+0xc000], RZ ;  /* 0x00c000ffd8007388 */ /* 0x0003e80000000c00 */
[----:B------:R1:W-:Y:S04]  /*2050*/  STS.128 [R216+0xe000], RZ ;  /* 0x00e000ffd8007388 */ /* 0x0003e80000000c00 */
[----:B------:R1:W-:Y:S02]  /*2060*/  STS.128 [R216+0x10000], RZ ;  /* 0x010000ffd8007388 */ /* 0x0003e40000000c00 */
.L_x_1873:
[----:B------:R-:W-:Y:S05]  /*2070*/  BSYNC.RECONVERGENT B0 ;  /* 0x0000000000007941 */ /* 0x000fea0003800200 */
.L_x_1870:
        /* <DEDUP_REMOVED lines=28> */
.L_x_1876:
[----:B------:R1:W-:Y:S02]  /*2240*/  STS.128 [R216+0x11000], RZ ;  /* 0x011000ffd8007388 */ /* 0x0003e40000000c00 */
.L_x_1875:
[----:B------:R-:W-:Y:S05]  /*2250*/  BSYNC.RECONVERGENT B0 ;  /* 0x0000000000007941 */ /* 0x000fea0003800200 */
.L_x_1874:
        /* <DEDUP_REMOVED lines=23> */
.L_x_1879:
[----:B------:R1:W-:Y:S01]  /*23d0*/  STS.128 [R232+0x4000], RZ ;  /* 0x004000ffe8007388 */ /* 0x0003e20000000c00 */
[----:B------:R-:W-:Y:S05]  /*23e0*/  BRA `(.L_x_1880) ;  /* 0x00000000000c7947 */ /* 0x000fea0003800000 */
.L_x_1878:
[----:B------:R1:W-:Y:S04]  /*23f0*/  STS.128 [R232], RZ ;  /* 0x000000ffe8007388 */ /* 0x0003e80000000c00 */
[----:B------:R1:W-:Y:S04]  /*2400*/  STS.128 [R232+0x2000], RZ ;  /* 0x002000ffe8007388 */ /* 0x0003e80000000c00 */
[----:B------:R1:W-:Y:S02]  /*2410*/  STS.128 [R232+0x4000], RZ ;  /* 0x004000ffe8007388 */ /* 0x0003e40000000c00 */
.L_x_1880:
[----:B------:R-:W-:Y:S05]  /*2420*/  BSYNC.RECONVERGENT B0 ;  /* 0x0000000000007941 */ /* 0x000fea0003800200 */
.L_x_1877:
        /* <DEDUP_REMOVED lines=27> */
.L_x_1883:
[----:B------:R1:W-:Y:S02]  /*25e0*/  STS.128 [R232+0x5000], RZ ;  /* 0x005000ffe8007388 */ /* 0x0003e40000000c00 */
.L_x_1882:
[----:B------:R-:W-:Y:S05]  /*25f0*/  BSYNC.RECONVERGENT B0 ;  /* 0x0000000000007941 */ /* 0x000fea0003800200 */
.L_x_1881:
        /* <DEDUP_REMOVED lines=15> */
[----:B-1----:R-:W-:Y:S01]  /*26f0*/  IMAD R5, R13, UR4, RZ ;  /* 0x000000040d057c24 */ /* 0x002fe2000f8e02ff */
        /* <DEDUP_REMOVED lines=33> */
.L_x_1886:
[----:B------:R2:W-:Y:S01]  /*2910*/  STS.128 [R216+0x16000], RZ ;  /* 0x016000ffd8007388 */ /* 0x0005e20000000c00 */
[----:B------:R-:W-:Y:S05]  /*2920*/  BRA `(.L_x_1887) ;  /* 0x00000000000c7947 */ /* 0x000fea0003800000 */
.L_x_1885:
[----:B------:R1:W-:Y:S04]  /*2930*/  STS.128 [R216+0x12000], RZ ;  /* 0x012000ffd8007388 */ /* 0x0003e80000000c00 */
[----:B------:R1:W-:Y:S04]  /*2940*/  STS.128 [R216+0x14000], RZ ;  /* 0x014000ffd8007388 */ /* 0x0003e80000000c00 */
[----:B------:R1:W-:Y:S02]  /*2950*/  STS.128 [R216+0x16000], RZ ;  /* 0x016000ffd8007388 */ /* 0x0003e40000000c00 */
.L_x_1887:
[----:B------:R-:W-:Y:S05]  /*2960*/  BSYNC.RECONVERGENT B0 ;  /* 0x0000000000007941 */ /* 0x000fea0003800200 */
.L_x_1884:
        /* <DEDUP_REMOVED lines=34> */
.L_x_1890:
[----:B------:R2:W-:Y:S02]  /*2b90*/  STS.128 [R216+0x17000], RZ ;  /* 0x017000ffd8007388 */ /* 0x0005e40000000c00 */
.L_x_1889:
[----:B------:R-:W-:Y:S05]  /*2ba0*/  BSYNC.RECONVERGENT B0 ;  /* 0x0000000000007941 */ /* 0x000fea0003800200 */
.L_x_1888:
        /* <DEDUP_REMOVED lines=13> */
[----:B------:R-:W-:Y:S02]  /*2c80*/  IMAD.MOV.U32 R14, RZ, RZ, R10 ;  /* 0x000000ffff0e7224 */ /* 0x000fe400078e000a */
[----:B------:R-:W-:Y:S01]  /*2c90*/  IMAD.MOV.U32 R15, RZ, RZ, R13 ;  /* 0x000000ffff0f7224 */ /* 0x000fe200078e000d */
[----:B------:R-:W1:Y:S01]  /*2ca0*/  LDCU.64 UR4, c[0x0][0x390] ;  /* 0x00007200ff0477ac */ /* 0x000e620008000a00 */
        /* <DEDUP_REMOVED lines=23> */
.L_x_1893:
[----:B------:R3:W-:Y:S01]  /*2e20*/  STS.128 [R216+0x1c000], RZ ;  /* 0x01c000ffd8007388 */ /* 0x0007e20000000c00 */
[----:B------:R-:W-:Y:S05]  /*2e30*/  BRA `(.L_x_1894) ;  /* 0x00000000000c7947 */ /* 0x000fea0003800000 */
.L_x_1892:
[----:B------:R3:W-:Y:S04]  /*2e40*/  STS.128 [R216+0x18000], RZ ;  /* 0x018000ffd8007388 */ /* 0x0007e80000000c00 */
[----:B------:R3:W-:Y:S04]  /*2e50*/  STS.128 [R216+0x1a000], RZ ;  /* 0x01a000ffd8007388 */ /* 0x0007e80000000c00 */
[----:B------:R3:W-:Y:S02]  /*2e60*/  STS.128 [R216+0x1c000], RZ ;  /* 0x01c000ffd8007388 */ /* 0x0007e40000000c00 */
.L_x_1894:
[----:B------:R-:W-:Y:S05]  /*2e70*/  BSYNC.RECONVERGENT B0 ;  /* 0x0000000000007941 */ /* 0x000fea0003800200 */
.L_x_1891:
        /* <DEDUP_REMOVED lines=10> */
[----:B------:R-:W-:-:S04]  /*2f20*/  IMAD.WIDE.U32 R10, R8, UR12, R10 ;  /* 0x0000000c080a7c25 */ /* 0x000fc8000f8e000a */
        /* <DEDUP_REMOVED lines=22> */
.L_x_1897:
[----:B------:R4:W-:Y:S02]  /*3090*/  STS.128 [R216+0x1d000], RZ ;  /* 0x01d000ffd8007388 */ /* 0x0009e40000000c00 */
.L_x_1896:
[----:B------:R-:W-:Y:S05]  /*30a0*/  BSYNC.RECONVERGENT B0 ;  /* 0x0000000000007941 */ /* 0x000fea0003800200 */
.L_x_1895:
[----:B------:R-:W2:Y:S01]  /*30b0*/  LDCU.64 UR4, c[0x0][0x538] ;  /* 0x0000a700ff0477ac */ /* 0x000ea20008000a00 */
[----:B------:R-:W0:Y:S01]  /*30c0*/  LDGDEPBAR ;  /* 0x00000000000079af */ /* 0x000e220000000000 */
[----:B------:R-:W1:Y:S01]  /*30d0*/  LDC R218, c[0x0][0x44c] ;  /* 0x00011300ffda7b82 */ /* 0x000e620000000800 */
[----:B------:R-:W-:Y:S01]  /*30e0*/  IMAD.SHL.U32 R6, R19, 0x2, RZ ;  /* 0x0000000213067824 */ /* 0x000fe200078e00ff */
[----:B------:R-:W1:Y:S01]  /*30f0*/  LDCU UR6, c[0x0][0x3e0] ;  /* 0x00007c00ff0677ac */ /* 0x000e620008000800 */
[----:B------:R-:W-:Y:S01]  /*3100*/  IMAD.MOV.U32 R229, RZ, RZ, RZ ;  /* 0x000000ffffe57224 */ /* 0x000fe200078e00ff */
[----:B------:R-:W1:Y:S01]  /*3110*/  LDCU UR8, c[0x0][0x50c] ;  /* 0x0000a180ff0877ac */ /* 0x000e620008000800 */
[----:B------:R-:W1:Y:S01]  /*3120*/  LDCU UR7, c[0x0][0x45c] ;  /* 0x00008b80ff0777ac */ /* 0x000e620008000800 */
[----:B--2---:R-:W-:-:S04]  /*3130*/  ISETP.NE.U32.AND P1, PT, RZ, UR4, PT ;  /* 0x00000004ff007c0c */ /* 0x004fc8000bf25070 */
[----:B------:R-:W-:-:S13]  /*3140*/  ISETP.NE.AND.EX P1, PT, RZ, UR5, PT, P1 ;  /* 0x00000005ff007c0c */ /* 0x000fda000bf25310 */
[----:B----4-:R-:W2:Y:S01]  /*3150*/  @P1 LDC.64 R4, c[0x0][0x540] ;  /* 0x00015000ff041b82 */ /* 0x010ea20000000a00 */
[----:B------:R-:W-:Y:S02]  /*3160*/  @P1 IMAD.MOV.U32 R8, RZ, RZ, R202 ;  /* 0x000000ffff081224 */ /* 0x000fe400078e00ca */
[----:B------:R-:W-:Y:S02]  /*3170*/  @P1 IMAD.MOV.U32 R9, RZ, RZ, RZ ;  /* 0x000000ffff091224 */ /* 0x000fe400078e00ff */
[----:B--2---:R-:W-:-:S03]  /*3180*/  @P1 IMAD.WIDE.U32 R8, R201, R4, R8 ;  /* 0x00000004c9081225 */ /* 0x004fc600078e0008 */
[----:B------:R-:W2:Y:S01]  /*3190*/  @P1 LDC R4, c[0x0][0x458] ;  /* 0x00011600ff041b82 */ /* 0x000ea20000000800 */
[----:B------:R-:W-:Y:S01]  /*31a0*/  @P1 IMAD R5, R201, R5, R9 ;  /* 0x00000005c9051224 */ /* 0x000fe200078e0209 */
[C---:B------:R-:W-:Y:S01]  /*31b0*/  @P1 LEA R10, P0, R8.reuse, UR4, 0x2 ;  /* 0x00000004080a1c11 */ /* 0x040fe2000f8010ff */
[----:B------:R-:W4:Y:S03]  /*31c0*/  LDCU UR4, c[0x0][0x590] ;  /* 0x0000b200ff0477ac */ /* 0x000f260008000800 */
[----:B------:R-:W-:Y:S02]  /*31d0*/  @P1 LEA.HI.X R11, R8, UR5, R5, 0x2, P0 ;  /* 0x00000005080b1c11 */ /* 0x000fe400080f1405 */
[----:B------:R-:W-:Y:S02]  /*31e0*/  SHF.R.U32.HI R19, RZ, 0x2, R19 ;  /* 0x00000002ff137819 */ /* 0x000fe40000011613 */
[----:B------:R-:W-:Y:S01]  /*31f0*/  LOP3.LUT R6, R6, 0x6, RZ, 0xc0, !PT ;  /* 0x0000000606067812 */ /* 0x000fe200078ec0ff */
[----:B------:R-:W3:Y:S01]  /*3200*/  @P1 LDG.E R5, desc[UR18][R10.64] ;  /* 0x000000120a051981 */ /* 0x000ee2000c1e1900 */
[----:B------:R-:W-:Y:S01]  /*3210*/  IMAD.IADD R9, R203, 0x1, R234 ;  /* 0x00000001cb097824 */ /* 0x000fe200078e02ea */
[----:B------:R-:W-:-:S02]  /*3220*/  CS2R R142, SRZ ;  /* 0x00000000008e7805 */ /* 0x000fc4000001ff00 */
[----:B------:R-:W-:Y:S01]  /*3230*/  LOP3.LUT R6, R6, 0xe0, R19, 0xf8, !PT ;  /* 0x000000e006067812 */ /* 0x000fe200078ef813 */
[----:B------:R-:W-:Y:S01]  /*3240*/  IMAD.IADD R185, R200, 0x1, R195 ;  /* 0x00000001c8b97824 */ /* 0x000fe200078e02c3 */
[----:B------:R-:W-:Y:S01]  /*3250*/  CS2R R140, SRZ ;  /* 0x00000000008c7805 */ /* 0x000fe2000001ff00 */
[----:B------:R-:W-:Y:S01]  /*3260*/  IMAD R9, R12, 0x40, R9 ;  /* 0x000000400c097824 */ /* 0x000fe200078e0209 */
[----:B------:R-:W-:Y:S01]  /*3270*/  IADD3 R6, PT, PT, R0, R6, R3 ;  /* 0x0000000600067210 */ /* 0x000fe20007ffe003 */
[----:B------:R-:W-:Y:S01]  /*3280*/  VIADD R226, R3, 0x40 ;  /* 0x0000004003e27836 */ /* 0x000fe20000000000 */
[----:B------:R-:W-:Y:S01]  /*3290*/  CS2R R146, SRZ ;  /* 0x0000000000927805 */ /* 0x000fe2000001ff00 */
[--C-:B------:R-:W-:Y:S01]  /*32a0*/  IMAD.IADD R192, R200, 0x1, R7.reuse ;  /* 0x00000001c8c07824 */ /* 0x100fe200078e0207 */
[----:B------:R-:W-:Y:S01]  /*32b0*/  IADD3 R228, PT, PT, R9, -0x59, -R6 ;  /* 0xffffffa709e47810 */ /* 0x000fe20007ffe806 */
[----:B--2---:R-:W3:Y:S01]  /*32c0*/  @P1 MUFU.RCP R4, R4 ;  /* 0x0000000400041308 */ /* 0x004ee20000001000 */
        /* <DEDUP_REMOVED lines=51> */
[----:B-1----:R-:W-:Y:S01]  /*3600*/  CS2R R20, SRZ ;  /* 0x0000000000147805 */ /* 0x002fe2000001ff00 */
[----:B------:R-:W-:Y:S01]  /*3610*/  IMAD.IADD R184, R189, 0x1, R185 ;  /* 0x00000001bdb87824 */ /* 0x000fe200078e02b9 */
[----:B------:R-:W1:Y:S01]  /*3620*/  LDCU UR5, c[0x0][0x440] ;  /* 0x00008800ff0577ac */ /* 0x000e620008000800 */
[----:B----4-:R-:W-:Y:S01]  /*3630*/  USHF.L.U32 UR4, UR4, 0x6, URZ ;  /* 0x0000000604047899 */ /* 0x010fe200080006ff */
[----:B-1-3--:R-:W-:-:S11]  /*3640*/  @P1 FMUL.FTZ R229, R5, R4 ;  /* 0x0000000405e51220 */ /* 0x00afd60000410000 */
.L_x_1900:
[----:B------:R-:W0:Y:S01]  /*3650*/  LDGDEPBAR ;  /* 0x00000000000079af */ /* 0x000e220000000000 */
[----:B------:R-:W-:Y:S02]  /*3660*/  IADD3 R149, PT, PT, R192, R189, RZ ;  /* 0x000000bdc0957210 */ /* 0x000fe40007ffe0ff */
[----:B------:R-:W-:Y:S02]  /*3670*/  IADD3 R150, PT, PT, R195, R192, RZ ;  /* 0x000000c0c3967210 */ /* 0x000fe40007ffe0ff */
[----:B------:R-:W-:Y:S02]  /*3680*/  ISETP.GE.AND P4, PT, R226, R234, PT ;  /* 0x000000eae200720c */ /* 0x000fe40003f86270 */
[----:B------:R-:W-:Y:S02]  /*3690*/  IADD3 R148, PT, PT, R189, R150, RZ ;  /* 0x00000096bd947210 */ /* 0x000fe40007ffe0ff */
[----:B------:R-:W-:Y:S02]  /*36a0*/  MOV R225, R223 ;  /* 0x000000df00e17202 */ /* 0x000fe40000000f00 */
[----:B-----5:R-:W-:Y:S02]  /*36b0*/  FSETP.NEU.FTZ.AND P0, PT, R230, -INF , PT ;  /* 0xff800000e600780b */ /* 0x020fe40003f1d000 */
[----:B------:R-:W-:Y:S02]  /*36c0*/  FSETP.NEU.FTZ.AND P1, PT, R231, -INF , PT ;  /* 0xff800000e700780b */ /* 0x000fe40003f3d000 */
[C---:B------:R-:W-:Y:S02]  /*36d0*/  IADD3 R246, PT, PT, R228.reuse, 0x9, RZ ;  /* 0x00000009e4f67810 */ /* 0x040fe40007ffe0ff */
[C---:B------:R-:W-:Y:S01]  /*36e0*/  IADD3 R165, PT, PT, R228.reuse, 0x21, RZ ;  /* 0x00000021e4a57810 */ /* 0x040fe20007ffe0ff */
[----:B------:R-:W1:Y:S01]  /*36f0*/  @P4 S2R R151, SR_TID.X ;  /* 0x0000000000974919 */ /* 0x000e620000002100 */
[----:B------:R-:W-:Y:S02]  /*3700*/  IABS R246, R246 ;  /* 0x000000f600f67213 */ /* 0x000fe40000000000 */
[----:B------:R-:W-:Y:S02]  /*3710*/  IABS R165, R165 ;  /* 0x000000a500a57213 */ /* 0x000fe40000000000 */
[----:B------:R-:W-:Y:S02]  /*3720*/  I2FP.F32.S32 R246, R246 ;  /* 0x000000f600f67245 */ /* 0x000fe40000201400 */
[----:B------:R-:W-:Y:S02]  /*3730*/  I2FP.F32.S32 R165, R165 ;  /* 0x000000a500a57245 */ /* 0x000fe40000201400 */
[C---:B------:R-:W-:Y:S02]  /*3740*/  IADD3 R157, PT, PT, R228.reuse, 0x18, RZ ;  /* 0x00000018e49d7810 */ /* 0x040fe40007ffe0ff */
[C---:B------:R-:W-:Y:S02]  /*3750*/  IADD3 R159, PT, PT, R228.reuse, 0x19, RZ ;  /* 0x00000019e49f7810 */ /* 0x040fe40007ffe0ff */
[----:B------:R-:W-:Y:S02]  /*3760*/  IABS R157, R157 ;  /* 0x0000009d009d7213 */ /* 0x000fe40000000000 */
[----:B------:R-:W-:Y:S02]  /*3770*/  IABS R159, R159 ;  /* 0x0000009f009f7213 */ /* 0x000fe40000000000 */
[----:B------:R-:W-:Y:S02]  /*3780*/  I2FP.F32.S32 R157, R157 ;  /* 0x0000009d009d7245 */ /* 0x000fe40000201400 */
[----:B------:R-:W-:Y:S02]  /*3790*/  I2FP.F32.S32 R159, R159 ;  /* 0x0000009f009f7245 */ /* 0x000fe40000201400 */
[C---:B------:R-:W-:Y:S02]  /*37a0*/  IADD3 R179, PT, PT, R228.reuse, 0x11, RZ ;  /* 0x00000011e4b37810 */ /* 0x040fe40007ffe0ff */
[----:B------:R-:W-:Y:S02]  /*37b0*/  IADD3 R163, PT, PT, R228, 0x10, RZ ;  /* 0x00000010e4a37810 */ /* 0x000fe40007ffe0ff */
[----:B------:R-:W-:Y:S02]  /*37c0*/  IABS R179, R179 ;  /* 0x000000b300b37213 */ /* 0x000fe40000000000 */
[----:B------:R-:W-:Y:S02]  /*37d0*/  IABS R163, R163 ;  /* 0x000000a300a37213 */ /* 0x000fe40000000000 */
[----:B------:R-:W-:Y:S02]  /*37e0*/  I2FP.F32.S32 R179, R179 ;  /* 0x000000b300b37245 */ /* 0x000fe40000201400 */
[----:B------:R-:W-:Y:S01]  /*37f0*/  I2FP.F32.S32 R163, R163 ;  /* 0x000000a300a37245 */ /* 0x000fe20000201400 */
[----:B------:R-:W-:Y:S04]  /*3800*/  DEPBAR.LE SB0, 0x0 ;  /* 0x000080000000791a */ /* 0x000fe80000000000 */
[----:B------:R-:W-:Y:S01]  /*3810*/  BAR.SYNC.DEFER_BLOCKING 0x0 ;  /* 0x0000000000007b1d */ /* 0x000fe20000010000 */
[----:B-1----:R-:W-:Y:S02]  /*3820*/  @P4 SHF.L.U32 R153, R151, 0x1, RZ ;  /* 0x0000000197994819 */ /* 0x002fe400000006ff */
[----:B------:R-:W-:Y:S02]  /*3830*/  @P4 SHF.R.U32.HI R151, RZ, 0x2, R151 ;  /* 0x00000002ff974819 */ /* 0x000fe40000011697 */
[----:B------:R-:W-:Y:S04]  /*3840*/  @P4 LOP3.LUT R172, R153, 0x6, RZ, 0xc0, !PT ;  /* 0x0000000699ac4812 */ /* 0x000fe800078ec0ff */
[----:B------:R-:W-:Y:S04]  /*3850*/  @P4 LOP3.LUT R174, R172, 0xe0, R151, 0xf8, !PT ;  /* 0x000000e0acae4812 */ /* 0x000fe800078ef897 */
[----:B------:R-:W-:Y:S04]  /*3860*/  @P4 LEA R153, R207, R174, 0x6 ;  /* 0x000000aecf994211 */ /* 0x000fe800078e30ff */
[CC--:B------:R-:W-:Y:S02]  /*3870*/  @P4 ISETP.GE.AND P2, PT, R153.reuse, R234.reuse, PT ;  /* 0x000000ea9900420c */ /* 0x0c0fe40003f46270 */
[----:B------:R-:W-:Y:S04]  /*3880*/  @P4 IADD3 R151, PT, PT, R153, 0x1, RZ ;  /* 0x0000000199974810 */ /* 0x000fe80007ffe0ff */
[----:B------:R-:W-:Y:S01]  /*3890*/  @P4 ISETP.GE.AND P3, PT, R151, R234, PT ;  /* 0x000000ea9700420c */ /* 0x000fe20003f66270 */
[----:B------:R-:W-:Y:S01]  /*38a0*/  LDSM.16.M88.4 R68, [R192] ;  /* 0x00000000c044783b */ /* 0x000fe20000000200 */
[----:B------:R-:W-:Y:S05]  /*38b0*/  FMUL.FTZ R151, R230, 1.4426950216293334961 ;  /* 0x3fb8aa3be6977820 */ /* 0x000fea0000410000 */
[----:B------:R-:W1:Y:S01]  /*38c0*/  LDSM.16.M88.4 R72, [R198] ;  /* 0x00000000c648783b */ /* 0x000e620000000200 */
[----:B------:R-:W-:Y:S05]  /*38d0*/  FSEL R151, R151, RZ, P0 ;  /* 0x000000ff97977208 */ /* 0x000fea0000000000 */
        /* <DEDUP_REMOVED lines=90> */
[----:B------:R-:W-:Y:S04]  /*3e80*/  MUFU.TANH R156, R156 ;  /* 0x0000009c009c7308 */ /* 0x000fe80000002400 */
[----:B------:R-:W-:Y:S06]  /*3e90*/  HMMA.16816.F32 R16, R92, R70, R16 ;  /* 0x000000465c10723c */ /* 0x000fec0000001810 */
[----:B------:R-:W1:Y:S01]  /*3ea0*/  MUFU.TANH R154, R154 ;  /* 0x0000009a009a7308 */ /* 0x000e620000002400 */
[-C--:B--2---:R-:W-:Y:S01]  /*3eb0*/  FFMA.FTZ R178, R159, -R229.reuse, R152 ;  /* 0x800000e59fb27223 */ /* 0x084fe20000010098 */
[----:B------:R-:W-:Y:S04]  /*3ec0*/  FFMA.FTZ R152, -R152, R152, 1 ;  /* 0x3f80000098987423 */ /* 0x000fe80000010198 */
[----:B------:R-:W-:Y:S04]  /*3ed0*/  @P4 FSEL R178, R178, -INF , !P2 ;  /* 0xff800000b2b24808 */ /* 0x000fe80005000000 */
[----:B------:R-:W2:Y:S01]  /*3ee0*/  MUFU.TANH R160, R160 ;  /* 0x000000a000a07308 */ /* 0x000ea20000002400 */
[----:B------:R-:W-:Y:S01]  /*3ef0*/  FMUL.FTZ R152, R152, UR8 ;  /* 0x0000000898987c20 */ /* 0x000fe20008410000 */
[----:B------:R-:W-:Y:S01]  /*3f00*/  FMUL.FTZ R155, R14, UR8 ;  /* 0x000000080e9b7c20 */ /* 0x000fe20008410000 */
[----:B------:R-:W-:Y:S01]  /*3f10*/  FMUL.FTZ R161, R15, UR8 ;  /* 0x000000080fa17c20 */ /* 0x000fe20008410000 */
[----:B------:R-:W-:Y:S01]  /*3f20*/  FMUL.FTZ R168, R12, UR8 ;  /* 0x000000080ca87c20 */ /* 0x000fe20008410000 */
[----:B------:R-:W-:Y:S05]  /*3f30*/  FMUL.FTZ R170, R13, UR8 ;  /* 0x000000080daa7c20 */ /* 0x000fea0008410000 */
[----:B------:R3:W-:Y:S01]  /*3f40*/  MUFU.TANH R172, R155 ;  /* 0x0000009b00ac7308 */ /* 0x0007e20000002400 */
[-C--:B-1----:R-:W-:Y:S01]  /*3f50*/  FFMA.FTZ R176, R157, -R229.reuse, R154 ;  /* 0x800000e59db07223 */ /* 0x082fe2000001009a */
[----:B------:R-:W-:Y:S01]  /*3f60*/  FMUL.FTZ R177, R16, UR8 ;  /* 0x0000000810b17c20 */ /* 0x000fe20008410000 */
[----:B------:R-:W-:Y:S01]  /*3f70*/  FMUL.FTZ R175, R17, UR8 ;  /* 0x0000000811af7c20 */ /* 0x000fe20008410000 */
[----:B------:R-:W-:Y:S01]  /*3f80*/  FMUL.FTZ R173, R18, UR8 ;  /* 0x0000000812ad7c20 */ /* 0x000fe20008410000 */
[----:B------:R-:W-:Y:S01]  /*3f90*/  FMUL.FTZ R171, R19, UR8 ;  /* 0x0000000813ab7c20 */ /* 0x000fe20008410000 */
[----:B------:R-:W-:Y:S01]  /*3fa0*/  @P4 FSEL R176, R176, -INF , !P3 ;  /* 0xff800000b0b04808 */ /* 0x000fe20005800000 */
[----:B------:R-:W-:Y:S03]  /*3fb0*/  FFMA.FTZ R154, -R154, R154, 1 ;  /* 0x3f8000009a9a7423 */ /* 0x000fe6000001019a */
[----:B------:R1:W-:Y:S01]  /*3fc0*/  MUFU.TANH R174, R161 ;  /* 0x000000a100ae7308 */ /* 0x0003e20000002400 */
[----:B------:R-:W-:Y:S09]  /*3fd0*/  FMUL.FTZ R154, R154, UR8 ;  /* 0x000000089a9a7c20 */ /* 0x000ff20008410000 */
[----:B------:R-:W4:Y:S01]  /*3fe0*/  MUFU.TANH R158, R158 ;  /* 0x0000009e009e7308 */ /* 0x000f220000002400 */
[----:B---3--:R-:W-:Y:S05]  /*3ff0*/  FMUL.FTZ R155, R231, 1.4426950216293334961 ;  /* 0x3fb8aa3be79b7820 */ /* 0x008fea0000410000 */
[----:B------:R-:W-:Y:S04]  /*4000*/  FSEL R155, R155, RZ, P1 ;  /* 0x000000ff9b9b7208 */ /* 0x000fe80000800000 */
[----:B------:R-:W3:Y:S01]  /*4010*/  MUFU.TANH R164, R164 ;  /* 0x000000a400a47308 */ /* 0x000ee20000002400 */
[----:B-1----:R-:W-:Y:S01]  /*4020*/  IADD3 R161, PT, PT, R228, 0x20, RZ ;  /* 0x00000020e4a17810 */ /* 0x002fe20007ffe0ff */
[--C-:B------:R-:W-:Y:S01]  /*4030*/  FFMA.FTZ R252, R178, UR7, -R155.reuse ;  /* 0x00000007b2fc7c23 */ /* 0x100fe2000801089b */
[----:B------:R-:W-:Y:S02]  /*4040*/  FFMA.FTZ R178, R165, -R229, R156 ;  /* 0x800000e5a5b27223 */ /* 0x000fe4000001009c */
[----:B------:R-:W-:Y:S01]  /*4050*/  IABS R161, R161 ;  /* 0x000000a100a17213 */ /* 0x000fe20000000000 */
[----:B------:R-:W-:Y:S01]  /*4060*/  FFMA.FTZ R169, R176, UR7, -R155 ;  /* 0x00000007b0a97c23 */ /* 0x000fe2000801089b */
[----:B------:R-:W-:Y:S03]  /*4070*/  @P4 IADD3 R165, PT, PT, R153, 0x8, RZ ;  /* 0x0000000899a54810 */ /* 0x000fe60007ffe0ff */
[----:B------:R-:W1:Y:S01]  /*4080*/  MUFU.TANH R162, R162 ;  /* 0x000000a200a27308 */ /* 0x000e620000002400 */
[----:B------:R-:W-:Y:S01]  /*4090*/  @P4 FSEL R178, R178, -INF , !P2 ;  /* 0xff800000b2b24808 */ /* 0x000fe20005000000 */
[----:B------:R-:W-:Y:S01]  /*40a0*/  FFMA.FTZ R156, -R156, R156, 1 ;  /* 0x3f8000009c9c7423 */ /* 0x000fe2000001019c */
[----:B------:R-:W-:Y:S02]  /*40b0*/  I2FP.F32.S32 R161, R161 ;  /* 0x000000a100a17245 */ /* 0x000fe40000201400 */
[----:B------:R-:W-:Y:S01]  /*40c0*/  @P4 ISETP.GE.AND P0, PT, R165, R234, PT ;  /* 0x000000eaa500420c */ /* 0x000fe20003f06270 */
[----:B------:R-:W-:Y:S01]  /*40d0*/  FFMA.FTZ R182, R178, UR7, -R151 ;  /* 0x00000007b2b67c23 */ /* 0x000fe20008010897 */
[-C--:B--2---:R-:W-:Y:S03]  /*40e0*/  FFMA.FTZ R178, R179, -R229.reuse, R160 ;  /* 0x800000e5b3b27223 */ /* 0x084fe600000100a0 */
[----:B------:R-:W2:Y:S01]  /*40f0*/  MUFU.TANH R166, R166 ;  /* 0x000000a600a67308 */ /* 0x000ea20000002400 */
[-C--:B----4-:R-:W-:Y:S01]  /*4100*/  FFMA.FTZ R176, R161, -R229.reuse, R158 ;  /* 0x800000e5a1b07223 */ /* 0x090fe2000001009e */
[----:B------:R-:W-:Y:S01]  /*4110*/  @P4 IADD3 R165, PT, PT, R153, 0x9, RZ ;  /* 0x0000000999a54810 */ /* 0x000fe20007ffe0ff */
[-C--:B------:R-:W-:Y:S01]  /*4120*/  FFMA.FTZ R179, R179, -R229.reuse, R172 ;  /* 0x800000e5b3b37223 */ /* 0x080fe200000100ac */
[----:B------:R-:W-:Y:S01]  /*4130*/  @P4 FSEL R178, R178, -INF , !P0 ;  /* 0xff800000b2b24808 */ /* 0x000fe20004000000 */
[----:B------:R-:W-:Y:S01]  /*4140*/  FFMA.FTZ R160, -R160, R160, 1 ;  /* 0x3f800000a0a07423 */ /* 0x000fe200000101a0 */
[----:B------:R-:W-:Y:S01]  /*4150*/  @P4 FSEL R176, R176, -INF , !P3 ;  /* 0xff800000b0b04808 */ /* 0x000fe20005800000 */
[----:B------:R-:W-:Y:S03]  /*4160*/  FFMA.FTZ R158, -R158, R158, 1 ;  /* 0x3f8000009e9e7423 */ /* 0x000fe6000001019e */
[----:B------:R-:W4:Y:S01]  /*4170*/  MUFU.TANH R168, R168 ;  /* 0x000000a800a87308 */ /* 0x000f220000002400 */
[----:B------:R-:W-:Y:S01]  /*4180*/  FFMA.FTZ R250, R178, UR7, -R155 ;  /* 0x00000007b2fa7c23 */ /* 0x000fe2000801089b */
[-C--:B---3--:R-:W-:Y:S01]  /*4190*/  FFMA.FTZ R178, R159, -R229.reuse, R164 ;  /* 0x800000e59fb27223 */ /* 0x088fe200000100a4 */
[--C-:B------:R-:W-:Y:S01]  /*41a0*/  FFMA.FTZ R161, R176, UR7, -R151.reuse ;  /* 0x00000007b0a17c23 */ /* 0x100fe20008010897 */
[-C--:B-1----:R-:W-:Y:S01]  /*41b0*/  FFMA.FTZ R176, R163, -R229.reuse, R162 ;  /* 0x800000e5a3b07223 */ /* 0x082fe200000100a2 */
[----:B------:R-:W-:Y:S01]  /*41c0*/  @P4 ISETP.GE.AND P1, PT, R165, R234, PT ;  /* 0x000000eaa500420c */ /* 0x000fe20003f26270 */
[-C--:B------:R-:W-:Y:S01]  /*41d0*/  FFMA.FTZ R163, R163, -R229.reuse, R174 ;  /* 0x800000e5a3a37223 */ /* 0x080fe200000100ae */
[----:B------:R-:W-:Y:S03]  /*41e0*/  @P4 FSEL R178, R178, -INF , !P0 ;  /* 0xff800000b2b24808 */ /* 0x000fe60004000000 */
[----:B------:R-:W1:Y:S01]  /*41f0*/  MUFU.TANH R170, R170 ;  /* 0x000000aa00aa7308 */ /* 0x000e620000002400 */
[-C--:B--2---:R-:W-:Y:S01]  /*4200*/  FFMA.FTZ R248, R157, -R229.reuse, R166 ;  /* 0x800000e59df87223 */ /* 0x084fe200000100a6 */
[----:B------:R-:W-:Y:S01]  /*4210*/  @P4 FSEL R176, R176, -INF , !P1 ;  /* 0xff800000b0b04808 */ /* 0x000fe20004800000 */
[----:B------:R-:W-:Y:S01]  /*4220*/  FFMA.FTZ R162, -R162, R162, 1 ;  /* 0x3f800000a2a27423 */ /* 0x000fe200000101a2 */
[----:B------:R-:W-:Y:S01]  /*4230*/  @P4 IADD3 R157, PT, PT, R153, 0x10, RZ ;  /* 0x00000010999d4810 */ /* 0x000fe20007ffe0ff */
[----:B------:R-:W-:Y:S01]  /*4240*/  FFMA.FTZ R180, R178, UR7, -R151 ;  /* 0x00000007b2b47c23 */ /* 0x000fe20008010897 */
[----:B------:R-:W-:Y:S01]  /*4250*/  @P4 FSEL R248, R248, -INF , !P1 ;  /* 0xff800000f8f84808 */ /* 0x000fe20004800000 */
[----:B------:R-:W-:Y:S01]  /*4260*/  FFMA.FTZ R167, R176, UR7, -R155 ;  /* 0x00000007b0a77c23 */ /* 0x000fe2000801089b */
[----:B------:R-:W-:Y:S01]  /*4270*/  @P4 ISETP.GE.AND P0, PT, R157, R234, PT ;  /* 0x000000ea9d00420c */ /* 0x000fe20003f06270 */
[-C--:B----4-:R-:W-:Y:S01]  /*4280*/  FFMA.FTZ R178, R246, -R229.reuse, R168 ;  /* 0x800000e5f6b27223 */ /* 0x090fe200000100a8 */
[C---:B------:R-:W-:Y:S01]  /*4290*/  IADD3 R176, PT, PT, R228.reuse, 0x8, RZ ;  /* 0x00000008e4b07810 */ /* 0x040fe20007ffe0ff */
[----:B------:R-:W2:Y:S01]  /*42a0*/  MUFU.TANH R177, R177 ;  /* 0x000000b100b17308 */ /* 0x000ea20000002400 */
[----:B------:R-:W-:Y:S01]  /*42b0*/  IADD3 R157, PT, PT, R228, 0x1, RZ ;  /* 0x00000001e49d7810 */ /* 0x000fe20007ffe0ff */
[----:B------:R-:W-:Y:S01]  /*42c0*/  FFMA.FTZ R159, R248, UR7, -R151 ;  /* 0x00000007f89f7c23 */ /* 0x000fe20008010897 */
[----:B------:R-:W-:Y:S01]  /*42d0*/  @P4 FSEL R178, R178, -INF , !P0 ;  /* 0xff800000b2b24808 */ /* 0x000fe20004000000 */
[----:B------:R-:W-:Y:S01]  /*42e0*/  FMUL.FTZ R160, R160, UR8 ;  /* 0x00000008a0a07c20 */ /* 0x000fe20008410000 */
[----:B------:R-:W-:Y:S01]  /*42f0*/  IABS R176, R176 ;  /* 0x000000b000b07213 */ /* 0x000fe20000000000 */
[----:B------:R-:W-:Y:S01]  /*4300*/  FFMA.FTZ R168, -R168, R168, 1 ;  /* 0x3f800000a8a87423 */ /* 0x000fe200000101a8 */
[----:B------:R-:W-:Y:S03]  /*4310*/  @P4 FSEL R179, R179, -INF , !P0 ;  /* 0xff800000b3b34808 */ /* 0x000fe60004000000 */
[----:B------:R-:W3:Y:S01]  /*4320*/  MUFU.TANH R175, R175 ;  /* 0x000000af00af7308 */ /* 0x000ee20000002400 */
[----:B------:R-:W-:Y:S01]  /*4330*/  I2FP.F32.S32 R176, R176 ;  /* 0x000000b000b07245 */ /* 0x000fe20000201400 */
[----:B------:R-:W-:Y:S01]  /*4340*/  FFMA.FTZ R248, R178, UR7, -R155 ;  /* 0x00000007b2f87c23 */ /* 0x000fe2000801089b */
[----:B------:R-:W-:Y:S01]  /*4350*/  IABS R178, R228 ;  /* 0x000000e400b27213 */ /* 0x000fe20000000000 */
[----:B------:R-:W-:Y:S01]  /*4360*/  FMUL.FTZ R168, R168, UR8 ;  /* 0x00000008a8a87c20 */ /* 0x000fe20008410000 */
[----:B------:R-:W-:Y:S01]  /*4370*/  @P4 IADD3 R165, PT, PT, R153, 0x11, RZ ;  /* 0x0000001199a54810 */ /* 0x000fe20007ffe0ff */
[----:B-1----:R-:W-:Y:S01]  /*4380*/  FFMA.FTZ R181, R176, -R229, R170 ;  /* 0x800000e5b0b57223 */ /* 0x002fe200000100aa */
[----:B------:R-:W-:Y:S03]  /*4390*/  IABS R157, R157 ;  /* 0x0000009d009d7213 */ /* 0x000fe60000000000 */
[----:B------:R-:W1:Y:S01]  /*43a0*/  MUFU.TANH R173, R173 ;  /* 0x000000ad00ad7308 */ /* 0x000e620000002400 */
[----:B------:R-:W-:Y:S01]  /*43b0*/  I2FP.F32.S32 R94, R178 ;  /* 0x000000b2005e7245 */ /* 0x000fe20000201400 */
[----:B------:R-:W-:Y:S01]  /*43c0*/  FFMA.FTZ R178, R179, UR7, -R151 ;  /* 0x00000007b3b27c23 */ /* 0x000fe20008010897 */
[----:B------:R-:W-:Y:S01]  /*43d0*/  I2FP.F32.S32 R98, R157 ;  /* 0x0000009d00627245 */ /* 0x000fe20000201400 */
[----:B------:R-:W-:Y:S01]  /*43e0*/  FFMA.FTZ R170, -R170, R170, 1 ;  /* 0x3f800000aaaa7423 */ /* 0x000fe200000101aa */
[----:B------:R-:W-:Y:S01]  /*43f0*/  @P4 ISETP.GE.AND P1, PT, R165, R234, PT ;  /* 0x000000eaa500420c */ /* 0x000fe20003f26270 */
[----:B------:R-:W-:Y:S01]  /*4400*/  FMUL.FTZ R156, R156, UR8 ;  /* 0x000000089c9c7c20 */ /* 0x000fe20008410000 */
[C---:B------:R-:W-:Y:S03]  /*4410*/  @P4 IADD3 R179, PT, PT, R153.reuse, 0x19, RZ ;  /* 0x0000001999b34810 */ /* 0x040fe60007ffe0ff */
[----:B------:R-:W4:Y:S01]  /*4420*/  MUFU.TANH R171, R171 ;  /* 0x000000ab00ab7308 */ /* 0x000f220000002400 */
[----:B------:R-:W-:Y:S01]  /*4430*/  @P4 IADD3 R157, PT, PT, R153, 0x18, RZ ;  /* 0x00000018999d4810 */ /* 0x000fe20007ffe0ff */
[----:B--2---:R-:W-:Y:S01]  /*4440*/  FFMA.FTZ R153, R98, -R229, R177 ;  /* 0x800000e562997223 */ /* 0x004fe200000100b1 */
[----:B------:R-:W-:Y:S01]  /*4450*/  @P4 FSEL R181, R181, -INF , !P1 ;  /* 0xff800000b5b54808 */ /* 0x000fe20004800000 */
[----:B------:R-:W-:Y:S01]  /*4460*/  FFMA.FTZ R177, -R177, R177, 1 ;  /* 0x3f800000b1b17423 */ /* 0x000fe200000101b1 */
[----:B------:R-:W-:Y:S01]  /*4470*/  @P4 FSEL R163, R163, -INF , !P1 ;  /* 0xff800000a3a34808 */ /* 0x000fe20004800000 */
[----:B------:R-:W-:Y:S01]  /*4480*/  FFMA.FTZ R164, -R164, R164, 1 ;  /* 0x3f800000a4a47423 */ /* 0x000fe200000101a4 */
[-C--:B------:R-:W-:Y:S01]  /*4490*/  @P4 ISETP.GE.AND P1, PT, R179, R234.reuse, PT ;  /* 0x000000eab300420c */ /* 0x080fe20003f26270 */
[----:B---3--:R-:W-:Y:S01]  /*44a0*/  FFMA.FTZ R179, R94, -R229, R175 ;  /* 0x800000e55eb37223 */ /* 0x008fe200000100af */
[----:B------:R-:W-:Y:S01]  /*44b0*/  @P4 ISETP.GE.AND P0, PT, R157, R234, PT ;  /* 0x000000ea9d00420c */ /* 0x000fe20003f06270 */
[----:B------:R-:W-:Y:S01]  /*44c0*/  FFMA.FTZ R165, R181, UR7, -R155 ;  /* 0x00000007b5a57c23 */ /* 0x000fe2000801089b */
[----:B------:R-:W-:Y:S01]  /*44d0*/  FFMA.FTZ R157, R163, UR7, -R151 ;  /* 0x00000007a39d7c23 */ /* 0x000fe20008010897 */
[----:B------:R-:W-:Y:S01]  /*44e0*/  MUFU.EX2 R252, R252 ;  /* 0x000000fc00fc7308 */ /* 0x000fe20000000800 */
[----:B------:R-:W-:Y:S01]  /*44f0*/  @P4 FSEL R153, R153, -INF , !P0 ;  /* 0xff80000099994808 */ /* 0x000fe20004000000 */
[----:B------:R-:W-:Y:S01]  /*4500*/  FFMA.FTZ R175, -R175, R175, 1 ;  /* 0x3f800000afaf7423 */ /* 0x000fe200000101af */
[----:B------:R-:W-:Y:S01]  /*4510*/  @P4 FSEL R179, R179, -INF , !P1 ;  /* 0xff800000b3b34808 */ /* 0x000fe20004800000 */
[----:B------:R-:W-:Y:S01]  /*4520*/  FFMA.FTZ R166, -R166, R166, 1 ;  /* 0x3f800000a6a67423 */ /* 0x000fe200000101a6 */
[----:B------:R-:W-:Y:S01]  /*4530*/  FMUL.FTZ R164, R164, UR8 ;  /* 0x00000008a4a47c20 */ /* 0x000fe20008410000 */
[----:B------:R-:W-:Y:S01]  /*4540*/  FFMA.FTZ R181, R153, UR7, -R155 ;  /* 0x0000000799b57c23 */ /* 0x000fe2000801089b */
[-C--:B-1----:R-:W-:Y:S01]  /*4550*/  FFMA.FTZ R153, R246, -R229.reuse, R173 ;  /* 0x800000e5f6997223 */ /* 0x082fe200000100ad */
[----:B------:R-:W-:Y:S01]  /*4560*/  FFMA.FTZ R155, R179, UR7, -R155 ;  /* 0x00000007b39b7c23 */ /* 0x000fe2000801089b */
[----:B----4-:R-:W-:Y:S01]  /*4570*/  FFMA.FTZ R179, R176, -R229, R171 ;  /* 0x800000e5b0b37223 */ /* 0x010fe200000100ab */
[----:B------:R-:W1:Y:S01]  /*4580*/  MUFU.EX2 R169, R169 ;  /* 0x000000a900a97308 */ /* 0x000e620000000800 */
[----:B------:R-:W-:Y:S01]  /*4590*/  FMUL.FTZ R175, R175, UR8 ;  /* 0x00000008afaf7c20 */ /* 0x000fe20008410000 */
[----:B------:R-:W-:Y:S01]  /*45a0*/  @P4 FSEL R153, R153, -INF , !P0 ;  /* 0xff80000099994808 */ /* 0x000fe20004000000 */
[----:B------:R-:W-:Y:S01]  /*45b0*/  FFMA.FTZ R172, -R172, R172, 1 ;  /* 0x3f800000acac7423 */ /* 0x000fe200000101ac */
[----:B------:R-:W-:Y:S01]  /*45c0*/  @P4 FSEL R179, R179, -INF , !P1 ;  /* 0xff800000b3b34808 */ /* 0x000fe20004800000 */
[----:B------:R-:W-:Y:S01]  /*45d0*/  FFMA.FTZ R174, -R174, R174, 1 ;  /* 0x3f800000aeae7423 */ /* 0x000fe200000101ae */
[----:B------:R-:W-:Y:S01]  /*45e0*/  LEA R94, P0, R203, R224, 0x2 ;  /* 0x000000e0cb5e7211 */ /* 0x000fe200078010ff */
[--C-:B------:R-:W-:Y:S03]  /*45f0*/  FFMA.FTZ R176, R153, UR7, -R151.reuse ;  /* 0x0000000799b07c23 */ /* 0x100fe60008010897 */
[----:B------:R-:W-:Y:S01]  /*4600*/  MUFU.EX2 R182, R182 ;  /* 0x000000b600b67308 */ /* 0x000fe20000000800 */
[----:B------:R-:W-:Y:S01]  /*4610*/  FFMA.FTZ R151, R179, UR7, -R151 ;  /* 0x00000007b3977c23 */ /* 0x000fe20008010897 */
[----:B------:R-:W-:Y:S01]  /*4620*/  LEA.HI.X R95, R203, R225, RZ, 0x2, P0 ;  /* 0x000000e1cb5f7211 */ /* 0x000fe200000f14ff */
[----:B------:R-:W-:Y:S01]  /*4630*/  FFMA.FTZ R173, -R173, R173, 1 ;  /* 0x3f800000adad7423 */ /* 0x000fe200000101ad */
[----:B------:R-:W-:Y:S01]  /*4640*/  ISETP.NE.AND P4, PT, R233, RZ, PT ;  /* 0x000000ffe900720c */ /* 0x000fe20003f85270 */
[----:B------:R-:W-:Y:S01]  /*4650*/  FFMA.FTZ R171, -R171, R171, 1 ;  /* 0x3f800000abab7423 */ /* 0x000fe200000101ab */
[----:B------:R-:W-:Y:S01]  /*4660*/  FMUL.FTZ R172, R172, UR8 ;  /* 0x00000008acac7c20 */ /* 0x000fe20008410000 */
[----:B------:R-:W2:Y:S03]  /*4670*/  LDG.E R153, desc[UR18][R94.64] ;  /* 0x000000125e997981 */ /* 0x000ea6000c1e1900 */
[----:B------:R-:W3:Y:S01]  /*4680*/  MUFU.EX2 R161, R161 ;  /* 0x000000a100a17308 */ /* 0x000ee20000000800 */
[----:B-1----:R-:W-:Y:S01]  /*4690*/  F2FP.F16.F32.PACK_AB R251, R169, R252 ;  /* 0x000000fca9fb723e */ /* 0x002fe200000000ff */
[----:B------:R-:W-:Y:S04]  /*46a0*/  FMUL.FTZ R171, R171, UR8 ;  /* 0x00000008abab7c20 */ /* 0x000fe80008410000 */
[----:B------:R-:W-:Y:S04]  /*46b0*/  STS [R215], R251 ;  /* 0x000000fbd7007388 */ /* 0x000fe80000000800 */
[----:B------:R-:W-:Y:S10]  /*46c0*/  MUFU.EX2 R163, R155 ;  /* 0x0000009b00a37308 */ /* 0x000ff40000000800 */
[----:B------:R-:W-:Y:S01]  /*46d0*/  MUFU.EX2 R180, R180 ;  /* 0x000000b400b47308 */ /* 0x000fe20000000800 */
[----:B---3--:R-:W-:Y:S05]  /*46e0*/  F2FP.F16.F32.PACK_AB R249, R161, R182 ;  /* 0x000000b6a1f9723e */ /* 0x008fea00000000ff */
[----:B------:R-:W-:Y:S04]  /*46f0*/  STS [R215+0x400], R249 ;  /* 0x000400f9d7007388 */ /* 0x000fe80000000800 */
[----:B------:R-:W1:Y:S10]  /*4700*/  MUFU.EX2 R159, R159 ;  /* 0x0000009f009f7308 */ /* 0x000e740000000800 */
[----:B------:R1:W-:Y:S10]  /*4710*/  MUFU.EX2 R155, R151 ;  /* 0x00000097009b7308 */ /* 0x0003f40000000800 */
[----:B------:R-:W-:Y:S10]  /*4720*/  MUFU.EX2 R250, R250 ;  /* 0x000000fa00fa7308 */ /* 0x000ff40000000800 */
[----:B------:R-:W3:Y:S01]  /*4730*/  MUFU.EX2 R167, R167 ;  /* 0x000000a700a77308 */ /* 0x000ee20000000800 */
[----:B-1----:R-:W-:Y:S05]  /*4740*/  F2FP.F16.F32.PACK_AB R151, R159, R180 ;  /* 0x000000b49f97723e */ /* 0x002fea00000000ff */
[----:B------:R1:W-:Y:S04]  /*4750*/  STS [R237+0x400], R151 ;  /* 0x00040097ed007388 */ /* 0x0003e80000000800 */
[----:B------:R-:W-:Y:S10]  /*4760*/  MUFU.EX2 R248, R248 ;  /* 0x000000f800f87308 */ /* 0x000ff40000000800 */
[----:B------:R-:W4:Y:S01]  /*4770*/  MUFU.EX2 R165, R165 ;  /* 0x000000a500a57308 */ /* 0x000f220000000800 */
[----:B---3--:R-:W-:Y:S05]  /*4780*/  F2FP.F16.F32.PACK_AB R247, R167, R250 ;  /* 0x000000faa7f7723e */ /* 0x008fea00000000ff */
[----:B------:R-:W-:Y:S04]  /*4790*/  STS [R237], R247 ;  /* 0x000000f7ed007388 */ /* 0x000fe80000000800 */
[----:B------:R-:W-:Y:S02]  /*47a0*/  MUFU.EX2 R178, R178 ;  /* 0x000000b200b27308 */ /* 0x000fe40000000800 */
[----:B-1----:R1:W3:Y:S08]  /*47b0*/  LDG.E R151, desc[UR18][R94.64+0x20] ;  /* 0x000020125e977981 */ /* 0x0022f0000c1e1900 */
[----:B------:R-:W1:Y:S01]  /*47c0*/  MUFU.EX2 R157, R157 ;  /* 0x0000009d009d7308 */ /* 0x000e620000000800 */
[----:B----4-:R-:W-:Y:S05]  /*47d0*/  F2FP.F16.F32.PACK_AB R225, R165, R248 ;  /* 0x000000f8a5e1723e */ /* 0x010fea00000000ff */
[----:B------:R-:W-:Y:S04]  /*47e0*/  STS [R217], R225 ;  /* 0x000000e1d9007388 */ /* 0x000fe80000000800 */
[----:B------:R-:W4:Y:S10]  /*47f0*/  MUFU.EX2 R246, R181 ;  /* 0x000000b500f67308 */ /* 0x000f340000000800 */
[----:B------:R-:W4:Y:S01]  /*4800*/  MUFU.EX2 R176, R176 ;  /* 0x000000b000b07308 */ /* 0x000f220000000800 */
[----:B-1----:R-:W-:Y:S05]  /*4810*/  F2FP.F16.F32.PACK_AB R183, R157, R178 ;  /* 0x000000b29db7723e */ /* 0x002fea00000000ff */
[----:B------:R-:W-:Y:S01]  /*4820*/  STS [R217+0x400], R183 ;  /* 0x000400b7d9007388 */ /* 0x000fe20000000800 */
[----:B----4-:R-:W-:Y:S05]  /*4830*/  F2FP.F16.F32.PACK_AB R181, R163, R246 ;  /* 0x000000f6a3b5723e */ /* 0x010fea00000000ff */
[----:B------:R-:W-:Y:S01]  /*4840*/  STS [R220], R181 ;  /* 0x000000b5dc007388 */ /* 0x000fe20000000800 */
[----:B------:R-:W-:Y:S05]  /*4850*/  F2FP.F16.F32.PACK_AB R179, R155, R176 ;  /* 0x000000b09bb3723e */ /* 0x000fea00000000ff */
[----:B------:R-:W-:Y:S06]  /*4860*/  STS [R220+0x400], R179 ;  /* 0x000400b3dc007388 */ /* 0x000fec0000000800 */
[----:B------:R-:W-:Y:S06]  /*4870*/  LDSM.16.M88.4 R68, [R200+0xc000] ;  /* 0x00c00000c844783b */ /* 0x000fec0000000200 */
[----:B------:R-:W1:Y:S06]  /*4880*/  LDSM.16.M88.4 R72, [R198+0x6000] ;  /* 0x00600000c648783b */ /* 0x000e6c0000000200 */
[----:B------:R-:W4:Y:S06]  /*4890*/  LDSM.16.M88.4 R76, [R198+0x6800] ;  /* 0x00680000c64c783b */ /* 0x000f2c0000000200 */
[----:B------:R-:W-:Y:S06]  /*48a0*/  LDSM.16.M88.4 R80, [R186+0xc000] ;  /* 0x00c00000ba50783b */ /* 0x000fec0000000200 */
[----:B------:R-:W4:Y:S06]  /*48b0*/  LDSM.16.M88.4 R84, [R187+0x6000] ;  /* 0x00600000bb54783b */ /* 0x000f2c0000000200 */
[----:B------:R-:W4:Y:S06]  /*48c0*/  LDSM.16.M88.4 R88, [R187+0x6800] ;  /* 0x00680000bb58783b */ /* 0x000f2c0000000200 */
[----:B------:R-:W-:Y:S06]  /*48d0*/  LDSM.16.M88.4 R92, [R185+0xc000] ;  /* 0x00c00000b95c783b */ /* 0x000fec0000000200 */
[----:B------:R-:W4:Y:S01]  /*48e0*/  LDSM.16.M88.4 R96, [R196+0x6000] ;  /* 0x00600000c460783b */ /* 0x000f220000000200 */
[C---:B-1----:R-:W-:Y:S08]  /*48f0*/  HMMA.16816.F32 R4, R68.reuse, R72, RZ ;  /* 0x000000484404723c */ /* 0x042ff000000018ff */
[C---:B------:R-:W-:Y:S01]  /*4900*/  HMMA.16816.F32 R8, R68.reuse, R74, RZ ;  /* 0x0000004a4408723c */ /* 0x040fe200000018ff */
[----:B------:R-:W-:Y:S07]  /*4910*/  LDSM.16.M88.4 R72, [R184+0xc000] ;  /* 0x00c00000b848783b */ /* 0x000fee0000000200 */
[C---:B----4-:R-:W-:Y:S08]  /*4920*/  HMMA.16816.F32 R12, R68.reuse, R76, RZ ;  /* 0x0000004c440c723c */ /* 0x050ff000000018ff */
[----:B------:R-:W-:Y:S01]  /*4930*/  HMMA.16816.F32 R16, R68, R78, RZ ;  /* 0x0000004e4410723c */ /* 0x000fe200000018ff */
[----:B------:R-:W1:Y:S06]  /*4940*/  LDSM.16.M88.4 R68, [R196+0x6800] ;  /* 0x00680000c444783b */ /* 0x000e6c0000000200 */
[----:B------:R-:W4:Y:S01]  /*4950*/  LDSM.16.M88.4 R76, [R188+0x6000] ;  /* 0x00600000bc4c783b */ /* 0x000f220000000200 */
[C---:B------:R-:W-:Y:S08]  /*4960*/  HMMA.16816.F32 R4, R80.reuse, R84, R4 ;  /* 0x000000545004723c */ /* 0x040ff00000001804 */
[C---:B------:R-:W-:Y:S01]  /*4970*/  HMMA.16816.F32 R8, R80.reuse, R86, R8 ;  /* 0x000000565008723c */ /* 0x040fe20000001808 */
[----:B------:R-:W-:Y:S07]  /*4980*/  LDSM.16.M88.4 R84, [R200+0xe000] ;  /* 0x00e00000c854783b */ /* 0x000fee0000000200 */
[C---:B------:R-:W-:Y:S08]  /*4990*/  HMMA.16816.F32 R12, R80.reuse, R88, R12 ;  /* 0x00000058500c723c */ /* 0x040ff0000000180c */
        /* <DEDUP_REMOVED lines=9> */
[----:B------:R-:W1:Y:S01]  /*4a30*/  LDSM.16.M88.4 R92, [R186+0xe000] ;  /* 0x00e00000ba5c783b */ /* 0x000e620000000200 */
        /* <DEDUP_REMOVED lines=51> */
[C---:B------:R-:W-:Y:S08]  /*4d70*/  HMMA.16816.F32 R4, R92.reuse, R96, R4 ;  /* 0x000000605c04723c */ /* 0x040ff00000001804 */
[C---:B------:R-:W-:Y:S08]  /*4d80*/  HMMA.16816.F32 R8, R92.reuse, R98, R8 ;  /* 0x000000625c08723c */ /* 0x040ff00000001808 */
[C---:B--2---:R-:W-:Y:S03]  /*4d90*/  HMMA.16816.F32 R12, R92.reuse, R72, R12 ;  /* 0x000000485c0c723c */ /* 0x044fe6000000180c */
        /* <DEDUP_REMOVED lines=11> */
[----:B------:R-:W-:Y:S01]  /*4e50*/  FADD.FTZ R167, -R153, R12 ;  /* 0x0000000c99a77221 */ /* 0x000fe20000010100 */
[----:B------:R-:W-:Y:S01]  /*4e60*/  F2FP.F16.F32.PACK_AB R152, R181, R152 ;  /* 0x00000098b598723e */ /* 0x000fe200000000ff */
[----:B------:R-:W-:Y:S01]  /*4e70*/  FADD.FTZ R154, -R153, R13 ;  /* 0x0000000d999a7221 */ /* 0x000fe20000010100 */
[----:B------:R-:W-:Y:S01]  /*4e80*/  FMUL.FTZ R160, R160, R169 ;  /* 0x000000a9a0a07220 */ /* 0x000fe20000410000 */
[----:B------:R-:W-:Y:S02]  /*4e90*/  FMUL.FTZ R167, R248, R167 ;  /* 0x000000a7f8a77220 */ /* 0x000fe40000410000 */
[----:B------:R-:W-:Y:S02]  /*4ea0*/  FMUL.FTZ R154, R165, R154 ;  /* 0x0000009aa59a7220 */ /* 0x000fe40000410000 */
[C---:B------:R-:W-:Y:S01]  /*4eb0*/  FADD.FTZ R179, -R153.reuse, R16 ;  /* 0x0000001099b37221 */ /* 0x040fe20000010100 */
[----:B------:R-:W-:Y:S01]  /*4ec0*/  FADD.FTZ R250, -R153, R17 ;  /* 0x0000001199fa7221 */ /* 0x000fe20000010100 */
[----:B------:R-:W-:Y:S01]  /*4ed0*/  FMUL.FTZ R153, R162, UR8 ;  /* 0x00000008a2997c20 */ /* 0x000fe20008410000 */
[----:B------:R-:W-:Y:S01]  /*4ee0*/  FMUL.FTZ R162, R177, UR8 ;  /* 0x00000008b1a27c20 */ /* 0x000fe20008410000 */
[----:B------:R-:W-:Y:S01]  /*4ef0*/  FMUL.FTZ R179, R246, R179 ;  /* 0x000000b3f6b37220 */ /* 0x000fe20000410000 */
[----:B------:R-:W-:Y:S01]  /*4f00*/  FMUL.FTZ R250, R163, R250 ;  /* 0x000000faa3fa7220 */ /* 0x000fe20000410000 */
[----:B------:R-:W-:Y:S01]  /*4f10*/  FMUL.FTZ R153, R153, R252 ;  /* 0x000000fc99997220 */ /* 0x000fe20000410000 */
[----:B------:R-:W-:Y:S01]  /*4f20*/  FMUL.FTZ R163, R170, UR8 ;  /* 0x00000008aaa37c20 */ /* 0x000fe20008410000 */
[----:B------:R-:W-:Y:S01]  /*4f30*/  FMUL.FTZ R162, R162, R179 ;  /* 0x000000b3a2a27220 */ /* 0x000fe20000410000 */
[----:B------:R-:W-:Y:S01]  /*4f40*/  FMUL.FTZ R175, R175, R250 ;  /* 0x000000faafaf7220 */ /* 0x000fe20000410000 */
[----:B------:R-:W-:Y:S01]  /*4f50*/  FMUL.FTZ R167, R168, R167 ;  /* 0x000000a7a8a77220 */ /* 0x000fe20000410000 */
[----:B------:R-:W-:Y:S01]  /*4f60*/  F2FP.F16.F32.PACK_AB R160, R153, R160 ;  /* 0x000000a099a0723e */ /* 0x000fe200000000ff */
[C---:B------:R-:W-:Y:S01]  /*4f70*/  FADD.FTZ R153, -R151.reuse, R6 ;  /* 0x0000000697997221 */ /* 0x040fe20000010100 */
[----:B------:R-:W-:Y:S01]  /*4f80*/  FADD.FTZ R168, -R151, R7 ;  /* 0x0000000797a87221 */ /* 0x000fe20000010100 */
[----:B------:R-:W-:Y:S01]  /*4f90*/  FMUL.FTZ R154, R163, R154 ;  /* 0x0000009aa39a7220 */ /* 0x000fe20000410000 */
[----:B------:R-:W-:Y:S01]  /*4fa0*/  F2FP.F16.F32.PACK_AB R175, R175, R162 ;  /* 0x000000a2afaf723e */ /* 0x000fe200000000ff */
[----:B------:R-:W-:Y:S01]  /*4fb0*/  FMUL.FTZ R153, R182, R153 ;  /* 0x00000099b6997220 */ /* 0x000fe20000410000 */
[----:B------:R-:W-:Y:S01]  /*4fc0*/  FMUL.FTZ R168, R161, R168 ;  /* 0x000000a8a1a87220 */ /* 0x000fe20000410000 */
[C---:B------:R-:W-:Y:S01]  /*4fd0*/  FADD.FTZ R162, -R151.reuse, R11 ;  /* 0x0000000b97a27221 */ /* 0x040fe20000010100 */
[----:B------:R-:W-:Y:S01]  /*4fe0*/  FMUL.FTZ R163, R158, UR8 ;  /* 0x000000089ea37c20 */ /* 0x000fe20008410000 */
[----:B------:R-:W-:Y:S01]  /*4ff0*/  FADD.FTZ R161, -R151, R10 ;  /* 0x0000000a97a17221 */ /* 0x000fe20000010100 */
        /* <DEDUP_REMOVED lines=8> */
[----:B------:R-:W-:Y:S01]  /*5080*/  FMUL.FTZ R151, R166, UR8 ;  /* 0x00000008a6977c20 */ /* 0x000fe20008410000 */
[----:B------:R-:W-:Y:S01]  /*5090*/  FMUL.FTZ R159, R178, R159 ;  /* 0x0000009fb29f7220 */ /* 0x000fe20000410000 */
[----:B------:R-:W-:Y:S01]  /*50a0*/  FMUL.FTZ R156, R157, R156 ;  /* 0x0000009c9d9c7220 */ /* 0x000fe20000410000 */
[----:B------:R-:W-:Y:S01]  /*50b0*/  FMUL.FTZ R161, R164, R161 ;  /* 0x000000a1a4a17220 */ /* 0x000fe20000410000 */
[----:B------:R-:W-:Y:S01]  /*50c0*/  FMUL.FTZ R162, R151, R162 ;  /* 0x000000a297a27220 */ /* 0x000fe20000410000 */
[----:B------:R-:W-:Y:S01]  /*50d0*/  FMUL.FTZ R163, R176, R163 ;  /* 0x000000a3b0a37220 */ /* 0x000fe20000410000 */
[----:B------:R-:W-:Y:S01]  /*50e0*/  FMUL.FTZ R158, R155, R158 ;  /* 0x0000009e9b9e7220 */ /* 0x000fe20000410000 */
[----:B------:R-:W-:Y:S01]  /*50f0*/  FMUL.FTZ R151, R174, UR8 ;  /* 0x00000008ae977c20 */ /* 0x000fe20008410000 */
[----:B------:R-:W-:Y:S01]  /*5100*/  FMUL.FTZ R164, R173, UR8 ;  /* 0x00000008ada47c20 */ /* 0x000fe20008410000 */
[----:B------:R-:W-:Y:S01]  /*5110*/  F2FP.F16.F32.PACK_AB R154, R154, R167 ;  /* 0x000000a79a9a723e */ /* 0x000fe200000000ff */
[----:B------:R-:W-:Y:S01]  /*5120*/  FMUL.FTZ R159, R172, R159 ;  /* 0x0000009fac9f7220 */ /* 0x000fe20000410000 */
[----:B------:R-:W-:Y:S01]  /*5130*/  F2FP.F16.F32.PACK_AB R168, R168, R153 ;  /* 0x00000099a8a8723e */ /* 0x000fe200000000ff */
        /* <DEDUP_REMOVED lines=61> */
.L_x_1898:
        /* <DEDUP_REMOVED lines=128> */
.L_x_1899:
        /* <DEDUP_REMOVED lines=206> */
[----:B------:R-:W-:Y:S01]  /*69f0*/  LDSM.16.MT88.4 R84, [R190+0x3000] ;  /* 0x00300000be54783b */ /* 0x000fe20000004200 */
        /* <DEDUP_REMOVED lines=16> */
[----:B------:R-:W-:Y:S05]  /*6b00*/  LDSM.16.MT88.4 R16, [R190+0x1000] ;  /* 0x00100000be10783b */ /* 0x000fea0000004200 */
[-C--:B----4-:R-:W-:Y:S08]  /*6b10*/  HMMA.16816.F32 R132, R4, R68.reuse, R132 ;  /* 0x000000440484723c */ /* 0x090ff00000001884 */
[C---:B------:R-:W-:Y:S08]  /*6b20*/  HMMA.16816.F32 R136, R12.reuse, R68, R136 ;  /* 0x000000440c88723c */ /* 0x040ff00000001888 */
[-C--:B------:R-:W-:Y:S01]  /*6b30*/  HMMA.16816.F32 R140, R12, R70.reuse, R140 ;  /* 0x000000460c8c723c */ /* 0x080fe2000000188c */
[----:B------:R-:W3:Y:S07]  /*6b40*/  LDSM.16.MT88.4 R12, [R190+0x4800] ;  /* 0x00480000be0c783b */ /* 0x000eee0000004200 */
[----:B------:R-:W-:Y:S01]  /*6b50*/  HMMA.16816.F32 R144, R4, R70, R144 ;  /* 0x000000460490723c */ /* 0x000fe20000001890 */
[----:B------:R-:W4:Y:S04]  /*6b60*/  LDSM.16.MT88.4 R4, [R193+-0x1000] ;  /* 0xfff00000c104783b */ /* 0x000f280000004200 */
[----:B------:R-:W4:Y:S03]  /*6b70*/  LDSM.16.MT88.4 R68, [R191+-0x1000] ;  /* 0xfff00000bf44783b */ /* 0x000f260000004200 */
        /* <DEDUP_REMOVED lines=10> */
[-C--:B---3--:R-:W-:Y:S08]  /*6c20*/  HMMA.16816.F32 R132, R72, R12.reuse, R132 ;  /* 0x0000000c4884723c */ /* 0x088ff00000001884 */
        /* <DEDUP_REMOVED lines=14> */
[----:B------:R-:W-:Y:S04]  /*6d10*/  HMMA.16816.F32 R144, R4, R78, R144 ;  /* 0x0000004e0490723c */ /* 0x000fe80000001890 */
[C---:B------:R-:W-:Y:S01]  /*6d20*/  LOP3.LUT R4, R233.reuse, 0x1, RZ, 0xc0, !PT ;  /* 0x00000001e9047812 */ /* 0x040fe200078ec0ff */
        /* <DEDUP_REMOVED lines=187> */
.L_x_1901:
[----:B------:R-:W2:Y:S01]  /*78e0*/  LDCU.64 UR8, c[0x0][0x5c0] ;  /* 0x0000b800ff0877ac */ /* 0x000ea20008000a00 */
[----:B------:R-:W-:-:S05]  /*78f0*/  IADD3 R42, PT, PT, R235, R236, RZ ;  /* 0x000000eceb2a7210 */ /* 0x000fca0007ffe0ff */
[C---:B--2---:R-:W-:Y:S02]  /*7900*/  IMAD R40, R42.reuse, UR9, RZ ;  /* 0x000000092a287c24 */ /* 0x044fe4000f8e02ff */
[----:B-1----:R-:W-:-:S05]  /*7910*/  IMAD.WIDE.U32 R42, R42, UR8, RZ ;  /* 0x000000082a2a7c25 */ /* 0x002fca000f8e00ff */
[----:B------:R-:W-:Y:S02]  /*7920*/  IADD3 R40, PT, PT, R43, R40, RZ ;  /* 0x000000282b287210 */ /* 0x000fe40007ffe0ff */
.L_x_1902:
        /* <DEDUP_REMOVED lines=11> */
.L_x_1903:
[----:B------:R-:W1:Y:S01]  /*79e0*/  LDCU.64 UR6, c[0x0][0x5c8] ;  /* 0x0000b900ff0677ac */ /* 0x000e620008000a00 */
[----:B------:R-:W-:-:S05]  /*79f0*/  IADD3 R54, PT, PT, R235, R236, RZ ;  /* 0x000000eceb367210 */ /* 0x000fca0007ffe0ff */
[C---:B-1----:R-:W-:Y:S02]  /*7a00*/  IMAD R52, R54.reuse, UR7, RZ ;  /* 0x0000000736347c24 */ /* 0x042fe4000f8e02ff */
[----:B------:R-:W-:-:S05]  /*7a10*/  IMAD.WIDE.U32 R54, R54, UR6, RZ ;  /* 0x0000000636367c25 */ /* 0x000fca000f8e00ff */
[----:B------:R-:W-:-:S07]  /*7a20*/  IADD3 R52, PT, PT, R55, R52, RZ ;  /* 0x0000003437347210 */ /* 0x000fce0007ffe0ff */
.L_x_1904:
        /* <DEDUP_REMOVED lines=43> */
.L_x_1906:
[----:B------:R-:W-:Y:S05]  /*7ce0*/  BSYNC.RECONVERGENT B0 ;  /* 0x0000000000007941 */ /* 0x000fea0003800200 */
.L_x_1905:
        /* <DEDUP_REMOVED lines=17> */
.L_x_1908:
[----:B------:R-:W-:Y:S05]  /*7e00*/  BSYNC.RECONVERGENT B0 ;  /* 0x0000000000007941 */ /* 0x000fea0003800200 */
.L_x_1907:
        /* <DEDUP_REMOVED lines=26> */
.L_x_1910:
[----:B------:R-:W-:Y:S05]  /*7fb0*/  BSYNC.RECONVERGENT B0 ;  /* 0x0000000000007941 */ /* 0x000fea0003800200 */
.L_x_1909:
        /* <DEDUP_REMOVED lines=17> */
.L_x_1869:
[----:B------:R-:W-:Y:S05]  /*80d0*/  BSYNC.RECONVERGENT B1 ;  /* 0x0000000000017941 */ /* 0x000fea0003800200 */
.L_x_1847:
        /* <DEDUP_REMOVED lines=11> */
.L_x_1912:
        /* <DEDUP_REMOVED lines=15> */
.L_x_2187:


//--------------------- .text._ZN5flash44flash_bwd_dq_dk_dv_loop_seqk_parallel_kernelI23Flash_bwd_kernel_traitsILi192ELi64ELi64ELi8ELi4ELi2ELi2ELb0ELb0EN7cutlass6half_tE19Flash_kernel_traitsILi192ELi64ELi64ELi8ES3_EELb1ELb0ELb1ELb0ELb0ELb1ELb0EEEvNS_16Flash_bwd_paramsE --------------------------
	.section	.text._ZN5flash44flash_bwd_dq_dk_dv_loop_seqk_parallel_kernelI23Flash_bwd_kernel_traitsILi192ELi64ELi64ELi8ELi4ELi2ELi2ELb0ELb0EN7cutlass6half_tE19Flash_kernel_traitsILi192ELi64ELi64ELi8ES3_EELb1ELb0ELb1ELb0ELb0ELb1ELb0EEEvNS_16Flash_bwd_paramsE,"ax",@progbits
	.align	128
        .global         _ZN5flash44flash_bwd_dq_dk_dv_loop_seqk_parallel_kernelI23Flash_bwd_kernel_traitsILi192ELi64ELi64ELi8ELi4ELi2ELi2ELb0ELb0EN7cutlass6half_tE19Flash_kernel_traitsILi192ELi64ELi64ELi8ES3_EELb1ELb0ELb1ELb0ELb0ELb1ELb0EEEvNS_16Flash_bwd_paramsE
        .type           _ZN5flash44flash_bwd_dq_dk_dv_loop_seqk_parallel_kernelI23Flash_bwd_kernel_traitsILi192ELi64ELi64ELi8ELi4ELi2ELi2ELb0ELb0EN7cutlass6half_tE19Flash_kernel_traitsILi192ELi64ELi64ELi8ES3_EELb1ELb0ELb1ELb0ELb0ELb1ELb0EEEvNS_16Flash_bwd_paramsE,@function
        .size           _ZN5flash44flash_bwd_dq_dk_dv_loop_seqk_parallel_kernelI23Flash_bwd_kernel_traitsILi192ELi64ELi64ELi8ELi4ELi2ELi2ELb0ELb0EN7cutlass6half_tE19Flash_kernel_traitsILi192ELi64ELi64ELi8ES3_EELb1ELb0ELb1ELb0ELb0ELb1ELb0EEEvNS_16Flash_bwd_paramsE,(.L_x_2188 - _ZN5flash44flash_bwd_dq_dk_dv_loop_seqk_parallel_kernelI23Flash_bwd_kernel_traitsILi192ELi64ELi64ELi8ELi4ELi2ELi2ELb0ELb0EN7cutlass6half_tE19Flash_kernel_traitsILi192ELi64ELi64ELi8ES3_EELb1ELb0ELb1ELb0ELb0ELb1ELb0EEEvNS_16Flash_bwd_paramsE)
        .other          _ZN5flash44flash_bwd_dq_dk_dv_loop_seqk_parallel_kernelI23Flash_bwd_kernel_traitsILi192ELi64ELi64ELi8ELi4ELi2ELi2ELb0ELb0EN7cutlass6half_tE19Flash_kernel_traitsILi192ELi64ELi64ELi8ES3_EELb1ELb0ELb1ELb0ELb0ELb1ELb0EEEvNS_16Flash_bwd_paramsE,@"STO_CUDA_ENTRY STV_DEFAULT"
_ZN5flash44flash_bwd_dq_dk_dv_loop_seqk_parallel_kernelI23Flash_bwd_kernel_traitsILi192ELi64ELi64ELi8ELi4ELi2ELi2ELb0ELb0EN7cutlass6half_tE19Flash_kernel_traitsILi192ELi64ELi64ELi8ES3_EELb1ELb0ELb1ELb0ELb0ELb1ELb0EEEvNS_16Flash_bwd_paramsE:
.text._ZN5flash44flash_bwd_dq_dk_dv_loop_seqk_parallel_kernelI23Flash_bwd_kernel_traitsILi192ELi64ELi64ELi8ELi4ELi2ELi2ELb0ELb0EN7cutlass6half_tE19Flash_kernel_traitsILi192ELi64ELi64ELi8ES3_EELb1ELb0ELb1ELb0ELb0ELb1ELb0EEEvNS_16Flash_bwd_paramsE:
        /* <DEDUP_REMOVED lines=11> */
[----:B------:R-:W-:Y:S01]  /*00b0*/  UMOV UR5, 0x400 ;  /* 0x0000040000057882 */ /* 0x000fe20000000000 */
[----:B------:R-:W-:Y:S01]  /*00c0*/  IMAD.U32 R208, RZ, RZ, UR4 ;  /* 0x00000004ffd07e24 */ /* 0x000fe2000f8e00ff */
[----:B------:R-:W3:Y:S01]  /*00d0*/  S2R R203, SR_CTAID.Y ;  /* 0x0000000000cb7919 */ /* 0x000ee20000002600 */
[----:B------:R-:W-:Y:S01]  /*00e0*/  IMAD.MOV.U32 R194, RZ, RZ, 0x40 ;  /* 0x00000040ffc27424 */ /* 0x000fe200078e00ff */
[----:B------:R-:W4:Y:S01]  /*00f0*/  LDCU.64 UR20, c[0x0][0x358] ;  /* 0x00006b00ff1477ac */ /* 0x000f220008000a00 */
[----:B------:R-:W-:Y:S01]  /*0100*/  IMAD.MOV.U32 R196, RZ, RZ, 0x20 ;  /* 0x00000020ffc47424 */ /* 0x000fe200078e00ff */
[----:B------:R-:W3:Y:S01]  /*0110*/  S2R R202, SR_CTAID.Z ;  /* 0x0000000000ca7919 */ /* 0x000ee20000002700 */
[----:B------:R-:W3:Y:S01]  /*0120*/  LDC.64 R210, c[0x0][0x460] ;  /* 0x00011800ffd27b82 */ /* 0x000ee20000000a00 */
[----:B------:R-:W1:Y:S01]  /*0130*/  LDCU.64 UR8, c[0x0][0x470] ;  /* 0x00008e00ff0877ac */ /* 0x000e620008000a00 */
[----:B------:R-:W-:Y:S01]  /*0140*/  UMOV UR19, URZ ;  /* 0x000000ff00137c82 */ /* 0x000fe20008000000 */
[----:B------:R-:W-:-:S05]  /*0150*/  UMOV UR22, URZ ;  /* 0x000000ff00167c82 */ /* 0x000fca0008000000 */
[----:B------:R-:W3:Y:S01]  /*0160*/  S2UR UR18, SR_CTAID.X ;  /* 0x00000000001279c3 */ /* 0x000ee20000002500 */
[----:B--2---:R-:W-:-:S04]  /*0170*/  ULEA UR6, UR6, UR5, 0x18 ;  /* 0x0000000506067291 */ /* 0x004fc8000f8ec0ff */
[----:B------:R-:W-:Y:S02]  /*0180*/  UIADD3 UR4, UPT, UPT, UR6, 0x12000, URZ ;  /* 0x0001200006047890 */ /* 0x000fe4000fffe0ff */
        /* <DEDUP_REMOVED lines=8> */
[----:B------:R-:W-:-:S02]  /*0210*/  LOP3.LUT R5, R2, 0xc00, RZ, 0xc0, !PT ;  /* 0x00000c0002057812 */ /* 0x000fc400078ec0ff */
[----:B------:R-:W-:Y:S02]  /*0220*/  LOP3.LUT R213, R0, 0x20, R3, 0x78, !PT ;  /* 0x0000002000d57812 */ /* 0x000fe400078e7803 */
[----:B------:R-:W-:Y:S02]  /*0230*/  LOP3.LUT R0, R5, 0x6, R4, 0xf8, !PT ;  /* 0x0000000605007812 */ /* 0x000fe400078ef804 */
[----:B------:R-:W-:Y:S02]  /*0240*/  LOP3.LUT R5, R2, 0x200, RZ, 0xc0, !PT ;  /* 0x0000020002057812 */ /* 0x000fe400078ec0ff */
[----:B------:R-:W-:Y:S02]  /*0250*/  LOP3.LUT R204, R7, 0x30, RZ, 0xc0, !PT ;  /* 0x0000003007cc7812 */ /* 0x000fe400078ec0ff */
[--C-:B------:R-:W-:Y:S02]  /*0260*/  LOP3.LUT R213, R213, 0x1c0, R8.reuse, 0xf8, !PT ;  /* 0x000001c0d5d57812 */ /* 0x100fe400078ef808 */
[----:B------:R-:W-:-:S02]  /*0270*/  LOP3.LUT R6, R5, 0x3800, R8, 0xf8, !PT ;  /* 0x0000380005067812 */ /* 0x000fc400078ef808 */
[----:B------:R-:W-:Y:S02]  /*0280*/  SHF.R.U32.HI R207, RZ, 0x3, R205 ;  /* 0x00000003ffcf7819 */ /* 0x000fe400000116cd */
[----:B------:R-:W-:Y:S02]  /*0290*/  LOP3.LUT R8, R8, 0x1c0, RZ, 0xc0, !PT ;  /* 0x000001c008087812 */ /* 0x000fe400078ec0ff */
[----:B------:R-:W-:Y:S01]  /*02a0*/  LOP3.LUT R204, R204, 0x7, R3, 0xf8, !PT ;  /* 0x00000007cccc7812 */ /* 0x000fe200078ef803 */
[----:B------:R-:W-:Y:S01]  /*02b0*/  IMAD.SHL.U32 R3, R205, 0x40, RZ ;  /* 0x00000040cd037824 */ /* 0x000fe200078e00ff */
[----:B------:R-:W-:Y:S01]  /*02c0*/  LOP3.LUT R5, R2, 0x400, RZ, 0xc0, !PT ;  /* 0x0000040002057812 */ /* 0x000fe200078ec0ff */
[----:B------:R-:W-:Y:S01]  /*02d0*/  VIADD R209, R207, 0x20 ;  /* 0x00000020cfd17836 */ /* 0x000fe20000000000 */
[----:B------:R-:W-:Y:S02]  /*02e0*/  LOP3.LUT R9, R8, 0x18, R207, 0xf8, !PT ;  /* 0x0000001808097812 */ /* 0x000fe400078ef8cf */
[----:B------:R-:W-:-:S02]  /*02f0*/  LOP3.LUT R11, R3, 0x1c0, RZ, 0xc0, !PT ;  /* 0x000001c0030b7812 */ /* 0x000fc400078ec0ff */
[--C-:B------:R-:W-:Y:S02]  /*0300*/  LOP3.LUT R5, R5, 0x6, R4.reuse, 0xf8, !PT ;  /* 0x0000000605057812 */ /* 0x100fe400078ef804 */
[----:B------:R-:W-:Y:S02]  /*0310*/  LOP3.LUT R212, R9, 0x38, R4, 0x78, !PT ;  /* 0x0000003809d47812 */ /* 0x000fe400078e7804 */
[----:B------:R-:W-:Y:S02]  /*0320*/  LOP3.LUT R4, R4, 0x20, RZ, 0xc0, !PT ;  /* 0x0000002004047812 */ /* 0x000fe400078ec0ff */
[----:B------:R-:W-:Y:S02]  /*0330*/  LOP3.LUT R213, R0, R213, RZ, 0xfc, !PT ;  /* 0x000000d500d57212 */ /* 0x000fe400078efcff */
[----:B------:R-:W-:Y:S02]  /*0340*/  LOP3.LUT R0, R7, 0x10, RZ, 0xc0, !PT ;  /* 0x0000001007007812 */ /* 0x000fe400078ec0ff */
[----:B------:R-:W-:-:S02]  /*0350*/  LOP3.LUT R189, R3, 0x200, RZ, 0xc0, !PT ;  /* 0x0000020003bd7812 */ /* 0x000fc400078ec0ff */
[----:B------:R-:W-:Y:S02]  /*0360*/  LOP3.LUT R8, R11, 0x38, R206, 0xf8, !PT ;  /* 0x000000380b087812 */ /* 0x000fe400078ef8ce */
[----:B------:R-:W-:Y:S01]  /*0370*/  LOP3.LUT R4, R4, 0x18, R207, 0xf8, !PT ;  /* 0x0000001804047812 */ /* 0x000fe200078ef8cf */
[----:B------:R-:W1:Y:S01]  /*0380*/  LDC R11, c[0x0][0x438] ;  /* 0x00010e00ff0b7b82 */ /* 0x000e620000000800 */
[----:B------:R-:W-:Y:S02]  /*0390*/  LOP3.LUT R191, R0, 0x8, R205, 0xf8, !PT ;  /* 0x0000000800bf7812 */ /* 0x000fe400078ef8cd */
[----:B------:R-:W-:Y:S02]  /*03a0*/  LOP3.LUT R212, R5, R212, RZ, 0xfc, !PT ;  /* 0x000000d405d47212 */ /* 0x000fe400078efcff */
[----:B------:R-:W-:Y:S02]  /*03b0*/  LOP3.LUT R199, R189, 0xc00, R2, 0xf8, !PT ;  /* 0x00000c00bdc77812 */ /* 0x000fe400078ef802 */
[----:B---3--:R-:W-:-:S02]  /*03c0*/  LEA R210, P0, R203, R210, 0x2 ;  /* 0x000000d2cbd27211 */ /* 0x008fc400078010ff */
[C---:B------:R-:W-:Y:S02]  /*03d0*/  LOP3.LUT R0, R8.reuse, 0x8, R7, 0x78, !PT ;  /* 0x0000000808007812 */ /* 0x040fe400078e7807 */
[----:B------:R-:W-:Y:S02]  /*03e0*/  LOP3.LUT R197, R8, 0x8, R205, 0x78, !PT ;  /* 0x0000000808c57812 */ /* 0x000fe400078e78cd */
[----:B------:R-:W-:Y:S02]  /*03f0*/  LOP3.LUT R5, R4, 0x1c0, R3, 0xf8, !PT ;  /* 0x000001c004057812 */ /* 0x000fe400078ef803 */
[----:B------:R-:W-:Y:S02]  /*0400*/  LOP3.LUT R189, R189, 0x400, R2, 0xf8, !PT ;  /* 0x00000400bdbd7812 */ /* 0x000fe400078ef802 */
[----:B------:R-:W-:Y:S02]  /*0410*/  R2P PR, R205, 0xe ;  /* 0x0000000ecd007804 */ /* 0x000fe40000000000 */
[----:B------:R-:W-:-:S02]  /*0420*/  LOP3.LUT R191, R191, R8, RZ, 0x3c, !PT ;  /* 0x00000008bfbf7212 */ /* 0x000fc400078e3cff */
[----:B------:R-:W-:Y:S02]  /*0430*/  LOP3.LUT R197, R6, R197, RZ, 0xfc, !PT ;  /* 0x000000c506c57212 */ /* 0x000fe400078efcff */
[----:B------:R-:W-:Y:S02]  /*0440*/  LOP3.LUT R198, R5, 0x38, R206, 0x78, !PT ;  /* 0x0000003805c67812 */ /* 0x000fe400078e78ce */
[-C--:B------:R-:W-:Y:S02]  /*0450*/  LOP3.LUT R199, R199, R0.reuse, RZ, 0xfc, !PT ;  /* 0x00000000c7c77212 */ /* 0x080fe400078efcff */
[----:B------:R-:W-:Y:S02]  /*0460*/  LOP3.LUT R189, R189, R0, RZ, 0xfc, !PT ;  /* 0x00000000bdbd7212 */ /* 0x000fe400078efcff */
[----:B------:R-:W-:Y:S02]  /*0470*/  LOP3.LUT R0, R206, 0x1f8, RZ, 0xc0, !PT ;  /* 0x000001f8ce007812 */ /* 0x000fe400078ec0ff */
[----:B------:R-:W-:-:S02]  /*0480*/  LOP3.LUT R191, R191, 0x200, R2, 0xf8, !PT ;  /* 0x00000200bfbf7812 */ /* 0x000fc400078ef802 */
[----:B------:R-:W-:Y:S02]  /*0490*/  LOP3.LUT R198, R198, 0x200, R3, 0xf8, !PT ;  /* 0x00000200c6c67812 */ /* 0x000fe400078ef803 */
[----:B------:R-:W-:Y:S02]  /*04a0*/  SEL R194, R194, 0xffffffc0, !P2 ;  /* 0xffffffc0c2c27807 */ /* 0x000fe40005000000 */
[----:B------:R-:W-:Y:S02]  /*04b0*/  LEA R197, R197, UR4, 0x1 ;  /* 0x00000004c5c57c11 */ /* 0x000fe4000f8e08ff */
[----:B------:R-:W-:Y:S02]  /*04c0*/  LEA R199, R199, UR6, 0x1 ;  /* 0x00000006c7c77c11 */ /* 0x000fe4000f8e08ff */
[----:B------:R-:W-:Y:S01]  /*04d0*/  LEA R189, R189, UR6, 0x1 ;  /* 0x00000006bdbd7c11 */ /* 0x000fe2000f8e08ff */
[--C-:B------:R-:W-:Y:S01]  /*04e0*/  IMAD.IADD R193, R197, 0x1, R194.reuse ;  /* 0x00000001c5c17824 */ /* 0x100fe200078e02c2 */
[----:B------:R-:W-:Y:S01]  /*04f0*/  LOP3.LUT R3, R0, 0x38, R205, 0x78, !PT ;  /* 0x0000003800037812 */ /* 0x000fe200078e78cd */
[----:B------:R-:W-:Y:S01]  /*0500*/  IMAD.IADD R185, R199, 0x1, R194 ;  /* 0x00000001c7b97824 */ /* 0x000fe200078e02c2 */
[----:B------:R-:W-:Y:S01]  /*0510*/  LEA R213, R213, UR5, 0x1 ;  /* 0x00000005d5d57c11 */ /* 0x000fe2000f8e08ff */
[----:B------:R-:W-:Y:S01]  /*0520*/  IMAD.IADD R2, R194, 0x1, R189 ;  /* 0x00000001c2027824 */ /* 0x000fe200078e02bd */
[----:B------:R-:W-:-:S02]  /*0530*/  SEL R196, R196, 0xffffffe0, !P1 ;  /* 0xffffffe0c4c47807 */ /* 0x000fc40004800000 */
[----:B------:R-:W-:Y:S01]  /*0540*/  LEA R191, R191, UR5, 0x1 ;  /* 0x00000005bfbf7c11 */ /* 0x000fe2000f8e08ff */
[----:B------:R-:W-:Y:S01]  /*0550*/  VIADD R235, R213, 0x20 ;  /* 0x00000020d5eb7836 */ /* 0x000fe20000000000 */
[----:B------:R-:W-:Y:S01]  /*0560*/  LOP3.LUT R214, R3, 0x1e00, R206, 0xf8, !PT ;  /* 0x00001e0003d67812 */ /* 0x000fe200078ef8ce */
[--C-:B------:R-:W-:Y:S01]  /*0570*/  IMAD.IADD R195, R197, 0x1, R196.reuse ;  /* 0x00000001c5c37824 */ /* 0x100fe200078e02c4 */
[----:B------:R-:W-:Y:S01]  /*0580*/  LEA.HI.X R211, R203, R211, RZ, 0x2, P0 ;  /* 0x000000d3cbd37211 */ /* 0x000fe200000f14ff */
[----:B------:R-:W-:Y:S01]  /*0590*/  IMAD.IADD R186, R199, 0x1, R196 ;  /* 0x00000001c7ba7824 */ /* 0x000fe200078e02c4 */
[----:B------:R-:W-:Y:S01]  /*05a0*/  SHF.R.U32.HI R205, RZ, 0x5, R205 ;  /* 0x00000005ffcd7819 */ /* 0x000fe200000116cd */
[----:B------:R-:W-:Y:S01]  /*05b0*/  IMAD.IADD R190, R194, 0x1, R191 ;  /* 0x00000001c2be7824 */ /* 0x000fe200078e02bf */
[----:B------:R-:W-:Y:S01]  /*05c0*/  LEA R214, R214, UR6, 0x1 ;  /* 0x00000006d6d67c11 */ /* 0x000fe2000f8e08ff */
[----:B------:R-:W-:Y:S01]  /*05d0*/  IMAD.IADD R3, R196, 0x1, R189 ;  /* 0x00000001c4037824 */ /* 0x000fe200078e02bd */
[----:B------:R-:W-:Y:S01]  /*05e0*/  LEA R212, R212, UR4, 0x1 ;  /* 0x00000004d4d47c11 */ /* 0x000fe2000f8e08ff */
[----:B------:R-:W-:Y:S01]  /*05f0*/  @P3 VIADD R235, R213, 0xffffffe0 ;  /* 0xffffffe0d5eb3836 */ /* 0x000fe20000000000 */
[----:B------:R-:W-:Y:S01]  /*0600*/  LEA R198, R198, UR6, 0x1 ;  /* 0x00000006c6c67c11 */ /* 0x000fe2000f8e08ff */
[----:B------:R-:W-:-:S02]  /*0610*/  IMAD.IADD R192, R196, 0x1, R193 ;  /* 0x00000001c4c07824 */ /* 0x000fc400078e02c1 */
[C---:B------:R-:W-:Y:S02]  /*0620*/  IMAD.IADD R184, R196.reuse, 0x1, R185 ;  /* 0x00000001c4b87824 */ /* 0x040fe400078e02b9 */
[----:B-1--4-:R-:W-:-:S07]  /*0630*/  IMAD.IADD R0, R196, 0x1, R2 ;  /* 0x00000001c4007824 */ /* 0x012fce00078e0202 */
.L_x_1951:
[----:B------:R-:W1:Y:S01]  /*0640*/  LDC.64 R4, c[0x0][0x478] ;  /* 0x00011e00ff047b82 */ /* 0x000e620000000a00 */
[----:B------:R-:W-:Y:S01]  /*0650*/  ISETP.NE.U32.AND P4, PT, RZ, UR8, PT ;  /* 0x00000008ff007c0c */ /* 0x000fe2000bf85070 */
[----:B------:R-:W-:Y:S01]  /*0660*/  IMAD.SHL.U32 R13, R203, 0x4, RZ ;  /* 0x00000004cb0d7824 */ /* 0x000fe200078e00ff */
        /* <DEDUP_REMOVED lines=41> */
.L_x_1913:
        /* <DEDUP_REMOVED lines=38> */
[----:B------:R-:W-:Y:S06]  /*0b60*/  BRA `(.L_x_1916) ;  /* 0x0000000000147947 */ /* 0x000fec0003800000 */
.L_x_1915:
[----:B------:R-:W1:Y:S01]  /*0b70*/  LDCU.64 UR14, c[0x0][0x3b8] ;  /* 0x00007700ff0e77ac */ /* 0x000e620008000a00 */
[----:B------:R-:W-:-:S05]  /*0b80*/  IADD3 R16, PT, PT, R232, R233, RZ ;  /* 0x000000e9e8107210 */ /* 0x000fca0007ffe0ff */
[C---:B-1----:R-:W-:Y:S02]  /*0b90*/  IMAD R15, R16.reuse, UR15, RZ ;  /* 0x0000000f100f7c24 */ /* 0x042fe4000f8e02ff */
[----:B------:R-:W-:-:S05]  /*0ba0*/  IMAD.WIDE.U32 R16, R16, UR14, RZ ;  /* 0x0000000e10107c25 */ /* 0x000fca000f8e00ff */
[----:B------:R-:W-:Y:S02]  /*0bb0*/  IADD3 R15, PT, PT, R17, R15, RZ ;  /* 0x0000000f110f7210 */ /* 0x000fe40007ffe0ff */
.L_x_1916:
        /* <DEDUP_REMOVED lines=39> */
.L_x_1917:
[----:B------:R-:W1:Y:S01]  /*0e30*/  LDCU.64 UR12, c[0x0][0x3c0] ;  /* 0x00007800ff0c77ac */ /* 0x000e620008000a00 */
[----:B------:R-:W-:-:S05]  /*0e40*/  IADD3 R4, PT, PT, R232, R233, RZ ;  /* 0x000000e9e8047210 */ /* 0x000fca0007ffe0ff */
[C---:B-1----:R-:W-:Y:S02]  /*0e50*/  IMAD R13, R4.reuse, UR13, RZ ;  /* 0x0000000d040d7c24 */ /* 0x042fe4000f8e02ff */
[----:B------:R-:W-:-:S05]  /*0e60*/  IMAD.WIDE.U32 R4, R4, UR12, RZ ;  /* 0x0000000c04047c25 */ /* 0x000fca000f8e00ff */
[----:B------:R-:W-:Y:S02]  /*0e70*/  IADD3 R13, PT, PT, R5, R13, RZ ;  /* 0x0000000d050d7210 */ /* 0x000fe40007ffe0ff */
[----:B------:R-:W-:-:S07]  /*0e80*/  MOV R18, R4 ;  /* 0x0000000400127202 */ /* 0x000fce0000000f00 */
.L_x_1918:
        /* <DEDUP_REMOVED lines=27> */
.L_x_1919:
[-C--:B------:R-:W-:Y:S02]  /*1040*/  IMAD R31, R33, R8.reuse, RZ ;  /* 0x00000008211f7224 */ /* 0x080fe400078e02ff */
[----:B------:R-:W-:-:S05]  /*1050*/  IMAD.WIDE.U32 R26, R32, R8, RZ ;  /* 0x00000008201a7225 */ /* 0x000fca00078e00ff */
[----:B------:R-:W-:-:S07]  /*1060*/  IADD3 R31, PT, PT, R27, R31, RZ ;  /* 0x0000001f1b1f7210 */ /* 0x000fce0007ffe0ff */
.L_x_1920:
        /* <DEDUP_REMOVED lines=8> */
[----:B------:R-:W-:-:S04]  /*10f0*/  IMAD R5, R5, R32, RZ ;  /* 0x0000002005057224 */ /* 0x000fc800078e02ff */
[----:B------:R-:W-:Y:S02]  /*1100*/  IMAD R5, R33, R4, R5 ;  /* 0x0000000421057224 */ /* 0x000fe400078e0205 */
[----:B------:R-:W-:-:S03]  /*1110*/  IMAD R33, R202, R29, RZ ;  /* 0x0000001dca217224 */ /* 0x000fc600078e02ff */
        /* <DEDUP_REMOVED lines=9> */
.L_x_1921:
[----:B------:R-:W1:Y:S01]  /*11b0*/  LDC R17, c[0x0][0x434] ;  /* 0x00010d00ff117b82 */ /* 0x000e620000000800 */
[----:B------:R-:W-:-:S04]  /*11c0*/  IMAD R4, R203, UR23, R202 ;  /* 0x00000017cb047c24 */ /* 0x000fc8000f8e02ca */
[----:B-1----:R-:W-:-:S03]  /*11d0*/  IMAD R17, R4, R17, RZ ;  /* 0x0000001104117224 */ /* 0x002fc600078e02ff */
.L_x_1922:
        /* <DEDUP_REMOVED lines=11> */
.L_x_1923:
[----:B------:R-:W1:Y:S01]  /*1290*/  LDC R27, c[0x0][0x444] ;  /* 0x00011100ff1b7b82 */ /* 0x000e620000000800 */
[----:B------:R-:W-:-:S04]  /*12a0*/  IMAD R4, R203, UR23, R202 ;  /* 0x00000017cb047c24 */ /* 0x000fc8000f8e02ca */
[----:B-1----:R-:W-:-:S07]  /*12b0*/  IMAD R27, R4, R27, RZ ;  /* 0x0000001b041b7224 */ /* 0x002fce00078e02ff */
.L_x_1924:
        /* <DEDUP_REMOVED lines=11> */
[----:B------:R-:W-:Y:S01]  /*1370*/  BSSY.RECONVERGENT B1, `(.L_x_1914) ;  /* 0x0000647000017945 */ /* 0x000fe20003800200 */
[----:B------:R-:W3:Y:S01]  /*1380*/  LDCU.64 UR4, c[0x0][0x570] ;  /* 0x0000ae00ff0477ac */ /* 0x000ee20008000a00 */
[----:B------:R-:W4:Y:S04]  /*1390*/  LDCU.64 UR6, c[0x0][0x550] ;  /* 0x0000aa00ff0677ac */ /* 0x000f280008000a00 */
[----:B------:R-:W3:Y:S01]  /*13a0*/  LDC.64 R6, c[0x0][0x3b0] ;  /* 0x0000ec00ff067b82 */ /* 0x000ee20000000a00 */
[----:B--2---:R-:W-:-:S07]  /*13b0*/  IMAD.WIDE.U32 R28, R8, UR18, RZ ;  /* 0x00000012081c7c25 */ /* 0x004fce000f8e00ff */
[----:B------:R-:W2:Y:S01]  /*13c0*/  LDC R229, c[0x0][0x508] ;  /* 0x00014200ffe57b82 */ /* 0x000ea20000000800 */
[----:B------:R-:W-:Y:S01]  /*13d0*/  IMAD R9, R9, UR18, R29 ;  /* 0x0000001209097c24 */ /* 0x000fe2000f8e021d */
[----:B------:R-:W-:Y:S02]  /*13e0*/  SEL R8, R28, RZ, P1 ;  /* 0x000000ff1c087207 */ /* 0x000fe40000800000 */
[----:B-1----:R-:W-:Y:S01]  /*13f0*/  LOP3.LUT R224, R12, 0x1f, RZ, 0xc0, !PT ;  /* 0x0000001f0ce07812 */ /* 0x002fe200078ec0ff */
[----:B-----5:R-:W-:Y:S01]  /*1400*/  IMAD.SHL.U32 R221, R4, 0x20, RZ ;  /* 0x0000002004dd7824 */ /* 0x020fe200078e00ff */
[----:B------:R-:W-:Y:S02]  /*1410*/  IADD3.X R28, PT, PT, R22, R31, R32, P3, P2 ;  /* 0x0000001f161c7210 */ /* 0x000fe40001fe4420 */
[----:B------:R-:W1:Y:S01]  /*1420*/  LDC.64 R36, c[0x0][0x5e8] ;  /* 0x00017a00ff247b82 */ /* 0x000e620000000a00 */
[----:B------:R-:W-:Y:S01]  /*1430*/  LOP3.LUT R22, R206, 0x38, RZ, 0xc0, !PT ;  /* 0x00000038ce167812 */ /* 0x000fe200078ec0ff */
[----:B------:R-:W-:Y:S01]  /*1440*/  IMAD R33, R205, R30, R224 ;  /* 0x0000001ecd217224 */ /* 0x000fe200078e02e0 */
[----:B------:R-:W-:Y:S01]  /*1450*/  SHF.L.U64.HI R220, R4, 0x5, R5 ;  /* 0x0000000504dc7819 */ /* 0x000fe20000010205 */
[----:B------:R-:W-:-:S02]  /*1460*/  IMAD.SHL.U32 R30, R30, 0x40, RZ ;  /* 0x000000401e1e7824 */ /* 0x000fc400078e00ff */
[----:B---3--:R-:W-:Y:S01]  /*1470*/  IMAD R32, R25, R6, RZ ;  /* 0x0000000619207224 */ /* 0x008fe200078e02ff */
[----:B------:R-:W-:Y:S01]  /*1480*/  IADD3 R29, P3, P2, R33, R26, R8 ;  /* 0x0000001a211d7210 */ /* 0x000fe20007a7e008 */
[----:B------:R-:W3:Y:S01]  /*1490*/  LDC.64 R242, c[0x0][0x420] ;  /* 0x00010800fff27b82 */ /* 0x000ee20000000a00 */
[----:B------:R-:W-:Y:S01]  /*14a0*/  SHF.R.S32.HI R33, RZ, 0x1f, R33 ;  /* 0x0000001fff217819 */ /* 0x000fe20000011421 */
[----:B------:R-:W-:Y:S01]  /*14b0*/  IMAD R32, R21, R7, R32 ;  /* 0x0000000715207224 */ /* 0x000fe200078e0220 */
[----:B------:R-:W-:-:S04]  /*14c0*/  SEL R26, R9, RZ, P1 ;  /* 0x000000ff091a7207 */ /* 0x000fc80000800000 */
[----:B------:R-:W-:Y:S01]  /*14d0*/  IADD3.X R28, PT, PT, R33, R28, R26, P3, P2 ;  /* 0x0000001c211c7210 */ /* 0x000fe20001fe441a */
[----:B------:R-:W5:Y:S01]  /*14e0*/  LDC.64 R8, c[0x0][0x598] ;  /* 0x00016600ff087b82 */ /* 0x000f620000000a00 */
[----:B------:R-:W-:Y:S01]  /*14f0*/  IADD3 R38, P2, PT, R22, R38, RZ ;  /* 0x0000002616267210 */ /* 0x000fe20007f5e0ff */
[----:B------:R-:W-:Y:S01]  /*1500*/  IMAD R26, R25, R4, RZ ;  /* 0x00000004191a7224 */ /* 0x000fe200078e02ff */
[----:B--2---:R-:W-:-:S03]  /*1510*/  IADD3 R229, PT, PT, R218, -R229, -R231 ;  /* 0x800000e5dae57210 */ /* 0x004fc60007ffe8e7 */
[----:B------:R-:W-:Y:S01]  /*1520*/  IMAD.X R39, RZ, RZ, R23, P2 ;  /* 0x000000ffff277224 */ /* 0x000fe200010e0617 */
[C---:B------:R-:W-:Y:S01]  /*1530*/  IADD3 R29, P2, PT, R30.reuse, R29, RZ ;  /* 0x0000001d1e1d7210 */ /* 0x040fe20007f5e0ff */
[----:B------:R-:W-:Y:S02]  /*1540*/  IMAD.MOV.U32 R23, RZ, RZ, RZ ;  /* 0x000000ffff177224 */ /* 0x000fe400078e00ff */
[C---:B------:R-:W-:Y:S01]  /*1550*/  IMAD R26, R21.reuse, R5, R26 ;  /* 0x00000005151a7224 */ /* 0x040fe200078e021a */
[----:B------:R-:W-:Y:S01]  /*1560*/  LEA.HI.X.SX32 R28, R30, R28, 0x1, P2 ;  /* 0x0000001c1e1c7211 */ /* 0x000fe200010f0eff */
[----:B------:R-:W-:Y:S01]  /*1570*/  IMAD.WIDE.U32 R34, R21, R6, R22 ;  /* 0x0000000615227225 */ /* 0x000fe200078e0016 */
[----:B------:R-:W-:-:S03]  /*1580*/  LEA R236, P2, R29, UR4, 0x2 ;  /* 0x000000041dec7c11 */ /* 0x000fc6000f8410ff */
[----:B------:R-:W-:Y:S01]  /*1590*/  IMAD.WIDE.U32 R38, R21, R4, R38 ;  /* 0x0000000415267225 */ /* 0x000fe200078e0026 */
[----:B------:R-:W-:Y:S02]  /*15a0*/  IADD3 R24, P3, PT, R24, R34, RZ ;  /* 0x0000002218187210 */ /* 0x000fe40007f7e0ff */
[----:B------:R-:W-:Y:S01]  /*15b0*/  LEA.HI.X R237, R29, UR5, R28, 0x2, P2 ;  /* 0x000000051ded7c11 */ /* 0x000fe200090f141c */
[----:B------:R-:W-:Y:S01]  /*15c0*/  IMAD.IADD R39, R39, 0x1, R26 ;  /* 0x0000000127277824 */ /* 0x000fe200078e021a */
[----:B------:R-:W-:Y:S01]  /*15d0*/  IADD3.X R25, PT, PT, R19, R35, R32, P3, !PT ;  /* 0x0000002313197210 */ /* 0x000fe20001ffe420 */
[----:B-1----:R-:W-:-:S04]  /*15e0*/  IMAD.WIDE R222, R27, 0x4, R36 ;  /* 0x000000041bde7825 */ /* 0x002fc800078e0224 */
[----:B-----5:R-:W-:-:S04]  /*15f0*/  IMAD.WIDE.U32 R30, R202, R8, R38 ;  /* 0x00000008ca1e7225 */ /* 0x020fc800078e0026 */
[----:B------:R-:W-:Y:S02]  /*1600*/  VIADD R8, R229, 0xffffffc0 ;  /* 0xffffffc0e5087836 */ /* 0x000fe40000000000 */
        /* <DEDUP_REMOVED lines=12> */
[----:B------:R-:W-:Y:S01]  /*16d0*/  VIMNMX R217, PT, PT, RZ, R217, !PT ;  /* 0x000000d9ffd97248 */ /* 0x000fe20007fe0100 */
[----:B---3--:R-:W-:Y:S01]  /*16e0*/  IMAD.WIDE R242, R17, 0x4, R242 ;  /* 0x0000000411f27825 */ /* 0x008fe200078e02f2 */
[----:B------:R-:W-:Y:S02]  /*16f0*/  LEA.HI.X R241, R24, UR11, R9, 0x1, P3 ;  /* 0x0000000b18f17c11 */ /* 0x000fe400098f0c09 */
[----:B------:R-:W-:Y:S01]  /*1700*/  ISETP.GT.AND P3, PT, R20, R217, PT ;  /* 0x000000d91400720c */ /* 0x000fe20003f64270 */
[----:B------:R-:W-:Y:S01]  /*1710*/  IMAD.SHL.U32 R9, R6, 0x20, RZ ;  /* 0x0000002006097824 */ /* 0x000fe200078e00ff */
[----:B------:R-:W-:-:S02]  /*1720*/  LEA.HI.X R239, R30, UR7, R8, 0x1, P2 ;  /* 0x000000071eef7c11 */ /* 0x000fc400090f0c08 */
        /* <DEDUP_REMOVED lines=15> */
.L_x_1926:
[----:B------:R-:W1:Y:S01]  /*1820*/  LDCU.64 UR10, c[0x0][0x5c0] ;  /* 0x0000b800ff0a77ac */ /* 0x000e620008000a00 */
[----:B------:R-:W-:-:S05]  /*1830*/  IADD3 R5, PT, PT, R232, R233, RZ ;  /* 0x000000e9e8057210 */ /* 0x000fca0007ffe0ff */
[C---:B-1----:R-:W-:Y:S02]  /*1840*/  IMAD R6, R5.reuse, UR11, RZ ;  /* 0x0000000b05067c24 */ /* 0x042fe4000f8e02ff */
[----:B------:R-:W-:-:S05]  /*1850*/  IMAD.WIDE.U32 R10, R5, UR10, RZ ;  /* 0x0000000a050a7c25 */ /* 0x000fca000f8e00ff */
[----:B------:R-:W-:Y:S02]  /*1860*/  IADD3 R5, PT, PT, R11, R6, RZ ;  /* 0x000000060b057210 */ /* 0x000fe40007ffe0ff */
[----:B------:R-:W-:Y:S02]  /*1870*/  MOV R6, R10 ;  /* 0x0000000a00067202 */ /* 0x000fe40000000f00 */
.L_x_1927:
        /* <DEDUP_REMOVED lines=11> */
.L_x_1928:
[----:B------:R-:W1:Y:S01]  /*1930*/  LDCU.64 UR6, c[0x0][0x5c8] ;  /* 0x0000b900ff0677ac */ /* 0x000e620008000a00 */
[----:B------:R-:W-:-:S05]  /*1940*/  IADD3 R232, PT, PT, R232, R233, RZ ;  /* 0x000000e9e8e87210 */ /* 0x000fca0007ffe0ff */
[C---:B-1----:R-:W-:Y:S02]  /*1950*/  IMAD R7, R232.reuse, UR7, RZ ;  /* 0x00000007e8077c24 */ /* 0x042fe4000f8e02ff */
[----:B------:R-:W-:-:S05]  /*1960*/  IMAD.WIDE.U32 R12, R232, UR6, RZ ;  /* 0x00000006e80c7c25 */ /* 0x000fca000f8e00ff */
[----:B------:R-:W-:Y:S02]  /*1970*/  IADD3 R7, PT, PT, R13, R7, RZ ;  /* 0x000000070d077210 */ /* 0x000fe40007ffe0ff */
.L_x_1929:
[----:B------:R-:W1:Y:S01]  /*1980*/  LDCU.64 UR4, c[0x0][0x5d8] ;  /* 0x0000bb00ff0477ac */ /* 0x000e620008000a00 */
[C---:B------:R-:W-:Y:S01]  /*1990*/  IMAD.WIDE.U32 R16, R219.reuse, UR10, R22 ;  /* 0x0000000adb107c25 */ /* 0x040fe2000f8e0016 */
        /* <DEDUP_REMOVED lines=21> */
.L_x_1931:
[----:B------:R-:W-:Y:S05]  /*1af0*/  BSYNC.RECONVERGENT B0 ;  /* 0x0000000000007941 */ /* 0x000fea0003800200 */
.L_x_1930:
        /* <DEDUP_REMOVED lines=14> */
.L_x_1933:
[----:B------:R-:W-:Y:S05]  /*1be0*/  BSYNC.RECONVERGENT B0 ;  /* 0x0000000000007941 */ /* 0x000fea0003800200 */
.L_x_1932:
        /* <DEDUP_REMOVED lines=20> */
.L_x_1935:
[----:B------:R-:W-:Y:S05]  /*1d30*/  BSYNC.RECONVERGENT B0 ;  /* 0x0000000000007941 */ /* 0x000fea0003800200 */
.L_x_1934:
        /* <DEDUP_REMOVED lines=13> */
.L_x_1925:
[----:B------:R-:W1:Y:S01]  /*1e10*/  LDCU.64 UR6, c[0x0][0x3d0] ;  /* 0x00007a00ff0677ac */ /* 0x000e620008000a00 */
[----:B------:R-:W-:Y:S02]  /*1e20*/  IMAD R6, R14, UR14, RZ ;  /* 0x0000000e0e067c24 */ /* 0x000fe4000f8e02ff */
[C-C-:B------:R-:W-:Y:S01]  /*1e30*/  IMAD.WIDE.U32 R24, R219.reuse, UR14, R22.reuse ;  /* 0x0000000edb187c25 */ /* 0x140fe2000f8e0016 */
[----:B------:R-:W2:Y:S03]  /*1e40*/  LDCU.64 UR4, c[0x0][0x3d8] ;  /* 0x00007b00ff0477ac */ /* 0x000ea60008000a00 */
[----:B------:R-:W-:Y:S01]  /*1e50*/  IMAD.WIDE.U32 R22, R219, UR12, R22 ;  /* 0x0000000cdb167c25 */ /* 0x000fe2000f8e0016 */
[----:B------:R-:W-:-:S03]  /*1e60*/  IADD3 R16, P2, PT, R16, R24, RZ ;  /* 0x0000001810107210 */ /* 0x000fc60007f5e0ff */
[----:B------:R-:W-:Y:S01]  /*1e70*/  IMAD R20, R14, UR12, RZ ;  /* 0x0000000c0e147c24 */ /* 0x000fe2000f8e02ff */
[----:B------:R-:W-:Y:S01]  /*1e80*/  IADD3 R18, P0, PT, R18, R22, RZ ;  /* 0x0000001612127210 */ /* 0x000fe20007f1e0ff */
[----:B------:R-:W-:Y:S02]  /*1e90*/  IMAD.IADD R216, R231, 0x1, -R219 ;  /* 0x00000001e7d87824 */ /* 0x000fe400078e0adb */
[C---:B------:R-:W-:Y:S02]  /*1ea0*/  IMAD R6, R219.reuse, UR15, R6 ;  /* 0x0000000fdb067c24 */ /* 0x040fe4000f8e0206 */
[----:B------:R-:W-:Y:S01]  /*1eb0*/  IMAD R20, R219, UR13, R20 ;  /* 0x0000000ddb147c24 */ /* 0x000fe2000f8e0214 */
[----:B------:R-:W-:Y:S01]  /*1ec0*/  ISETP.GE.AND P3, PT, R207, R216, PT ;  /* 0x000000d8cf00720c */ /* 0x000fe20003f66270 */
[----:B------:R-:W-:Y:S01]  /*1ed0*/  IMAD R14, R230, -0x40, R234 ;  /* 0xffffffc0e60e7824 */ /* 0x000fe200078e02ea */
[----:B------:R-:W-:Y:S01]  /*1ee0*/  IADD3.X R17, PT, PT, R15, R25, R6, P2, !PT ;  /* 0x000000190f117210 */ /* 0x000fe200017fe406 */
[C---:B-1----:R-:W-:Y:S01]  /*1ef0*/  IMAD R6, R10.reuse, UR6, RZ ;  /* 0x000000060a067c24 */ /* 0x042fe2000f8e02ff */
[----:B------:R-:W-:Y:S01]  /*1f00*/  IADD3.X R19, PT, PT, R13, R23, R20, P0, !PT ;  /* 0x000000170d137210 */ /* 0x000fe200007fe414 */
[----:B--2---:R-:W-:Y:S01]  /*1f10*/  IMAD R10, R10, UR4, RZ ;  /* 0x000000040a0a7c24 */ /* 0x004fe2000f8e02ff */
[----:B------:R-:W-:Y:S01]  /*1f20*/  ISETP.GE.AND P4, PT, R209, R14, PT ;  /* 0x0000000ed100720c */ /* 0x000fe20003f86270 */
[----:B------:R-:W-:Y:S01]  /*1f30*/  IMAD R5, R11, UR7, R6 ;  /* 0x000000070b057c24 */ /* 0x000fe2000f8e0206 */
[----:B------:R-:W-:Y:S01]  /*1f40*/  ISETP.GE.AND P2, PT, R209, R216, PT ;  /* 0x000000d8d100720c */ /* 0x000fe20003f46270 */
[C---:B------:R-:W-:Y:S01]  /*1f50*/  IMAD R10, R11.reuse, UR5, R10 ;  /* 0x000000050b0a7c24 */ /* 0x040fe2000f8e020a */
[----:B------:R-:W-:Y:S01]  /*1f60*/  @P1 BAR.SYNC.DEFER_BLOCKING 0x0 ;  /* 0x0000000000001b1d */ /* 0x000fe20000010000 */
[----:B------:R-:W-:Y:S01]  /*1f70*/  IMAD.WIDE.U32 R18, R11, UR4, R18 ;  /* 0x000000040b127c25 */ /* 0x000fe2000f8e0012 */
[----:B------:R-:W-:-:S03]  /*1f80*/  LOP3.LUT R6, R230, 0x80000001, RZ, 0xc0, !PT ;  /* 0x80000001e6067812 */ /* 0x000fc600078ec0ff */
[----:B------:R-:W-:Y:S01]  /*1f90*/  IMAD.WIDE.U32 R26, R11, UR6, R16 ;  /* 0x000000060b1a7c25 */ /* 0x000fe2000f8e0010 */
[----:B------:R-:W-:Y:S01]  /*1fa0*/  ISETP.NE.AND P0, PT, R6, 0x1, PT ;  /* 0x000000010600780c */ /* 0x000fe20003f05270 */
[----:B------:R-:W1:Y:S02]  /*1fb0*/  LDCU UR4, c[0x0][0x590] ;  /* 0x0000b200ff0477ac */ /* 0x000e640008000800 */
[----:B------:R-:W-:Y:S01]  /*1fc0*/  IMAD.IADD R19, R19, 0x1, R10 ;  /* 0x0000000113137824 */ /* 0x000fe200078e020a */
[----:B------:R-:W-:Y:S01]  /*1fd0*/  @!P4 LEA R20, P5, R9, R240, 0x1 ;  /* 0x000000f00914c211 */ /* 0x000fe200078a08ff */
[----:B------:R-:W2:Y:S01]  /*1fe0*/  @!P3 LDC.64 R10, c[0x0][0x388] ;  /* 0x0000e200ff0abb82 */ /* 0x000ea20000000a00 */
[----:B------:R-:W-:Y:S01]  /*1ff0*/  IMAD.IADD R27, R27, 0x1, R5 ;  /* 0x000000011b1b7824 */ /* 0x000fe200078e0205 */
[----:B------:R-:W-:Y:S01]  /*2000*/  @!P4 LEA R32, P1, R221, R238, 0x1 ;  /* 0x000000eedd20c211 */ /* 0x000fe200078208ff */
[----:B------:R-:W-:Y:S01]  /*2010*/  @!P2 IMAD.MOV.U32 R22, RZ, RZ, R26 ;  /* 0x000000ffff16a224 */ /* 0x000fe200078e001a */
[----:B------:R-:W-:Y:S01]  /*2020*/  @!P4 LEA.HI.X R21, R9, R241, R7, 0x1, P5 ;  /* 0x000000f10915c211 */ /* 0x000fe200028f0c07 */
[----:B------:R-:W-:Y:S01]  /*2030*/  @!P2 IMAD.MOV.U32 R23, RZ, RZ, R27 ;  /* 0x000000ffff17a224 */ /* 0x000fe200078e001b */
[----:B------:R-:W-:Y:S01]  /*2040*/  ISETP.GE.AND P5, PT, R207, R14, PT ;  /* 0x0000000ecf00720c */ /* 0x000fe20003fa6270 */
[----:B------:R-:W-:Y:S01]  /*2050*/  @!P2 IMAD.MOV.U32 R24, RZ, RZ, R18 ;  /* 0x000000ffff18a224 */ /* 0x000fe200078e0012 */
[----:B------:R-:W3:Y:S01]  /*2060*/  @!P2 LDC.64 R6, c[0x0][0x388] ;  /* 0x0000e200ff06ab82 */ /* 0x000ee20000000a00 */
[----:B------:R-:W-:Y:S01]  /*2070*/  @!P2 IMAD.MOV.U32 R25, RZ, RZ, R19 ;  /* 0x000000ffff19a224 */ /* 0x000fe200078e0013 */
[----:B------:R-:W-:Y:S01]  /*2080*/  @!P4 LEA.HI.X R33, R221, R239, R220, 0x1, P1 ;  /* 0x000000efdd21c211 */ /* 0x000fe200008f0cdc */
[C---:B------:R-:W-:Y:S01]  /*2090*/  @!P2 IMAD R15, R4.reuse, UR14, RZ ;  /* 0x0000000e040fac24 */ /* 0x040fe2000f8e02ff */
[----:B------:R-:W-:Y:S01]  /*20a0*/  SEL R187, RZ, 0x6000, P0 ;  /* 0x00006000ffbb7807 */ /* 0x000fe20000000000 */
[----:B------:R-:W-:-:S02]  /*20b0*/  @!P2 IMAD R13, R4, UR12, RZ ;  /* 0x0000000c040dac24 */ /* 0x000fc4000f8e02ff */
[----:B------:R-:W-:Y:S01]  /*20c0*/  IMAD.MOV.U32 R227, RZ, RZ, 0x7f800000 ;  /* 0x7f800000ffe37424 */ /* 0x000fe200078e00ff */
[----:B------:R-:W4:Y:S01]  /*20d0*/  @!P2 LDC.64 R4, c[0x0][0x390] ;  /* 0x0000e400ff04ab82 */ /* 0x000f220000000a00 */
[C---:B------:R-:W-:Y:S02]  /*20e0*/  @!P2 IMAD R15, R8.reuse, UR15, R15 ;  /* 0x0000000f080fac24 */ /* 0x040fe4000f8e020f */
[----:B------:R-:W-:Y:S01]  /*20f0*/  IMAD.MOV.U32 R226, RZ, RZ, 0x7f800000 ;  /* 0x7f800000ffe27424 */ /* 0x000fe200078e00ff */
[----:B------:R-:W-:Y:S01]  /*2100*/  @!PT LDS RZ, [RZ] ;  /* 0x00000000fffff984 */ /* 0x000fe20000000800 */
[----:B------:R-:W-:Y:S01]  /*2110*/  @!PT LDS RZ, [RZ] ;  /* 0x00000000fffff984 */ /* 0x000fe20000000800 */
[----:B------:R-:W-:Y:S01]  /*2120*/  @!PT LDS RZ, [RZ] ;  /* 0x00000000fffff984 */ /* 0x000fe20000000800 */
[----:B------:R-:W-:Y:S01]  /*2130*/  @!P5 LDGSTS.E.BYPASS.LTC128B.128 [R214+0xc000], desc[UR20][R238.64] ;  /* 0x0c000000eed6dfae */ /* 0x000fe2000b981a14 */
[C---:B------:R-:W-:Y:S01]  /*2140*/  @!P2 IMAD R13, R8.reuse, UR13, R13 ;  /* 0x0000000d080dac24 */ /* 0x040fe2000f8e020d */
[----:B------:R-:W-:Y:S01]  /*2150*/  CS2R R142, SRZ ;  /* 0x00000000008e7805 */ /* 0x000fe2000001ff00 */
[----:B------:R-:W-:Y:S01]  /*2160*/  @!P2 IMAD.WIDE.U32 R22, R8, UR14, R22 ;  /* 0x0000000e0816ac25 */ /* 0x000fe2000f8e0016 */
[----:B------:R-:W-:Y:S01]  /*2170*/  @!P5 LDGSTS.E.BYPASS.LTC128B.128 [R214+0xe000], desc[UR20][R238.64+0x80] ;  /* 0x0e000080eed6dfae */ /* 0x000fe2000b981a14 */
[----:B------:R-:W-:-:S02]  /*2180*/  CS2R R140, SRZ ;  /* 0x00000000008c7805 */ /* 0x000fc4000001ff00 */
[----:B------:R-:W-:Y:S01]  /*2190*/  CS2R R146, SRZ ;  /* 0x0000000000927805 */ /* 0x000fe2000001ff00 */
[----:B------:R-:W-:Y:S01]  /*21a0*/  @!P2 IMAD.WIDE.U32 R24, R8, UR12, R24 ;  /* 0x0000000c0818ac25 */ /* 0x000fe2000f8e0018 */
[----:B------:R-:W-:Y:S01]  /*21b0*/  @!P5 LDGSTS.E.BYPASS.LTC128B.128 [R214+0x10000], desc[UR20][R238.64+0x100] ;  /* 0x10000100eed6dfae */ /* 0x000fe2000b981a14 */
[----:B------:R-:W1:Y:S01]  /*21c0*/  @!P3 LDC.64 R8, c[0x0][0x390] ;  /* 0x0000e400ff08bb82 */ /* 0x000e620000000a00 */
[----:B------:R-:W-:Y:S01]  /*21d0*/  CS2R R144, SRZ ;  /* 0x0000000000907805 */ /* 0x000fe2000001ff00 */
[C---:B------:R-:W-:Y:S01]  /*21e0*/  @!P3 IMAD.WIDE.U32 R26, R207.reuse, UR14, R26 ;  /* 0x0000000ecf1abc25 */ /* 0x040fe2000f8e001a */
[----:B------:R1:W-:Y:S01]  /*21f0*/  @P5 STS.128 [R214+0xc000], RZ ;  /* 0x00c000ffd6005388 */ /* 0x0003e20000000c00 */
[----:B---3--:R-:W-:Y:S02]  /*2200*/  @!P2 LEA R30, P0, R22, R6, 0x1 ;  /* 0x00000006161ea211 */ /* 0x008fe400078008ff */
[----:B------:R-:W-:Y:S01]  /*2210*/  CS2R R138, SRZ ;  /* 0x00000000008a7805 */ /* 0x000fe2000001ff00 */
[C---:B------:R-:W-:Y:S01]  /*2220*/  @!P3 IMAD R16, R207.reuse, UR15, R27 ;  /* 0x0000000fcf10bc24 */ /* 0x040fe2000f8e021b */
[----:B--2---:R-:W-:Y:S01]  /*2230*/  @!P3 LEA R10, P1, R26, R10, 0x1 ;  /* 0x0000000a1a0ab211 */ /* 0x004fe200078208ff */
[----:B------:R-:W-:Y:S01]  /*2240*/  IMAD.IADD R228, R214, 0x1, R187 ;  /* 0x00000001d6e47824 */ /* 0x000fe200078e02bb */
[----:B------:R2:W-:Y:S01]  /*2250*/  @P5 STS.128 [R214+0xe000], RZ ;  /* 0x00e000ffd6005388 */ /* 0x0005e20000000c00 */
[----:B------:R-:W-:Y:S01]  /*2260*/  @!P3 IMAD.WIDE.U32 R28, R207, UR12, R18 ;  /* 0x0000000ccf1cbc25 */ /* 0x000fe2000f8e0012 */
[----:B------:R-:W-:-:S02]  /*2270*/  @!P3 LEA.HI.X R11, R26, R11, R16, 0x1, P1 ;  /* 0x0000000b1a0bb211 */ /* 0x000fc400008f0c10 */
[----:B------:R-:W-:Y:S01]  /*2280*/  CS2R R136, SRZ ;  /* 0x0000000000887805 */ /* 0x000fe2000001ff00 */
[----:B------:R-:W3:Y:S01]  /*2290*/  LDC.64 R16, c[0x0][0x528] ;  /* 0x00014a00ff107b82 */ /* 0x000ee20000000a00 */
[----:B------:R2:W-:Y:S01]  /*22a0*/  @P5 STS.128 [R214+0x10000], RZ ;  /* 0x010000ffd6005388 */ /* 0x0005e20000000c00 */
[----:B------:R-:W-:Y:S01]  /*22b0*/  @!P2 IMAD.IADD R18, R23, 0x1, R15 ;  /* 0x000000011712a824 */ /* 0x000fe200078e020f */
[----:B------:R-:W-:Y:S01]  /*22c0*/  CS2R R134, SRZ ;  /* 0x0000000000867805 */ /* 0x000fe2000001ff00 */
[----:B------:R-:W-:Y:S01]  /*22d0*/  @!P3 IMAD R6, R207, UR13, R29 ;  /* 0x0000000dcf06bc24 */ /* 0x000fe2000f8e021d */
[----:B------:R2:W-:Y:S01]  /*22e0*/  @P4 STS.128 [R214+0xd000], RZ ;  /* 0x00d000ffd6004388 */ /* 0x0005e20000000c00 */
[----:B------:R-:W-:Y:S01]  /*22f0*/  @!P2 IMAD.IADD R13, R25, 0x1, R13 ;  /* 0x00000001190da824 */ /* 0x000fe200078e020d */
[----:B------:R-:W-:Y:S02]  /*2300*/  @!P2 LEA.HI.X R31, R22, R7, R18, 0x1, P0 ;  /* 0x00000007161fa211 */ /* 0x000fe400000f0c12 */
[----:B------:R-:W-:-:S02]  /*2310*/  CS2R R132, SRZ ;  /* 0x0000000000847805 */ /* 0x000fc4000001ff00 */
[----:B----4-:R-:W-:Y:S01]  /*2320*/  @!P2 LEA R4, P0, R24, R4, 0x1 ;  /* 0x000000041804a211 */ /* 0x010fe200078008ff */
        /* <DEDUP_REMOVED lines=23> */
[----:B------:R-:W-:Y:S01]  /*24a0*/  @!P5 LDGSTS.E.BYPASS.LTC128B.128 [R228], desc[UR20][R240.64] ;  /* 0x00000000f0e4dfae */ /* 0x000fe2000b981a14 */
[----:B------:R-:W-:Y:S02]  /*24b0*/  CS2R R106, SRZ ;  /* 0x00000000006a7805 */ /* 0x000fe4000001ff00 */
[----:B------:R-:W-:-:S02]  /*24c0*/  CS2R R104, SRZ ;  /* 0x0000000000687805 */ /* 0x000fc4000001ff00 */
[----:B------:R-:W-:Y:S01]  /*24d0*/  CS2R R102, SRZ ;  /* 0x0000000000667805 */ /* 0x000fe2000001ff00 */
        /* <DEDUP_REMOVED lines=8> */
[----:B------:R2:W-:Y:S01]  /*2560*/  @P5 STS.128 [R228], RZ ;  /* 0x000000ffe4005388 */ /* 0x0005e20000000c00 */
        /* <DEDUP_REMOVED lines=23> */
[----:B------:R-:W-:Y:S01]  /*26e0*/  @!PT LDS RZ, [RZ] ;  /* 0x00000000fffff984 */ /* 0x000fe20000000800 */
[----:B------:R-:W-:Y:S01]  /*26f0*/  @!PT LDS RZ, [RZ] ;  /* 0x00000000fffff984 */ /* 0x000fe20000000800 */
[----:B------:R-:W-:Y:S01]  /*2700*/  @!PT LDS RZ, [RZ] ;  /* 0x00000000fffff984 */ /* 0x000fe20000000800 */
[----:B------:R-:W-:Y:S01]  /*2710*/  @!P4 LDGSTS.E.BYPASS.LTC128B.128 [R228+0x1000], desc[UR20][R20.64] ;  /* 0x0100000014e4cfae */ /* 0x000fe2000b981a14 */
[----:B------:R-:W-:Y:S01]  /*2720*/  CS2R R36, SRZ ;  /* 0x0000000000247805 */ /* 0x000fe2000001ff00 */
[----:B------:R-:W1:Y:S02]  /*2730*/  LDCU UR5, c[0x0][0x3e0] ;  /* 0x00007c00ff0577ac */ /* 0x000e640008000800 */
[----:B------:R-:W-:Y:S01]  /*2740*/  @!P4 LDGSTS.E.BYPASS.LTC128B.128 [R228+0x3000], desc[UR20][R20.64+0x80] ;  /* 0x0300008014e4cfae */ /* 0x000fe2000b981a14 */
[----:B------:R-:W4:Y:S03]  /*2750*/  LDCU UR7, c[0x0][0x45c] ;  /* 0x00008b80ff0777ac */ /* 0x000f260008000800 */
[----:B------:R-:W-:Y:S01]  /*2760*/  @!P4 LDGSTS.E.BYPASS.LTC128B.128 [R228+0x5000], desc[UR20][R20.64+0x100] ;  /* 0x0500010014e4cfae */ /* 0x000fe2000b981a14 */
[----:B------:R-:W1:Y:S03]  /*2770*/  LDCU.U8 UR6, c[0x0][0x4f8] ;  /* 0x00009f00ff0677ac */ /* 0x000e660008000000 */
        /* <DEDUP_REMOVED lines=30> */
[----:B------:R-:W0:Y:S04]  /*2960*/  LDGDEPBAR ;  /* 0x00000000000079af */ /* 0x000e280000000000 */
[----:B---3--:R-:W3:Y:S01]  /*2970*/  LDG.E.64 R8, desc[UR20][R16.64+0x8] ;  /* 0x0000081410087981 */ /* 0x008ee2000c1e1b00 */
[C---:B------:R-:W-:Y:S01]  /*2980*/  VIADD R7, R204.reuse, 0x8 ;  /* 0x00000008cc077836 */ /* 0x040fe20000000000 */
[CC--:B------:R-:W-:Y:S01]  /*2990*/  ISETP.GE.AND P1, PT, R204.reuse, R14.reuse, PT ;  /* 0x0000000ecc00720c */ /* 0x0c0fe20003f26270 */
[----:B--2---:R-:W-:Y:S01]  /*29a0*/  IMAD.WIDE.U32 R10, R204, 0x4, R242 ;  /* 0x00000004cc0a7825 */ /* 0x004fe200078e00f2 */
[----:B------:R2:W5:Y:S02]  /*29b0*/  LDG.E.64 R200, desc[UR20][R16.64] ;  /* 0x0000001410c87981 */ /* 0x000564000c1e1b00 */
[----:B------:R-:W-:Y:S01]  /*29c0*/  ISETP.GE.AND P0, PT, R7, R14, PT ;  /* 0x0000000e0700720c */ /* 0x000fe20003f06270 */
[----:B------:R-:W-:-:S05]  /*29d0*/  IMAD.SHL.U32 R7, R12, 0x2, RZ ;  /* 0x000000020c077824 */ /* 0x000fca00078e00ff */
[----:B------:R-:W-:-:S03]  /*29e0*/  LOP3.LUT R7, R7, 0x6, RZ, 0xc0, !PT ;  /* 0x0000000607077812 */ /* 0x000fc600078ec0ff */
[----:B------:R2:W5:Y:S01]  /*29f0*/  @!P1 LDG.E R227, desc[UR20][R10.64] ;  /* 0x000000140ae39981 */ /* 0x000562000c1e1900 */
[----:B----4-:R-:W-:Y:S01]  /*2a00*/  IMAD R5, R203, UR23, R202 ;  /* 0x00000017cb057c24 */ /* 0x010fe2000f8e02ca */
[----:B------:R-:W-:Y:S02]  /*2a10*/  SHF.R.U32.HI R4, RZ, 0x2, R12 ;  /* 0x00000002ff047819 */ /* 0x000fe4000001160c */
[----:B------:R2:W5:Y:S01]  /*2a20*/  @!P0 LDG.E R226, desc[UR20][R10.64+0x20] ;  /* 0x000020140ae28981 */ /* 0x000562000c1e1900 */
[----:B------:R-:W-:Y:S01]  /*2a30*/  IMAD.SHL.U32 R5, R5, 0x20, RZ ;  /* 0x0000002005057824 */ /* 0x000fe200078e00ff */
[----:B------:R-:W-:Y:S01]  /*2a40*/  LOP3.LUT R4, R7, 0xe0, R4, 0xf8, !PT ;  /* 0x000000e007047812 */ /* 0x000fe200078ef804 */
[----:B------:R-:W-:-:S03]  /*2a50*/  IMAD.IADD R188, R199, 0x1, R187 ;  /* 0x00000001c7bc7824 */ /* 0x000fc600078e02bb */
[----:B------:R-:W-:Y:S01]  /*2a60*/  SHF.R.S32.HI R225, RZ, 0x1f, R5 ;  /* 0x0000001fffe17819 */ /* 0x000fe20000011405 */
[----:B------:R-:W-:Y:S02]  /*2a70*/  IMAD.IADD R215, R219, 0x1, R4 ;  /* 0x00000001dbd77824 */ /* 0x000fe400078e0204 */
[----:B------:R-:W-:Y:S01]  /*2a80*/  IMAD.IADD R187, R198, 0x1, R187 ;  /* 0x00000001c6bb7824 */ /* 0x000fe200078e02bb */
[----:B------:R-:W-:Y:S01]  /*2a90*/  USHF.L.U32 UR4, UR4, 0x6, URZ ;  /* 0x0000000604047899 */ /* 0x000fe200080006ff */
[----:B---3--:R-:W-:-:S04]  /*2aa0*/  IADD3 R224, P1, P0, R5, R8, R224 ;  /* 0x0000000805e07210 */ /* 0x008fc8000783e0e0 */
[----:B-12---:R-:W-:-:S09]  /*2ab0*/  IADD3.X R225, PT, PT, R225, R9, RZ, P1, P0 ;  /* 0x00000009e1e17210 */ /* 0x006fd20000fe04ff */
.L_x_1941:
[----:B------:R-:W0:Y:S01]  /*2ac0*/  LDGDEPBAR ;  /* 0x00000000000079af */ /* 0x000e220000000000 */
[--C-:B------:R-:W-:Y:S01]  /*2ad0*/  IMAD.IADD R150, R196, 0x1, R188.reuse ;  /* 0x00000001c4967824 */ /* 0x100fe200078e02bc */
        /* <DEDUP_REMOVED lines=9> */
[----:B------:R-:W1:Y:S04]  /*2b70*/  LDSM.16.M88.4 R24, [R197] ;  /* 0x00000000c518783b */ /* 0x000e680000000200 */
[----:B------:R-:W2:Y:S04]  /*2b80*/  LDSM.16.M88.4 R28, [R197+0x800] ;  /* 0x00080000c51c783b */ /* 0x000ea80000000200 */
[----:B------:R-:W-:Y:S04]  /*2b90*/  LDSM.16.M88.4 R32, [R150] ;  /* 0x000000009620783b */ /* 0x000fe80000000200 */
[----:B------:R-:W3:Y:S04]  /*2ba0*/  LDSM.16.M88.4 R84, [R195] ;  /* 0x00000000c354783b */ /* 0x000ee80000000200 */
[----:B------:R-:W4:Y:S04]  /*2bb0*/  LDSM.16.M88.4 R88, [R195+0x800] ;  /* 0x00080000c358783b */ /* 0x000f280000000200 */
[----:B------:R-:W-:Y:S04]  /*2bc0*/  LDSM.16.M88.4 R92, [R193] ;  /* 0x00000000c15c783b */ /* 0x000fe80000000200 */
[----:B------:R-:W-:Y:S04]  /*2bd0*/  LDSM.16.M88.4 R96, [R192+0x800] ;  /* 0x00080000c060783b */ /* 0x000fe80000000200 */
[----:B-----5:R2:W5:Y:S04]  /*2be0*/  LDG.E R165, desc[UR20][R152.64] ;  /* 0x0000001498a57981 */ /* 0x020568000c1e1900 */
[----:B------:R3:W5:Y:S01]  /*2bf0*/  LDG.E R164, desc[UR20][R152.64+0x20] ;  /* 0x0000201498a47981 */ /* 0x000762000c1e1900 */
[C---:B-1----:R-:W-:Y:S08]  /*2c00*/  HMMA.16816.F32 R4, R20.reuse, R24, RZ ;  /* 0x000000181404723c */ /* 0x042ff000000018ff */
[C---:B------:R-:W-:Y:S01]  /*2c10*/  HMMA.16816.F32 R8, R20.reuse, R26, RZ ;  /* 0x0000001a1408723c */ /* 0x040fe200000018ff */
[----:B------:R-:W1:Y:S07]  /*2c20*/  LDSM.16.M88.4 R24, [R149] ;  /* 0x000000009518783b */ /* 0x000e6e0000000200 */
[C---:B--2---:R-:W-:Y:S08]  /*2c30*/  HMMA.16816.F32 R12, R20.reuse, R28, RZ ;  /* 0x0000001c140c723c */ /* 0x044ff000000018ff */
[----:B------:R-:W-:Y:S01]  /*2c40*/  HMMA.16816.F32 R16, R20, R30, RZ ;  /* 0x0000001e1410723c */ /* 0x000fe200000018ff */
[----:B------:R-:W2:Y:S04]  /*2c50*/  LDSM.16.M88.4 R20, [R193+0x800] ;  /* 0x00080000c114783b */ /* 0x000ea80000000200 */
[----:B------:R-:W-:Y:S03]  /*2c60*/  LDSM.16.M88.4 R28, [R148] ;  /* 0x00000000941c783b */ /* 0x000fe60000000200 */
[C---:B---3--:R-:W-:Y:S08]  /*2c70*/  HMMA.16816.F32 R4, R32.reuse, R84, R4 ;  /* 0x000000542004723c */ /* 0x048ff00000001804 */
        /* <DEDUP_REMOVED lines=79> */
.L_x_1937:
        /* <DEDUP_REMOVED lines=8> */
[----:B------:R-:W-:Y:S01]  /*31f0*/  VIADD R33, R215, 0x18 ;  /* 0x00000018d7217836 */ /* 0x000fe20000000000 */
[C-C-:B-1----:R-:W-:Y:S02]  /*3200*/  IADD3 R20, PT, PT, R231.reuse, -R20, -R234.reuse ;  /* 0x80000014e7147210 */ /* 0x142fe40007ffe8ea */
[----:B--2---:R-:W-:Y:S03]  /*3210*/  IADD3 R22, PT, PT, R231, R22, -R234 ;  /* 0x00000016e7167210 */ /* 0x004fe60007ffe8ea */
[----:B------:R-:W-:Y:S02]  /*3220*/  IMAD.IADD R24, R23, 0x1, R20 ;  /* 0x0000000117187824 */ /* 0x000fe400078e0214 */
[----:B------:R-:W-:Y:S02]  /*3230*/  VIADD R20, R215, 0x9 ;  /* 0x00000009d7147836 */ /* 0x000fe40000000000 */
[----:B------:R-:W-:Y:S01]  /*3240*/  IMAD.IADD R22, R23, 0x1, R22 ;  /* 0x0000000117167824 */ /* 0x000fe200078e0216 */
[----:B------:R-:W-:Y:S02]  /*3250*/  VIMNMX R26, PT, PT, RZ, R24, !PT ;  /* 0x00000018ff1a7248 */ /* 0x000fe40007fe0100 */
[----:B------:R-:W-:Y:S02]  /*3260*/  VIADDMNMX R24, R24, 0x8, RZ, !PT ;  /* 0x0000000818187846 */ /* 0x000fe400078001ff */
[----:B------:R-:W-:Y:S02]  /*3270*/  ISETP.GE.AND P3, PT, R21, R26, PT ;  /* 0x0000001a1500720c */ /* 0x000fe40003f66270 */
[C---:B------:R-:W-:Y:S02]  /*3280*/  ISETP.GE.AND P0, PT, R20.reuse, R24, PT ;  /* 0x000000181400720c */ /* 0x040fe40003f06270 */
[----:B------:R-:W-:Y:S02]  /*3290*/  ISETP.GE.AND P2, PT, R20, R26, PT ;  /* 0x0000001a1400720c */ /* 0x000fe40003f46270 */
[----:B------:R-:W-:Y:S02]  /*32a0*/  FSEL R27, R11, -INF , P0 ;  /* 0xff8000000b1b7808 */ /* 0x000fe40000000000 */
[----:B------:R-:W-:Y:S02]  /*32b0*/  ISETP.GE.AND P1, PT, R21, R24, PT ;  /* 0x000000181500720c */ /* 0x000fe40003f26270 */
[-C--:B------:R-:W-:Y:S02]  /*32c0*/  ISETP.GE.AND P0, PT, R215, R26.reuse, PT ;  /* 0x0000001ad700720c */ /* 0x080fe40003f06270 */
[-C--:B------:R-:W-:Y:S02]  /*32d0*/  ISETP.GE.AND P4, PT, R35, R26.reuse, PT ;  /* 0x0000001a2300720c */ /* 0x080fe40003f86270 */
[----:B------:R-:W-:Y:S02]  /*32e0*/  FSEL R31, R8, -INF , P3 ;  /* 0xff800000081f7808 */ /* 0x000fe40001800000 */
[----:B------:R-:W-:Y:S02]  /*32f0*/  FSEL R30, R9, -INF , P2 ;  /* 0xff800000091e7808 */ /* 0x000fe40001000000 */
[----:B------:R-:W-:Y:S02]  /*3300*/  FSEL R28, R10, -INF , P1 ;  /* 0xff8000000a1c7808 */ /* 0x000fe40000800000 */
[----:B------:R-:W-:Y:S02]  /*3310*/  FSEL R90, R4, -INF , P0 ;  /* 0xff800000045a7808 */ /* 0x000fe40000000000 */
[C---:B------:R-:W-:Y:S02]  /*3320*/  ISETP.GE.AND P3, PT, R34.reuse, R26, PT ;  /* 0x0000001a2200720c */ /* 0x040fe40003f66270 */
[-C--:B------:R-:W-:Y:S02]  /*3330*/  ISETP.GE.AND P2, PT, R35, R24.reuse, PT ;  /* 0x000000182300720c */ /* 0x080fe40003f46270 */
[----:B------:R-:W-:Y:S02]  /*3340*/  ISETP.GE.AND P1, PT, R34, R24, PT ;  /* 0x000000182200720c */ /* 0x000fe40003f26270 */
[----:B------:R-:W-:Y:S02]  /*3350*/  ISETP.GE.AND P6, PT, R87, R26, PT ;  /* 0x0000001a5700720c */ /* 0x000fe40003fc6270 */
[----:B------:R-:W-:Y:S02]  /*3360*/  ISETP.GE.AND P0, PT, R32, R24, PT ;  /* 0x000000182000720c */ /* 0x000fe40003f06270 */
[--C-:B------:R-:W-:Y:S02]  /*3370*/  VIADDMNMX R92, R22, 0x1, R231.reuse, PT ;  /* 0x00000001165c7846 */ /* 0x100fe400038001e7 */
[----:B------:R-:W-:Y:S02]  /*3380*/  FSEL R85, R12, -INF , P4 ;  /* 0xff8000000c557808 */ /* 0x000fe40002000000 */
[-C--:B------:R-:W-:Y:S02]  /*3390*/  ISETP.GE.AND P5, PT, R33, R26.reuse, PT ;  /* 0x0000001a2100720c */ /* 0x080fe40003fa6270 */
[----:B------:R-:W-:Y:S02]  /*33a0*/  ISETP.GE.AND P4, PT, R32, R26, PT ;  /* 0x0000001a2000720c */ /* 0x000fe40003f86270 */
        /* <DEDUP_REMOVED lines=46> */
.L_x_1938:
        /* <DEDUP_REMOVED lines=13> */
[--C-:B------:R-:W-:Y:S01]  /*3760*/  FFMA.FTZ R167, R9, UR7, -R182.reuse ;  /* 0x0000000709a77c23 */ /* 0x100fe200080108b6 */
[----:B------:R-:W-:Y:S01]  /*3770*/  FSEL R20, R20, RZ, P0 ;  /* 0x000000ff14147208 */ /* 0x000fe20000000000 */
[--C-:B------:R-:W-:Y:S01]  /*3780*/  FFMA.FTZ R170, R16, UR7, -R182.reuse ;  /* 0x0000000710aa7c23 */ /* 0x100fe200080108b6 */
[----:B------:R-:W-:Y:S01]  /*3790*/  FFMA.FTZ R172, R4, UR7, -R182 ;  /* 0x0000000704ac7c23 */ /* 0x000fe200080108b6 */
[----:B------:R-:W-:Y:S01]  /*37a0*/  IMAD.WIDE.U32 R28, R28, -0x2daee0ad, RZ ;  /* 0xd2511f531c1c7825 */ /* 0x000fe200078e00ff */
[----:B------:R-:W2:Y:S03]  /*37b0*/  MUFU.EX2 R166, R166 ;  /* 0x000000a600a67308 */ /* 0x000ea60000000800 */
[----:B------:R-:W-:Y:S01]  /*37c0*/  FFMA.FTZ R168, R10, UR7, -R20 ;  /* 0x000000070aa87c23 */ /* 0x000fe20008010814 */
[----:B------:R-:W-:Y:S01]  /*37d0*/  FFMA.FTZ R173, R5, UR7, -R182 ;  /* 0x0000000705ad7c23 */ /* 0x000fe200080108b6 */
[--C-:B------:R-:W-:Y:S01]  /*37e0*/  FFMA.FTZ R169, R11, UR7, -R20.reuse ;  /* 0x000000070ba97c23 */ /* 0x100fe20008010814 */
[--C-:B------:R-:W-:Y:S01]  /*37f0*/  FFMA.FTZ R171, R7, UR7, -R20.reuse ;  /* 0x0000000707ab7c23 */ /* 0x100fe20008010814 */
[----:B------:R-:W-:Y:S01]  /*3800*/  FFMA.FTZ R174, R6, UR7, -R20 ;  /* 0x0000000706ae7c23 */ /* 0x000fe20008010814 */
[--C-:B------:R-:W-:Y:S02]  /*3810*/  FFMA.FTZ R181, R17, UR7, -R182.reuse ;  /* 0x0000000711b57c23 */ /* 0x100fe400080108b6 */
[----:B------:R-:W3:Y:S01]  /*3820*/  MUFU.EX2 R167, R167 ;  /* 0x000000a700a77308 */ /* 0x000ee20000000800 */
[----:B------:R-:W-:Y:S01]  /*3830*/  FFMA.FTZ R183, R12, UR7, -R182 ;  /* 0x000000070cb77c23 */ /* 0x000fe200080108b6 */
[--C-:B------:R-:W-:Y:S01]  /*3840*/  FFMA.FTZ R179, R15, UR7, -R20.reuse ;  /* 0x000000070fb37c23 */ /* 0x100fe20008010814 */
[----:B------:R-:W-:Y:S01]  /*3850*/  FFMA.FTZ R180, R14, UR7, -R20 ;  /* 0x000000070eb47c23 */ /* 0x000fe20008010814 */
[----:B------:R-:W-:Y:S01]  /*3860*/  FFMA.FTZ R182, R13, UR7, -R182 ;  /* 0x000000070db67c23 */ /* 0x000fe200080108b6 */
[--C-:B------:R-:W-:Y:S01]  /*3870*/  FFMA.FTZ R178, R18, UR7, -R20.reuse ;  /* 0x0000000712b27c23 */ /* 0x100fe20008010814 */
[----:B------:R-:W-:Y:S04]  /*3880*/  FFMA.FTZ R20, R19, UR7, -R20 ;  /* 0x0000000713147c23 */ /* 0x000fe80008010814 */
[----:B------:R-:W4:Y:S10]  /*3890*/  MUFU.EX2 R168, R168 ;  /* 0x000000a800a87308 */ /* 0x000f340000000800 */
[----:B------:R-:W4:Y:S10]  /*38a0*/  MUFU.EX2 R170, R170 ;  /* 0x000000aa00aa7308 */ /* 0x000f340000000800 */
[----:B------:R-:W-:Y:S10]  /*38b0*/  MUFU.EX2 R172, R172 ;  /* 0x000000ac00ac7308 */ /* 0x000ff40000000800 */
[----:B------:R-:W-:Y:S10]  /*38c0*/  MUFU.EX2 R173, R173 ;  /* 0x000000ad00ad7308 */ /* 0x000ff40000000800 */
[----:B------:R-:W4:Y:S10]  /*38d0*/  MUFU.EX2 R169, R169 ;  /* 0x000000a900a97308 */ /* 0x000f340000000800 */
[----:B------:R-:W-:Y:S10]  /*38e0*/  MUFU.EX2 R171, R171 ;  /* 0x000000ab00ab7308 */ /* 0x000ff40000000800 */
[----:B------:R-:W-:Y:S10]  /*38f0*/  MUFU.EX2 R174, R174 ;  /* 0x000000ae00ae7308 */ /* 0x000ff40000000800 */
[----:B------:R-:W-:Y:S10]  /*3900*/  MUFU.EX2 R183, R183 ;  /* 0x000000b700b77308 */ /* 0x000ff40000000800 */
[----:B------:R-:W-:Y:S10]  /*3910*/  MUFU.EX2 R179, R179 ;  /* 0x000000b300b37308 */ /* 0x000ff40000000800 */
[----:B------:R-:W-:Y:S10]  /*3920*/  MUFU.EX2 R182, R182 ;  /* 0x000000b600b67308 */ /* 0x000ff40000000800 */
[----:B------:R-:W-:Y:S10]  /*3930*/  MUFU.EX2 R180, R180 ;  /* 0x000000b400b47308 */ /* 0x000ff40000000800 */
[----:B------:R-:W4:Y:S10]  /*3940*/  MUFU.EX2 R177, R20 ;  /* 0x0000001400b17308 */ /* 0x000f340000000800 */
[----:B------:R-:W-:Y:S10]  /*3950*/  MUFU.EX2 R181, R181 ;  /* 0x000000b500b57308 */ /* 0x000ff40000000800 */
[----:B------:R-:W4:Y:S01]  /*3960*/  MUFU.EX2 R178, R178 ;  /* 0x000000b200b27308 */ /* 0x000f220000000800 */
[----:B-1----:R-:W-:Y:S02]  /*3970*/  SHF.R.U32.HI R21, RZ, 0x7, R244 ;  /* 0x00000007ff157819 */ /* 0x002fe400000116f4 */
[----:B------:R-:W-:Y:S03]  /*3980*/  LOP3.LUT P0, RZ, R244, 0x4, RZ, 0xc0, !PT ;  /* 0x00000004f4ff7812 */ /* 0x000fe6000780c0ff */
[----:B------:R-:W-:Y:S02]  /*3990*/  IMAD R26, R208, 0x2, R21 ;  /* 0x00000002d01a7824 */ /* 0x000fe400078e0215 */
[----:B------:R-:W-:Y:S03]  /*39a0*/  VIADD R21, R200, 0x9e3779b9 ;  /* 0x9e3779b9c8157836 */ /* 0x000fe60000000000 */
[C---:B------:R-:W-:Y:S01]  /*39b0*/  LOP3.LUT R26, R201.reuse, R26, R23, 0x96, !PT ;  /* 0x0000001ac91a7212 */ /* 0x040fe200078e9617 */
[----:B------:R-:W-:Y:S04]  /*39c0*/  VIADD R23, R201, 0xbb67ae85 ;  /* 0xbb67ae85c9177836 */ /* 0x000fe80000000000 */
[----:B------:R-:W-:Y:S01]  /*39d0*/  IMAD.WIDE.U32 R26, R26, -0x326172a9, RZ ;  /* 0xcd9e8d571a1a7825 */ /* 0x000fe200078e00ff */
[----:B------:R-:W-:Y:S04]  /*39e0*/  LOP3.LUT R22, R23, R22, R29, 0x96, !PT ;  /* 0x0000001617167212 */ /* 0x000fe800078e961d */
        /* <DEDUP_REMOVED lines=13> */
[----:B------:R-:W-:Y:S02]  /*3ac0*/  VIADD R25, R200, 0x78dde6e4 ;  /* 0x78dde6e4c8197836 */ /* 0x000fe40000000000 */
[----:B------:R-:W-:Y:S02]  /*3ad0*/  VIADD R21, R201, 0xed9eba14 ;  /* 0xed9eba14c9157836 */ /* 0x000fe40000000000 */
[----:B------:R-:W-:Y:S01]  /*3ae0*/  IMAD.WIDE.U32 R22, R22, -0x2daee0ad, RZ ;  /* 0xd2511f5316167825 */ /* 0x000fe200078e00ff */
[----:B------:R-:W-:Y:S04]  /*3af0*/  LOP3.LUT R24, R25, R24, R33, 0x96, !PT ;  /* 0x0000001819187212 */ /* 0x000fe800078e9621 */
[----:B------:R-:W-:Y:S01]  /*3b00*/  LOP3.LUT R26, R21, R26, R23, 0x96, !PT ;  /* 0x0000001a151a7212 */ /* 0x000fe200078e9617 */
[----:B------:R-:W-:Y:S04]  /*3b10*/  IMAD.WIDE.U32 R24, R24, -0x2daee0ad, RZ ;  /* 0xd2511f5318187825 */ /* 0x000fe800078e00ff */
[----:B------:R-:W-:Y:S02]  /*3b20*/  VIADD R23, R201, 0xa9066899 ;  /* 0xa9066899c9177836 */ /* 0x000fe40000000000 */
[----:B------:R-:W-:Y:S03]  /*3b30*/  IMAD.WIDE.U32 R26, R26, -0x326172a9, RZ ;  /* 0xcd9e8d571a1a7825 */ /* 0x000fe600078e00ff */
[----:B------:R-:W-:Y:S01]  /*3b40*/  LOP3.LUT R23, R23, R22, R25, 0x96, !PT ;  /* 0x0000001617177212 */ /* 0x000fe200078e9619 */
[C---:B------:R-:W-:Y:S02]  /*3b50*/  VIADD R21, R200.reuse, 0x1715609d ;  /* 0x1715609dc8157836 */ /* 0x040fe40000000000 */
[----:B------:R-:W-:Y:S02]  /*3b60*/  VIADD R22, R200, 0xb54cda56 ;  /* 0xb54cda56c8167836 */ /* 0x000fe40000000000 */
[----:B------:R-:W-:Y:S01]  /*3b70*/  IMAD.WIDE.U32 R34, R23, -0x326172a9, RZ ;  /* 0xcd9e8d5717227825 */ /* 0x000fe200078e00ff */
[----:B------:R-:W-:Y:S03]  /*3b80*/  LOP3.LUT R32, R21, R32, R27, 0x96, !PT ;  /* 0x0000002015207212 */ /* 0x000fe600078e961b */
[----:B------:R-:W-:Y:S01]  /*3b90*/  VIADD R21, R201, 0x646e171e ;  /* 0x646e171ec9157836 */ /* 0x000fe20000000000 */
[----:B------:R-:W-:Y:S01]  /*3ba0*/  PRMT R30, R34, 0x7770, RZ ;  /* 0x00007770221e7816 */ /* 0x000fe200000000ff */
[----:B------:R-:W-:Y:S01]  /*3bb0*/  IMAD.WIDE.U32 R32, R32, -0x2daee0ad, RZ ;  /* 0xd2511f5320207825 */ /* 0x000fe200078e00ff */
[----:B------:R-:W-:Y:S02]  /*3bc0*/  PRMT R29, R34, 0x7771, RZ ;  /* 0x00007771221d7816 */ /* 0x000fe400000000ff */
[----:B------:R-:W-:Y:S02]  /*3bd0*/  ISETP.LE.U32.AND P2, PT, R30, UR6, PT ;  /* 0x000000061e007c0c */ /* 0x000fe4000bf43070 */
[----:B------:R-:W-:Y:S02]  /*3be0*/  PRMT R28, R34, 0x7772, RZ ;  /* 0x00007772221c7816 */ /* 0x000fe400000000ff */
[----:B------:R-:W-:Y:S02]  /*3bf0*/  ISETP.GT.U32.AND P6, PT, R29, UR6, PT ;  /* 0x000000061d007c0c */ /* 0x000fe4000bfc4070 */
[----:B------:R-:W-:Y:S02]  /*3c00*/  LOP3.LUT R21, R21, R24, R33, 0x96, !PT ;  /* 0x0000001815157212 */ /* 0x000fe400078e9621 */
[----:B------:R-:W-:Y:S02]  /*3c10*/  PRMT R27, R32, 0x7770, RZ ;  /* 0x00007770201b7816 */ /* 0x000fe400000000ff */
[----:B------:R-:W-:Y:S01]  /*3c20*/  ISETP.GT.U32.AND P5, PT, R28, UR6, PT ;  /* 0x000000061c007c0c */ /* 0x000fe2000bfa4070 */
[----:B------:R-:W-:Y:S01]  /*3c30*/  IMAD.MOV.U32 R28, RZ, RZ, 0x10 ;  /* 0x00000010ff1c7424 */ /* 0x000fe200078e00ff */
[----:B------:R-:W-:Y:S01]  /*3c40*/  PRMT R24, R34, 0x7773, RZ ;  /* 0x0000777322187816 */ /* 0x000fe200000000ff */
[----:B--2---:R-:W-:Y:S01]  /*3c50*/  @!P2 FADD.FTZ R166, -R166, -RZ ;  /* 0x800000ffa6a6a221 */ /* 0x004fe20000010100 */
[----:B------:R-:W-:Y:S02]  /*3c60*/  PRMT R23, R32, 0x7773, RZ ;  /* 0x0000777320177816 */ /* 0x000fe400000000ff */
[----:B------:R-:W-:Y:S01]  /*3c70*/  LOP3.LUT R22, R22, R26, R35, 0x96, !PT ;  /* 0x0000001a16167212 */ /* 0x000fe200078e9623 */
[----:B---3--:R-:W-:Y:S01]  /*3c80*/  @P6 FADD.FTZ R167, -R167, -RZ ;  /* 0x800000ffa7a76221 */ /* 0x008fe20000010100 */
[----:B------:R-:W-:Y:S02]  /*3c90*/  PRMT R25, R32, 0x7772, RZ ;  /* 0x0000777220197816 */ /* 0x000fe400000000ff */
[----:B------:R-:W-:Y:S02]  /*3ca0*/  ISETP.LE.U32.AND P1, PT, R27, UR6, PT ;  /* 0x000000061b007c0c */ /* 0x000fe4000bf23070 */
[----:B------:R-:W-:Y:S01]  /*3cb0*/  ISETP.GT.U32.AND P4, PT, R24, UR6, PT ;  /* 0x0000000618007c0c */ /* 0x000fe2000bf84070 */
[----:B----4-:R-:W-:Y:S01]  /*3cc0*/  @P5 FADD.FTZ R168, -R168, -RZ ;  /* 0x800000ffa8a85221 */ /* 0x010fe20000010100 */
[----:B------:R-:W-:Y:S02]  /*3cd0*/  ISETP.GT.U32.AND P2, PT, R23, UR6, PT ;  /* 0x0000000617007c0c */ /* 0x000fe4000bf44070 */
[----:B------:R-:W-:Y:S02]  /*3ce0*/  SEL R24, R28, 0xfffffff0, !P0 ;  /* 0xfffffff01c187807 */ /* 0x000fe40004000000 */
[----:B------:R-:W-:Y:S02]  /*3cf0*/  LOP3.LUT R23, R22, 0xffff, RZ, 0xc0, !PT ;  /* 0x0000ffff16177812 */ /* 0x000fe400078ec0ff */
[----:B------:R-:W-:Y:S01]  /*3d00*/  ISETP.GT.U32.AND P0, PT, R25, UR6, PT ;  /* 0x0000000619007c0c */ /* 0x000fe2000bf04070 */
[----:B------:R-:W-:Y:S01]  /*3d10*/  IMAD.IADD R176, R213, 0x1, R24 ;  /* 0x00000001d5b07824 */ /* 0x000fe200078e0218 */
[----:B------:R-:W-:Y:S01]  /*3d20*/  SHF.R.U32.HI R25, RZ, 0x18, R22 ;  /* 0x00000018ff197819 */ /* 0x000fe20000011616 */
[----:B------:R-:W-:Y:S01]  /*3d30*/  @!P1 FADD.FTZ R170, -R170, -RZ ;  /* 0x800000ffaaaa9221 */ /* 0x000fe20000010100 */
[----:B------:R-:W-:Y:S01]  /*3d40*/  SHF.R.U32.HI R23, RZ, 0x8, R23 ;  /* 0x00000008ff177819 */ /* 0x000fe20000011617 */
[----:B------:R-:W-:Y:S01]  /*3d50*/  @P4 FADD.FTZ R169, -R169, -RZ ;  /* 0x800000ffa9a94221 */ /* 0x000fe20000010100 */
[----:B------:R-:W-:Y:S01]  /*3d60*/  ISETP.LE.U32.AND P6, PT, R25, UR6, PT ;  /* 0x0000000619007c0c */ /* 0x000fe2000bfc3070 */
[----:B------:R-:W-:Y:S01]  /*3d70*/  @P2 FADD.FTZ R177, -R177, -RZ ;  /* 0x800000ffb1b12221 */ /* 0x000fe20000010100 */
[C---:B------:R-:W-:Y:S01]  /*3d80*/  PRMT R25, R22.reuse, 0x7632, R25 ;  /* 0x0000763216197816 */ /* 0x040fe20000000019 */
[----:B------:R-:W-:Y:S01]  /*3d90*/  IMAD.IADD R175, R235, 0x1, R24 ;  /* 0x00000001ebaf7824 */ /* 0x000fe200078e0218 */
[----:B------:R-:W-:Y:S02]  /*3da0*/  LOP3.LUT R22, R22, 0xff, RZ, 0xc0, !PT ;  /* 0x000000ff16167812 */ /* 0x000fe400078ec0ff */
[----:B------:R-:W-:Y:S01]  /*3db0*/  LOP3.LUT R23, R23, 0xffff, RZ, 0xc0, !PT ;  /* 0x0000ffff17177812 */ /* 0x000fe200078ec0ff */
[----:B------:R-:W-:Y:S01]  /*3dc0*/  @P0 FADD.FTZ R178, -R178, -RZ ;  /* 0x800000ffb2b20221 */ /* 0x000fe20000010100 */
[----:B------:R-:W-:Y:S02]  /*3dd0*/  ISETP.LE.U32.AND P5, PT, R22, UR6, PT ;  /* 0x0000000616007c0c */ /* 0x000fe4000bfa3070 */
[----:B------:R-:W-:Y:S02]  /*3de0*/  ISETP.LE.U32.AND P1, PT, R23, UR6, PT ;  /* 0x0000000617007c0c */ /* 0x000fe4000bf23070 */
[----:B------:R-:W-:Y:S01]  /*3df0*/  LOP3.LUT R25, R25, 0xff, RZ, 0xc0, !PT ;  /* 0x000000ff19197812 */ /* 0x000fe200078ec0ff */
[----:B------:R-:W-:Y:S01]  /*3e00*/  @!P6 FADD.FTZ R171, -R171, -RZ ;  /* 0x800000ffababe221 */ /* 0x000fe20000010100 */
[----:B------:R-:W-:Y:S02]  /*3e10*/  PRMT R26, R32, 0x7771, RZ ;  /* 0x00007771201a7816 */ /* 0x000fe400000000ff */
[----:B------:R-:W-:Y:S02]  /*3e20*/  LOP3.LUT R22, R21, 0xff, RZ, 0xc0, !PT ;  /* 0x000000ff15167812 */ /* 0x000fe400078ec0ff */
[----:B------:R-:W-:Y:S02]  /*3e30*/  ISETP.LE.U32.AND P4, PT, R25, UR6, PT ;  /* 0x0000000619007c0c */ /* 0x000fe4000bf83070 */
[----:B------:R-:W-:Y:S01]  /*3e40*/  ISETP.GT.U32.AND P3, PT, R26, UR6, PT ;  /* 0x000000061a007c0c */ /* 0x000fe2000bf64070 */
[----:B------:R-:W-:Y:S01]  /*3e50*/  @!P5 FADD.FTZ R172, -R172, -RZ ;  /* 0x800000ffacacd221 */ /* 0x000fe20000010100 */
[----:B------:R-:W-:Y:S01]  /*3e60*/  ISETP.LE.U32.AND P6, PT, R22, UR6, PT ;  /* 0x0000000616007c0c */ /* 0x000fe2000bfc3070 */
[----:B------:R-:W-:Y:S01]  /*3e70*/  @!P1 FADD.FTZ R173, -R173, -RZ ;  /* 0x800000ffadad9221 */ /* 0x000fe20000010100 */
[C---:B------:R-:W-:Y:S02]  /*3e80*/  LOP3.LUT R22, R21.reuse, 0xffff, RZ, 0xc0, !PT ;  /* 0x0000ffff15167812 */ /* 0x040fe400078ec0ff */
[----:B------:R-:W-:Y:S02]  /*3e90*/  PRMT R23, R21, 0x7632, R23 ;  /* 0x0000763215177816 */ /* 0x000fe40000000017 */
[----:B------:R-:W-:Y:S02]  /*3ea0*/  F2FP.RELU.F16.F32.PACK_AB R26, R173, R172 ;  /* 0x000000acad1a723e */ /* 0x000fe400000008ff */
[----:B------:R-:W-:Y:S01]  /*3eb0*/  SHF.R.U32.HI R21, RZ, 0x18, R21 ;  /* 0x00000018ff157819 */ /* 0x000fe20000011615 */
[----:B------:R-:W-:Y:S01]  /*3ec0*/  @!P4 FADD.FTZ R174, -R174, -RZ ;  /* 0x800000ffaeaec221 */ /* 0x000fe20000010100 */
[----:B------:R-:W-:Y:S01]  /*3ed0*/  SHF.R.U32.HI R22, RZ, 0x8, R22 ;  /* 0x00000008ff167819 */ /* 0x000fe20000011616 */
[----:B------:R1:W-:Y:S01]  /*3ee0*/  STS [R213], R26 ;  /* 0x0000001ad5007388 */ /* 0x0003e20000000800 */
[----:B------:R-:W-:Y:S01]  /*3ef0*/  ISETP.LE.U32.AND P5, PT, R21, UR6, PT ;  /* 0x0000000615007c0c */ /* 0x000fe2000bfa3070 */
[----:B------:R-:W-:Y:S01]  /*3f00*/  @!P6 FADD.FTZ R183, -R183, -RZ ;  /* 0x800000ffb7b7e221 */ /* 0x000fe20000010100 */
[----:B------:R-:W-:Y:S01]  /*3f10*/  LOP3.LUT R23, R23, 0xff, RZ, 0xc0, !PT ;  /* 0x000000ff17177812 */ /* 0x000fe200078ec0ff */
[----:B------:R-:W-:Y:S01]  /*3f20*/  @P3 FADD.FTZ R181, -R181, -RZ ;  /* 0x800000ffb5b53221 */ /* 0x000fe20000010100 */
[----:B------:R-:W-:Y:S02]  /*3f30*/  LOP3.LUT R21, R22, 0xffff, RZ, 0xc0, !PT ;  /* 0x0000ffff16157812 */ /* 0x000fe400078ec0ff */
[----:B------:R-:W-:Y:S02]  /*3f40*/  ISETP.LE.U32.AND P4, PT, R23, UR6, PT ;  /* 0x0000000617007c0c */ /* 0x000fe4000bf83070 */
[----:B------:R-:W-:Y:S02]  /*3f50*/  ISETP.LE.U32.AND P1, PT, R21, UR6, PT ;  /* 0x0000000615007c0c */ /* 0x000fe4000bf23070 */
[----:B------:R-:W-:Y:S02]  /*3f60*/  F2FP.RELU.F16.F32.PACK_AB R22, R171, R174 ;  /* 0x000000aeab16723e */ /* 0x000fe400000008ff */
[----:B------:R-:W-:Y:S01]  /*3f70*/  F2FP.RELU.F16.F32.PACK_AB R21, R167, R166 ;  /* 0x000000a6a715723e */ /* 0x000fe200000008ff */
[----:B------:R-:W-:Y:S01]  /*3f80*/  @!P5 FADD.FTZ R179, -R179, -RZ ;  /* 0x800000ffb3b3d221 */ /* 0x000fe20000010100 */
[----:B------:R-:W-:Y:S01]  /*3f90*/  F2FP.RELU.F16.F32.PACK_AB R25, R169, R168 ;  /* 0x000000a8a919723e */ /* 0x000fe200000008ff */
[----:B------:R-:W-:Y:S01]  /*3fa0*/  STS [R213+0x400], R22 ;  /* 0x00040016d5007388 */ /* 0x000fe20000000800 */
[----:B------:R-:W-:Y:S02]  /*3fb0*/  F2FP.RELU.F16.F32.PACK_AB R24, R181, R170 ;  /* 0x000000aab518723e */ /* 0x000fe400000008ff */
[----:B------:R-:W-:Y:S01]  /*3fc0*/  F2FP.RELU.F16.F32.PACK_AB R28, R177, R178 ;  /* 0x000000b2b11c723e */ /* 0x000fe200000008ff */
[----:B------:R-:W-:Y:S01]  /*3fd0*/  @!P4 FADD.FTZ R180, -R180, -RZ ;  /* 0x800000ffb4b4c221 */ /* 0x000fe20000010100 */
[----:B------:R-:W-:Y:S01]  /*3fe0*/  STS [R176], R21 ;  /* 0x00000015b0007388 */ /* 0x000fe20000000800 */
[----:B------:R-:W-:Y:S01]  /*3ff0*/  @!P1 FADD.FTZ R182, -R182, -RZ ;  /* 0x800000ffb6b69221 */ /* 0x000fe20000010100 */
[----:B------:R-:W-:Y:S02]  /*4000*/  FSETP.GE.FTZ.AND P3, PT, R172, RZ, PT ;  /* 0x000000ffac00720b */ /* 0x000fe40003f76000 */
[----:B-1----:R-:W-:Y:S01]  /*4010*/  F2FP.RELU.F16.F32.PACK_AB R26, R179, R180 ;  /* 0x000000b4b31a723e */ /* 0x002fe200000008ff */
[----:B------:R-:W-:Y:S01]  /*4020*/  STS [R176+0x400], R25 ;  /* 0x00040019b0007388 */ /* 0x000fe20000000800 */
[----:B------:R-:W-:Y:S02]  /*4030*/  F2FP.RELU.F16.F32.PACK_AB R30, R182, R183 ;  /* 0x000000b7b61e723e */ /* 0x000fe400000008ff */
[----:B------:R-:W-:Y:S01]  /*4040*/  FSETP.GE.FTZ.AND P0, PT, R171, RZ, PT ;  /* 0x000000ffab00720b */ /* 0x000fe20003f16000 */
[----:B------:R-:W-:Y:S01]  /*4050*/  STS [R235+0x400], R26 ;  /* 0x0004001aeb007388 */ /* 0x000fe20000000800 */
[----:B------:R-:W-:Y:S02]  /*4060*/  FSETP.GE.FTZ.AND P1, PT, R174, RZ, PT ;  /* 0x000000ffae00720b */ /* 0x000fe40003f36000 */
[----:B------:R-:W-:Y:S01]  /*4070*/  FSETP.GE.FTZ.AND P2, PT, R173, RZ, PT ;  /* 0x000000ffad00720b */ /* 0x000fe20003f56000 */
[----:B------:R-:W-:Y:S04]  /*4080*/  STS [R235], R30 ;  /* 0x0000001eeb007388 */ /* 0x000fe80000000800 */
        /* <DEDUP_REMOVED lines=87> */
[----:B------:R-:W-:Y:S01]  /*4600*/  FADD.FTZ R148, -R165, R21 ;  /* 0x00000015a5947221 */ /* 0x000fe20000010100 */
[----:B------:R-:W-:Y:S02]  /*4610*/  FADD.FTZ R21, -R164, R22 ;  /* 0x00000016a4157221 */ /* 0x000fe40000010100 */
[-C--:B------:R-:W-:Y:S01]  /*4620*/  FSEL R149, R20, R165.reuse, P3 ;  /* 0x000000a514957208 */ /* 0x080fe20001800000 */
[----:B------:R-:W-:Y:S03]  /*4630*/  HMMA.16816.F32 R32, R156, R90, R32 ;  /* 0x0000005a9c20723c */ /* 0x000fe60000001820 */
[-C--:B------:R-:W-:Y:S01]  /*4640*/  FSEL R20, R23, R164.reuse, P0 ;  /* 0x000000a417147208 */ /* 0x080fe20000000000 */
[----:B------:R-:W-:Y:S01]  /*4650*/  FADD.FTZ R24, -R165, R24 ;  /* 0x00000018a5187221 */ /* 0x000fe20000010100 */
[----:B------:R-:W-:Y:S01]  /*4660*/  FSETP.GE.FTZ.AND P3, PT, R166, RZ, PT ;  /* 0x000000ffa600720b */ /* 0x000fe20003f76000 */
[C---:B------:R-:W-:Y:S01]  /*4670*/  FADD.FTZ R27, -R164.reuse, R27 ;  /* 0x0000001ba41b7221 */ /* 0x040fe20000010100 */
[----:B------:R-:W-:Y:S01]  /*4680*/  FSETP.GE.FTZ.AND P0, PT, R169, RZ, PT ;  /* 0x000000ffa900720b */ /* 0x000fe20003f16000 */
        /* <DEDUP_REMOVED lines=11> */
[-C--:B------:R-:W-:Y:S01]  /*4740*/  FSEL R26, R27, R164.reuse, P0 ;  /* 0x000000a41b1a7208 */ /* 0x080fe20000000000 */
[C---:B------:R-:W-:Y:S01]  /*4750*/  FADD.FTZ R29, -R164.reuse, R30 ;  /* 0x0000001ea41d7221 */ /* 0x040fe20000010100 */
[----:B------:R-:W-:Y:S01]  /*4760*/  FSETP.GE.FTZ.AND P0, PT, R183, RZ, PT ;  /* 0x000000ffb700720b */ /* 0x000fe20003f16000 */
[C---:B------:R-:W-:Y:S01]  /*4770*/  FADD.FTZ R31, -R164.reuse, R31 ;  /* 0x0000001fa41f7221 */ /* 0x040fe20000010100 */
        /* <DEDUP_REMOVED lines=8> */
[----:B------:R-:W-:Y:S01]  /*4800*/  FSEL R28, R28, R165, P0 ;  /* 0x000000a51c1c7208 */ /* 0x000fe20000000000 */
[----:B------:R-:W-:Y:S01]  /*4810*/  FMUL.FTZ R22, R167, R22 ;  /* 0x00000016a7167220 */ /* 0x000fe20000410000 */
[----:B------:R-:W-:Y:S01]  /*4820*/  FSETP.GE.FTZ.AND P0, PT, R179, RZ, PT ;  /* 0x000000ffb300720b */ /* 0x000fe20003f16000 */
[----:B------:R-:W-:Y:S01]  /*4830*/  FMUL.FTZ R148, R173, R148 ;  /* 0x00000094ad947220 */ /* 0x000fe20000410000 */
[----:B------:R-:W-:Y:S01]  /*4840*/  FSEL R29, R29, R164, P1 ;  /* 0x000000a41d1d7208 */ /* 0x000fe20000800000 */
[----:B------:R-:W-:Y:S01]  /*4850*/  FMUL.FTZ R25, R168, R25 ;  /* 0x00000019a8197220 */ /* 0x000fe20000410000 */
[----:B------:R-:W-:Y:S01]  /*4860*/  F2FP.F16.F32.PACK_AB R20, R20, R21 ;  /* 0x000000151414723e */ /* 0x000fe200000000ff */
[----:B------:R-:W-:Y:S01]  /*4870*/  FMUL.FTZ R26, R169, R26 ;  /* 0x0000001aa91a7220 */ /* 0x000fe20000410000 */
[----:B------:R-:W-:Y:S01]  /*4880*/  FSETP.GE.FTZ.AND P1, PT, R178, RZ, PT ;  /* 0x000000ffb200720b */ /* 0x000fe20003f36000 */
[----:B------:R-:W-:Y:S01]  /*4890*/  FMUL.FTZ R28, R183, R28 ;  /* 0x0000001cb71c7220 */ /* 0x000fe20000410000 */
[----:B------:R-:W-:Y:S01]  /*48a0*/  FSEL R21, R24, R165, P2 ;  /* 0x000000a518157208 */ /* 0x000fe20001000000 */
[----:B------:R-:W-:Y:S01]  /*48b0*/  FMUL.FTZ R29, R180, R29 ;  /* 0x0000001db41d7220 */ /* 0x000fe20000410000 */
[----:B------:R-:W-:Y:S02]  /*48c0*/  FSEL R24, R31, R164, P0 ;  /* 0x000000a41f187208 */ /* 0x000fe40000000000 */
[----:B------:R-:W-:Y:S01]  /*48d0*/  FSETP.GE.FTZ.AND P2, PT, R181, RZ, PT ;  /* 0x000000ffb500720b */ /* 0x000fe20003f56000 */
[----:B------:R-:W-:Y:S01]  /*48e0*/  FMUL.FTZ R21, R182, R21 ;  /* 0x00000015b6157220 */ /* 0x000fe20000410000 */
[----:B------:R-:W-:Y:S01]  /*48f0*/  FSETP.GE.FTZ.AND P0, PT, R177, RZ, PT ;  /* 0x000000ffb100720b */ /* 0x000fe20003f16000 */
[----:B------:R-:W-:Y:S01]  /*4900*/  FMUL.FTZ R24, R179, R24 ;  /* 0x00000018b3187220 */ /* 0x000fe20000410000 */
[----:B------:R-:W-:Y:S02]  /*4910*/  FSEL R27, R27, R164, P1 ;  /* 0x000000a41b1b7208 */ /* 0x000fe40000800000 */
[----:B------:R-:W-:Y:S02]  /*4920*/  ISETP.GT.AND P1, PT, R230, R217, PT ;  /* 0x000000d9e600720c */ /* 0x000fe40003f24270 */
[----:B------:R-:W-:Y:S01]  /*4930*/  FSETP.GE.FTZ.AND P3, PT, R170, RZ, PT ;  /* 0x000000ffaa00720b */ /* 0x000fe20003f76000 */
[----:B------:R-:W-:Y:S01]  /*4940*/  FMUL.FTZ R27, R178, R27 ;  /* 0x0000001bb21b7220 */ /* 0x000fe20000410000 */
[----:B------:R-:W-:Y:S02]  /*4950*/  F2FP.F16.F32.PACK_AB R23, R22, R23 ;  /* 0x000000171617723e */ /* 0x000fe400000000ff */
        /* <DEDUP_REMOVED lines=37> */
.L_x_1939:
        /* <DEDUP_REMOVED lines=104> */
.L_x_1940:
        /* <DEDUP_REMOVED lines=497> */
.L_x_1942:
        /* <DEDUP_REMOVED lines=11> */
.L_x_1943:
[----:B------:R-:W1:Y:S01]  /*71f0*/  LDCU.64 UR6, c[0x0][0x5c8] ;  /* 0x0000b900ff0677ac */ /* 0x000e620008000a00 */
[----:B------:R-:W-:-:S05]  /*7200*/  IADD3 R58, PT, PT, R232, R233, RZ ;  /* 0x000000e9e83a7210 */ /* 0x000fca0007ffe0ff */
[C---:B-1----:R-:W-:Y:S02]  /*7210*/  IMAD R56, R58.reuse, UR7, RZ ;  /* 0x000000073a387c24 */ /* 0x042fe4000f8e02ff */
[----:B---3--:R-:W-:-:S05]  /*7220*/  IMAD.WIDE.U32 R58, R58, UR6, RZ ;  /* 0x000000063a3a7c25 */ /* 0x008fca000f8e00ff */
[----:B------:R-:W-:-:S07]  /*7230*/  IADD3 R56, PT, PT, R59, R56, RZ ;  /* 0x000000383b387210 */ /* 0x000fce0007ffe0ff */
.L_x_1944:
        /* <DEDUP_REMOVED lines=8> */
[----:B------:R-:W-:Y:S02]  /*72c0*/  LOP3.LUT R60, R206, 0x38, RZ, 0xc0, !PT ;  /* 0x00000038ce3c7812 */ /* 0x000fe400078ec0ff */
[----:B------:R-:W-:Y:S01]  /*72d0*/  IMAD R45, R7, R4, RZ ;  /* 0x00000004072d7224 */ /* 0x000fe200078e02ff */
[----:B------:R-:W-:-:S03]  /*72e0*/  LOP3.LUT R47, R48, 0x38, R206, 0xf8, !PT ;  /* 0x00000038302f7812 */ /* 0x000fc600078ef8ce */
        /* <DEDUP_REMOVED lines=23> */
[----:B------:R-:W-:-:S04]  /*7460*/  IMAD.WIDE.U32 R66, R207, R4, R62 ;  /* 0x00000004cf427225 */ /* 0x000fc800078e003e */
[----:B------:R-:W-:Y:S01]  /*7470*/  IMAD R62, R207, R5, R67 ;  /* 0x00000005cf3e7224 */ /* 0x000fe200078e0243 */
[----:B----4-:R-:W-:-:S04]  /*7480*/  LEA R68, P0, R66, UR4, 0x1 ;  /* 0x0000000442447c11 */ /* 0x010fc8000f8008ff */
[----:B------:R-:W-:-:S05]  /*7490*/  LEA.HI.X R69, R66, UR5, R62, 0x1, P0 ;  /* 0x0000000542457c11 */ /* 0x000fca00080f0c3e */
[----:B---3--:R3:W-:Y:S04]  /*74a0*/  STG.E.128 desc[UR20][R68.64+0x80], R48 ;  /* 0x0000803044007986 */ /* 0x0087e8000c101d14 */
[----:B--2---:R3:W-:Y:S04]  /*74b0*/  STG.E.128 desc[UR20][R68.64], R44 ;  /* 0x0000002c44007986 */ /* 0x0047e8000c101d14 */
[----:B-1----:R3:W-:Y:S02]  /*74c0*/  STG.E.128 desc[UR20][R68.64+0x100], R52 ;  /* 0x0001003444007986 */ /* 0x0027e4000c101d14 */
.L_x_1946:
[----:B------:R-:W-:Y:S05]  /*74d0*/  BSYNC.RECONVERGENT B0 ;  /* 0x0000000000007941 */ /* 0x000fea0003800200 */
.L_x_1945:
[----:B------:R-:W-:Y:S04]  /*74e0*/  BSSY.RECONVERGENT B0, `(.L_x_1947) ;  /* 0x000000e000007945 */ /* 0x000fe80003800200 */
[----:B------:R-:W-:Y:S05]  /*74f0*/  @P2 BRA `(.L_x_1948) ;  /* 0x0000000000302947 */ /* 0x000fea0003800000 */
[----:B------:R-:W4:Y:S01]  /*7500*/  LDCU.64 UR4, c[0x0][0x560] ;  /* 0x0000ac00ff0477ac */ /* 0x000f220008000a00 */
[----:B---3--:R-:W-:Y:S01]  /*7510*/  MOV R46, R64 ;  /* 0x00000040002e7202 */ /* 0x008fe20000000f00 */
[----:B------:R-:W-:Y:S01]  /*7520*/  IMAD R44, R57, R4, RZ ;  /* 0x00000004392c7224 */ /* 0x000fe200078e02ff */
[----:B------:R-:W-:-:S03]  /*7530*/  MOV R47, R61 ;  /* 0x0000003d002f7202 */ /* 0x000fc60000000f00 */
[C---:B------:R-:W-:Y:S02]  /*7540*/  IMAD R44, R59.reuse, R5, R44 ;  /* 0x000000053b2c7224 */ /* 0x040fe400078e022c */
[----:B------:R-:W-:-:S05]  /*7550*/  IMAD.WIDE.U32 R46, R59, R4, R46 ;  /* 0x000000043b2e7225 */ /* 0x000fca00078e002e */
[----:B------:R-:W-:Y:S02]  /*7560*/  IADD3 R44, PT, PT, R44, R47, RZ ;  /* 0x0000002f2c2c7210 */ /* 0x000fe40007ffe0ff */
[----:B----4-:R-:W-:-:S04]  /*7570*/  LEA R4, P0, R46, UR4, 0x1 ;  /* 0x000000042e047c11 */ /* 0x010fc8000f8008ff */
[----:B------:R-:W-:-:S05]  /*7580*/  LEA.HI.X R5, R46, UR5, R44, 0x1, P0 ;  /* 0x000000052e057c11 */ /* 0x000fca00080f0c2c */
[----:B------:R3:W-:Y:S04]  /*7590*/  STG.E.128 desc[UR20][R4.64], R40 ;  /* 0x0000002804007986 */ /* 0x0007e8000c101d14 */
[----:B-1----:R3:W-:Y:S04]  /*75a0*/  STG.E.128 desc[UR20][R4.64+0x80], R36 ;  /* 0x0000802404007986 */ /* 0x0027e8000c101d14 */
[----:B------:R3:W-:Y:S02]  /*75b0*/  STG.E.128 desc[UR20][R4.64+0x100], R32 ;  /* 0x0001002004007986 */ /* 0x0007e4000c101d14 */
.L_x_1948:
[----:B------:R-:W-:Y:S05]  /*75c0*/  BSYNC.RECONVERGENT B0 ;  /* 0x0000000000007941 */ /* 0x000fea0003800200 */
.L_x_1947:
[----:B------:R-:W-:Y:S01]  /*75d0*/  MOV R61, RZ ;  /* 0x000000ff003d7202 */ /* 0x000fe20000000f00 */
[----:B------:R-:W2:Y:S01]  /*75e0*/  LDCU.64 UR4, c[0x0][0x5e0] ;  /* 0x0000bc00ff0477ac */ /* 0x000ea20008000a00 */
[----:B------:R-:W-:Y:S01]  /*75f0*/  IMAD R7, R7, UR6, RZ ;  /* 0x0000000607077c24 */ /* 0x000fe2000f8e02ff */
[----:B------:R-:W-:Y:S01]  /*7600*/  BSSY.RECONVERGENT B0, `(.L_x_1949) ;  /* 0x0000011000007945 */ /* 0x000fe20003800200 */
[----:B------:R-:W-:-:S04]  /*7610*/  IMAD.WIDE.U32 R60, R6, UR6, R60 ;  /* 0x00000006063c7c25 */ /* 0x000fc8000f8e003c */
[----:B------:R-:W-:Y:S01]  /*7620*/  IMAD R7, R6, UR7, R7 ;  /* 0x0000000706077c24 */ /* 0x000fe2000f8e0207 */
[----:B------:R-:W-:-:S04]  /*7630*/  IADD3 R6, P0, PT, R58, R60, RZ ;  /* 0x0000003c3a067210 */ /* 0x000fc80007f1e0ff */
[----:B------:R-:W-:-:S03]  /*7640*/  IADD3.X R7, PT, PT, R56, R61, R7, P0, !PT ;  /* 0x0000003d38077210 */ /* 0x000fc600007fe407 */
[----:B--2---:R-:W-:-:S04]  /*7650*/  IMAD.WIDE.U32 R6, R202, UR4, R6 ;  /* 0x00000004ca067c25 */ /* 0x004fc8000f8e0006 */
[----:B---3--:R-:W-:Y:S01]  /*7660*/  IMAD R5, R202, UR5, R7 ;  /* 0x00000005ca057c24 */ /* 0x008fe2000f8e0207 */
        /* <DEDUP_REMOVED lines=10> */
.L_x_1950:
[----:B------:R-:W-:Y:S05]  /*7710*/  BSYNC.RECONVERGENT B0 ;  /* 0x0000000000007941 */ /* 0x000fea0003800200 */
.L_x_1949:
        /* <DEDUP_REMOVED lines=12> */
.L_x_1936:
[----:B------:R-:W-:Y:S05]  /*77e0*/  BSYNC.RECONVERGENT B1 ;  /* 0x0000000000017941 */ /* 0x000fea0003800200 */
.L_x_1914:
        /* <DEDUP_REMOVED lines=11> */
.L_x_1952:
        /* <DEDUP_REMOVED lines=14> */
.L_x_2188:


//--------------------- .text._ZN5flash44flash_bwd_dq_dk_dv_loop_seqk_parallel_kernelI23Flash_bwd_kernel_traitsILi192ELi64ELi64ELi8ELi4ELi2ELi2ELb0ELb0EN7cutlass6half_tE19Flash_kernel_traitsILi192ELi64ELi64ELi8ES3_EELb0ELb0ELb1ELb0ELb0ELb1ELb1EEEvNS_16Flash_bwd_paramsE --------------------------
	.section	.text._ZN5flash44flash_bwd_dq_dk_dv_loop_seqk_parallel_kernelI23Flash_bwd_kernel_traitsILi192ELi64ELi64ELi8ELi4ELi2ELi2ELb0ELb0EN7cutlass6half_tE19Flash_kernel_traitsILi192ELi64ELi64ELi8ES3_EELb0ELb0ELb1ELb0ELb0ELb1ELb1EEEvNS_16Flash_bwd_paramsE,"ax",@progbits
	.align	128
        .global         _ZN5flash44flash_bwd_dq_dk_dv_loop_seqk_parallel_kernelI23Flash_bwd_kernel_traitsILi192ELi64ELi64ELi8ELi4ELi2ELi2ELb0ELb0EN7cutlass6half_tE19Flash_kernel_traitsILi192ELi64ELi64ELi8ES3_EELb0ELb0ELb1ELb0ELb0ELb1ELb1EEEvNS_16Flash_bwd_paramsE
        .type           _ZN5flash44flash_bwd_dq_dk_dv_loop_seqk_parallel_kernelI23Flash_bwd_kernel_traitsILi192ELi64ELi64ELi8ELi4ELi2ELi2ELb0ELb0EN7cutlass6half_tE19Flash_kernel_traitsILi192ELi64ELi64ELi8ES3_EELb0ELb0ELb1ELb0ELb0ELb1ELb1EEEvNS_16Flash_bwd_paramsE,@function
        .size           _ZN5flash44flash_bwd_dq_dk_dv_loop_seqk_parallel_kernelI23Flash_bwd_kernel_traitsILi192ELi64ELi64ELi8ELi4ELi2ELi2ELb0ELb0EN7cutlass6half_tE19Flash_kernel_traitsILi192ELi64ELi64ELi8ES3_EELb0ELb0ELb1ELb0ELb0ELb1ELb1EEEvNS_16Flash_bwd_paramsE,(.L_x_2189 - _ZN5flash44flash_bwd_dq_dk_dv_loop_seqk_parallel_kernelI23Flash_bwd_kernel_traitsILi192ELi64ELi64ELi8ELi4ELi2ELi2ELb0ELb0EN7cutlass6half_tE19Flash_kernel_traitsILi192ELi64ELi64ELi8ES3_EELb0ELb0ELb1ELb0ELb0ELb1ELb1EEEvNS_16Flash_bwd_paramsE)
        .other          _ZN5flash44flash_bwd_dq_dk_dv_loop_seqk_parallel_kernelI23Flash_bwd_kernel_traitsILi192ELi64ELi64ELi8ELi4ELi2ELi2ELb0ELb0EN7cutlass6half_tE19Flash_kernel_traitsILi192ELi64ELi64ELi8ES3_EELb0ELb0ELb1ELb0ELb0ELb1ELb1EEEvNS_16Flash_bwd_paramsE,@"STO_CUDA_ENTRY STV_DEFAULT"
_ZN5flash44flash_bwd_dq_dk_dv_loop_seqk_parallel_kernelI23Flash_bwd_kernel_traitsILi192ELi64ELi64ELi8ELi4ELi2ELi2ELb0ELb0EN7cutlass6half_tE19Flash_kernel_traitsILi192ELi64ELi64ELi8ES3_EELb0ELb0ELb1ELb0ELb0ELb1ELb1EEEvNS_16Flash_bwd_paramsE:
.text._ZN5flash44flash_bwd_dq_dk_dv_loop_seqk_parallel_kernelI23Flash_bwd_kernel_traitsILi192ELi64ELi64ELi8ELi4ELi2ELi2ELb0ELb0EN7cutlass6half_tE19Flash_kernel_traitsILi192ELi64ELi64ELi8ES3_EELb0ELb0ELb1ELb0ELb0ELb1ELb1EEEvNS_16Flash_bwd_paramsE:
        /* <DEDUP_REMOVED lines=13> */
[----:B------:R-:W3:Y:S01]  /*00d0*/  S2R R193, SR_CTAID.Z ;  /* 0x0000000000c17919 */ /* 0x000ee20000002700 */
[----:B------:R-:W-:Y:S01]  /*00e0*/  IMAD.MOV.U32 R186, RZ, RZ, 0x40 ;  /* 0x00000040ffba7424 */ /* 0x000fe200078e00ff */
[----:B------:R-:W4:Y:S01]  /*00f0*/  LDCU.64 UR18, c[0x0][0x358] ;  /* 0x00006b00ff1277ac */ /* 0x000f220008000a00 */
[----:B------:R-:W-:Y:S02]  /*0100*/  IMAD.MOV.U32 R188, RZ, RZ, 0x20 ;  /* 0x00000020ffbc7424 */ /* 0x000fe400078e00ff */
[----:B------:R-:W3:Y:S01]  /*0110*/  S2UR UR16, SR_CTAID.X ;  /* 0x00000000001079c3 */ /* 0x000ee20000002500 */
[----:B------:R-:W-:Y:S01]  /*0120*/  UMOV UR17, URZ ;  /* 0x000000ff00117c82 */ /* 0x000fe20008000000 */
[----:B------:R-:W-:-:S06]  /*0130*/  UMOV UR20, URZ ;  /* 0x000000ff00147c82 */ /* 0x000fcc0008000000 */
[----:B------:R-:W3:Y:S08]  /*0140*/  LDC R11, c[0x0][0x438] ;  /* 0x00010e00ff0b7b82 */ /* 0x000ef00000000800 */
[----:B------:R-:W3:Y:S01]  /*0150*/  LDC.U8 R192, c[0x0][0x532] ;  /* 0x00014c80ffc07b82 */ /* 0x000ee20000000000 */
        /* <DEDUP_REMOVED lines=10> */
[----:B------:R-:W-:Y:S01]  /*0200*/  IMAD.SHL.U32 R196, R195, 0x8, RZ ;  /* 0x00000008c3c47824 */ /* 0x000fe200078e00ff */
[--C-:B------:R-:W-:Y:S01]  /*0210*/  LOP3.LUT R201, R0, 0x20, R3.reuse, 0x78, !PT ;  /* 0x0000002000c97812 */ /* 0x100fe200078e7803 */
[----:B------:R-:W-:Y:S01]  /*0220*/  UIADD3 UR5, UPT, UPT, UR6, 0x20000, URZ ;  /* 0x0002000006057890 */ /* 0x000fe2000fffe0ff */
[----:B------:R-:W-:-:S02]  /*0230*/  LOP3.LUT R194, R194, 0x7, R3, 0xf8, !PT ;  /* 0x00000007c2c27812 */ /* 0x000fc400078ef803 */
[C---:B------:R-:W-:Y:S02]  /*0240*/  LOP3.LUT R3, R2.reuse, 0x200, RZ, 0xc0, !PT ;  /* 0x0000020002037812 */ /* 0x040fe400078ec0ff */
[----:B------:R-:W-:Y:S02]  /*0250*/  LOP3.LUT R7, R2, 0xc00, RZ, 0xc0, !PT ;  /* 0x00000c0002077812 */ /* 0x000fe400078ec0ff */
[--C-:B------:R-:W-:Y:S02]  /*0260*/  LOP3.LUT R201, R201, 0x1c0, R8.reuse, 0xf8, !PT ;  /* 0x000001c0c9c97812 */ /* 0x100fe400078ef808 */
[----:B------:R-:W-:Y:S02]  /*0270*/  LOP3.LUT R6, R3, 0x3800, R8, 0xf8, !PT ;  /* 0x0000380003067812 */ /* 0x000fe400078ef808 */
[----:B------:R-:W-:Y:S02]  /*0280*/  SHF.R.U32.HI R197, RZ, 0x3, R195 ;  /* 0x00000003ffc57819 */ /* 0x000fe400000116c3 */
[----:B------:R-:W-:-:S02]  /*0290*/  LOP3.LUT R8, R8, 0x1c0, RZ, 0xc0, !PT ;  /* 0x000001c008087812 */ /* 0x000fc400078ec0ff */
[----:B------:R-:W-:Y:S01]  /*02a0*/  LOP3.LUT R0, R7, 0x6, R4, 0xf8, !PT ;  /* 0x0000000607007812 */ /* 0x000fe200078ef804 */
[----:B------:R-:W-:Y:S01]  /*02b0*/  VIADD R199, R197, 0x20 ;  /* 0x00000020c5c77836 */ /* 0x000fe20000000000 */
[----:B------:R-:W-:Y:S02]  /*02c0*/  LOP3.LUT R3, R2, 0x400, RZ, 0xc0, !PT ;  /* 0x0000040002037812 */ /* 0x000fe400078ec0ff */
[----:B------:R-:W-:Y:S02]  /*02d0*/  LOP3.LUT R7, R8, 0x18, R197, 0xf8, !PT ;  /* 0x0000001808077812 */ /* 0x000fe400078ef8c5 */
[----:B------:R-:W-:Y:S02]  /*02e0*/  LOP3.LUT R9, R189, 0x1c0, RZ, 0xc0, !PT ;  /* 0x000001c0bd097812 */ /* 0x000fe400078ec0ff */
[----:B------:R-:W-:Y:S02]  /*02f0*/  LOP3.LUT R201, R0, R201, RZ, 0xfc, !PT ;  /* 0x000000c900c97212 */ /* 0x000fe400078efcff */
[----:B------:R-:W-:-:S02]  /*0300*/  LOP3.LUT R0, R5, 0x10, RZ, 0xc0, !PT ;  /* 0x0000001005007812 */ /* 0x000fc400078ec0ff */
[--C-:B------:R-:W-:Y:S02]  /*0310*/  LOP3.LUT R3, R3, 0x6, R4.reuse, 0xf8, !PT ;  /* 0x0000000603037812 */ /* 0x100fe400078ef804 */
[----:B------:R-:W-:Y:S02]  /*0320*/  LOP3.LUT R200, R7, 0x38, R4, 0x78, !PT ;  /* 0x0000003807c87812 */ /* 0x000fe400078e7804 */
[----:B------:R-:W-:Y:S02]  /*0330*/  LOP3.LUT R181, R189, 0x200, RZ, 0xc0, !PT ;  /* 0x00000200bdb57812 */ /* 0x000fe400078ec0ff */
[----:B------:R-:W-:Y:S02]  /*0340*/  LOP3.LUT R8, R9, 0x38, R196, 0xf8, !PT ;  /* 0x0000003809087812 */ /* 0x000fe400078ef8c4 */
[----:B------:R-:W-:Y:S02]  /*0350*/  LOP3.LUT R4, R4, 0x20, RZ, 0xc0, !PT ;  /* 0x0000002004047812 */ /* 0x000fe400078ec0ff */
[----:B------:R-:W-:-:S02]  /*0360*/  LOP3.LUT R183, R0, 0x8, R195, 0xf8, !PT ;  /* 0x0000000800b77812 */ /* 0x000fc400078ef8c3 */
[C-C-:B------:R-:W-:Y:S02]  /*0370*/  LOP3.LUT R191, R181.reuse, 0xc00, R2.reuse, 0xf8, !PT ;  /* 0x00000c00b5bf7812 */ /* 0x140fe400078ef802 */
[C---:B------:R-:W-:Y:S02]  /*0380*/  LOP3.LUT R0, R8.reuse, 0x8, R5, 0x78, !PT ;  /* 0x0000000808007812 */ /* 0x040fe400078e7805 */
[----:B------:R-:W-:Y:S02]  /*0390*/  LOP3.LUT R187, R8, 0x8, R195, 0x78, !PT ;  /* 0x0000000808bb7812 */ /* 0x000fe400078e78c3 */
[----:B------:R-:W-:Y:S02]  /*03a0*/  LOP3.LUT R4, R4, 0x18, R197, 0xf8, !PT ;  /* 0x0000001804047812 */ /* 0x000fe400078ef8c5 */
[----:B------:R-:W-:Y:S02]  /*03b0*/  LOP3.LUT R181, R181, 0x400, R2, 0xf8, !PT ;  /* 0x00000400b5b57812 */ /* 0x000fe400078ef802 */
[----:B------:R-:W-:-:S02]  /*03c0*/  LOP3.LUT R183, R183, R8, RZ, 0x3c, !PT ;  /* 0x00000008b7b77212 */ /* 0x000fc400078e3cff */
[----:B------:R-:W-:Y:S02]  /*03d0*/  LOP3.LUT R200, R3, R200, RZ, 0xfc, !PT ;  /* 0x000000c803c87212 */ /* 0x000fe400078efcff */
[----:B------:R-:W-:Y:S02]  /*03e0*/  R2P PR, R195, 0xe ;  /* 0x0000000ec3007804 */ /* 0x000fe40000000000 */
[----:B------:R-:W-:Y:S02]  /*03f0*/  LOP3.LUT R187, R6, R187, RZ, 0xfc, !PT ;  /* 0x000000bb06bb7212 */ /* 0x000fe400078efcff */
[----:B------:R-:W-:Y:S02]  /*0400*/  LOP3.LUT R3, R4, 0x1c0, R189, 0xf8, !PT ;  /* 0x000001c004037812 */ /* 0x000fe400078ef8bd */
[-C--:B------:R-:W-:Y:S02]  /*0410*/  LOP3.LUT R191, R191, R0.reuse, RZ, 0xfc, !PT ;  /* 0x00000000bfbf7212 */ /* 0x080fe400078efcff */
[----:B------:R-:W-:-:S02]  /*0420*/  LOP3.LUT R181, R181, R0, RZ, 0xfc, !PT ;  /* 0x00000000b5b57212 */ /* 0x000fc400078efcff */
[----:B------:R-:W-:Y:S02]  /*0430*/  LOP3.LUT R0, R196, 0x1f8, RZ, 0xc0, !PT ;  /* 0x000001f8c4007812 */ /* 0x000fe400078ec0ff */
[----:B------:R-:W-:Y:S02]  /*0440*/  LOP3.LUT R183, R183, 0x200, R2, 0xf8, !PT ;  /* 0x00000200b7b77812 */ /* 0x000fe400078ef802 */
[----:B------:R-:W-:Y:S02]  /*0450*/  LOP3.LUT R2, R3, 0x38, R196, 0x78, !PT ;  /* 0x0000003803027812 */ /* 0x000fe400078e78c4 */
[----:B------:R-:W-:Y:S02]  /*0460*/  SEL R186, R186, 0xffffffc0, !P2 ;  /* 0xffffffc0baba7807 */ /* 0x000fe40005000000 */
[----:B------:R-:W-:Y:S02]  /*0470*/  LEA R187, R187, UR4, 0x1 ;  /* 0x00000004bbbb7c11 */ /* 0x000fe4000f8e08ff */
[----:B------:R-:W-:-:S02]  /*0480*/  LEA R191, R191, UR6, 0x1 ;  /* 0x00000006bfbf7c11 */ /* 0x000fc4000f8e08ff */
[----:B------:R-:W-:Y:S01]  /*0490*/  LEA R181, R181, UR6, 0x1 ;  /* 0x00000006b5b57c11 */ /* 0x000fe2000f8e08ff */
[--C-:B------:R-:W-:Y:S01]  /*04a0*/  IMAD.IADD R185, R187, 0x1, R186.reuse ;  /* 0x00000001bbb97824 */ /* 0x100fe200078e02ba */
[----:B------:R-:W-:Y:S01]  /*04b0*/  LOP3.LUT R3, R0, 0x38, R195, 0x78, !PT ;  /* 0x0000003800037812 */ /* 0x000fe200078e78c3 */
[----:B------:R-:W-:Y:S01]  /*04c0*/  IMAD.IADD R177, R191, 0x1, R186 ;  /* 0x00000001bfb17824 */ /* 0x000fe200078e02ba */
[----:B------:R-:W-:Y:S02]  /*04d0*/  LEA R201, R201, UR5, 0x1 ;  /* 0x00000005c9c97c11 */ /* 0x000fe4000f8e08ff */
[----:B------:R-:W-:Y:S01]  /*04e0*/  LOP3.LUT R189, R2, 0x200, R189, 0xf8, !PT ;  /* 0x0000020002bd7812 */ /* 0x000fe200078ef8bd */
[----:B------:R-:W-:Y:S01]  /*04f0*/  IMAD.IADD R2, R186, 0x1, R181 ;  /* 0x00000001ba027824 */ /* 0x000fe200078e02b5 */
[----:B------:R-:W-:Y:S01]  /*0500*/  SEL R188, R188, 0xffffffe0, !P1 ;  /* 0xffffffe0bcbc7807 */ /* 0x000fe20004800000 */
[----:B------:R-:W-:Y:S01]  /*0510*/  VIADD R223, R201, 0x20 ;  /* 0x00000020c9df7836 */ /* 0x000fe20000000000 */
[----:B------:R-:W-:Y:S01]  /*0520*/  LEA R183, R183, UR5, 0x1 ;  /* 0x00000005b7b77c11 */ /* 0x000fe2000f8e08ff */
[----:B------:R-:W-:Y:S01]  /*0530*/  @P3 VIADD R223, R201, 0xffffffe0 ;  /* 0xffffffe0c9df3836 */ /* 0x000fe20000000000 */
[----:B------:R-:W-:Y:S01]  /*0540*/  LOP3.LUT R202, R3, 0x1e00, R196, 0xf8, !PT ;  /* 0x00001e0003ca7812 */ /* 0x000fe200078ef8c4 */
        /* <DEDUP_REMOVED lines=9> */
[----:B---34-:R-:W-:-:S07]  /*05e0*/  LEA R189, R189, UR6, 0x1 ;  /* 0x00000006bdbd7c11 */ /* 0x018fce000f8e08ff */
.L_x_1991:
[----:B------:R-:W1:Y:S01]  /*05f0*/  LDC.64 R8, c[0x0][0x478] ;  /* 0x00011e00ff087b82 */ /* 0x000e620000000a00 */
[----:B------:R-:W2:Y:S01]  /*0600*/  S2R R10, SR_CTAID.Y ;  /* 0x00000000000a7919 */ /* 0x000ea20000002600 */
[----:B------:R-:W3:Y:S01]  /*0610*/  LDCU.64 UR4, c[0x0][0x470] ;  /* 0x00008e00ff0477ac */ /* 0x000ee20008000a00 */
[----:B------:R-:W-:-:S05]  /*0620*/  IMAD.MOV.U32 R220, RZ, RZ, RZ ;  /* 0x000000ffffdc7224 */ /* 0x000fca00078e00ff */
[----:B------:R-:W4:Y:S08]  /*0630*/  LDC.64 R4, c[0x0][0x460] ;  /* 0x00011800ff047b82 */ /* 0x000f300000000a00 */
[----:B------:R-:W2:Y:S01]  /*0640*/  LDC.64 R16, c[0x0][0x460] ;  /* 0x00011800ff107b82 */ /* 0x000ea20000000a00 */
[----:B---3--:R-:W-:Y:S02]  /*0650*/  ISETP.NE.U32.AND P5, PT, RZ, UR4, PT ;  /* 0x00000004ff007c0c */ /* 0x008fe4000bfa5070 */
[----:B-1----:R-:W-:-:S05]  /*0660*/  ISETP.NE.U32.AND P4, PT, R8, RZ, PT ;  /* 0x000000ff0800720c */ /* 0x002fca0003f85070 */
[----:B------:R-:W1:Y:S01]  /*0670*/  LDC.64 R6, c[0x0][0x468] ;  /* 0x00011a00ff067b82 */ /* 0x000e620000000a00 */
[----:B------:R-:W-:Y:S02]  /*0680*/  ISETP.NE.AND.EX P5, PT, RZ, UR5, PT, P5 ;  /* 0x00000005ff007c0c */ /* 0x000fe4000bfa5350 */
[----:B------:R-:W-:Y:S02]  /*0690*/  ISETP.NE.AND.EX P4, PT, R9, RZ, PT, P4 ;  /* 0x000000ff0900720c */ /* 0x000fe40003f85340 */
[----:B----4-:R-:W-:Y:S01]  /*06a0*/  ISETP.NE.U32.AND P3, PT, R4, RZ, PT ;  /* 0x000000ff0400720c */ /* 0x010fe20003f65070 */
[----:B--2---:R-:W-:Y:S01]  /*06b0*/  IMAD.SHL.U32 R13, R10, 0x4, RZ ;  /* 0x000000040a0d7824 */ /* 0x004fe200078e00ff */
[----:B------:R-:W-:Y:S02]  /*06c0*/  ISETP.NE.U32.AND P2, PT, R4, RZ, PT ;  /* 0x000000ff0400720c */ /* 0x000fe40003f45070 */
[----:B------:R-:W-:Y:S02]  /*06d0*/  SHF.R.U32.HI R14, RZ, 0x1e, R10 ;  /* 0x0000001eff0e7819 */ /* 0x000fe4000001160a */
[----:B------:R-:W-:-:S03]  /*06e0*/  ISETP.NE.AND.EX P3, PT, R5, RZ, PT, P3 ;  /* 0x000000ff0500720c */ /* 0x000fc60003f65330 */
[C---:B------:R-:W-:Y:S02]  /*06f0*/  @P5 IADD3 R18, P1, PT, R13.reuse, UR4, RZ ;  /* 0x000000040d125c10 */ /* 0x040fe4000ff3e0ff */
[----:B------:R-:W-:Y:S02]  /*0700*/  @P4 IADD3 R20, P0, PT, R13, R8, RZ ;  /* 0x000000080d144210 */ /* 0x000fe40007f1e0ff */
[----:B------:R-:W-:Y:S02]  /*0710*/  ISETP.NE.AND.EX P2, PT, R5, RZ, PT, P2 ;  /* 0x000000ff0500720c */ /* 0x000fe40003f45320 */
[C---:B------:R-:W-:Y:S01]  /*0720*/  @P5 IADD3.X R19, PT, PT, R14.reuse, UR5, RZ, P1, !PT ;  /* 0x000000050e135c10 */ /* 0x040fe20008ffe4ff */
[----:B------:R-:W-:Y:S01]  /*0730*/  @P4 IMAD.X R21, R14, 0x1, R9, P0 ;  /* 0x000000010e154824 */ /* 0x000fe200000e0609 */
[----:B------:R-:W2:Y:S01]  /*0740*/  @!P4 LDC.64 R4, c[0x0][0x488] ;  /* 0x00012200ff04cb82 */ /* 0x000ea20000000a00 */
[----:B------:R-:W-:Y:S02]  /*0750*/  IMAD.MOV.U32 R3, RZ, RZ, -0x1 ;  /* 0xffffffffff037424 */ /* 0x000fe400078e00ff */
[----:B------:R-:W-:Y:S01]  /*0760*/  IMAD.WIDE.U32 R16, R10, 0x4, R16 ;  /* 0x000000040a107825 */ /* 0x000fe200078e0010 */
[----:B------:R-:W3:Y:S04]  /*0770*/  @P5 LDG.E R220, desc[UR18][R18.64] ;  /* 0x0000001212dc5981 */ /* 0x000ee8000c1e1900 */
[----:B------:R-:W3:Y:S01]  /*0780*/  @P4 LDG.E R219, desc[UR18][R20.64] ;  /* 0x0000001214db4981 */ /* 0x000ee2000c1e1900 */
[----:B-1----:R-:W-:Y:S01]  /*0790*/  ISETP.EQ.U32.AND P1, PT, R6, RZ, PT ;  /* 0x000000ff0600720c */ /* 0x002fe20003f22070 */
[----:B------:R-:W-:Y:S01]  /*07a0*/  IMAD.MOV.U32 R221, RZ, RZ, -0x1 ;  /* 0xffffffffffdd7424 */ /* 0x000fe200078e00ff */
[----:B------:R-:W1:Y:S01]  /*07b0*/  @!P4 LDC R9, c[0x0][0x43c] ;  /* 0x00010f00ff09cb82 */ /* 0x000e620000000800 */
[----:B-----5:R4:W5:Y:S04]  /*07c0*/  @P3 LDG.E R3, desc[UR18][R16.64] ;  /* 0x0000001210033981 */ /* 0x020968000c1e1900 */
[----:B------:R4:W5:Y:S01]  /*07d0*/  @P2 LDG.E R8, desc[UR18][R16.64+0x4] ;  /* 0x0000041210082981 */ /* 0x000962000c1e1900 */
[----:B------:R-:W-:-:S02]  /*07e0*/  ISETP.NE.AND P5, PT, R192, RZ, PT ;  /* 0x000000ffc000720c */ /* 0x000fc40003fa5270 */
[----:B------:R-:W-:Y:S02]  /*07f0*/  IADD3 R12, P0, PT, R13, R6, RZ ;  /* 0x000000060d0c7210 */ /* 0x000fe40007f1e0ff */
[----:B------:R-:W-:-:S03]  /*0800*/  ISETP.EQ.OR.EX P1, PT, R7, RZ, !P5, P1 ;  /* 0x000000ff0700720c */ /* 0x000fc60006f22710 */
[----:B------:R-:W-:Y:S01]  /*0810*/  IMAD.X R13, R14, 0x1, R7, P0 ;  /* 0x000000010e0d7824 */ /* 0x000fe200000e0607 */
[----:B------:R-:W3:Y:S09]  /*0820*/  @!P2 LDC R222, c[0x0][0x434] ;  /* 0x00010d00ffdeab82 */ /* 0x000ef20000000800 */
[----:B------:R4:W5:Y:S01]  /*0830*/  @!P1 LDG.E R221, desc[UR18][R12.64] ;  /* 0x000000120cdd9981 */ /* 0x000962000c1e1900 */
[----:B------:R-:W-:-:S02]  /*0840*/  ISETP.NE.U32.AND P1, PT, R6, RZ, PT ;  /* 0x000000ff0600720c */ /* 0x000fc40003f25070 */
[----:B--2---:R-:W-:Y:S02]  /*0850*/  @!P4 ISETP.NE.U32.AND P0, PT, R4, RZ, PT ;  /* 0x000000ff0400c20c */ /* 0x004fe40003f05070 */
[----:B------:R-:W-:Y:S02]  /*0860*/  ISETP.NE.AND.EX P1, PT, R7, RZ, PT, P1 ;  /* 0x000000ff0700720c */ /* 0x000fe40003f25310 */
[----:B------:R-:W-:-:S04]  /*0870*/  @!P4 ISETP.NE.AND.EX P0, PT, R5, RZ, PT, P0 ;  /* 0x000000ff0500c20c */ /* 0x000fc80003f05300 */
[----:B-1----:R-:W-:Y:S01]  /*0880*/  @!P4 SEL R9, R9, RZ, P0 ;  /* 0x000000ff0909c207 */ /* 0x002fe20000000000 */
[----:B---3--:R-:W-:-:S06]  /*0890*/  @P4 IMAD.IADD R219, R219, 0x1, -R220 ;  /* 0x00000001dbdb4824 */ /* 0x008fcc00078e0adc */
[----:B----4-:R-:W-:Y:S05]  /*08a0*/  @!P1 BRA `(.L_x_1953) ;  /* 0x00000000000c9947 */ /* 0x010fea0003800000 */
[----:B------:R-:W2:Y:S02]  /*08b0*/  @P5 LDG.E R4, desc[UR18][R12.64+0x4] ;  /* 0x000004120c045981 */ /* 0x000ea4000c1e1900 */
[----:B--2--5:R-:W-:-:S06]  /*08c0*/  @P5 IADD3 R11, PT, PT, R4, -R221, RZ ;  /* 0x800000dd040b5210 */ /* 0x024fcc0007ffe0ff */
[----:B------:R1:W5:Y:S02]  /*08d0*/  @!P5 LDG.E R11, desc[UR18][R12.64] ;  /* 0x000000120c0bd981 */ /* 0x000364000c1e1900 */
.L_x_1953:
        /* <DEDUP_REMOVED lines=39> */
.L_x_1955:
[----:B------:R-:W2:Y:S01]  /*0b50*/  LDCU.64 UR12, c[0x0][0x3b8] ;  /* 0x00007700ff0c77ac */ /* 0x000ea20008000a00 */
[----:B------:R-:W-:-:S05]  /*0b60*/  IADD3 R16, PT, PT, R220, R221, RZ ;  /* 0x000000dddc107210 */ /* 0x000fca0007ffe0ff */
[C---:B--2---:R-:W-:Y:S02]  /*0b70*/  IMAD R14, R16.reuse, UR13, RZ ;  /* 0x0000000d100e7c24 */ /* 0x044fe4000f8e02ff */
[----:B------:R-:W-:-:S05]  /*0b80*/  IMAD.WIDE.U32 R16, R16, UR12, RZ ;  /* 0x0000000c10107c25 */ /* 0x000fca000f8e00ff */
[----:B------:R-:W-:Y:S02]  /*0b90*/  IADD3 R14, PT, PT, R17, R14, RZ ;  /* 0x0000000e110e7210 */ /* 0x000fe40007ffe0ff */
.L_x_1956:
        /* <DEDUP_REMOVED lines=38> */
.L_x_1957:
[----:B------:R-:W1:Y:S01]  /*0e00*/  LDCU.64 UR10, c[0x0][0x3c0] ;  /* 0x00007800ff0a77ac */ /* 0x000e620008000a00 */
[----:B------:R-:W-:-:S05]  /*0e10*/  IADD3 R4, PT, PT, R220, R221, RZ ;  /* 0x000000dddc047210 */ /* 0x000fca0007ffe0ff */
[C---:B-1----:R-:W-:Y:S02]  /*0e20*/  IMAD R15, R4.reuse, UR11, RZ ;  /* 0x0000000b040f7c24 */ /* 0x042fe4000f8e02ff */
[----:B------:R-:W-:-:S05]  /*0e30*/  IMAD.WIDE.U32 R4, R4, UR10, RZ ;  /* 0x0000000a04047c25 */ /* 0x000fca000f8e00ff */
[----:B------:R-:W-:Y:S02]  /*0e40*/  IADD3 R15, PT, PT, R5, R15, RZ ;  /* 0x0000000f050f7210 */ /* 0x000fe40007ffe0ff */
[----:B------:R-:W-:-:S07]  /*0e50*/  MOV R18, R4 ;  /* 0x0000000400127202 */ /* 0x000fce0000000f00 */
.L_x_1958:
        /* <DEDUP_REMOVED lines=11> */
[----:B------:R-:W1:Y:S01]  /*0f10*/  LDCU UR4, c[0x0][0x444] ;  /* 0x00008880ff0477ac */ /* 0x000e620008000800 */
[----:B------:R-:W-:Y:S01]  /*0f20*/  SHF.R.S32.HI R5, RZ, 0x1f, R32 ;  /* 0x0000001fff057819 */ /* 0x000fe20000011420 */
[----:B-1----:R-:W-:Y:S01]  /*0f30*/  USHF.R.S32.HI UR5, URZ, 0x1f, UR4 ;  /* 0x0000001fff057899 */ /* 0x002fe20008011404 */
[----:B------:R-:W-:Y:S01]  /*0f40*/  IMAD.WIDE.U32 R22, R10, UR4, RZ ;  /* 0x000000040a167c25 */ /* 0x000fe2000f8e00ff */
[----:B------:R-:W-:-:S04]  /*0f50*/  USHF.R.S32.HI UR4, URZ, 0x1f, UR6 ;  /* 0x0000001fff047899 */ /* 0x000fc80008011406 */
[----:B------:R-:W-:-:S05]  /*0f60*/  IMAD R7, R10, UR5, RZ ;  /* 0x000000050a077c24 */ /* 0x000fca000f8e02ff */
[----:B------:R-:W-:-:S05]  /*0f70*/  IADD3 R7, PT, PT, R23, R7, RZ ;  /* 0x0000000717077210 */ /* 0x000fca0007ffe0ff */
[-C--:B------:R-:W-:Y:S02]  /*0f80*/  IMAD R4, R7, R32.reuse, RZ ;  /* 0x0000002007047224 */ /* 0x080fe400078e02ff */
[----:B------:R-:W-:-:S04]  /*0f90*/  IMAD.WIDE.U32 R6, R22, R32, RZ ;  /* 0x0000002016067225 */ /* 0x000fc800078e00ff */
[----:B------:R-:W-:Y:S02]  /*0fa0*/  IMAD R5, R5, R22, R4 ;  /* 0x0000001605057224 */ /* 0x000fe400078e0204 */
[----:B------:R-:W-:-:S03]  /*0fb0*/  IMAD.WIDE.U32 R26, R6, UR6, RZ ;  /* 0x00000006061a7c25 */ /* 0x000fc6000f8e00ff */
[----:B------:R-:W-:-:S05]  /*0fc0*/  IADD3 R5, PT, PT, R7, R5, RZ ;  /* 0x0000000507057210 */ /* 0x000fca0007ffe0ff */
[----:B------:R-:W-:-:S04]  /*0fd0*/  IMAD R23, R5, UR6, RZ ;  /* 0x0000000605177c24 */ /* 0x000fc8000f8e02ff */
[----:B------:R-:W-:-:S05]  /*0fe0*/  IMAD R23, R6, UR4, R23 ;  /* 0x0000000406177c24 */ /* 0x000fca000f8e0217 */
[----:B------:R-:W-:Y:S01]  /*0ff0*/  IADD3 R23, PT, PT, R27, R23, RZ ;  /* 0x000000171b177210 */ /* 0x000fe20007ffe0ff */
[----:B------:R-:W-:Y:S06]  /*1000*/  BRA `(.L_x_1960) ;  /* 0x00000000000c7947 */ /* 0x000fec0003800000 */
.L_x_1959:
[-C--:B------:R-:W-:Y:S02]  /*1010*/  IMAD R23, R9, R3.reuse, RZ ;  /* 0x0000000309177224 */ /* 0x080fe400078e02ff */
[----:B------:R-:W-:-:S05]  /*1020*/  IMAD.WIDE.U32 R26, R8, R3, RZ ;  /* 0x00000003081a7225 */ /* 0x000fca00078e00ff */
[----:B------:R-:W-:Y:S02]  /*1030*/  IADD3 R23, PT, PT, R27, R23, RZ ;  /* 0x000000171b177210 */ /* 0x000fe40007ffe0ff */
.L_x_1960:
[----:B------:R-:W1:Y:S01]  /*1040*/  LDCU.U8 UR4, c[0x0][0x548] ;  /* 0x0000a900ff0477ac */ /* 0x000e620008000000 */
[----:B------:R-:W-:Y:S01]  /*1050*/  SHF.L.U32 R6, R10, 0x7, RZ ;  /* 0x000000070a067819 */ /* 0x000fe200000006ff */
[----:B------:R-:W-:Y:S01]  /*1060*/  IMAD R29, R193, UR6, RZ ;  /* 0x00000006c11d7c24 */ /* 0x000fe2000f8e02ff */
        /* <DEDUP_REMOVED lines=17> */
.L_x_1961:
[----:B------:R-:W1:Y:S01]  /*1180*/  LDC R17, c[0x0][0x434] ;  /* 0x00010d00ff117b82 */ /* 0x000e620000000800 */
[----:B------:R-:W-:-:S04]  /*1190*/  IMAD R4, R10, R32, R193 ;  /* 0x000000200a047224 */ /* 0x000fc800078e02c1 */
[----:B-1----:R-:W-:-:S03]  /*11a0*/  IMAD R17, R4, R17, RZ ;  /* 0x0000001104117224 */ /* 0x002fc600078e02ff */
.L_x_1962:
        /* <DEDUP_REMOVED lines=11> */
.L_x_1963:
[----:B------:R-:W1:Y:S01]  /*1260*/  LDC R27, c[0x0][0x444] ;  /* 0x00011100ff1b7b82 */ /* 0x000e620000000800 */
[----:B------:R-:W-:-:S04]  /*1270*/  IMAD R4, R10, R32, R193 ;  /* 0x000000200a047224 */ /* 0x000fc800078e02c1 */
[----:B-1----:R-:W-:-:S07]  /*1280*/  IMAD R27, R4, R27, RZ ;  /* 0x0000001b041b7224 */ /* 0x002fce00078e02ff */
.L_x_1964:
        /* <DEDUP_REMOVED lines=10> */
[----:B------:R-:W-:Y:S01]  /*1330*/  LEA R27, R218, R27, 0x6 ;  /* 0x0000001bda1b7211 */ /* 0x000fe200078e30ff */
[----:B------:R-:W-:Y:S01]  /*1340*/  BSSY.RECONVERGENT B1, `(.L_x_1954) ;  /* 0x00005f4000017945 */ /* 0x000fe20003800200 */
[----:B------:R-:W-:Y:S01]  /*1350*/  IADD3.X R22, PT, PT, R22, R23, R29, P2, P1 ;  /* 0x0000001716167210 */ /* 0x000fe200017e241d */
[----:B------:R-:W-:Y:S01]  /*1360*/  IMAD.MOV.U32 R23, RZ, RZ, RZ ;  /* 0x000000ffff177224 */ /* 0x000fe200078e00ff */
[----:B------:R-:W3:Y:S03]  /*1370*/  LDCU.64 UR4, c[0x0][0x570] ;  /* 0x0000ae00ff0477ac */ /* 0x000ee60008000a00 */
[----:B------:R-:W4:Y:S01]  /*1380*/  LDC.64 R6, c[0x0][0x3b0] ;  /* 0x0000ec00ff067b82 */ /* 0x000f220000000a00 */
[----:B------:R-:W3:Y:S01]  /*1390*/  LDCU.64 UR6, c[0x0][0x550] ;  /* 0x0000aa00ff0677ac */ /* 0x000ee20008000a00 */
[----:B--2---:R-:W-:-:S06]  /*13a0*/  IMAD.WIDE.U32 R38, R8, UR16, RZ ;  /* 0x0000001008267c25 */ /* 0x004fcc000f8e00ff */
[----:B------:R-:W2:Y:S01]  /*13b0*/  LDC.64 R230, c[0x0][0x420] ;  /* 0x00010800ffe67b82 */ /* 0x000ea20000000a00 */
[----:B------:R-:W-:Y:S01]  /*13c0*/  IMAD R9, R9, UR16, R39 ;  /* 0x0000001009097c24 */ /* 0x000fe2000f8e0227 */
[----:B------:R-:W-:Y:S02]  /*13d0*/  SEL R8, R38, RZ, P4 ;  /* 0x000000ff26087207 */ /* 0x000fe40002000000 */
[----:B-1----:R-:W-:Y:S02]  /*13e0*/  LOP3.LUT R28, R3, 0x1f, RZ, 0xc0, !PT ;  /* 0x0000001f031c7812 */ /* 0x002fe400078ec0ff */
[----:B------:R-:W-:Y:S02]  /*13f0*/  SEL R9, R9, RZ, P4 ;  /* 0x000000ff09097207 */ /* 0x000fe40002000000 */
[----:B-----5:R-:W-:Y:S01]  /*1400*/  SHF.L.U64.HI R209, R4, 0x5, R5 ;  /* 0x0000000504d17819 */ /* 0x020fe20000010205 */
[----:B------:R-:W-:Y:S02]  /*1410*/  IMAD R31, R195, R32, R28 ;  /* 0x00000020c31f7224 */ /* 0x000fe400078e021c */
[----:B----4-:R-:W-:-:S03]  /*1420*/  IMAD R34, R25, R6, RZ ;  /* 0x0000000619227224 */ /* 0x010fc600078e02ff */
[----:B------:R-:W-:Y:S02]  /*1430*/  IADD3 R29, P2, P1, R31, R26, R8 ;  /* 0x0000001a1f1d7210 */ /* 0x000fe4000795e008 */
[----:B------:R-:W-:Y:S01]  /*1440*/  SHF.R.S32.HI R31, RZ, 0x1f, R31 ;  /* 0x0000001fff1f7819 */ /* 0x000fe2000001141f */
[----:B------:R-:W1:Y:S01]  /*1450*/  LDC R26, c[0x0][0x508] ;  /* 0x00014200ff1a7b82 */ /* 0x000e620000000800 */
[----:B------:R-:W-:Y:S02]  /*1460*/  IMAD R34, R21, R7, R34 ;  /* 0x0000000715227224 */ /* 0x000fe400078e0222 */
[----:B------:R-:W-:Y:S01]  /*1470*/  IADD3.X R28, PT, PT, R31, R22, R9, P2, P1 ;  /* 0x000000161f1c7210 */ /* 0x000fe200017e2409 */
[----:B------:R-:W-:Y:S01]  /*1480*/  IMAD.MOV.U32 R22, RZ, RZ, R204 ;  /* 0x000000ffff167224 */ /* 0x000fe200078e00cc */
[----:B------:R-:W-:Y:S01]  /*1490*/  IADD3 R36, P1, PT, R204, R36, RZ ;  /* 0x00000024cc247210 */ /* 0x000fe20007f3e0ff */
[----:B--2---:R-:W-:Y:S02]  /*14a0*/  IMAD.WIDE R230, R17, 0x4, R230 ;  /* 0x0000000411e67825 */ /* 0x004fe400078e02e6 */
[----:B------:R-:W2:Y:S02]  /*14b0*/  LDC.64 R8, c[0x0][0x598] ;  /* 0x00016600ff087b82 */ /* 0x000ea40000000a00 */
[----:B------:R-:W-:-:S02]  /*14c0*/  IMAD.X R37, RZ, RZ, R30, P1 ;  /* 0x000000ffff257224 */ /* 0x000fc400008e061e */
[----:B------:R-:W-:Y:S02]  /*14d0*/  IMAD.SHL.U32 R30, R32, 0x40, RZ ;  /* 0x00000040201e7824 */ /* 0x000fe400078e00ff */
[----:B------:R-:W-:Y:S02]  /*14e0*/  IMAD R32, R25, R4, RZ ;  /* 0x0000000419207224 */ /* 0x000fe400078e02ff */
[----:B------:R-:W-:Y:S01]  /*14f0*/  IMAD.WIDE.U32 R38, R21, R6, R22 ;  /* 0x0000000615267225 */ /* 0x000fe200078e0016 */
[----:B------:R-:W-:-:S03]  /*1500*/  IADD3 R29, P1, PT, R30, R29, RZ ;  /* 0x0000001d1e1d7210 */ /* 0x000fc60007f3e0ff */
[C---:B------:R-:W-:Y:S01]  /*1510*/  IMAD R25, R21.reuse, R5, R32 ;  /* 0x0000000515197224 */ /* 0x040fe200078e0220 */
[----:B------:R-:W-:Y:S01]  /*1520*/  IADD3 R24, P2, PT, R24, R38, RZ ;  /* 0x0000002618187210 */ /* 0x000fe20007f5e0ff */
[----:B------:R-:W-:Y:S01]  /*1530*/  IMAD.WIDE.U32 R36, R21, R4, R36 ;  /* 0x0000000415247225 */ /* 0x000fe200078e0024 */
[----:B------:R-:W-:Y:S01]  /*1540*/  LEA.HI.X.SX32 R28, R30, R28, 0x1, P1 ;  /* 0x0000001c1e1c7211 */ /* 0x000fe200008f0eff */
[----:B------:R-:W4:Y:S01]  /*1550*/  LDC.64 R32, c[0x0][0x5e8] ;  /* 0x00017a00ff207b82 */ /* 0x000f220000000a00 */
[----:B-1----:R-:W-:Y:S01]  /*1560*/  IADD3 R217, PT, PT, R207, -R26, -R219 ;  /* 0x8000001acfd97210 */ /* 0x002fe20007ffe8db */
[----:B------:R-:W-:Y:S01]  /*1570*/  IMAD.IADD R37, R37, 0x1, R25 ;  /* 0x0000000125257824 */ /* 0x000fe200078e0219 */
[----:B------:R-:W-:Y:S02]  /*1580*/  IADD3.X R25, PT, PT, R19, R39, R34, P2, !PT ;  /* 0x0000002713197210 */ /* 0x000fe400017fe422 */
[----:B---3--:R-:W-:Y:S01]  /*1590*/  LEA R224, P1, R29, UR4, 0x2 ;  /* 0x000000041de07c11 */ /* 0x008fe2000f8210ff */
[----:B--2---:R-:W-:-:S03]  /*15a0*/  IMAD.WIDE.U32 R30, R193, R8, R36 ;  /* 0x00000008c11e7225 */ /* 0x004fc600078e0024 */
[----:B------:R-:W-:Y:S01]  /*15b0*/  LEA.HI.X R225, R29, UR5, R28, 0x2, P1 ;  /* 0x000000051de17c11 */ /* 0x000fe200088f141c */
        /* <DEDUP_REMOVED lines=14> */
[----:B----4-:R-:W-:Y:S01]  /*16a0*/  IMAD.WIDE R210, R27, 0x4, R32 ;  /* 0x000000041bd27825 */ /* 0x010fe200078e0220 */
[----:B------:R-:W-:Y:S02]  /*16b0*/  LEA.HI.X R229, R24, UR9, R8, 0x1, P2 ;  /* 0x0000000918e57c11 */ /* 0x000fe400090f0c08 */
[----:B------:R-:W-:Y:S01]  /*16c0*/  ISETP.GT.AND P2, PT, R20, R205, PT ;  /* 0x000000cd1400720c */ /* 0x000fe20003f44270 */
[----:B------:R-:W-:Y:S01]  /*16d0*/  IMAD.MOV.U32 R212, RZ, RZ, R210 ;  /* 0x000000ffffd47224 */ /* 0x000fe200078e00d2 */
[----:B------:R-:W-:Y:S01]  /*16e0*/  LEA.HI.X R227, R30, UR7, R9, 0x1, P1 ;  /* 0x000000071ee37c11 */ /* 0x000fe200088f0c09 */
[----:B------:R-:W-:Y:S01]  /*16f0*/  IMAD.SHL.U32 R9, R6, 0x20, RZ ;  /* 0x0000002006097824 */ /* 0x000fe200078e00ff */
[----:B------:R-:W-:-:S02]  /*1700*/  IADD3 R8, P1, PT, R197, 0x20, RZ ;  /* 0x00000020c5087810 */ /* 0x000fc40007f3e0ff */
        /* <DEDUP_REMOVED lines=15> */
.L_x_1966:
[----:B------:R-:W1:Y:S01]  /*1800*/  LDCU.64 UR8, c[0x0][0x5c0] ;  /* 0x0000b800ff0877ac */ /* 0x000e620008000a00 */
[----:B------:R-:W-:-:S05]  /*1810*/  IADD3 R3, PT, PT, R220, R221, RZ ;  /* 0x000000dddc037210 */ /* 0x000fca0007ffe0ff */
[C---:B-1----:R-:W-:Y:S02]  /*1820*/  IMAD R5, R3.reuse, UR9, RZ ;  /* 0x0000000903057c24 */ /* 0x042fe4000f8e02ff */
[----:B------:R-:W-:-:S05]  /*1830*/  IMAD.WIDE.U32 R6, R3, UR8, RZ ;  /* 0x0000000803067c25 */ /* 0x000fca000f8e00ff */
[----:B------:R-:W-:Y:S02]  /*1840*/  IADD3 R3, PT, PT, R7, R5, RZ ;  /* 0x0000000507037210 */ /* 0x000fe40007ffe0ff */
.L_x_1967:
        /* <DEDUP_REMOVED lines=12> */
.L_x_1968:
[----:B------:R-:W1:Y:S01]  /*1910*/  LDCU.64 UR6, c[0x0][0x5c8] ;  /* 0x0000b900ff0677ac */ /* 0x000e620008000a00 */
[----:B------:R-:W-:-:S05]  /*1920*/  IADD3 R220, PT, PT, R220, R221, RZ ;  /* 0x000000dddcdc7210 */ /* 0x000fca0007ffe0ff */
[C---:B-1----:R-:W-:Y:S02]  /*1930*/  IMAD R5, R220.reuse, UR7, RZ ;  /* 0x00000007dc057c24 */ /* 0x042fe4000f8e02ff */
[----:B------:R-:W-:-:S05]  /*1940*/  IMAD.WIDE.U32 R220, R220, UR6, RZ ;  /* 0x00000006dcdc7c25 */ /* 0x000fca000f8e00ff */
[----:B------:R-:W-:Y:S02]  /*1950*/  IADD3 R5, PT, PT, R221, R5, RZ ;  /* 0x00000005dd057210 */ /* 0x000fe40007ffe0ff */
[----:B------:R-:W-:Y:S02]  /*1960*/  MOV R12, R220 ;  /* 0x000000dc000c7202 */ /* 0x000fe40000000f00 */
.L_x_1969:
        /* <DEDUP_REMOVED lines=23> */
.L_x_1971:
[----:B------:R-:W-:Y:S05]  /*1ae0*/  BSYNC.RECONVERGENT B0 ;  /* 0x0000000000007941 */ /* 0x000fea0003800200 */
.L_x_1970:
        /* <DEDUP_REMOVED lines=14> */
.L_x_1973:
[----:B------:R-:W-:Y:S05]  /*1bd0*/  BSYNC.RECONVERGENT B0 ;  /* 0x0000000000007941 */ /* 0x000fea0003800200 */
.L_x_1972:
[----:B------:R-:W3:Y:S01]  /*1be0*/  LDCU.64 UR4, c[0x0][0x5e0] ;  /* 0x0000bc00ff0477ac */ /* 0x000ee20008000a00 */
[----:B--2---:R-:W-:Y:S01]  /*1bf0*/  IMAD.WIDE.U32 R6, R208, UR6, R22 ;  /* 0x00000006d0067c25 */ /* 0x004fe2000f8e0016 */
        /* <DEDUP_REMOVED lines=18> */
.L_x_1975:
[----:B------:R-:W-:Y:S05]  /*1d20*/  BSYNC.RECONVERGENT B0 ;  /* 0x0000000000007941 */ /* 0x000fea0003800200 */
.L_x_1974:
[----:B------:R-:W-:Y:S05]  /*1d30*/  @P1 BRA `(.L_x_1976) ;  /* 0x0000005400501947 */ /* 0x000fea0003800000 */
[----:B------:R-:W3:Y:S01]  /*1d40*/  LDCU.64 UR4, c[0x0][0x568] ;  /* 0x0000ad00ff0477ac */ /* 0x000ee20008000a00 */
[----:B------:R-:W-:Y:S01]  /*1d50*/  MOV R7, R3 ;  /* 0x0000000300077202 */ /* 0x000fe20000000f00 */
[----:B------:R-:W-:Y:S02]  /*1d60*/  IMAD R5, R4, UR6, RZ ;  /* 0x0000000604057c24 */ /* 0x000fe4000f8e02ff */
        /* <DEDUP_REMOVED lines=9> */
.L_x_1965:
[----:B------:R-:W1:Y:S01]  /*1e00*/  LDCU.64 UR6, c[0x0][0x3d0] ;  /* 0x00007a00ff0677ac */ /* 0x000e620008000a00 */
[----:B------:R-:W-:Y:S01]  /*1e10*/  LOP3.LUT R5, R218, 0x80000001, RZ, 0xc0, !PT ;  /* 0x80000001da057812 */ /* 0x000fe200078ec0ff */
[----:B------:R-:W-:Y:S01]  /*1e20*/  IMAD.WIDE.U32 R20, R208, UR12, R22 ;  /* 0x0000000cd0147c25 */ /* 0x000fe2000f8e0016 */
[----:B------:R-:W2:Y:S02]  /*1e30*/  LDCU.64 UR4, c[0x0][0x3d8] ;  /* 0x00007b00ff0477ac */ /* 0x000ea40008000a00 */
[----:B------:R-:W-:Y:S01]  /*1e40*/  ISETP.NE.AND P0, PT, R5, 0x1, PT ;  /* 0x000000010500780c */ /* 0x000fe20003f05270 */
[----:B------:R-:W-:Y:S01]  /*1e50*/  IMAD R6, R218, -0x40, R222 ;  /* 0xffffffc0da067824 */ /* 0x000fe200078e02de */
[----:B------:R-:W-:Y:S01]  /*1e60*/  IADD3 R20, P2, PT, R16, R20, RZ ;  /* 0x0000001410147210 */ /* 0x000fe20007f5e0ff */
[----:B------:R-:W-:-:S03]  /*1e70*/  IMAD.WIDE.U32 R22, R208, UR10, R22 ;  /* 0x0000000ad0167c25 */ /* 0x000fc6000f8e0016 */
[----:B------:R-:W-:Y:S01]  /*1e80*/  ISETP.GE.AND P5, PT, R199, R6, PT ;  /* 0x00000006c700720c */ /* 0x000fe20003fa6270 */
[C---:B------:R-:W-:Y:S01]  /*1e90*/  IMAD R17, R13.reuse, UR10, RZ ;  /* 0x0000000a0d117c24 */ /* 0x040fe2000f8e02ff */
[----:B------:R-:W-:Y:S01]  /*1ea0*/  IADD3 R18, P1, PT, R18, R22, RZ ;  /* 0x0000001612127210 */ /* 0x000fe20007f3e0ff */
[----:B------:R-:W-:Y:S01]  /*1eb0*/  IMAD R5, R13, UR12, RZ ;  /* 0x0000000c0d057c24 */ /* 0x000fe2000f8e02ff */
[----:B------:R-:W-:Y:S01]  /*1ec0*/  @P4 BAR.SYNC.DEFER_BLOCKING 0x0 ;  /* 0x0000000000004b1d */ /* 0x000fe20000010000 */
[C---:B------:R-:W-:Y:S02]  /*1ed0*/  IMAD R10, R208.reuse, UR11, R17 ;  /* 0x0000000bd00a7c24 */ /* 0x040fe4000f8e0211 */
[----:B------:R-:W-:Y:S02]  /*1ee0*/  IMAD R5, R208, UR13, R5 ;  /* 0x0000000dd0057c24 */ /* 0x000fe4000f8e0205 */
        /* <DEDUP_REMOVED lines=8> */
[C---:B------:R-:W-:Y:S01]  /*1f70*/  IMAD R5, R12.reuse, UR7, R5 ;  /* 0x000000070c057c24 */ /* 0x040fe2000f8e0205 */
[----:B------:R-:W-:Y:S01]  /*1f80*/  @!P5 LEA R16, P6, R9, R228, 0x1 ;  /* 0x000000e40910d211 */ /* 0x000fe200078c08ff */
[----:B------:R-:W-:Y:S01]  /*1f90*/  IMAD.WIDE.U32 R28, R12, UR6, R20 ;  /* 0x000000060c1c7c25 */ /* 0x000fe2000f8e0014 */
[----:B------:R-:W-:-:S03]  /*1fa0*/  @!P5 LEA R24, P4, R210, R226, 0x1 ;  /* 0x000000e2d218d211 */ /* 0x000fc600078808ff */
[----:B------:R-:W-:Y:S01]  /*1fb0*/  IMAD.MOV.U32 R215, RZ, RZ, 0x7f800000 ;  /* 0x7f800000ffd77424 */ /* 0x000fe200078e00ff */
[----:B------:R-:W-:Y:S01]  /*1fc0*/  @!P5 LEA.HI.X R17, R9, R229, R7, 0x1, P6 ;  /* 0x000000e50911d211 */ /* 0x000fe200030f0c07 */
[----:B------:R-:W-:Y:S01]  /*1fd0*/  IMAD R11, R12, UR5, R11 ;  /* 0x000000050c0b7c24 */ /* 0x000fe2000f8e020b */
[----:B------:R-:W-:Y:S01]  /*1fe0*/  @!P5 LEA.HI.X R25, R210, R227, R209, 0x1, P4 ;  /* 0x000000e3d219d211 */ /* 0x000fe200020f0cd1 */
[----:B------:R-:W-:Y:S01]  /*1ff0*/  IMAD.WIDE.U32 R18, R12, UR4, R18 ;  /* 0x000000040c127c25 */ /* 0x000fe2000f8e0012 */
[-C--:B------:R-:W-:Y:S01]  /*2000*/  ISETP.GE.AND P3, PT, R13, R6.reuse, PT ;  /* 0x000000060d00720c */ /* 0x080fe20003f66270 */
[----:B------:R-:W1:Y:S01]  /*2010*/  LDCU UR4, c[0x0][0x590] ;  /* 0x0000b200ff0477ac */ /* 0x000e620008000800 */
[-C--:B------:R-:W-:Y:S01]  /*2020*/  ISETP.GE.AND P6, PT, R197, R6.reuse, PT ;  /* 0x00000006c500720c */ /* 0x080fe20003fc6270 */
[----:B------:R-:W-:Y:S01]  /*2030*/  IMAD.IADD R29, R29, 0x1, R5 ;  /* 0x000000011d1d7824 */ /* 0x000fe200078e0205 */
[----:B------:R-:W-:Y:S01]  /*2040*/  ISETP.GE.AND P4, PT, R194, R6, PT ;  /* 0x00000006c200720c */ /* 0x000fe20003f86270 */
[----:B------:R-:W-:Y:S01]  /*2050*/  IMAD.IADD R19, R19, 0x1, R11 ;  /* 0x0000000113137824 */ /* 0x000fe200078e020b */
[----:B------:R-:W2:Y:S01]  /*2060*/  @!P2 LDC.64 R6, c[0x0][0x388] ;  /* 0x0000e200ff06ab82 */ /* 0x000ea20000000a00 */
[----:B------:R-:W-:-:S02]  /*2070*/  @!P1 IMAD R9, R4, UR12, RZ ;  /* 0x0000000c04099c24 */ /* 0x000fc4000f8e02ff */
[----:B------:R-:W-:Y:S01]  /*2080*/  IMAD.MOV.U32 R214, RZ, RZ, 0x7f800000 ;  /* 0x7f800000ffd67424 */ /* 0x000fe200078e00ff */
[----:B------:R-:W-:Y:S01]  /*2090*/  SHF.R.U32.HI R203, RZ, 0x2, R3 ;  /* 0x00000002ffcb7819 */ /* 0x000fe20000011603 */
[----:B------:R-:W-:Y:S01]  /*20a0*/  @!P1 IMAD.MOV.U32 R20, RZ, RZ, R28 ;  /* 0x000000ffff149224 */ /* 0x000fe200078e001c */
[----:B------:R-:W-:Y:S01]  /*20b0*/  CS2R R142, SRZ ;  /* 0x00000000008e7805 */ /* 0x000fe2000001ff00 */
[----:B------:R-:W-:Y:S01]  /*20c0*/  @!P1 IMAD.MOV.U32 R21, RZ, RZ, R29 ;  /* 0x000000ffff159224 */ /* 0x000fe200078e001d */
[----:B------:R-:W3:Y:S01]  /*20d0*/  @!P2 LDC.64 R10, c[0x0][0x390] ;  /* 0x0000e400ff0aab82 */ /* 0x000ee20000000a00 */
[----:B------:R-:W-:Y:S01]  /*20e0*/  @!P1 IMAD R5, R4, UR10, RZ ;  /* 0x0000000a04059c24 */ /* 0x000fe2000f8e02ff */
[----:B------:R-:W-:Y:S01]  /*20f0*/  SEL R4, RZ, 0x6000, P0 ;  /* 0x00006000ff047807 */ /* 0x000fe20000000000 */
[----:B------:R-:W-:Y:S01]  /*2100*/  @!P1 IMAD.MOV.U32 R22, RZ, RZ, R18 ;  /* 0x000000ffff169224 */ /* 0x000fe200078e0012 */
[----:B------:R-:W-:Y:S01]  /*2110*/  @!PT LDS RZ, [RZ] ;  /* 0x00000000fffff984 */ /* 0x000fe20000000800 */
[----:B------:R-:W-:Y:S01]  /*2120*/  @!PT LDS RZ, [RZ] ;  /* 0x00000000fffff984 */ /* 0x000fe20000000800 */
[----:B------:R-:W-:Y:S01]  /*2130*/  @!PT LDS RZ, [RZ] ;  /* 0x00000000fffff984 */ /* 0x000fe20000000800 */
[----:B------:R-:W-:Y:S01]  /*2140*/  @!P6 LDGSTS.E.BYPASS.LTC128B.128 [R202+0xc000], desc[UR18][R226.64] ;  /* 0x0c000000e2caefae */ /* 0x000fe2000b981a12 */
[----:B------:R-:W-:Y:S01]  /*2150*/  @!P1 IMAD.MOV.U32 R23, RZ, RZ, R19 ;  /* 0x000000ffff179224 */ /* 0x000fe200078e0013 */
[----:B------:R-:W-:Y:S01]  /*2160*/  CS2R R140, SRZ ;  /* 0x00000000008c7805 */ /* 0x000fe2000001ff00 */
[C---:B------:R-:W-:Y:S01]  /*2170*/  @!P1 IMAD R12, R8.reuse, UR13, R9 ;  /* 0x0000000d080c9c24 */ /* 0x040fe2000f8e0209 */
        /* <DEDUP_REMOVED lines=8> */
[----:B------:R4:W-:Y:S01]  /*2200*/  @P6 STS.128 [R202+0xc000], RZ ;  /* 0x00c000ffca006388 */ /* 0x0009e20000000c00 */
[----:B------:R-:W1:Y:S01]  /*2210*/  @!P1 LDC.64 R8, c[0x0][0x388] ;  /* 0x0000e200ff089b82 */ /* 0x000e620000000a00 */
[----:B------:R-:W-:Y:S01]  /*2220*/  CS2R R136, SRZ ;  /* 0x0000000000887805 */ /* 0x000fe2000001ff00 */
[C---:B------:R-:W-:Y:S01]  /*2230*/  @!P2 IMAD.WIDE.U32 R28, R197.reuse, UR12, R28 ;  /* 0x0000000cc51cac25 */ /* 0x040fe2000f8e001c */
[----:B------:R4:W-:Y:S01]  /*2240*/  @P6 STS.128 [R202+0xe000], RZ ;  /* 0x00e000ffca006388 */ /* 0x0009e20000000c00 */
[----:B------:R-:W-:Y:S02]  /*2250*/  CS2R R134, SRZ ;  /* 0x0000000000867805 */ /* 0x000fe4000001ff00 */
[----:B------:R-:W-:Y:S01]  /*2260*/  CS2R R132, SRZ ;  /* 0x0000000000847805 */ /* 0x000fe2000001ff00 */
[----:B------:R-:W-:Y:S01]  /*2270*/  @!P2 IMAD R14, R197, UR13, R29 ;  /* 0x0000000dc50eac24 */ /* 0x000fe2000f8e021d */
[----:B--2---:R-:W-:Y:S01]  /*2280*/  @!P2 LEA R26, P0, R28, R6, 0x1 ;  /* 0x000000061c1aa211 */ /* 0x004fe200078008ff */
[----:B------:R-:W-:Y:S01]  /*2290*/  @!P1 IMAD.IADD R12, R21, 0x1, R12 ;  /* 0x00000001150c9824 */ /* 0x000fe200078e020c */
[----:B------:R4:W-:Y:S01]  /*22a0*/  @P6 STS.128 [R202+0x10000], RZ ;  /* 0x010000ffca006388 */ /* 0x0009e20000000c00 */
[----:B------:R-:W-:Y:S01]  /*22b0*/  IMAD.IADD R216, R202, 0x1, R4 ;  /* 0x00000001cad87824 */ /* 0x000fe200078e0204 */
[----:B------:R-:W-:Y:S01]  /*22c0*/  @!P2 LEA.HI.X R27, R28, R7, R14, 0x1, P0 ;  /* 0x000000071c1ba211 */ /* 0x000fe200000f0c0e */
[----:B------:R-:W-:Y:S01]  /*22d0*/  @!P2 IMAD.WIDE.U32 R18, R197, UR10, R18 ;  /* 0x0000000ac512ac25 */ /* 0x000fe2000f8e0012 */
[----:B------:R-:W2:Y:S01]  /*22e0*/  @!P1 LDC.64 R6, c[0x0][0x390] ;  /* 0x0000e400ff069b82 */ /* 0x000ea20000000a00 */
[----:B------:R4:W-:Y:S01]  /*22f0*/  @P5 STS.128 [R202+0xd000], RZ ;  /* 0x00d000ffca005388 */ /* 0x0009e20000000c00 */
[----:B------:R-:W-:Y:S01]  /*2300*/  CS2R R126, SRZ ;  /* 0x00000000007e7805 */ /* 0x000fe2000001ff00 */
[----:B------:R-:W-:Y:S01]  /*2310*/  @!P1 IMAD.IADD R5, R23, 0x1, R5 ;  /* 0x0000000117059824 */ /* 0x000fe200078e0205 */
[----:B------:R-:W-:Y:S01]  /*2320*/  CS2R R124, SRZ ;  /* 0x00000000007c7805 */ /* 0x000fe2000001ff00 */
[----:B------:R4:W-:Y:S01]  /*2330*/  @P5 STS.128 [R202+0xf000], RZ ;  /* 0x00f000ffca005388 */ /* 0x0009e20000000c00 */
[----:B------:R-:W-:Y:S01]  /*2340*/  IMAD.IADD R190, R187, 0x1, R188 ;  /* 0x00000001bbbe7824 */ /* 0x000fe200078e02bc */
[----:B------:R-:W-:-:S02]  /*2350*/  CS2R R130, SRZ ;  /* 0x0000000000827805 */ /* 0x000fc4000001ff00 */
[----:B------:R-:W-:Y:S01]  /*2360*/  CS2R R128, SRZ ;  /* 0x0000000000807805 */ /* 0x000fe2000001ff00 */
[----:B------:R4:W-:Y:S01]  /*2370*/  @P5 STS.128 [R202+0x11000], RZ ;  /* 0x011000ffca005388 */ /* 0x0009e20000000c00 */
[----:B------:R-:W-:Y:S02]  /*2380*/  CS2R R122, SRZ ;  /* 0x00000000007a7805 */ /* 0x000fe4000001ff00 */
[C---:B-1----:R-:W-:Y:S01]  /*2390*/  @!P1 LEA R14, P0, R20.reuse, R8, 0x1 ;  /* 0x00000008140e9211 */ /* 0x042fe200078008ff */
[----:B------:R-:W-:Y:S01]  /*23a0*/  @!P2 IMAD R8, R197, UR11, R19 ;  /* 0x0000000bc508ac24 */ /* 0x000fe2000f8e0213 */
[----:B------:R-:W-:Y:S01]  /*23b0*/  @!PT LDS RZ, [RZ] ;  /* 0x00000000fffff984 */ /* 0x000fe20000000800 */
[----:B------:R-:W-:Y:S01]  /*23c0*/  @!PT LDS RZ, [RZ] ;  /* 0x00000000fffff984 */ /* 0x000fe20000000800 */
[----:B------:R-:W-:Y:S01]  /*23d0*/  @!PT LDS RZ, [RZ] ;  /* 0x00000000fffff984 */ /* 0x000fe20000000800 */
[----:B------:R-:W-:Y:S01]  /*23e0*/  @!P5 LDGSTS.E.BYPASS.LTC128B.128 [R202+0xd000], desc[UR18][R24.64] ;  /* 0x0d00000018cadfae */ /* 0x000fe2000b981a12 */
[----:B------:R-:W-:Y:S02]  /*23f0*/  CS2R R120, SRZ ;  /* 0x0000000000787805 */ /* 0x000fe4000001ff00 */
[----:B------:R-:W-:Y:S01]  /*2400*/  @!P1 LEA.HI.X R15, R20, R9, R12, 0x1, P0 ;  /* 0x00000009140f9211 */ /* 0x000fe200000f0c0c */
[----:B------:R-:W-:Y:S01]  /*2410*/  IMAD.WIDE.U32 R12, R194, 0x4, R230 ;  /* 0x00000004c20c7825 */ /* 0x000fe200078e00e6 */
[----:B------:R-:W-:Y:S01]  /*2420*/  @!P5 LDGSTS.E.BYPASS.LTC128B.128 [R202+0xf000], desc[UR18][R24.64+0x80] ;  /* 0x0f00008018cadfae */ /* 0x000fe2000b981a12 */
[----:B---3--:R-:W-:-:S02]  /*2430*/  @!P2 LEA R10, P0, R18, R10, 0x1 ;  /* 0x0000000a120aa211 */ /* 0x008fc400078008ff */
[----:B------:R-:W-:Y:S02]  /*2440*/  CS2R R118, SRZ ;  /* 0x0000000000767805 */ /* 0x000fe4000001ff00 */
[----:B------:R-:W-:Y:S01]  /*2450*/  CS2R R116, SRZ ;  /* 0x0000000000747805 */ /* 0x000fe2000001ff00 */
[----:B------:R-:W-:Y:S01]  /*2460*/  @!P5 LDGSTS.E.BYPASS.LTC128B.128 [R202+0x11000], desc[UR18][R24.64+0x100] ;  /* 0x1100010018cadfae */ /* 0x000fe2000b981a12 */
[----:B------:R-:W-:Y:S02]  /*2470*/  @!P2 LEA.HI.X R11, R18, R11, R8, 0x1, P0 ;  /* 0x0000000b120ba211 */ /* 0x000fe400000f0c08 */
[----:B------:R-:W-:Y:S02]  /*2480*/  CS2R R110, SRZ ;  /* 0x00000000006e7805 */ /* 0x000fe4000001ff00 */
[----:B--2---:R-:W-:Y:S01]  /*2490*/  @!P1 LEA R6, P0, R22, R6, 0x1 ;  /* 0x0000000616069211 */ /* 0x004fe200078008ff */
[----:B------:R-:W-:Y:S01]  /*24a0*/  @!P6 LDGSTS.E.BYPASS.LTC128B.128 [R216], desc[UR18][R228.64] ;  /* 0x00000000e4d8efae */ /* 0x000fe2000b981a12 */
[----:B------:R-:W-:-:S02]  /*24b0*/  CS2R R108, SRZ ;  /* 0x00000000006c7805 */ /* 0x000fc4000001ff00 */
[----:B------:R-:W-:Y:S02]  /*24c0*/  CS2R R114, SRZ ;  /* 0x0000000000727805 */ /* 0x000fe4000001ff00 */
[----:B------:R-:W-:Y:S01]  /*24d0*/  @!P1 LEA.HI.X R7, R22, R7, R5, 0x1, P0 ;  /* 0x0000000716079211 */ /* 0x000fe200000f0c05 */
        /* <DEDUP_REMOVED lines=36> */
[----:B------:R-:W1:Y:S03]  /*2720*/  LDCU UR5, c[0x0][0x3e0] ;  /* 0x00007c00ff0577ac */ /* 0x000e660008000800 */
[----:B------:R-:W-:Y:S01]  /*2730*/  @!P5 LDGSTS.E.BYPASS.LTC128B.128 [R216+0x3000], desc[UR18][R16.64+0x80] ;  /* 0x0300008010d8dfae */ /* 0x000fe2000b981a12 */
[----:B------:R-:W2:Y:S03]  /*2740*/  LDCU UR7, c[0x0][0x50c] ;  /* 0x0000a180ff0777ac */ /* 0x000ea60008000800 */
[----:B------:R-:W-:Y:S01]  /*2750*/  @!P5 LDGSTS.E.BYPASS.LTC128B.128 [R216+0x5000], desc[UR18][R16.64+0x100] ;  /* 0x0500010010d8dfae */ /* 0x000fe2000b981a12 */
[----:B------:R-:W3:Y:S03]  /*2760*/  LDCU UR6, c[0x0][0x45c] ;  /* 0x00008b80ff0677ac */ /* 0x000ee60008000800 */
        /* <DEDUP_REMOVED lines=34> */
[----:B------:R-:W-:Y:S01]  /*2990*/  CS2R R28, SRZ ;  /* 0x00000000001c7805 */ /* 0x000fe2000001ff00 */
[----:B------:R-:W-:Y:S01]  /*29a0*/  IMAD.IADD R3, R188, 0x1, R181 ;  /* 0x00000001bc037824 */ /* 0x000fe200078e02b5 */
[----:B----4-:R-:W-:-:S02]  /*29b0*/  CS2R R26, SRZ ;  /* 0x00000000001a7805 */ /* 0x010fc4000001ff00 */
[----:B------:R-:W-:Y:S02]  /*29c0*/  CS2R R24, SRZ ;  /* 0x0000000000187805 */ /* 0x000fe4000001ff00 */
[----:B------:R-:W-:Y:S02]  /*29d0*/  LOP3.LUT R8, R5, 0x6, RZ, 0xc0, !PT ;  /* 0x0000000605087812 */ /* 0x000fe400078ec0ff */
[----:B------:R-:W-:Y:S02]  /*29e0*/  CS2R R22, SRZ ;  /* 0x0000000000167805 */ /* 0x000fe4000001ff00 */
[----:B------:R-:W-:Y:S01]  /*29f0*/  CS2R R20, SRZ ;  /* 0x0000000000147805 */ /* 0x000fe2000001ff00 */
[--C-:B------:R-:W-:Y:S01]  /*2a00*/  IMAD.IADD R180, R191, 0x1, R4.reuse ;  /* 0x00000001bfb47824 */ /* 0x100fe200078e0204 */
[----:B------:R-:W-:Y:S01]  /*2a10*/  LOP3.LUT R203, R8, 0xe0, R203, 0xf8, !PT ;  /* 0x000000e008cb7812 */ /* 0x000fe200078ef8cb */
[----:B------:R-:W-:Y:S01]  /*2a20*/  IMAD.IADD R179, R189, 0x1, R4 ;  /* 0x00000001bdb37824 */ /* 0x000fe200078e0204 */
[----:B------:R-:W-:-:S03]  /*2a30*/  USHF.L.U32 UR4, UR4, 0x6, URZ ;  /* 0x0000000604047899 */ /* 0x000fc600080006ff */
[----:B--23--:R-:W-:-:S09]  /*2a40*/  IMAD.IADD R203, R208, 0x1, R203 ;  /* 0x00000001d0cb7824 */ /* 0x00cfd200078e02cb */
.L_x_1981:
[----:B------:R-:W0:Y:S01]  /*2a50*/  LDGDEPBAR ;  /* 0x00000000000079af */ /* 0x000e220000000000 */
[-C--:B------:R-:W-:Y:S02]  /*2a60*/  IADD3 R150, PT, PT, R188, R180.reuse, RZ ;  /* 0x000000b4bc967210 */ /* 0x080fe40007ffe0ff */
[----:B------:R-:W-:Y:S02]  /*2a70*/  IADD3 R149, PT, PT, R186, R180, RZ ;  /* 0x000000b4ba957210 */ /* 0x000fe40007ffe0ff */
[----:B------:R-:W-:Y:S02]  /*2a80*/  LEA R154, P0, R194, R212, 0x2 ;  /* 0x000000d4c29a7211 */ /* 0x000fe400078010ff */
[----:B------:R-:W-:Y:S02]  /*2a90*/  IADD3 R148, PT, PT, R188, R149, RZ ;  /* 0x00000095bc947210 */ /* 0x000fe40007ffe0ff */
[----:B------:R-:W-:Y:S02]  /*2aa0*/  MOV R213, R211 ;  /* 0x000000d300d57202 */ /* 0x000fe40000000f00 */
[----:B------:R-:W-:Y:S02]  /*2ab0*/  SHF.L.U32 R169, R218, 0x6, RZ ;  /* 0x00000006daa97819 */ /* 0x000fe400000006ff */
[----:B------:R-:W-:Y:S02]  /*2ac0*/  LEA.HI.X R155, R194, R213, RZ, 0x2, P0 ;  /* 0x000000d5c29b7211 */ /* 0x000fe400000f14ff */
        /* <DEDUP_REMOVED lines=95> */
[----:B------:R-:W-:Y:S05]  /*30c0*/  FMUL.FTZ R160, R11, UR7 ;  /* 0x000000070ba07c20 */ /* 0x000fea0008410000 */
[----:B------:R-:W3:Y:S01]  /*30d0*/  MUFU.TANH R154, R154 ;  /* 0x0000009a009a7308 */ /* 0x000ee20000002400 */
[C---:B-1----:R-:W-:Y:S09]  /*30e0*/  HMMA.16816.F32 R12, R92.reuse, R68, R12 ;  /* 0x000000445c0c723c */ /* 0x042ff2000000180c */
[----:B------:R-:W1:Y:S01]  /*30f0*/  MUFU.TANH R155, R155 ;  /* 0x0000009b009b7308 */ /* 0x000e620000002400 */
[----:B------:R-:W-:Y:S09]  /*3100*/  HMMA.16816.F32 R16, R92, R70, R16 ;  /* 0x000000465c10723c */ /* 0x000ff20000001810 */
[----:B------:R-:W4:Y:S01]  /*3110*/  MUFU.TANH R156, R156 ;  /* 0x0000009c009c7308 */ /* 0x000f220000002400 */
[----:B------:R-:W-:Y:S01]  /*3120*/  FMUL.FTZ R161, R12, UR7 ;  /* 0x000000070ca17c20 */ /* 0x000fe20008410000 */
        /* <DEDUP_REMOVED lines=44> */
.L_x_1977:
[----:B------:R-:W2:Y:S01]  /*33f0*/  LDC R4, c[0x0][0x504] ;  /* 0x00014100ff047b82 */ /* 0x000ea20000000800 */
[----:B------:R-:W-:Y:S02]  /*3400*/  IMAD.IADD R169, R194, 0x1, R169 ;  /* 0x00000001c2a97824 */ /* 0x000fe400078e02a9 */
[C---:B------:R-:W-:Y:S05]  /*3410*/  VIADD R97, R203.reuse, 0x1 ;  /* 0x00000001cb617836 */ /* 0x040fea0000000000 */
[----:B------:R-:W3:Y:S01]  /*3420*/  LDC R8, c[0x0][0x508] ;  /* 0x00014200ff087b82 */ /* 0x000ee20000000800 */
[C---:B------:R-:W-:Y:S02]  /*3430*/  VIADD R95, R203.reuse, 0x8 ;  /* 0x00000008cb5f7836 */ /* 0x040fe40000000000 */
[C---:B------:R-:W-:Y:S02]  /*3440*/  VIADD R69, R203.reuse, 0x19 ;  /* 0x00000019cb457836 */ /* 0x040fe40000000000 */
[C---:B------:R-:W-:Y:S02]  /*3450*/  VIADD R93, R203.reuse, 0x9 ;  /* 0x00000009cb5d7836 */ /* 0x040fe40000000000 */
[C---:B------:R-:W-:Y:S02]  /*3460*/  VIADD R75, R203.reuse, 0x10 ;  /* 0x00000010cb4b7836 */ /* 0x040fe40000000000 */
[C---:B------:R-:W-:Y:S02]  /*3470*/  VIADD R73, R203.reuse, 0x11 ;  /* 0x00000011cb497836 */ /* 0x040fe40000000000 */
[----:B------:R-:W-:Y:S01]  /*3480*/  VIADD R71, R203, 0x18 ;  /* 0x00000018cb477836 */ /* 0x000fe20000000000 */
[C-C-:B--2---:R-:W-:Y:S02]  /*3490*/  IADD3 R4, PT, PT, R219.reuse, -R4, -R222.reuse ;  /* 0x80000004db047210 */ /* 0x144fe40007ffe8de */
[----:B---3--:R-:W-:Y:S03]  /*34a0*/  IADD3 R8, PT, PT, R219, R8, -R222 ;  /* 0x00000008db087210 */ /* 0x008fe60007ffe8de */
[C---:B------:R-:W-:Y:S02]  /*34b0*/  IMAD.IADD R4, R169.reuse, 0x1, R4 ;  /* 0x00000001a9047824 */ /* 0x040fe400078e0204 */
[----:B------:R-:W-:Y:S03]  /*34c0*/  IMAD.IADD R8, R169, 0x1, R8 ;  /* 0x00000001a9087824 */ /* 0x000fe600078e0208 */
[----:B------:R-:W-:Y:S02]  /*34d0*/  VIMNMX R6, PT, PT, RZ, R4, !PT ;  /* 0x00000004ff067248 */ /* 0x000fe40007fe0100 */
[----:B------:R-:W-:Y:S02]  /*34e0*/  VIADDMNMX R4, R4, 0x8, RZ, !PT ;  /* 0x0000000804047846 */ /* 0x000fe400078001ff */
[-C--:B------:R-:W-:Y:S02]  /*34f0*/  ISETP.GE.AND P1, PT, R203, R6.reuse, PT ;  /* 0x00000006cb00720c */ /* 0x080fe40003f26270 */
[-C--:B------:R-:W-:Y:S02]  /*3500*/  ISETP.GE.AND P0, PT, R97, R6.reuse, PT ;  /* 0x000000066100720c */ /* 0x080fe40003f06270 */
[----:B------:R-:W-:Y:S02]  /*3510*/  FSEL R91, R153, -INF , P1 ;  /* 0xff800000995b7808 */ /* 0x000fe40000800000 */
[-C--:B------:R-:W-:Y:S02]  /*3520*/  ISETP.GE.AND P6, PT, R95, R6.reuse, PT ;  /* 0x000000065f00720c */ /* 0x080fe40003fc6270 */
[-C--:B------:R-:W-:Y:S02]  /*3530*/  ISETP.GE.AND P1, PT, R69, R6.reuse, PT ;  /* 0x000000064500720c */ /* 0x080fe40003f26270 */
[----:B------:R-:W-:Y:S02]  /*3540*/  FSEL R89, R154, -INF , P0 ;  /* 0xff8000009a597808 */ /* 0x000fe40000000000 */
[----:B-1----:R-:W-:Y:S02]  /*3550*/  FSEL R83, R157, -INF , P6 ;  /* 0xff8000009d537808 */ /* 0x002fe40003000000 */
        /* <DEDUP_REMOVED lines=8> */
[--C-:B------:R-:W-:Y:S02]  /*35e0*/  VIADDMNMX R6, R8, 0x1, R219.reuse, PT ;  /* 0x0000000108067846 */ /* 0x100fe400038001db */
        /* <DEDUP_REMOVED lines=50> */
.L_x_1978:
[C---:B------:R-:W-:Y:S01]  /*3910*/  FMUL.FTZ R6, R215.reuse, 1.4426950216293334961 ;  /* 0x3fb8aa3bd7067820 */ /* 0x040fe20000410000 */
[----:B------:R-:W-:Y:S01]  /*3920*/  FSETP.NEU.FTZ.AND P0, PT, R215, -INF , PT ;  /* 0xff800000d700780b */ /* 0x000fe20003f1d000 */
[----:B------:R-:W1:Y:S01]  /*3930*/  S2R R213, SR_TID.X ;  /* 0x0000000000d57919 */ /* 0x000e620000002100 */
[----:B------:R-:W-:Y:S01]  /*3940*/  FMUL.FTZ R4, R214, 1.4426950216293334961 ;  /* 0x3fb8aa3bd6047820 */ /* 0x000fe20000410000 */
[----:B------:R-:W-:Y:S01]  /*3950*/  MOV R148, 0x10 ;  /* 0x0000001000947802 */ /* 0x000fe20000000f00 */
        /* <DEDUP_REMOVED lines=16> */
[--C-:B------:R-:W-:Y:S01]  /*3a60*/  FFMA.FTZ R232, R17, UR6, -R6.reuse ;  /* 0x0000000611e87c23 */ /* 0x100fe20008010806 */
[--C-:B------:R-:W-:Y:S01]  /*3a70*/  FFMA.FTZ R175, R11, UR6, -R6.reuse ;  /* 0x000000060baf7c23 */ /* 0x100fe20008010806 */
[----:B------:R-:W-:Y:S01]  /*3a80*/  MUFU.EX2 R239, R239 ;  /* 0x000000ef00ef7308 */ /* 0x000fe20000000800 */
[----:B------:R-:W-:Y:S01]  /*3a90*/  FFMA.FTZ R6, R9, UR6, -R6 ;  /* 0x0000000609067c23 */ /* 0x000fe20008010806 */
[--C-:B------:R-:W-:Y:S01]  /*3aa0*/  FFMA.FTZ R171, R15, UR6, -R4.reuse ;  /* 0x000000060fab7c23 */ /* 0x100fe20008010804 */
[--C-:B------:R-:W-:Y:S01]  /*3ab0*/  FFMA.FTZ R170, R13, UR6, -R4.reuse ;  /* 0x000000060daa7c23 */ /* 0x100fe20008010804 */
[--C-:B------:R-:W-:Y:S01]  /*3ac0*/  FFMA.FTZ R169, R7, UR6, -R4.reuse ;  /* 0x0000000607a97c23 */ /* 0x100fe20008010804 */
[----:B------:R-:W-:Y:S01]  /*3ad0*/  FFMA.FTZ R4, R5, UR6, -R4 ;  /* 0x0000000605047c23 */ /* 0x000fe20008010804 */
[----:B------:R-:W-:Y:S01]  /*3ae0*/  ISETP.GT.AND P1, PT, R218, R205, PT ;  /* 0x000000cdda00720c */ /* 0x000fe20003f24270 */
[----:B------:R-:W-:Y:S03]  /*3af0*/  FFMA.FTZ R156, -R156, R156, 1 ;  /* 0x3f8000009c9c7423 */ /* 0x000fe6000001019c */
[----:B------:R-:W-:Y:S01]  /*3b00*/  MUFU.EX2 R238, R238 ;  /* 0x000000ee00ee7308 */ /* 0x000fe20000000800 */
[----:B------:R-:W-:Y:S01]  /*3b10*/  FFMA.FTZ R157, -R157, R157, 1 ;  /* 0x3f8000009d9d7423 */ /* 0x000fe2000001019d */
[----:B------:R-:W-:Y:S01]  /*3b20*/  FFMA.FTZ R158, -R158, R158, 1 ;  /* 0x3f8000009e9e7423 */ /* 0x000fe2000001019e */
[----:B------:R-:W-:Y:S01]  /*3b30*/  FFMA.FTZ R159, -R159, R159, 1 ;  /* 0x3f8000009f9f7423 */ /* 0x000fe2000001019f */
[----:B------:R-:W-:Y:S01]  /*3b40*/  FFMA.FTZ R160, -R160, R160, 1 ;  /* 0x3f800000a0a07423 */ /* 0x000fe200000101a0 */
[----:B------:R-:W-:Y:S01]  /*3b50*/  FFMA.FTZ R161, -R161, R161, 1 ;  /* 0x3f800000a1a17423 */ /* 0x000fe200000101a1 */
[----:B------:R-:W-:Y:S01]  /*3b60*/  FFMA.FTZ R162, -R162, R162, 1 ;  /* 0x3f800000a2a27423 */ /* 0x000fe200000101a2 */
[----:B------:R-:W-:Y:S03]  /*3b70*/  FFMA.FTZ R163, -R163, R163, 1 ;  /* 0x3f800000a3a37423 */ /* 0x000fe600000101a3 */
[----:B------:R-:W-:Y:S01]  /*3b80*/  MUFU.EX2 R237, R237 ;  /* 0x000000ed00ed7308 */ /* 0x000fe20000000800 */
[----:B------:R-:W-:Y:S01]  /*3b90*/  FFMA.FTZ R164, -R164, R164, 1 ;  /* 0x3f800000a4a47423 */ /* 0x000fe200000101a4 */
[----:B------:R-:W-:Y:S01]  /*3ba0*/  FFMA.FTZ R165, -R165, R165, 1 ;  /* 0x3f800000a5a57423 */ /* 0x000fe200000101a5 */
[----:B------:R-:W-:Y:S01]  /*3bb0*/  FFMA.FTZ R166, -R166, R166, 1 ;  /* 0x3f800000a6a67423 */ /* 0x000fe200000101a6 */
[----:B------:R-:W-:Y:S01]  /*3bc0*/  FFMA.FTZ R167, -R167, R167, 1 ;  /* 0x3f800000a7a77423 */ /* 0x000fe200000101a7 */
[----:B------:R-:W-:Y:S01]  /*3bd0*/  FFMA.FTZ R168, -R168, R168, 1 ;  /* 0x3f800000a8a87423 */ /* 0x000fe200000101a8 */
[----:B------:R-:W-:Y:S01]  /*3be0*/  FMUL.FTZ R153, R153, UR7 ;  /* 0x0000000799997c20 */ /* 0x000fe20008410000 */
[----:B------:R-:W-:Y:S03]  /*3bf0*/  FMUL.FTZ R154, R154, UR7 ;  /* 0x000000079a9a7c20 */ /* 0x000fe60008410000 */
[----:B------:R-:W-:Y:S01]  /*3c00*/  MUFU.EX2 R236, R236 ;  /* 0x000000ec00ec7308 */ /* 0x000fe20000000800 */
[----:B------:R-:W-:Y:S01]  /*3c10*/  FMUL.FTZ R155, R155, UR7 ;  /* 0x000000079b9b7c20 */ /* 0x000fe20008410000 */
[----:B------:R-:W-:Y:S01]  /*3c20*/  FMUL.FTZ R156, R156, UR7 ;  /* 0x000000079c9c7c20 */ /* 0x000fe20008410000 */
[----:B------:R-:W-:Y:S01]  /*3c30*/  FMUL.FTZ R157, R157, UR7 ;  /* 0x000000079d9d7c20 */ /* 0x000fe20008410000 */
[----:B------:R-:W-:Y:S01]  /*3c40*/  FMUL.FTZ R158, R158, UR7 ;  /* 0x000000079e9e7c20 */ /* 0x000fe20008410000 */
[----:B------:R-:W-:Y:S01]  /*3c50*/  FMUL.FTZ R159, R159, UR7 ;  /* 0x000000079f9f7c20 */ /* 0x000fe20008410000 */
        /* <DEDUP_REMOVED lines=20> */
[----:B------:R-:W2:Y:S02]  /*3da0*/  MUFU.EX2 R150, R4 ;  /* 0x0000000400967308 */ /* 0x000ea40000000800 */
[----:B--2---:R-:W-:Y:S02]  /*3db0*/  F2FP.F16.F32.PACK_AB R9, R150, R169 ;  /* 0x000000a99609723e */ /* 0x004fe400000000ff */
[----:B-1----:R-:W-:Y:S02]  /*3dc0*/  LOP3.LUT P0, RZ, R213, 0x4, RZ, 0xc0, !PT ;  /* 0x00000004d5ff7812 */ /* 0x002fe4000780c0ff */
[----:B------:R-:W-:Y:S02]  /*3dd0*/  F2FP.F16.F32.PACK_AB R16, R238, R239 ;  /* 0x000000efee10723e */ /* 0x000fe400000000ff */
[----:B------:R-:W-:Y:S02]  /*3de0*/  F2FP.F16.F32.PACK_AB R14, R236, R237 ;  /* 0x000000edec0e723e */ /* 0x000fe400000000ff */
[----:B------:R-:W-:Y:S01]  /*3df0*/  SEL R148, R148, 0xfffffff0, !P0 ;  /* 0xfffffff094947807 */ /* 0x000fe20004000000 */
[----:B------:R-:W-:Y:S01]  /*3e00*/  STS [R201], R16 ;  /* 0x00000010c9007388 */ /* 0x000fe20000000800 */
[----:B------:R-:W-:Y:S02]  /*3e10*/  F2FP.F16.F32.PACK_AB R12, R234, R235 ;  /* 0x000000ebea0c723e */ /* 0x000fe400000000ff */
[----:B------:R-:W-:Y:S03]  /*3e20*/  F2FP.F16.F32.PACK_AB R6, R172, R173 ;  /* 0x000000adac06723e */ /* 0x000fe600000000ff */
[----:B------:R-:W-:Y:S01]  /*3e30*/  STS [R201+0x400], R14 ;  /* 0x0004000ec9007388 */ /* 0x000fe20000000800 */
[-C--:B------:R-:W-:Y:S02]  /*3e40*/  IADD3 R149, PT, PT, R201, R148.reuse, RZ ;  /* 0x00000094c9957210 */ /* 0x080fe40007ffe0ff */
[----:B------:R-:W-:Y:S02]  /*3e50*/  F2FP.F16.F32.PACK_AB R10, R232, R233 ;  /* 0x000000e9e80a723e */ /* 0x000fe400000000ff */
[----:B------:R-:W-:Y:S01]  /*3e60*/  F2FP.F16.F32.PACK_AB R8, R170, R171 ;  /* 0x000000abaa08723e */ /* 0x000fe200000000ff */
[----:B------:R-:W-:Y:S01]  /*3e70*/  STS [R149], R12 ;  /* 0x0000000c95007388 */ /* 0x000fe20000000800 */
[----:B------:R-:W-:Y:S02]  /*3e80*/  F2FP.F16.F32.PACK_AB R11, R174, R175 ;  /* 0x000000afae0b723e */ /* 0x000fe400000000ff */
[----:B------:R-:W-:Y:S03]  /*3e90*/  IADD3 R148, PT, PT, R223, R148, RZ ;  /* 0x00000094df947210 */ /* 0x000fe60007ffe0ff */
        /* <DEDUP_REMOVED lines=140> */
[----:B------:R-:W-:Y:S01]  /*4760*/  FMUL.FTZ R18, R18, R167 ;  /* 0x000000a712127220 */ /* 0x000fe20000410000 */
[----:B------:R-:W-:Y:S01]  /*4770*/  F2FP.F16.F32.PACK_AB R86, R15, R14 ;  /* 0x0000000e0f56723e */ /* 0x000fe200000000ff */
        /* <DEDUP_REMOVED lines=30> */
.L_x_1979:
        /* <DEDUP_REMOVED lines=102> */
.L_x_1980:
        /* <DEDUP_REMOVED lines=14> */
[-C--:B--2---:R-:W-:Y:S08]  /*50a0*/  HMMA.16816.F32 R4, R148, R16.reuse, RZ ;  /* 0x000000109404723c */ /* 0x084ff000000018ff */
        /* <DEDUP_REMOVED lines=16> */
[----:B------:R-:W2:Y:S07]  /*51b0*/  LDSM.16.M88.4 R156, [R2+0x1f000] ;  /* 0x01f00000029c783b */ /* 0x000eae0000000200 */
[-C--:B------:R-:W-:Y:S08]  /*51c0*/  HMMA.16816.F32 R68, R152, R164.reuse, R68 ;  /* 0x000000a49844723c */ /* 0x080ff00000001844 */
[C---:B------:R-:W-:Y:S04]  /*51d0*/  HMMA.16816.F32 R72, R160.reuse, R164, R72 ;  /* 0x000000a4a048723c */ /* 0x040fe80000001848 */
[C---:B------:R-:W-:Y:S04]  /*51e0*/  IMAD.SHL.U32 R165, R232.reuse, 0x8, RZ ;  /* 0x00000008e8a57824 */ /* 0x040fe800078e00ff */
[-C--:B------:R-:W-:Y:S03]  /*51f0*/  HMMA.16816.F32 R76, R160, R166.reuse, R76 ;  /* 0x000000a6a04c723c */ /* 0x080fe6000000184c */
[C---:B------:R-:W-:Y:S04]  /*5200*/  LEA R234, P0, R165.reuse, R224, 0x2 ;  /* 0x000000e0a5ea7211 */ /* 0x040fe800078010ff */
[----:B------:R-:W-:Y:S01]  /*5210*/  LEA.HI.X.SX32 R235, R165, R225, 0x2, P0 ;  /* 0x000000e1a5eb7211 */ /* 0x000fe200000f16ff */
[C---:B------:R-:W-:Y:S01]  /*5220*/  HMMA.16816.F32 R80, R152.reuse, R166, R80 ;  /* 0x000000a69850723c */ /* 0x040fe20000001850 */
[----:B------:R-:W-:Y:S03]  /*5230*/  LDSM.16.MT88.4 R164, [R189+0x13800] ;  /* 0x01380000bda4783b */ /* 0x000fe60000004200 */
[C---:B------:R-:W-:Y:S04]  /*5240*/  LEA R236, P0, R232.reuse, R234, 0x5 ;  /* 0x000000eae8ec7211 */ /* 0x040fe800078028ff */
[-C--:B------:R-:W-:Y:S03]  /*5250*/  HMMA.16816.F32 R84, R152, R168.reuse, R84 ;  /* 0x000000a89854723c */ /* 0x080fe60000001854 */
[C---:B------:R-:W-:Y:S02]  /*5260*/  LEA.HI.X.SX32 R237, R232.reuse, R235, 0x5, P0 ;  /* 0x000000ebe8ed7211 */ /* 0x040fe400000f2eff */
[C---:B------:R-:W-:Y:S03]  /*5270*/  LEA R238, P0, R232.reuse, R236, 0x5 ;  /* 0x000000ece8ee7211 */ /* 0x040fe600078028ff */
[C---:B------:R-:W-:Y:S04]  /*5280*/  HMMA.16816.F32 R88, R160.reuse, R168, R88 ;  /* 0x000000a8a058723c */ /* 0x040fe80000001858 */
[C---:B------:R-:W-:Y:S04]  /*5290*/  LEA.HI.X.SX32 R239, R232.reuse, R237, 0x5, P0 ;  /* 0x000000ede8ef7211 */ /* 0x040fe800000f2eff */
[-C--:B------:R-:W-:Y:S01]  /*52a0*/  HMMA.16816.F32 R92, R160, R170.reuse, R92 ;  /* 0x000000aaa05c723c */ /* 0x080fe2000000185c */
[----:B------:R-:W-:Y:S07]  /*52b0*/  LDSM.16.MT88.4 R160, [R189+0x17000] ;  /* 0x01700000bda0783b */ /* 0x000fee0000004200 */
[----:B------:R-:W-:Y:S01]  /*52c0*/  HMMA.16816.F32 R96, R152, R170, R96 ;  /* 0x000000aa9860723c */ /* 0x000fe20000001860 */
[----:B------:R-:W3:Y:S04]  /*52d0*/  LDSM.16.MT88.4 R152, [R189+0x15000] ;  /* 0x01500000bd98783b */ /* 0x000ee80000004200 */
[----:B------:R-:W-:Y:S03]  /*52e0*/  LDSM.16.M88.4 R168, [R0+0x1f000] ;  /* 0x01f0000000a8783b */ /* 0x000fe60000000200 */
[-C--:B-1----:R-:W-:Y:S08]  /*52f0*/  HMMA.16816.F32 R4, R148, R172.reuse, R4 ;  /* 0x000000ac9404723c */ /* 0x082ff00000001804 */
[C---:B--2---:R-:W-:Y:S04]  /*5300*/  HMMA.16816.F32 R8, R156.reuse, R172, R8 ;  /* 0x000000ac9c08723c */ /* 0x044fe80000001808 */
[C---:B------:R-:W-:Y:S04]  /*5310*/  LEA R172, P0, R232.reuse, R238, 0x5 ;  /* 0x000000eee8ac7211 */ /* 0x040fe800078028ff */
[-C--:B------:R-:W-:Y:S03]  /*5320*/  HMMA.16816.F32 R12, R156, R174.reuse, R12 ;  /* 0x000000ae9c0c723c */ /* 0x080fe6000000180c */
[C---:B------:R-:W-:Y:S05]  /*5330*/  LEA.HI.X.SX32 R173, R232.reuse, R239, 0x5, P0 ;  /* 0x000000efe8ad7211 */ /* 0x040fea00000f2eff */
[C---:B------:R-:W-:Y:S04]  /*5340*/  HMMA.16816.F32 R16, R148.reuse, R174, R16 ;  /* 0x000000ae9410723c */ /* 0x040fe80000001810 */
[C---:B------:R-:W-:Y:S04]  /*5350*/  LEA R174, P0, R232.reuse, R172, 0x5 ;  /* 0x000000ace8ae7211 */ /* 0x040fe800078028ff */
[C---:B------:R-:W-:Y:S01]  /*5360*/  LEA.HI.X.SX32 R175, R232.reuse, R173, 0x5, P0 ;  /* 0x000000ade8af7211 */ /* 0x040fe200000f2eff */
[-C--:B---3--:R-:W-:Y:S03]  /*5370*/  HMMA.16816.F32 R68, R148, R152.reuse, R68 ;  /* 0x000000989444723c */ /* 0x088fe60000001844 */
[C---:B------:R-:W-:Y:S04]  /*5380*/  LEA R240, P0, R232.reuse, R174, 0x5 ;  /* 0x000000aee8f07211 */ /* 0x040fe800078028ff */
[C---:B------:R-:W-:Y:S01]  /*5390*/  LEA.HI.X.SX32 R241, R232.reuse, R175, 0x5, P0 ;  /* 0x000000afe8f17211 */ /* 0x040fe200000f2eff */
[C---:B------:R-:W-:Y:S04]  /*53a0*/  HMMA.16816.F32 R72, R156.reuse, R152, R72 ;  /* 0x000000989c48723c */ /* 0x040fe80000001848 */
[C---:B------:R-:W-:Y:S04]  /*53b0*/  LEA R242, P0, R232.reuse, R240, 0x5 ;  /* 0x000000f0e8f27211 */ /* 0x040fe800078028ff */
[-C--:B------:R-:W-:Y:S03]  /*53c0*/  HMMA.16816.F32 R76, R156, R154.reuse, R76 ;  /* 0x0000009a9c4c723c */ /* 0x080fe6000000184c */
[C---:B------:R-:W-:Y:S05]  /*53d0*/  LEA.HI.X.SX32 R243, R232.reuse, R241, 0x5, P0 ;  /* 0x000000f1e8f37211 */ /* 0x040fea00000f2eff */
[C---:B------:R-:W-:Y:S01]  /*53e0*/  HMMA.16816.F32 R80, R148.reuse, R154, R80 ;  /* 0x0000009a9450723c */ /* 0x040fe20000001850 */
[----:B------:R-:W1:Y:S03]  /*53f0*/  LDSM.16.M88.4 R152, [R0+0x1e000] ;  /* 0x01e000000098783b */ /* 0x000e660000000200 */
[C---:B------:R-:W-:Y:S04]  /*5400*/  IMAD.WIDE R244, R232.reuse, -0xc0, R242 ;  /* 0xffffff40e8f47825 */ /* 0x040fe800078e02f2 */
[-C--:B------:R-:W-:Y:S03]  /*5410*/  HMMA.16816.F32 R84, R148, R160.reuse, R84 ;  /* 0x000000a09454723c */ /* 0x080fe60000001854 */
[C---:B------:R-:W-:Y:S04]  /*5420*/  LEA R246, P0, R232.reuse, R244, 0x5 ;  /* 0x000000f4e8f67211 */ /* 0x040fe800078028ff */
[C---:B------:R-:W-:Y:S01]  /*5430*/  LEA.HI.X.SX32 R247, R232.reuse, R245, 0x5, P0 ;  /* 0x000000f5e8f77211 */ /* 0x040fe200000f2eff */
[C---:B------:R-:W-:Y:S04]  /*5440*/  HMMA.16816.F32 R88, R156.reuse, R160, R88 ;  /* 0x000000a09c58723c */ /* 0x040fe80000001858 */
[C---:B------:R-:W-:Y:S04]  /*5450*/  LEA R160, P0, R232.reuse, R246, 0x5 ;  /* 0x000000f6e8a07211 */ /* 0x040fe800078028ff */
[-C--:B------:R-:W-:Y:S01]  /*5460*/  HMMA.16816.F32 R92, R156, R162.reuse, R92 ;  /* 0x000000a29c5c723c */ /* 0x080fe2000000185c */
[----:B------:R-:W2:Y:S02]  /*5470*/  LDSM.16.MT88.4 R156, [R189+0x15800] ;  /* 0x01580000bd9c783b */ /* 0x000ea40000004200 */
[C---:B------:R-:W-:Y:S02]  /*5480*/  LEA.HI.X.SX32 R161, R232.reuse, R247, 0x5, P0 ;  /* 0x000000f7e8a17211 */ /* 0x040fe400000f2eff */
[C---:B------:R-:W-:Y:S03]  /*5490*/  LEA R248, P0, R232.reuse, R160, 0x5 ;  /* 0x000000a0e8f87211 */ /* 0x040fe600078028ff */
[----:B------:R-:W-:Y:S01]  /*54a0*/  HMMA.16816.F32 R96, R148, R162, R96 ;  /* 0x000000a29460723c */ /* 0x000fe20000001860 */
[----:B------:R-:W3:Y:S03]  /*54b0*/  LDSM.16.MT88.4 R148, [R189+0x17800] ;  /* 0x01780000bd94783b */ /* 0x000ee60000004200 */
        /* <DEDUP_REMOVED lines=19> */
[-C--:B---3--:R-:W-:Y:S03]  /*55f0*/  HMMA.16816.F32 R84, R152, R148.reuse, R84 ;  /* 0x000000949854723c */ /* 0x088fe60000001854 */
        /* <DEDUP_REMOVED lines=14> */
[----:B------:R2:W-:Y:S01]  /*56e0*/  REDG.E.ADD.F32.FTZ.RN.STRONG.GPU desc[UR18][R224.64], R4 ;  /* 0x00000004e00079a6 */ /* 0x0005e2000c12f312 */
[C---:B------:R-:W-:Y:S03]  /*56f0*/  LEA.HI.X.SX32 R151, R232.reuse, R169, 0x5, P0 ;  /* 0x000000a9e8977211 */ /* 0x040fe600000f2eff */
[----:B------:R3:W-:Y:S04]  /*5700*/  REDG.E.ADD.F32.FTZ.RN.STRONG.GPU desc[UR18][R234.64], R5 ;  /* 0x00000005ea0079a6 */ /* 0x0007e8000c12f312 */
[----:B------:R4:W-:Y:S04]  /*5710*/  REDG.E.ADD.F32.FTZ.RN.STRONG.GPU desc[UR18][R236.64], R6 ;  /* 0x00000006ec0079a6 */ /* 0x0009e8000c12f312 */
[----:B------:R4:W-:Y:S04]  /*5720*/  REDG.E.ADD.F32.FTZ.RN.STRONG.GPU desc[UR18][R238.64], R7 ;  /* 0x00000007ee0079a6 */ /* 0x0009e8000c12f312 */
[----:B------:R4:W-:Y:S04]  /*5730*/  REDG.E.ADD.F32.FTZ.RN.STRONG.GPU desc[UR18][R172.64], R8 ;  /* 0x00000008ac0079a6 */ /* 0x0009e8000c12f312 */
[----:B------:R4:W-:Y:S01]  /*5740*/  REDG.E.ADD.F32.FTZ.RN.STRONG.GPU desc[UR18][R174.64], R9 ;  /* 0x00000009ae0079a6 */ /* 0x0009e2000c12f312 */
[C---:B-1----:R-:W-:Y:S03]  /*5750*/  IMAD.WIDE R154, R232.reuse, -0xc0, R150 ;  /* 0xffffff40e89a7825 */ /* 0x042fe600078e0296 */
[----:B------:R1:W-:Y:S01]  /*5760*/  REDG.E.ADD.F32.FTZ.RN.STRONG.GPU desc[UR18][R240.64], R10 ;  /* 0x0000000af00079a6 */ /* 0x0003e2000c12f312 */
[C---:B------:R-:W-:Y:S03]  /*5770*/  LEA R152, P0, R232.reuse, R154, 0x5 ;  /* 0x0000009ae8987211 */ /* 0x040fe600078028ff */
[----:B------:R1:W-:Y:S01]  /*5780*/  REDG.E.ADD.F32.FTZ.RN.STRONG.GPU desc[UR18][R242.64], R11 ;  /* 0x0000000bf20079a6 */ /* 0x0003e2000c12f312 */
[C---:B------:R-:W-:Y:S03]  /*5790*/  LEA.HI.X.SX32 R153, R232.reuse, R155, 0x5, P0 ;  /* 0x0000009be8997211 */ /* 0x040fe600000f2eff */
[----:B------:R-:W-:Y:S01]  /*57a0*/  REDG.E.ADD.F32.FTZ.RN.STRONG.GPU desc[UR18][R224.64+0x80], R16 ;  /* 0x00008010e00079a6 */ /* 0x000fe2000c12f312 */
[C---:B--2---:R-:W-:Y:S03]  /*57b0*/  LEA R4, P0, R232.reuse, R152, 0x5 ;  /* 0x00000098e8047211 */ /* 0x044fe600078028ff */
[----:B------:R2:W-:Y:S01]  /*57c0*/  REDG.E.ADD.F32.FTZ.RN.STRONG.GPU desc[UR18][R244.64+0x80], R17 ;  /* 0x00008011f40079a6 */ /* 0x0005e2000c12f312 */
[C---:B---3--:R-:W-:Y:S02]  /*57d0*/  LEA.HI.X.SX32 R5, R232.reuse, R153, 0x5, P0 ;  /* 0x00000099e8057211 */ /* 0x048fe400000f2eff */
[C---:B------:R-:W-:Y:S01]  /*57e0*/  LEA R234, P0, R232.reuse, R4, 0x5 ;  /* 0x00000004e8ea7211 */ /* 0x040fe200078028ff */
[----:B------:R3:W-:Y:S03]  /*57f0*/  REDG.E.ADD.F32.FTZ.RN.STRONG.GPU desc[UR18][R246.64+0x80], R18 ;  /* 0x00008012f60079a6 */ /* 0x0007e6000c12f312 */
[C---:B------:R-:W-:Y:S01]  /*5800*/  LEA.HI.X.SX32 R235, R232.reuse, R5, 0x5, P0 ;  /* 0x00000005e8eb7211 */ /* 0x040fe200000f2eff */
[----:B------:R3:W-:Y:S01]  /*5810*/  REDG.E.ADD.F32.FTZ.RN.STRONG.GPU desc[UR18][R160.64+0x80], R19 ;  /* 0x00008013a00079a6 */ /* 0x0007e2000c12f312 */
[C---:B----4-:R-:W-:Y:S03]  /*5820*/  LEA R236, P0, R232.reuse, R234, 0x5 ;  /* 0x000000eae8ec7211 */ /* 0x050fe600078028ff */
        /* <DEDUP_REMOVED lines=30> */
[C---:B--2---:R-:W-:Y:S03]  /*5a10*/  LEA R244, P0, R232.reuse, R242, 0x5 ;  /* 0x000000f2e8f47211 */ /* 0x044fe600078028ff */
[----:B------:R1:W-:Y:S01]  /*5a20*/  REDG.E.ADD.F32.FTZ.RN.STRONG.GPU desc[UR18][R152.64+0x180], R82 ;  /* 0x00018052980079a6 */ /* 0x0003e2000c12f312 */
        /* <DEDUP_REMOVED lines=22> */
[C---:B-1----:R-:W-:Y:S03]  /*5b90*/  LEA R152, P0, R232.reuse, R158, 0x5 ;  /* 0x0000009ee8987211 */ /* 0x042fe600078028ff */
[----:B------:R-:W-:Y:S01]  /*5ba0*/  REDG.E.ADD.F32.FTZ.RN.STRONG.GPU desc[UR18][R10.64+0x200], R89 ;  /* 0x000200590a0079a6 */ /* 0x000fe2000c12f312 */
[----:B------:R-:W-:Y:S03]  /*5bb0*/  LEA.HI.X.SX32 R153, R232, R159, 0x5, P0 ;  /* 0x0000009fe8997211 */ /* 0x000fe600000f2eff */
[----:B------:R-:W-:Y:S04]  /*5bc0*/  LDSM.16.MT88.4 R4, [R183+-0x2000] ;  /* 0xffe00000b704783b */ /* 0x000fe80000004200 */
[----:B------:R-:W1:Y:S04]  /*5bd0*/  LDSM.16.MT88.4 R8, [R179] ;  /* 0x00000000b308783b */ /* 0x000e680000004200 */
[----:B------:R-:W2:Y:S04]  /*5be0*/  LDSM.16.MT88.4 R12, [R182+-0x2000] ;  /* 0xffe00000b60c783b */ /* 0x000ea80000004200 */
        /* <DEDUP_REMOVED lines=8> */
[-C--:B-1----:R-:W-:Y:S03]  /*5c70*/  HMMA.16816.F32 R100, R4, R8.reuse, R100 ;  /* 0x000000080464723c */ /* 0x082fe60000001864 */
[----:B------:R-:W1:Y:S04]  /*5c80*/  LDSM.16.MT88.4 R80, [R182+-0x1800] ;  /* 0xffe80000b650783b */ /* 0x000e680000004200 */
[----:B------:R-:W1:Y:S01]  /*5c90*/  LDSM.16.MT88.4 R84, [R179+0x2800] ;  /* 0x00280000b354783b */ /* 0x000e620000004200 */
[C---:B--2---:R-:W-:Y:S03]  /*5ca0*/  HMMA.16816.F32 R104, R12.reuse, R8, R104 ;  /* 0x000000080c68723c */ /* 0x044fe60000001868 */
[----:B------:R-:W-:Y:S04]  /*5cb0*/  LDSM.16.MT88.4 R88, [R179+0x1800] ;  /* 0x00180000b358783b */ /* 0x000fe80000004200 */
[----:B------:R-:W-:Y:S01]  /*5cc0*/  LDSM.16.MT88.4 R148, [R179+0x5800] ;  /* 0x00580000b394783b */ /* 0x000fe20000004200 */
[-C--:B------:R-:W-:Y:S03]  /*5cd0*/  HMMA.16816.F32 R108, R12, R10.reuse, R108 ;  /* 0x0000000a0c6c723c */ /* 0x080fe6000000186c */
[----:B------:R-:W-:Y:S04]  /*5ce0*/  REDG.E.ADD.F32.FTZ.RN.STRONG.GPU desc[UR18][R246.64+0x280], R98 ;  /* 0x00028062f60079a6 */ /* 0x000fe8000c12f312 */
[----:B------:R-:W-:Y:S01]  /*5cf0*/  REDG.E.ADD.F32.FTZ.RN.STRONG.GPU desc[UR18][R160.64+0x280], R99 ;  /* 0x00028063a00079a6 */ /* 0x000fe2000c12f312 */
[C---:B------:R-:W-:Y:S03]  /*5d00*/  HMMA.16816.F32 R112, R4.reuse, R10, R112 ;  /* 0x0000000a0470723c */ /* 0x040fe60000001870 */
[----:B------:R-:W2:Y:S04]  /*5d10*/  LDSM.16.MT88.4 R8, [R179+0x4800] ;  /* 0x00480000b308783b */ /* 0x000ea80000004200 */
        /* <DEDUP_REMOVED lines=71> */
[----:B------:R-:W-:Y:S01]  /*6190*/  ISETP.NE.AND P1, PT, R221, -0x1, PT ;  /* 0xffffffffdd00780c */ /* 0x000fe20003f25270 */
[----:B------:R-:W2:Y:S01]  /*61a0*/  S2R R8, SR_CTAID.Y ;  /* 0x0000000000087919 */ /* 0x000ea20000002600 */
[----:B------:R-:W-:Y:S02]  /*61b0*/  F2FP.F16.F32.PACK_AB R21, R21, R20 ;  /* 0x000000141515723e */ /* 0x000fe400000000ff */
[----:B------:R-:W-:Y:S02]  /*61c0*/  F2FP.F16.F32.PACK_AB R23, R23, R22 ;  /* 0x000000161717723e */ /* 0x000fe400000000ff */
[----:B------:R-:W-:Y:S02]  /*61d0*/  F2FP.F16.F32.PACK_AB R32, R33, R32 ;  /* 0x000000202120723e */ /* 0x000fe400000000ff */
[----:B------:R-:W-:-:S02]  /*61e0*/  F2FP.F16.F32.PACK_AB R34, R35, R34 ;  /* 0x000000222322723e */ /* 0x000fc400000000ff */
[----:B------:R-:W-:Y:S01]  /*61f0*/  F2FP.F16.F32.PACK_AB R25, R25, R24 ;  /* 0x000000181919723e */ /* 0x000fe200000000ff */
[----:B------:R-:W-:Y:S01]  /*6200*/  @P0 VIADD R3, R200, 0xffffffc0 ;  /* 0xffffffc0c8030836 */ /* 0x000fe20000000000 */
[----:B------:R-:W-:Y:S01]  /*6210*/  F2FP.F16.F32.PACK_AB R27, R27, R26 ;  /* 0x0000001a1b1b723e */ /* 0x000fe200000000ff */
[----:B------:R-:W3:Y:S01]  /*6220*/  @P1 LDC.64 R4, c[0x0][0x5c0] ;  /* 0x00017000ff041b82 */ /* 0x000ee20000000a00 */
        /* <DEDUP_REMOVED lines=138> */
[----:B---3--:R-:W-:-:S03]  /*6ad0*/  @P1 IMAD R44, R47, R5, RZ ;  /* 0x000000052f2c1224 */ /* 0x008fc600078e02ff */
[----:B------:R4:W-:Y:S01]  /*6ae0*/  STS [R200+0xb400], R59 ;  /* 0x00b4003bc8007388 */ /* 0x0009e20000000800 */
[----:B-1----:R-:W-:-:S03]  /*6af0*/  @P1 IMAD.WIDE.U32 R46, R47, R4, RZ ;  /* 0x000000042f2e1225 */ /* 0x002fc600078e00ff */
[----:B------:R4:W-:Y:S02]  /*6b00*/  STS [R3+0xb000], R60 ;  /* 0x00b0003c03007388 */ /* 0x0009e40000000800 */
[----:B------:R-:W-:Y:S02]  /*6b10*/  @P1 IADD3 R44, PT, PT, R47, R44, RZ ;  /* 0x0000002c2f2c1210 */ /* 0x000fe40007ffe0ff */
[----:B------:R4:W-:Y:S01]  /*6b20*/  STS [R3+0xb400], R62 ;  /* 0x00b4003e03007388 */ /* 0x0009e20000000800 */
[----:B--2---:R-:W-:Y:S05]  /*6b30*/  @P1 BRA `(.L_x_1982) ;  /* 0x0000000000241947 */ /* 0x004fea0003800000 */
[----:B------:R-:W1:Y:S01]  /*6b40*/  LDC.64 R4, c[0x0][0x5c0] ;  /* 0x00017000ff047b82 */ /* 0x000e620000000a00 */
[----:B----4-:R-:W-:-:S07]  /*6b50*/  SHF.R.S32.HI R3, RZ, 0x1f, R220 ;  /* 0x0000001fff037819 */ /* 0x010fce00000114dc */
[----:B------:R-:W2:Y:S01]  /*6b60*/  LDC.64 R6, c[0x0][0x5a8] ;  /* 0x00016a00ff067b82 */ /* 0x000ea20000000a00 */
[-C--:B-1----:R-:W-:Y:S02]  /*6b70*/  IMAD R3, R3, R4.reuse, RZ ;  /* 0x0000000403037224 */ /* 0x082fe400078e02ff */
[----:B------:R-:W-:-:S04]  /*6b80*/  IMAD.WIDE.U32 R10, R220, R4, RZ ;  /* 0x00000004dc0a7225 */ /* 0x000fc800078e00ff */
[----:B------:R-:W-:-:S05]  /*6b90*/  IMAD R3, R220, R5, R3 ;  /* 0x00000005dc037224 */ /* 0x000fca00078e0203 */
[----:B------:R-:W-:-:S03]  /*6ba0*/  IADD3 R11, PT, PT, R11, R3, RZ ;  /* 0x000000030b0b7210 */ /* 0x000fc60007ffe0ff */
[----:B--2---:R-:W-:-:S04]  /*6bb0*/  IMAD.WIDE.U32 R46, R8, R6, R10 ;  /* 0x00000006082e7225 */ /* 0x004fc800078e000a */
[----:B------:R-:W-:Y:S02]  /*6bc0*/  IMAD R44, R8, R7, R47 ;  /* 0x00000007082c7224 */ /* 0x000fe400078e022f */
.L_x_1982:
[----:B------:R-:W-:Y:S05]  /*6bd0*/  @P0 BRA `(.L_x_1983) ;  /* 0x0000000000280947 */ /* 0x000fea0003800000 */
[----:B------:R-:W1:Y:S01]  /*6be0*/  LDCU.64 UR6, c[0x0][0x5c8] ;  /* 0x0000b900ff0677ac */ /* 0x000e620008000a00 */
[----:B----4-:R-:W-:Y:S01]  /*6bf0*/  SHF.R.S32.HI R3, RZ, 0x1f, R220 ;  /* 0x0000001fff037819 */ /* 0x010fe200000114dc */
        /* <DEDUP_REMOVED lines=8> */
.L_x_1983:
[----:B------:R-:W1:Y:S01]  /*6c80*/  LDCU.64 UR6, c[0x0][0x5c8] ;  /* 0x0000b900ff0677ac */ /* 0x000e620008000a00 */
[----:B------:R-:W-:-:S05]  /*6c90*/  IADD3 R56, PT, PT, R220, R221, RZ ;  /* 0x000000dddc387210 */ /* 0x000fca0007ffe0ff */
[C---:B-1----:R-:W-:Y:S02]  /*6ca0*/  IMAD R6, R56.reuse, UR7, RZ ;  /* 0x0000000738067c24 */ /* 0x042fe4000f8e02ff */
[----:B----4-:R-:W-:-:S05]  /*6cb0*/  IMAD.WIDE.U32 R56, R56, UR6, RZ ;  /* 0x0000000638387c25 */ /* 0x010fca000f8e00ff */
[----:B------:R-:W-:-:S07]  /*6cc0*/  IADD3 R6, PT, PT, R57, R6, RZ ;  /* 0x0000000639067210 */ /* 0x000fce0007ffe0ff */
.L_x_1984:
        /* <DEDUP_REMOVED lines=40> */
.L_x_1986:
[----:B------:R-:W-:Y:S05]  /*6f50*/  BSYNC.RECONVERGENT B0 ;  /* 0x0000000000007941 */ /* 0x000fea0003800200 */
.L_x_1985:
        /* <DEDUP_REMOVED lines=14> */
.L_x_1988:
[----:B------:R-:W-:Y:S05]  /*7040*/  BSYNC.RECONVERGENT B0 ;  /* 0x0000000000007941 */ /* 0x000fea0003800200 */
.L_x_1987:
[----:B------:R-:W-:Y:S01]  /*7050*/  MOV R205, RZ ;  /* 0x000000ff00cd7202 */ /* 0x000fe20000000f00 */
[----:B------:R-:W2:Y:S01]  /*7060*/  LDCU.64 UR4, c[0x0][0x5e0] ;  /* 0x0000bc00ff0477ac */ /* 0x000ea20008000a00 */
[----:B---3--:R-:W-:Y:S01]  /*7070*/  IMAD R4, R7, UR6, RZ ;  /* 0x0000000607047c24 */ /* 0x008fe2000f8e02ff */
        /* <DEDUP_REMOVED lines=15> */
[----:B-1----:R2:W-:Y:S04]  /*7170*/  STG.E.128 desc[UR18][R34.64], R28 ;  /* 0x0000001c22007986 */ /* 0x0025e8000c101d12 */
[----:B------:R2:W-:Y:S04]  /*7180*/  STG.E.128 desc[UR18][R34.64+0x80], R20 ;  /* 0x0000801422007986 */ /* 0x0005e8000c101d12 */
[----:B------:R2:W-:Y:S02]  /*7190*/  STG.E.128 desc[UR18][R34.64+0x100], R12 ;  /* 0x0001000c22007986 */ /* 0x0005e4000c101d12 */
.L_x_1990:
[----:B------:R-:W-:Y:S05]  /*71a0*/  BSYNC.RECONVERGENT B0 ;  /* 0x0000000000007941 */ /* 0x000fea0003800200 */
.L_x_1989:
[----:B------:R-:W-:Y:S05]  /*71b0*/  @P2 BRA `(.L_x_1976) ;  /* 0x0000000000302947 */ /* 0x000fea0003800000 */
[----:B------:R-:W3:Y:S01]  /*71c0*/  LDCU.64 UR4, c[0x0][0x568] ;  /* 0x0000ad00ff0477ac */ /* 0x000ee20008000a00 */
[----:B------:R-:W-:Y:S01]  /*71d0*/  MOV R4, R6 ;  /* 0x0000000600047202 */ /* 0x000fe20000000f00 */
        /* <DEDUP_REMOVED lines=10> */
.L_x_1976:
[----:B------:R-:W-:Y:S05]  /*7280*/  BSYNC.RECONVERGENT B1 ;  /* 0x0000000000017941 */ /* 0x000fea0003800200 */
.L_x_1954:
        /* <DEDUP_REMOVED lines=11> */
.L_x_1992:
        /* <DEDUP_REMOVED lines=12> */
.L_x_2189:


//--------------------- .text._ZN5flash44flash_bwd_dq_dk_dv_loop_seqk_parallel_kernelI23Flash_bwd_kernel_traitsILi192ELi64ELi64ELi8ELi4ELi2ELi2ELb0ELb0EN7cutlass6half_tE19Flash_kernel_traitsILi192ELi64ELi64ELi8ES3_EELb1ELb0ELb1ELb1ELb0ELb0ELb0EEEvNS_16Flash_bwd_paramsE --------------------------
	.section	.text._ZN5flash44flash_bwd_dq_dk_dv_loop_seqk_parallel_kernelI23Flash_bwd_kernel_traitsILi192ELi64ELi64ELi8ELi4ELi2ELi2ELb0ELb0EN7cutlass6half_tE19Flash_kernel_traitsILi192ELi64ELi64ELi8ES3_EELb1ELb0ELb1ELb1ELb0ELb0ELb0EEEvNS_16Flash_bwd_paramsE,"ax",@progbits
	.align	128
        .global         _ZN5flash44flash_bwd_dq_dk_dv_loop_seqk_parallel_kernelI23Flash_bwd_kernel_traitsILi192ELi64ELi64ELi8ELi4ELi2ELi2ELb0ELb0EN7cutlass6half_tE19Flash_kernel_traitsILi192ELi64ELi64ELi8ES3_EELb1ELb0ELb1ELb1ELb0ELb0ELb0EEEvNS_16Flash_bwd_paramsE
        .type           _ZN5flash44flash_bwd_dq_dk_dv_loop_seqk_parallel_kernelI23Flash_bwd_kernel_traitsILi192ELi64ELi64ELi8ELi4ELi2ELi2ELb0ELb0EN7cutlass6half_tE19Flash_kernel_traitsILi192ELi64ELi64ELi8ES3_EELb1ELb0ELb1ELb1ELb0ELb0ELb0EEEvNS_16Flash_bwd_paramsE,@function
        .size           _ZN5flash44flash_bwd_dq_dk_dv_loop_seqk_parallel_kernelI23Flash_bwd_kernel_traitsILi192ELi64ELi64ELi8ELi4ELi2ELi2ELb0ELb0EN7cutlass6half_tE19Flash_kernel_traitsILi192ELi64ELi64ELi8ES3_EELb1ELb0ELb1ELb1ELb0ELb0ELb0EEEvNS_16Flash_bwd_paramsE,(.L_x_2190 - _ZN5flash44flash_bwd_dq_dk_dv_loop_seqk_parallel_kernelI23Flash_bwd_kernel_traitsILi192ELi64ELi64ELi8ELi4ELi2ELi2ELb0ELb0EN7cutlass6half_tE19Flash_kernel_traitsILi192ELi64ELi64ELi8ES3_EELb1ELb0ELb1ELb1ELb0ELb0ELb0EEEvNS_16Flash_bwd_paramsE)
        .other          _ZN5flash44flash_bwd_dq_dk_dv_loop_seqk_parallel_kernelI23Flash_bwd_kernel_traitsILi192ELi64ELi64ELi8ELi4ELi2ELi2ELb0ELb0EN7cutlass6half_tE19Flash_kernel_traitsILi192ELi64ELi64ELi8ES3_EELb1ELb0ELb1ELb1ELb0ELb0ELb0EEEvNS_16Flash_bwd_paramsE,@"STO_CUDA_ENTRY STV_DEFAULT"
_ZN5flash44flash_bwd_dq_dk_dv_loop_seqk_parallel_kernelI23Flash_bwd_kernel_traitsILi192ELi64ELi64ELi8ELi4ELi2ELi2ELb0ELb0EN7cutlass6half_tE19Flash_kernel_traitsILi192ELi64ELi64ELi8ES3_EELb1ELb0ELb1ELb1ELb0ELb0ELb0EEEvNS_16Flash_bwd_paramsE:
.text._ZN5flash44flash_bwd_dq_dk_dv_loop_seqk_parallel_kernelI23Flash_bwd_kernel_traitsILi192ELi64ELi64ELi8ELi4ELi2ELi2ELb0ELb0EN7cutlass6half_tE19Flash_kernel_traitsILi192ELi64ELi64ELi8ES3_EELb1ELb0ELb1ELb1ELb0ELb0ELb0EEEvNS_16Flash_bwd_paramsE:
        /* <DEDUP_REMOVED lines=33> */
[--C-:B------:R-:W-:Y:S01]  /*0210*/  LOP3.LUT R9, R9, 0x3800, R2.reuse, 0xf8, !PT ;  /* 0x0000380009097812 */ /* 0x100fe200078ef802 */
[----:B------:R-:W-:Y:S01]  /*0220*/  UIADD3 UR5, UPT, UPT, UR6, 0x20000, URZ ;  /* 0x0002000006057890 */ /* 0x000fe2000fffe0ff */
[----:B------:R-:W-:Y:S01]  /*0230*/  LOP3.LUT R202, R5, 0x1c0, R2, 0xf8, !PT ;  /* 0x000001c005ca7812 */ /* 0x000fe200078ef802 */
[----:B------:R-:W-:Y:S01]  /*0240*/  UIADD3 UR4, UPT, UPT, UR6, 0x12000, URZ ;  /* 0x0001200006047890 */ /* 0x000fe2000fffe0ff */
[----:B------:R-:W-:Y:S02]  /*0250*/  LOP3.LUT R2, R2, 0x1c0, RZ, 0xc0, !PT ;  /* 0x000001c002027812 */ /* 0x000fe400078ec0ff */
[----:B------:R-:W-:Y:S02]  /*0260*/  SHF.R.U32.HI R10, RZ, 0x1, R192 ;  /* 0x00000001ff0a7819 */ /* 0x000fe400000116c0 */
[C---:B------:R-:W-:Y:S02]  /*0270*/  LOP3.LUT R3, R4.reuse, 0xc00, RZ, 0xc0, !PT ;  /* 0x00000c0004037812 */ /* 0x040fe400078ec0ff */
[----:B------:R-:W-:-:S02]  /*0280*/  LOP3.LUT R5, R4, 0x400, RZ, 0xc0, !PT ;  /* 0x0000040004057812 */ /* 0x000fc400078ec0ff */
[----:B------:R-:W-:Y:S02]  /*0290*/  LOP3.LUT R201, R2, 0x18, R195, 0xf8, !PT ;  /* 0x0000001802c97812 */ /* 0x000fe400078ef8c3 */
[----:B------:R-:W-:Y:S02]  /*02a0*/  LOP3.LUT R191, R10, 0x30, RZ, 0xc0, !PT ;  /* 0x000000300abf7812 */ /* 0x000fe400078ec0ff */
[--C-:B------:R-:W-:Y:S02]  /*02b0*/  LOP3.LUT R3, R3, 0x6, R6.reuse, 0xf8, !PT ;  /* 0x0000000603037812 */ /* 0x100fe400078ef806 */
[--C-:B------:R-:W-:Y:S02]  /*02c0*/  LOP3.LUT R2, R5, 0x6, R6.reuse, 0xf8, !PT ;  /* 0x0000000605027812 */ /* 0x100fe400078ef806 */
[----:B------:R-:W-:Y:S02]  /*02d0*/  LOP3.LUT R201, R201, 0x38, R6, 0x78, !PT ;  /* 0x00000038c9c97812 */ /* 0x000fe400078e7806 */
[----:B------:R-:W-:Y:S01]  /*02e0*/  LOP3.LUT R191, R191, 0x7, R0, 0xf8, !PT ;  /* 0x00000007bfbf7812 */ /* 0x000fe200078ef800 */
[----:B------:R-:W-:Y:S01]  /*02f0*/  IMAD.SHL.U32 R0, R192, 0x40, RZ ;  /* 0x00000040c0007824 */ /* 0x000fe200078e00ff */
[----:B------:R-:W-:-:S02]  /*0300*/  LOP3.LUT R6, R6, 0x20, RZ, 0xc0, !PT ;  /* 0x0000002006067812 */ /* 0x000fc400078ec0ff */
[----:B------:R-:W-:Y:S02]  /*0310*/  LOP3.LUT R202, R3, R202, RZ, 0xfc, !PT ;  /* 0x000000ca03ca7212 */ /* 0x000fe400078efcff */
[----:B------:R-:W-:Y:S02]  /*0320*/  LOP3.LUT R7, R6, 0x18, R195, 0xf8, !PT ;  /* 0x0000001806077812 */ /* 0x000fe400078ef8c3 */
[----:B------:R-:W-:Y:S02]  /*0330*/  LOP3.LUT R8, R0, 0x1c0, RZ, 0xc0, !PT ;  /* 0x000001c000087812 */ /* 0x000fe400078ec0ff */
[----:B------:R-:W-:Y:S02]  /*0340*/  LOP3.LUT R3, R10, 0x10, RZ, 0xc0, !PT ;  /* 0x000000100a037812 */ /* 0x000fe400078ec0ff */
[----:B------:R-:W-:Y:S02]  /*0350*/  LOP3.LUT R201, R2, R201, RZ, 0xfc, !PT ;  /* 0x000000c902c97212 */ /* 0x000fe400078efcff */
[----:B------:R-:W-:-:S02]  /*0360*/  LOP3.LUT R2, R7, 0x1c0, R0, 0xf8, !PT ;  /* 0x000001c007027812 */ /* 0x000fc400078ef800 */
[--C-:B------:R-:W-:Y:S02]  /*0370*/  LOP3.LUT R5, R8, 0x38, R193.reuse, 0xf8, !PT ;  /* 0x0000003808057812 */ /* 0x100fe400078ef8c1 */
[----:B------:R-:W-:Y:S02]  /*0380*/  LOP3.LUT R8, R3, 0x8, R192, 0xf8, !PT ;  /* 0x0000000803087812 */ /* 0x000fe400078ef8c0 */
[----:B------:R-:W-:Y:S02]  /*0390*/  LOP3.LUT R185, R2, 0x38, R193, 0x78, !PT ;  /* 0x0000003802b97812 */ /* 0x000fe400078e78c1 */
[C---:B------:R-:W-:Y:S02]  /*03a0*/  LOP3.LUT R3, R5.reuse, 0x8, R10, 0x78, !PT ;  /* 0x0000000805037812 */ /* 0x040fe400078e780a */
[----:B------:R-:W-:Y:S02]  /*03b0*/  LOP3.LUT R181, R8, R5, RZ, 0x3c, !PT ;  /* 0x0000000508b57212 */ /* 0x000fe400078e3cff */
[----:B------:R-:W-:-:S02]  /*03c0*/  LOP3.LUT R184, R5, 0x8, R192, 0x78, !PT ;  /* 0x0000000805b87812 */ /* 0x000fc400078e78c0 */
[----:B------:R-:W-:Y:S02]  /*03d0*/  LOP3.LUT R5, R0, 0x200, RZ, 0xc0, !PT ;  /* 0x0000020000057812 */ /* 0x000fe400078ec0ff */
[----:B--2---:R-:W-:Y:S02]  /*03e0*/  LEA R198, P0, R189, R198, 0x2 ;  /* 0x000000c6bdc67211 */ /* 0x004fe400078010ff */
[----:B------:R-:W-:Y:S02]  /*03f0*/  LOP3.LUT R185, R185, 0x200, R0, 0xf8, !PT ;  /* 0x00000200b9b97812 */ /* 0x000fe400078ef800 */
[----:B------:R-:W1:Y:S01]  /*0400*/  LDC R0, c[0x0][0x438] ;  /* 0x00010e00ff007b82 */ /* 0x000e620000000800 */
[C-C-:B------:R-:W-:Y:S02]  /*0410*/  LOP3.LUT R186, R5.reuse, 0xc00, R4.reuse, 0xf8, !PT ;  /* 0x00000c0005ba7812 */ /* 0x140fe400078ef804 */
[----:B------:R-:W-:Y:S02]  /*0420*/  LOP3.LUT R182, R5, 0x400, R4, 0xf8, !PT ;  /* 0x0000040005b67812 */ /* 0x000fe400078ef804 */
[----:B------:R-:W-:-:S02]  /*0430*/  R2P PR, R192, 0xe ;  /* 0x0000000ec0007804 */ /* 0x000fc40000000000 */
[-C--:B------:R-:W-:Y:S02]  /*0440*/  LOP3.LUT R186, R186, R3.reuse, RZ, 0xfc, !PT ;  /* 0x00000003baba7212 */ /* 0x080fe400078efcff */
[----:B------:R-:W-:Y:S02]  /*0450*/  LOP3.LUT R182, R182, R3, RZ, 0xfc, !PT ;  /* 0x00000003b6b67212 */ /* 0x000fe400078efcff */
[----:B------:R-:W-:Y:S02]  /*0460*/  LOP3.LUT R3, R193, 0x1f8, RZ, 0xc0, !PT ;  /* 0x000001f8c1037812 */ /* 0x000fe400078ec0ff */
[----:B------:R-:W-:Y:S02]  /*0470*/  LEA R202, R202, UR5, 0x1 ;  /* 0x00000005caca7c11 */ /* 0x000fe4000f8e08ff */
[----:B------:R-:W-:Y:S02]  /*0480*/  LOP3.LUT R181, R181, 0x200, R4, 0xf8, !PT ;  /* 0x00000200b5b57812 */ /* 0x000fe400078ef804 */
[----:B------:R-:W-:Y:S01]  /*0490*/  LOP3.LUT R2, R3, 0x38, R192, 0x78, !PT ;  /* 0x0000003803027812 */ /* 0x000fe200078e78c0 */
[C---:B------:R-:W-:Y:S01]  /*04a0*/  VIADD R204, R202.reuse, 0x20 ;  /* 0x00000020cacc7836 */ /* 0x040fe20000000000 */
[C---:B------:R-:W-:Y:S01]  /*04b0*/  SEL R177, R209.reuse, 0xfffffff0, !P1 ;  /* 0xfffffff0d1b17807 */ /* 0x040fe20004800000 */
[----:B------:R-:W-:Y:S01]  /*04c0*/  @P3 VIADD R204, R202, 0xffffffe0 ;  /* 0xffffffe0cacc3836 */ /* 0x000fe20000000000 */
[----:B------:R-:W-:-:S02]  /*04d0*/  SEL R209, R209, 0xfffffff0, !P2 ;  /* 0xfffffff0d1d17807 */ /* 0x000fc40005000000 */
[----:B------:R-:W-:Y:S01]  /*04e0*/  SEL R183, R183, 0xffffffc0, !P2 ;  /* 0xffffffc0b7b77807 */ /* 0x000fe20005000000 */
[----:B------:R-:W-:Y:S01]  /*04f0*/  IMAD.SHL.U32 R177, R177, 0x2, RZ ;  /* 0x00000002b1b17824 */ /* 0x000fe200078e00ff */
[----:B------:R-:W-:Y:S01]  /*0500*/  LEA R181, R181, UR5, 0x1 ;  /* 0x00000005b5b57c11 */ /* 0x000fe2000f8e08ff */
[----:B------:R-:W-:Y:S01]  /*0510*/  IMAD.IADD R224, R202, 0x1, R209 ;  /* 0x00000001cae07824 */ /* 0x000fe200078e02d1 */
[----:B------:R-:W-:Y:S01]  /*0520*/  LEA R182, R182, UR6, 0x1 ;  /* 0x00000006b6b67c11 */ /* 0x000fe2000f8e08ff */
[----:B------:R-:W-:Y:S01]  /*0530*/  IMAD.IADD R209, R209, 0x1, R204 ;  /* 0x00000001d1d17824 */ /* 0x000fe200078e02cc */
[----:B------:R-:W-:Y:S01]  /*0540*/  LOP3.LUT R184, R9, R184, RZ, 0xfc, !PT ;  /* 0x000000b809b87212 */ /* 0x000fe200078efcff */
[----:B------:R-:W-:Y:S01]  /*0550*/  IMAD.IADD R179, R183, 0x1, R181 ;  /* 0x00000001b7b37824 */ /* 0x000fe200078e02b5 */
[----:B------:R-:W-:Y:S01]  /*0560*/  LOP3.LUT R194, R193, 0x38, RZ, 0xc0, !PT ;  /* 0x00000038c1c27812 */ /* 0x000fe200078ec0ff */
[----:B------:R-:W-:Y:S01]  /*0570*/  IMAD.IADD R3, R183, 0x1, R182 ;  /* 0x00000001b7037824 */ /* 0x000fe200078e02b6 */
[----:B------:R-:W-:-:S02]  /*0580*/  LOP3.LUT R203, R2, 0x1e00, R193, 0xf8, !PT ;  /* 0x00001e0002cb7812 */ /* 0x000fc400078ef8c1 */
[----:B------:R-:W-:Y:S02]  /*0590*/  LEA.HI.X R199, R189, R199, RZ, 0x2, P0 ;  /* 0x000000c7bdc77211 */ /* 0x000fe400000f14ff */
[----:B------:R-:W-:Y:S02]  /*05a0*/  SHF.R.U32.HI R192, RZ, 0x5, R192 ;  /* 0x00000005ffc07819 */ /* 0x000fe400000116c0 */
[C---:B------:R-:W-:Y:S02]  /*05b0*/  LOP3.LUT R200, R194.reuse, 0x40, RZ, 0xfc, !PT ;  /* 0x00000040c2c87812 */ /* 0x040fe400078efcff */
[----:B------:R-:W-:Y:S02]  /*05c0*/  LOP3.LUT R197, R194, 0x80, RZ, 0xfc, !PT ;  /* 0x00000080c2c57812 */ /* 0x000fe400078efcff */
[----:B------:R-:W-:Y:S02]  /*05d0*/  LEA R203, R203, UR6, 0x1 ;  /* 0x00000006cbcb7c11 */ /* 0x000fe4000f8e08ff */
[----:B------:R-:W-:-:S02]  /*05e0*/  LEA R201, R201, UR4, 0x1 ;  /* 0x00000004c9c97c11 */ /* 0x000fc4000f8e08ff */
[----:B------:R-:W-:Y:S02]  /*05f0*/  LEA R184, R184, UR4, 0x1 ;  /* 0x00000004b8b87c11 */ /* 0x000fe4000f8e08ff */
[----:B------:R-:W-:Y:S02]  /*0600*/  LEA R186, R186, UR6, 0x1 ;  /* 0x00000006baba7c11 */ /* 0x000fe4000f8e08ff */
[----:B-1-34-:R-:W-:-:S07]  /*0610*/  LEA R185, R185, UR6, 0x1 ;  /* 0x00000006b9b97c11 */ /* 0x01afce000f8e08ff */
.L_x_2058:
[----:B-1----:R-:W1:Y:S01]  /*0620*/  LDC.64 R4, c[0x0][0x478] ;  /* 0x00011e00ff047b82 */ /* 0x002e620000000a00 */
[----:B------:R-:W-:Y:S01]  /*0630*/  ISETP.NE.U32.AND P4, PT, RZ, UR8, PT ;  /* 0x00000008ff007c0c */ /* 0x000fe2000bf85070 */
[----:B------:R-:W-:Y:S02]  /*0640*/  IMAD.SHL.U32 R11, R189, 0x4, RZ ;  /* 0x00000004bd0b7824 */ /* 0x000fe400078e00ff */
        /* <DEDUP_REMOVED lines=41> */
.L_x_1993:
        /* <DEDUP_REMOVED lines=39> */
.L_x_1995:
[----:B------:R-:W2:Y:S01]  /*0b50*/  LDCU.64 UR14, c[0x0][0x3b8] ;  /* 0x00007700ff0e77ac */ /* 0x000ea20008000a00 */
[----:B-1----:R-:W-:-:S05]  /*0b60*/  IADD3 R10, PT, PT, R221, R222, RZ ;  /* 0x000000dedd0a7210 */ /* 0x002fca0007ffe0ff */
[C---:B--2---:R-:W-:Y:S02]  /*0b70*/  IMAD R9, R10.reuse, UR15, RZ ;  /* 0x0000000f0a097c24 */ /* 0x044fe4000f8e02ff */
[----:B------:R-:W-:-:S05]  /*0b80*/  IMAD.WIDE.U32 R10, R10, UR14, RZ ;  /* 0x0000000e0a0a7c25 */ /* 0x000fca000f8e00ff */
[----:B------:R-:W-:Y:S02]  /*0b90*/  IADD3 R9, PT, PT, R11, R9, RZ ;  /* 0x000000090b097210 */ /* 0x000fe40007ffe0ff */
.L_x_1996:
        /* <DEDUP_REMOVED lines=38> */
.L_x_1997:
[----:B------:R-:W1:Y:S01]  /*0e00*/  LDCU.64 UR12, c[0x0][0x3c0] ;  /* 0x00007800ff0c77ac */ /* 0x000e620008000a00 */
[----:B------:R-:W-:-:S05]  /*0e10*/  IADD3 R4, PT, PT, R221, R222, RZ ;  /* 0x000000dedd047210 */ /* 0x000fca0007ffe0ff */
[C---:B-1----:R-:W-:Y:S02]  /*0e20*/  IMAD R11, R4.reuse, UR13, RZ ;  /* 0x0000000d040b7c24 */ /* 0x042fe4000f8e02ff */
[----:B------:R-:W-:-:S05]  /*0e30*/  IMAD.WIDE.U32 R4, R4, UR12, RZ ;  /* 0x0000000c04047c25 */ /* 0x000fca000f8e00ff */
[----:B------:R-:W-:Y:S02]  /*0e40*/  IADD3 R11, PT, PT, R5, R11, RZ ;  /* 0x0000000b050b7210 */ /* 0x000fe40007ffe0ff */
[----:B------:R-:W-:-:S07]  /*0e50*/  MOV R12, R4 ;  /* 0x00000004000c7202 */ /* 0x000fce0000000f00 */
.L_x_1998:
        /* <DEDUP_REMOVED lines=27> */
.L_x_1999:
[-C--:B------:R-:W-:Y:S02]  /*1010*/  IMAD R20, R7, R13.reuse, RZ ;  /* 0x0000000d07147224 */ /* 0x080fe400078e02ff */
[----:B------:R-:W-:-:S05]  /*1020*/  IMAD.WIDE.U32 R30, R6, R13, RZ ;  /* 0x0000000d061e7225 */ /* 0x000fca00078e00ff */
[----:B------:R-:W-:Y:S02]  /*1030*/  IADD3 R20, PT, PT, R31, R20, RZ ;  /* 0x000000141f147210 */ /* 0x000fe40007ffe0ff */
.L_x_2000:
        /* <DEDUP_REMOVED lines=20> */
.L_x_2001:
[----:B------:R-:W1:Y:S01]  /*1180*/  LDC R14, c[0x0][0x434] ;  /* 0x00010d00ff0e7b82 */ /* 0x000e620000000800 */
[----:B------:R-:W-:-:S04]  /*1190*/  IMAD R5, R189, UR19, R190 ;  /* 0x00000013bd057c24 */ /* 0x000fc8000f8e02be */
[----:B-1----:R-:W-:-:S03]  /*11a0*/  IMAD R14, R5, R14, RZ ;  /* 0x0000000e050e7224 */ /* 0x002fc600078e02ff */
.L_x_2002:
        /* <DEDUP_REMOVED lines=11> */
.L_x_2003:
[----:B------:R-:W1:Y:S01]  /*1260*/  LDC R18, c[0x0][0x444] ;  /* 0x00011100ff127b82 */ /* 0x000e620000000800 */
[----:B------:R-:W-:-:S04]  /*1270*/  IMAD R5, R189, UR19, R190 ;  /* 0x00000013bd057c24 */ /* 0x000fc8000f8e02be */
[----:B-1----:R-:W-:-:S07]  /*1280*/  IMAD R18, R5, R18, RZ ;  /* 0x0000001205127224 */ /* 0x002fce00078e02ff */
.L_x_2004:
[----:B------:R-:W1:Y:S01]  /*1290*/  LDCU.128 UR4, c[0x0][0x590] ;  /* 0x0000b200ff0477ac */ /* 0x000e620008000c00 */
[----:B------:R-:W2:Y:S01]  /*12a0*/  S2R R13, SR_TID.X ;  /* 0x00000000000d7919 */ /* 0x000ea20000002100 */
[----:B------:R-:W3:Y:S01]  /*12b0*/  LDC.64 R4, c[0x0][0x3b0] ;  /* 0x0000ec00ff047b82 */ /* 0x000ee20000000a00 */
[----:B------:R-:W-:Y:S01]  /*12c0*/  IADD3 R26, P0, PT, R194, R26, RZ ;  /* 0x0000001ac21a7210 */ /* 0x000fe20007f1e0ff */
[----:B------:R-:W4:Y:S01]  /*12d0*/  LDCU.64 UR16, c[0x0][0x570] ;  /* 0x0000ae00ff1077ac */ /* 0x000f220008000a00 */
[----:B------:R-:W-:Y:S01]  /*12e0*/  ISETP.NE.AND P4, PT, RZ, UR10, PT ;  /* 0x0000000aff007c0c */ /* 0x000fe2000bf85270 */
[----:B------:R-:W-:Y:S02]  /*12f0*/  BSSY.RECONVERGENT B1, `(.L_x_1994) ;  /* 0x000079c000017945 */ /* 0x000fe40003800200 */
[----:B------:R-:W-:Y:S01]  /*1300*/  IMAD.X R27, RZ, RZ, R25, P0 ;  /* 0x000000ffff1b7224 */ /* 0x000fe200000e0619 */
[--C-:B------:R-:W-:Y:S01]  /*1310*/  IADD3 R25, P1, P0, R32, R30, R24.reuse ;  /* 0x0000001e20197210 */ /* 0x100fe2000783e018 */
[----:B------:R-:W5:Y:S01]  /*1320*/  LDC.64 R6, c[0x0][0x5f8] ;  /* 0x00017e00ff067b82 */ /* 0x000f620000000a00 */
[----:B------:R-:W-:Y:S01]  /*1330*/  SHF.R.S32.HI R24, RZ, 0x1f, R24 ;  /* 0x0000001fff187819 */ /* 0x000fe20000011418 */
[----:B------:R-:W4:Y:S03]  /*1340*/  LDCU.64 UR10, c[0x0][0x3c8] ;  /* 0x00007900ff0a77ac */ /* 0x000f260008000a00 */
[----:B------:R-:W-:Y:S01]  /*1350*/  IADD3.X R23, PT, PT, R23, R20, R24, P1, P0 ;  /* 0x0000001417177210 */ /* 0x000fe20000fe0418 */
[----:B------:R-:W-:Y:S01]  /*1360*/  IMAD R24, R21, UR19, RZ ;  /* 0x0000001315187c24 */ /* 0x000fe2000f8e02ff */
[----:B------:R-:W-:Y:S01]  /*1370*/  MOV R21, RZ ;  /* 0x000000ff00157202 */ /* 0x000fe20000000f00 */
[----:B-1----:R-:W-:Y:S01]  /*1380*/  IMAD R28, R19, UR4, RZ ;  /* 0x00000004131c7c24 */ /* 0x002fe2000f8e02ff */
[----:B------:R-:W1:Y:S01]  /*1390*/  LDC R218, c[0x0][0x508] ;  /* 0x00014200ffda7b82 */ /* 0x000e620000000800 */
[----:B------:R-:W-:Y:S01]  /*13a0*/  IMAD.WIDE.U32 R26, R17, UR4, R26 ;  /* 0x00000004111a7c25 */ /* 0x000fe2000f8e001a */
[----:B------:R-:W-:-:S03]  /*13b0*/  USHF.L.U64.HI UR24, UR4, 0x5, UR5 ;  /* 0x0000000504187899 */ /* 0x000fc60008010205 */
[----:B------:R-:W-:Y:S02]  /*13c0*/  IMAD R28, R17, UR5, R28 ;  /* 0x00000005111c7c24 */ /* 0x000fe4000f8e021c */
[----:B------:R-:W-:Y:S01]  /*13d0*/  IMAD.MOV.U32 R20, RZ, RZ, R194 ;  /* 0x000000ffff147224 */ /* 0x000fe200078e00c2 */
[----:B------:R-:W4:Y:S01]  /*13e0*/  LDC.64 R232, c[0x0][0x420] ;  /* 0x00010800ffe87b82 */ /* 0x000f220000000a00 */
[----:B------:R-:W-:Y:S02]  /*13f0*/  IMAD.IADD R29, R27, 0x1, R28 ;  /* 0x000000011b1d7824 */ /* 0x000fe400078e021c */
[----:B------:R-:W-:Y:S02]  /*1400*/  IMAD.MOV.U32 R28, RZ, RZ, R26 ;  /* 0x000000ffff1c7224 */ /* 0x000fe400078e001a */
[-C--:B---3--:R-:W-:Y:S01]  /*1410*/  IMAD R26, R19, R4.reuse, RZ ;  /* 0x00000004131a7224 */ /* 0x088fe200078e02ff */
[----:B--2---:R-:W-:Y:S01]  /*1420*/  LOP3.LUT R213, R13, 0x1f, RZ, 0xc0, !PT ;  /* 0x0000001f0dd57812 */ /* 0x004fe200078ec0ff */
[----:B------:R-:W-:-:S04]  /*1430*/  IMAD.WIDE.U32 R30, R17, R4, R20 ;  /* 0x00000004111e7225 */ /* 0x000fc800078e0014 */
[----:B------:R-:W-:Y:S01]  /*1440*/  IMAD R17, R17, R5, R26 ;  /* 0x0000000511117224 */ /* 0x000fe200078e021a */
[----:B------:R-:W-:Y:S01]  /*1450*/  IADD3 R26, P3, PT, R22, R30, RZ ;  /* 0x0000001e161a7210 */ /* 0x000fe20007f7e0ff */
[----:B-----5:R-:W-:-:S03]  /*1460*/  IMAD.WIDE.U32 R32, R6, UR18, RZ ;  /* 0x0000001206207c25 */ /* 0x020fc6000f8e00ff */
[----:B------:R-:W-:Y:S01]  /*1470*/  IADD3.X R27, PT, PT, R16, R31, R17, P3, !PT ;  /* 0x0000001f101b7210 */ /* 0x000fe20001ffe411 */
[----:B------:R-:W-:Y:S01]  /*1480*/  IMAD.WIDE.U32 R28, R190, UR6, R28 ;  /* 0x00000006be1c7c25 */ /* 0x000fe2000f8e001c */
[----:B------:R-:W-:Y:S02]  /*1490*/  SEL R19, R32, RZ, P4 ;  /* 0x000000ff20137207 */ /* 0x000fe40002000000 */
[----:B-1----:R-:W-:Y:S01]  /*14a0*/  IADD3 R218, PT, PT, R207, -R218, -R220 ;  /* 0x800000dacfda7210 */ /* 0x002fe20007ffe8dc */
[----:B------:R-:W-:Y:S02]  /*14b0*/  IMAD R6, R192, R24, R213 ;  /* 0x00000018c0067224 */ /* 0x000fe400078e02d5 */
[----:B------:R-:W-:Y:S01]  /*14c0*/  IMAD R29, R190, UR7, R29 ;  /* 0x00000007be1d7c24 */ /* 0x000fe2000f8e021d */
[----:B------:R-:W1:Y:S01]  /*14d0*/  LDCU.64 UR6, c[0x0][0x550] ;  /* 0x0000aa00ff0677ac */ /* 0x000e620008000a00 */
[----:B------:R-:W-:Y:S01]  /*14e0*/  IMAD R7, R7, UR18, R33 ;  /* 0x0000001207077c24 */ /* 0x000fe2000f8e0221 */
[----:B------:R-:W-:Y:S01]  /*14f0*/  IADD3 R19, P1, P0, R6, R25, R19 ;  /* 0x0000001906137210 */ /* 0x000fe2000783e013 */
[----:B----4-:R-:W-:Y:S01]  /*1500*/  IMAD.WIDE.U32 R26, R190, UR10, R26 ;  /* 0x0000000abe1a7c25 */ /* 0x010fe2000f8e001a */
[----:B------:R-:W-:-:S02]  /*1510*/  SHF.R.S32.HI R6, RZ, 0x1f, R6 ;  /* 0x0000001fff067819 */ /* 0x000fc40000011406 */
[----:B------:R-:W-:Y:S01]  /*1520*/  SEL R7, R7, RZ, P4 ;  /* 0x000000ff07077207 */ /* 0x000fe20002000000 */
[----:B------:R-:W-:Y:S01]  /*1530*/  IMAD R25, R190, UR11, R27 ;  /* 0x0000000bbe197c24 */ /* 0x000fe2000f8e021b */
[----:B------:R-:W2:Y:S01]  /*1540*/  LDCU.64 UR10, c[0x0][0x380] ;  /* 0x00007000ff0a77ac */ /* 0x000ea20008000a00 */
[----:B------:R-:W-:Y:S01]  /*1550*/  IMAD.SHL.U32 R24, R24, 0x40, RZ ;  /* 0x0000004018187824 */ /* 0x000fe200078e00ff */
[----:B------:R-:W-:Y:S01]  /*1560*/  IADD3.X R7, PT, PT, R6, R23, R7, P1, P0 ;  /* 0x0000001706077210 */ /* 0x000fe20000fe0407 */
[----:B------:R-:W-:Y:S01]  /*1570*/  VIADD R17, R218, 0xffffffc0 ;  /* 0xffffffc0da117836 */ /* 0x000fe20000000000 */
[----:B------:R-:W3:Y:S01]  /*1580*/  LDC.64 R22, c[0x0][0x5e8] ;  /* 0x00017a00ff167b82 */ /* 0x000ee20000000a00 */
[C---:B------:R-:W-:Y:S01]  /*1590*/  IMAD.WIDE.U32 R28, R195.reuse, UR4, R28 ;  /* 0x00000004c31c7c25 */ /* 0x040fe2000f8e001c */
[C---:B------:R-:W-:Y:S02]  /*15a0*/  IADD3 R16, P0, PT, R24.reuse, R19, RZ ;  /* 0x0000001318107210 */ /* 0x040fe40007f1e0ff */
[----:B------:R-:W-:Y:S01]  /*15b0*/  SHF.R.S32.HI R206, RZ, 0x1f, R17 ;  /* 0x0000001fffce7819 */ /* 0x000fe20000011411 */
[----:B------:R-:W-:Y:S01]  /*15c0*/  IMAD R6, R195, UR5, R29 ;  /* 0x00000005c3067c24 */ /* 0x000fe2000f8e021d */
[----:B------:R-:W-:Y:S01]  /*15d0*/  LEA.HI.X.SX32 R7, R24, R7, 0x1, P0 ;  /* 0x0000000718077211 */ /* 0x000fe200000f0eff */
[----:B------:R-:W-:Y:S01]  /*15e0*/  IMAD.MOV.U32 R24, RZ, RZ, R26 ;  /* 0x000000ffff187224 */ /* 0x000fe200078e001a */
[----:B------:R-:W-:-:S02]  /*15f0*/  LEA.HI R206, R206, R17, RZ, 0x6 ;  /* 0x00000011cece7211 */ /* 0x000fc400078f30ff */
[C---:B-1----:R-:W-:Y:S01]  /*1600*/  LEA R228, P1, R28.reuse, UR6, 0x1 ;  /* 0x000000061ce47c11 */ /* 0x042fe2000f8208ff */
[C---:B------:R-:W-:Y:S01]  /*1610*/  IMAD.WIDE.U32 R24, R195.reuse, R4, R24 ;  /* 0x00000004c3187225 */ /* 0x040fe200078e0018 */
[----:B------:R-:W-:Y:S01]  /*1620*/  SHF.R.S32.HI R206, RZ, 0x6, R206 ;  /* 0x00000006ffce7819 */ /* 0x000fe200000114ce */
[----:B------:R-:W-:Y:S01]  /*1630*/  USHF.L.U32 UR6, UR4, 0x5, URZ ;  /* 0x0000000504067899 */ /* 0x000fe200080006ff */
[----:B------:R-:W-:Y:S01]  /*1640*/  LEA.HI.X R229, R28, UR7, R6, 0x1, P1 ;  /* 0x000000071ce57c11 */ /* 0x000fe200088f0c06 */
[----:B------:R-:W-:Y:S01]  /*1650*/  IMAD R6, R195, R5, R25 ;  /* 0x00000005c3067224 */ /* 0x000fe200078e0219 */
[C---:B--2---:R-:W-:Y:S02]  /*1660*/  LEA R230, P1, R24.reuse, UR10, 0x1 ;  /* 0x0000000a18e67c11 */ /* 0x044fe4000f8208ff */
[----:B------:R-:W-:Y:S02]  /*1670*/  VIMNMX R206, PT, PT, RZ, R206, !PT ;  /* 0x000000ceffce7248 */ /* 0x000fe40007fe0100 */
[----:B------:R-:W-:-:S02]  /*1680*/  LEA.HI.X R231, R24, UR11, R6, 0x1, P1 ;  /* 0x0000000b18e77c11 */ /* 0x000fc400088f0c06 */
[----:B------:R-:W-:Y:S01]  /*1690*/  ISETP.GT.AND P1, PT, R15, R206, PT ;  /* 0x000000ce0f00720c */ /* 0x000fe20003f24270 */
[----:B------:R-:W-:Y:S01]  /*16a0*/  IMAD.SHL.U32 R15, R4, 0x20, RZ ;  /* 0x00000020040f7824 */ /* 0x000fe200078e00ff */
[C---:B------:R-:W-:Y:S02]  /*16b0*/  LEA R226, P0, R16.reuse, UR16, 0x2 ;  /* 0x0000001010e27c11 */ /* 0x040fe4000f8010ff */
[C---:B------:R-:W-:Y:S02]  /*16c0*/  LEA R17, R219.reuse, R18, 0x6 ;  /* 0x00000012db117211 */ /* 0x040fe400078e30ff */
[----:B------:R-:W-:Y:S01]  /*16d0*/  LEA.HI.X R227, R16, UR17, R7, 0x2, P0 ;  /* 0x0000001110e37c11 */ /* 0x000fe200080f1407 */
[----:B------:R-:W-:Y:S01]  /*16e0*/  IMAD R7, R219, 0x40, R14 ;  /* 0x00000040db077824 */ /* 0x000fe200078e020e */
[----:B------:R-:W-:Y:S01]  /*16f0*/  IADD3 R6, P0, PT, R195, 0x20, RZ ;  /* 0x00000020c3067810 */ /* 0x000fe20007f1e0ff */
[----:B---3--:R-:W-:-:S04]  /*1700*/  IMAD.WIDE R210, R17, 0x4, R22 ;  /* 0x0000000411d27825 */ /* 0x008fc800078e0216 */
[----:B------:R-:W-:Y:S01]  /*1710*/  IMAD.WIDE R232, R7, 0x4, R232 ;  /* 0x0000000407e87825 */ /* 0x000fe200078e02e8 */
[----:B------:R-:W-:Y:S02]  /*1720*/  SHF.L.U64.HI R7, R4, 0x5, R5 ;  /* 0x0000000504077819 */ /* 0x000fe40000010205 */
        /* <DEDUP_REMOVED lines=15> */
.L_x_2006:
[----:B------:R-:W1:Y:S01]  /*1820*/  LDCU.64 UR10, c[0x0][0x5c0] ;  /* 0x0000b800ff0a77ac */ /* 0x000e620008000a00 */
[----:B------:R-:W-:-:S05]  /*1830*/  IADD3 R0, PT, PT, R221, R222, RZ ;  /* 0x000000dedd007210 */ /* 0x000fca0007ffe0ff */
[C---:B-1----:R-:W-:Y:S02]  /*1840*/  IMAD R2, R0.reuse, UR11, RZ ;  /* 0x0000000b00027c24 */ /* 0x042fe4000f8e02ff */
[----:B------:R-:W-:-:S05]  /*1850*/  IMAD.WIDE.U32 R10, R0, UR10, RZ ;  /* 0x0000000a000a7c25 */ /* 0x000fca000f8e00ff */
[----:B------:R-:W-:Y:S02]  /*1860*/  IADD3 R0, PT, PT, R11, R2, RZ ;  /* 0x000000020b007210 */ /* 0x000fe40007ffe0ff */
[----:B------:R-:W-:Y:S02]  /*1870*/  MOV R2, R10 ;  /* 0x0000000a00027202 */ /* 0x000fe40000000f00 */
.L_x_2007:
        /* <DEDUP_REMOVED lines=11> */
.L_x_2008:
[----:B------:R-:W1:Y:S01]  /*1930*/  LDCU.64 UR6, c[0x0][0x5c8] ;  /* 0x0000b900ff0677ac */ /* 0x000e620008000a00 */
[----:B------:R-:W-:-:S05]  /*1940*/  IADD3 R221, PT, PT, R221, R222, RZ ;  /* 0x000000dedddd7210 */ /* 0x000fca0007ffe0ff */
[C---:B-1----:R-:W-:Y:S02]  /*1950*/  IMAD R9, R221.reuse, UR7, RZ ;  /* 0x00000007dd097c24 */ /* 0x042fe4000f8e02ff */
[----:B------:R-:W-:-:S05]  /*1960*/  IMAD.WIDE.U32 R10, R221, UR6, RZ ;  /* 0x00000006dd0a7c25 */ /* 0x000fca000f8e00ff */
[----:B------:R-:W-:Y:S02]  /*1970*/  IADD3 R9, PT, PT, R11, R9, RZ ;  /* 0x000000090b097210 */ /* 0x000fe40007ffe0ff */
.L_x_2009:
        /* <DEDUP_REMOVED lines=27> */
.L_x_2011:
[----:B------:R-:W-:Y:S05]  /*1b30*/  BSYNC.RECONVERGENT B0 ;  /* 0x0000000000007941 */ /* 0x000fea0003800200 */
.L_x_2010:
        /* <DEDUP_REMOVED lines=17> */
.L_x_2013:
[----:B------:R-:W-:Y:S05]  /*1c50*/  BSYNC.RECONVERGENT B0 ;  /* 0x0000000000007941 */ /* 0x000fea0003800200 */
.L_x_2012:
        /* <DEDUP_REMOVED lines=24> */
.L_x_2015:
[----:B------:R-:W-:Y:S05]  /*1de0*/  BSYNC.RECONVERGENT B0 ;  /* 0x0000000000007941 */ /* 0x000fea0003800200 */
.L_x_2014:
        /* <DEDUP_REMOVED lines=19> */
.L_x_2005:
        /* <DEDUP_REMOVED lines=28> */
.L_x_2019:
[----:B------:R2:W-:Y:S01]  /*20e0*/  STS.128 [R203+0x10000], RZ ;  /* 0x010000ffcb007388 */ /* 0x0005e20000000c00 */
[----:B------:R-:W-:Y:S05]  /*20f0*/  BRA `(.L_x_2020) ;  /* 0x00000000000c7947 */ /* 0x000fea0003800000 */
.L_x_2018:
[----:B------:R1:W-:Y:S04]  /*2100*/  STS.128 [R203+0xc000], RZ ;  /* 0x00c000ffcb007388 */ /* 0x0003e80000000c00 */
[----:B------:R1:W-:Y:S04]  /*2110*/  STS.128 [R203+0xe000], RZ ;  /* 0x00e000ffcb007388 */ /* 0x0003e80000000c00 */
[----:B------:R1:W-:Y:S02]  /*2120*/  STS.128 [R203+0x10000], RZ ;  /* 0x010000ffcb007388 */ /* 0x0003e40000000c00 */
.L_x_2020:
[----:B------:R-:W-:Y:S05]  /*2130*/  BSYNC.RECONVERGENT B0 ;  /* 0x0000000000007941 */ /* 0x000fea0003800200 */
.L_x_2017:
        /* <DEDUP_REMOVED lines=31> */
.L_x_2023:
[----:B------:R1:W-:Y:S02]  /*2330*/  STS.128 [R203+0x11000], RZ ;  /* 0x011000ffcb007388 */ /* 0x0003e40000000c00 */
.L_x_2022:
[----:B------:R-:W-:Y:S05]  /*2340*/  BSYNC.RECONVERGENT B0 ;  /* 0x0000000000007941 */ /* 0x000fea0003800200 */
.L_x_2021:
        /* <DEDUP_REMOVED lines=23> */
.L_x_2026:
[----:B------:R1:W-:Y:S01]  /*24c0*/  STS.128 [R217+0x4000], RZ ;  /* 0x004000ffd9007388 */ /* 0x0003e20000000c00 */
[----:B------:R-:W-:Y:S05]  /*24d0*/  BRA `(.L_x_2027) ;  /* 0x00000000000c7947 */ /* 0x000fea0003800000 */
.L_x_2025:
[----:B------:R1:W-:Y:S04]  /*24e0*/  STS.128 [R217], RZ ;  /* 0x000000ffd9007388 */ /* 0x0003e80000000c00 */
[----:B------:R1:W-:Y:S04]  /*24f0*/  STS.128 [R217+0x2000], RZ ;  /* 0x002000ffd9007388 */ /* 0x0003e80000000c00 */
[----:B------:R1:W-:Y:S02]  /*2500*/  STS.128 [R217+0x4000], RZ ;  /* 0x004000ffd9007388 */ /* 0x0003e40000000c00 */
.L_x_2027:
[----:B------:R-:W-:Y:S05]  /*2510*/  BSYNC.RECONVERGENT B0 ;  /* 0x0000000000007941 */ /* 0x000fea0003800200 */
.L_x_2024:
        /* <DEDUP_REMOVED lines=27> */
.L_x_2030:
[----:B------:R1:W-:Y:S02]  /*26d0*/  STS.128 [R217+0x5000], RZ ;  /* 0x005000ffd9007388 */ /* 0x0003e40000000c00 */
.L_x_2029:
[----:B------:R-:W-:Y:S05]  /*26e0*/  BSYNC.RECONVERGENT B0 ;  /* 0x0000000000007941 */ /* 0x000fea0003800200 */
.L_x_2028:
        /* <DEDUP_REMOVED lines=8> */
[----:B------:R-:W-:Y:S02]  /*2770*/  IMAD R7, R8, UR14, RZ ;  /* 0x0000000e08077c24 */ /* 0x000fe4000f8e02ff */
[----:B------:R-:W-:-:S04]  /*2780*/  IMAD.WIDE.U32 R16, R208, UR14, R20 ;  /* 0x0000000ed0107c25 */ /* 0x000fc8000f8e0014 */
[C---:B------:R-:W-:Y:S01]  /*2790*/  IMAD R14, R208.reuse, UR15, R7 ;  /* 0x0000000fd00e7c24 */ /* 0x040fe2000f8e0207 */
[----:B------:R-:W-:Y:S01]  /*27a0*/  IADD3 R7, PT, PT, -R208, R220, RZ ;  /* 0x000000dcd0077210 */ /* 0x000fe20007ffe1ff */
[----:B------:R2:W5:Y:S01]  /*27b0*/  @!P0 LDG.E R215, desc[UR20][R18.64+0x20] ;  /* 0x0000201412d78981 */ /* 0x000562000c1e1900 */
[----:B------:R-:W-:Y:S01]  /*27c0*/  IADD3 R16, P0, PT, R10, R16, RZ ;  /* 0x000000100a107210 */ /* 0x000fe20007f1e0ff */
[----:B------:R-:W-:Y:S01]  /*27d0*/  BSSY.RECONVERGENT B0, `(.L_x_2031) ;  /* 0x0000028000007945 */ /* 0x000fe20003800200 */
[----:B------:R-:W-:Y:S02]  /*27e0*/  ISETP.GE.AND P4, PT, R195, R7, PT ;  /* 0x00000007c300720c */ /* 0x000fe40003f86270 */
        /* <DEDUP_REMOVED lines=33> */
.L_x_2033:
[----:B------:R2:W-:Y:S01]  /*2a00*/  STS.128 [R203+0x16000], RZ ;  /* 0x016000ffcb007388 */ /* 0x0005e20000000c00 */
[----:B------:R-:W-:Y:S05]  /*2a10*/  BRA `(.L_x_2034) ;  /* 0x00000000000c7947 */ /* 0x000fea0003800000 */
.L_x_2032:
[----:B------:R1:W-:Y:S04]  /*2a20*/  STS.128 [R203+0x12000], RZ ;  /* 0x012000ffcb007388 */ /* 0x0003e80000000c00 */
[----:B------:R1:W-:Y:S04]  /*2a30*/  STS.128 [R203+0x14000], RZ ;  /* 0x014000ffcb007388 */ /* 0x0003e80000000c00 */
[----:B------:R1:W-:Y:S02]  /*2a40*/  STS.128 [R203+0x16000], RZ ;  /* 0x016000ffcb007388 */ /* 0x0003e40000000c00 */
.L_x_2034:
[----:B------:R-:W-:Y:S05]  /*2a50*/  BSYNC.RECONVERGENT B0 ;  /* 0x0000000000007941 */ /* 0x000fea0003800200 */
.L_x_2031:
        /* <DEDUP_REMOVED lines=34> */
.L_x_2037:
[----:B------:R2:W-:Y:S02]  /*2c80*/  STS.128 [R203+0x17000], RZ ;  /* 0x017000ffcb007388 */ /* 0x0005e40000000c00 */
.L_x_2036:
[----:B------:R-:W-:Y:S05]  /*2c90*/  BSYNC.RECONVERGENT B0 ;  /* 0x0000000000007941 */ /* 0x000fea0003800200 */
.L_x_2035:
        /* <DEDUP_REMOVED lines=39> */
.L_x_2040:
[----:B------:R3:W-:Y:S01]  /*2f10*/  STS.128 [R203+0x1c000], RZ ;  /* 0x01c000ffcb007388 */ /* 0x0007e20000000c00 */
[----:B------:R-:W-:Y:S05]  /*2f20*/  BRA `(.L_x_2041) ;  /* 0x00000000000c7947 */ /* 0x000fea0003800000 */
.L_x_2039:
[----:B------:R3:W-:Y:S04]  /*2f30*/  STS.128 [R203+0x18000], RZ ;  /* 0x018000ffcb007388 */ /* 0x0007e80000000c00 */
[----:B------:R3:W-:Y:S04]  /*2f40*/  STS.128 [R203+0x1a000], RZ ;  /* 0x01a000ffcb007388 */ /* 0x0007e80000000c00 */
[----:B------:R3:W-:Y:S02]  /*2f50*/  STS.128 [R203+0x1c000], RZ ;  /* 0x01c000ffcb007388 */ /* 0x0007e40000000c00 */
.L_x_2041:
[----:B------:R-:W-:Y:S05]  /*2f60*/  BSYNC.RECONVERGENT B0 ;  /* 0x0000000000007941 */ /* 0x000fea0003800200 */
.L_x_2038:
        /* <DEDUP_REMOVED lines=14> */
[C---:B----4-:R-:W-:Y:S02]  /*3050*/  LEA R4, P3, R8.reuse, UR4, 0x1 ;  /* 0x0000000408047c11 */ /* 0x050fe4000f8608ff */
        /* <DEDUP_REMOVED lines=17> */
.L_x_2043:
[----:B------:R-:W-:Y:S05]  /*3170*/  BSYNC.RECONVERGENT B0 ;  /* 0x0000000000007941 */ /* 0x000fea0003800200 */
.L_x_2042:
[----:B------:R-:W3:Y:S01]  /*3180*/  LDCU.64 UR4, c[0x0][0x538] ;  /* 0x0000a700ff0477ac */ /* 0x000ee20008000a00 */
[----:B------:R-:W4:Y:S01]  /*3190*/  LDC.64 R14, c[0x0][0x528] ;  /* 0x00014a00ff0e7b82 */ /* 0x000f220000000a00 */
[----:B------:R-:W0:Y:S01]  /*31a0*/  LDGDEPBAR ;  /* 0x00000000000079af */ /* 0x000e220000000000 */
[----:B------:R-:W1:Y:S01]  /*31b0*/  LDCU UR11, c[0x0][0x590] ;  /* 0x0000b200ff0b77ac */ /* 0x000e620008000800 */
[----:B------:R-:W-:Y:S01]  /*31c0*/  IMAD R2, R189, UR19, R190 ;  /* 0x00000013bd027c24 */ /* 0x000fe2000f8e02be */
[----:B------:R-:W-:Y:S01]  /*31d0*/  SHF.R.U32.HI R205, RZ, 0x2, R13 ;  /* 0x00000002ffcd7819 */ /* 0x000fe2000001160d */
[----:B------:R-:W1:Y:S01]  /*31e0*/  LDCU UR10, c[0x0][0x45c] ;  /* 0x00008b80ff0a77ac */ /* 0x000e620008000800 */
[----:B------:R-:W1:Y:S01]  /*31f0*/  LDCU.U8 UR7, c[0x0][0x4f8] ;  /* 0x00009f00ff0777ac */ /* 0x000e620008000000 */
[----:B---3--:R-:W-:-:S04]  /*3200*/  ISETP.NE.U32.AND P0, PT, RZ, UR4, PT ;  /* 0x00000004ff007c0c */ /* 0x008fc8000bf05070 */
[----:B------:R-:W-:Y:S01]  /*3210*/  ISETP.NE.AND.EX P0, PT, RZ, UR5, PT, P0 ;  /* 0x00000005ff007c0c */ /* 0x000fe2000bf05300 */
[----:B----4-:R-:W3:-:S12]  /*3220*/  LDG.E.64 R8, desc[UR20][R14.64+0x8] ;  /* 0x000008140e087981 */ /* 0x010ed8000c1e1b00 */
[----:B------:R-:W-:Y:S01]  /*3230*/  VOTEU.ANY UP0, P0 ;  /* 0x0000000000ff7886 */ /* 0x000fe20000000100 */
[----:B------:R-:W-:-:S13]  /*3240*/  PLOP3.LUT P0, PT, PT, PT, UP0, 0x80, 0x8 ;  /* 0x000000000008781c */ /* 0x000fda0003f0f008 */
[----:B--2---:R-:W2:Y:S01]  /*3250*/  @P0 LDC.64 R4, c[0x0][0x540] ;  /* 0x00015000ff040b82 */ /* 0x004ea20000000a00 */
[----:B------:R-:W-:Y:S02]  /*3260*/  @P0 IMAD.MOV.U32 R6, RZ, RZ, R190 ;  /* 0x000000ffff060224 */ /* 0x000fe400078e00be */
[----:B------:R-:W-:-:S05]  /*3270*/  @P0 IMAD.MOV.U32 R7, RZ, RZ, RZ ;  /* 0x000000ffff070224 */ /* 0x000fca00078e00ff */
[----:B-1----:R-:W1:Y:S01]  /*3280*/  @P0 LDC R10, c[0x0][0x458] ;  /* 0x00011600ff0a0b82 */ /* 0x002e620000000800 */
[----:B--2---:R-:W-:-:S04]  /*3290*/  @P0 IMAD.WIDE.U32 R6, R189, R4, R6 ;  /* 0x00000004bd060225 */ /* 0x004fc800078e0006 */
[----:B------:R-:W-:Y:S01]  /*32a0*/  @P0 IMAD R5, R189, R5, R7 ;  /* 0x00000005bd050224 */ /* 0x000fe200078e0207 */
[C---:B------:R-:W-:Y:S01]  /*32b0*/  @P0 LEA R16, P1, R6.reuse, UR4, 0x2 ;  /* 0x0000000406100c11 */ /* 0x040fe2000f8210ff */
[----:B-1----:R-:W1:Y:S03]  /*32c0*/  @P0 MUFU.RCP R0, R10 ;  /* 0x0000000a00000308 */ /* 0x002e660000001000 */
[----:B------:R-:W-:Y:S01]  /*32d0*/  @P0 LEA.HI.X R17, R6, UR5, R5, 0x2, P1 ;  /* 0x0000000506110c11 */ /* 0x000fe200088f1405 */
[----:B------:R-:W-:Y:S01]  /*32e0*/  IMAD.SHL.U32 R4, R13, 0x2, RZ ;  /* 0x000000020d047824 */ /* 0x000fe200078e00ff */
[----:B------:R-:W2:Y:S01]  /*32f0*/  LDG.E.64 R6, desc[UR20][R14.64] ;  /* 0x000000140e067981 */ /* 0x000ea2000c1e1b00 */
[----:B------:R-:W-:Y:S01]  /*3300*/  IMAD.SHL.U32 R2, R2, 0x20, RZ ;  /* 0x0000002002027824 */ /* 0x000fe200078e00ff */
[----:B------:R-:W-:Y:S01]  /*3310*/  CS2R R142, SRZ ;  /* 0x00000000008e7805 */ /* 0x000fe2000001ff00 */
[----:B------:R-:W-:Y:S01]  /*3320*/  IMAD.IADD R180, R186, 0x1, R178 ;  /* 0x00000001bab47824 */ /* 0x000fe200078e02b2 */
[----:B------:R-:W1:Y:S01]  /*3330*/  @P0 LDG.E R5, desc[UR20][R16.64] ;  /* 0x0000001410050981 */ /* 0x000e62000c1e1900 */
[----:B------:R-:W-:Y:S01]  /*3340*/  LOP3.LUT R4, R4, 0x6, RZ, 0xc0, !PT ;  /* 0x0000000604047812 */ /* 0x000fe200078ec0ff */
[----:B------:R-:W-:Y:S01]  /*3350*/  IMAD.MOV.U32 R214, RZ, RZ, R217 ;  /* 0x000000ffffd67224 */ /* 0x000fe200078e00d9 */
[----:B------:R-:W-:Y:S01]  /*3360*/  SHF.R.S32.HI R212, RZ, 0x1f, R2 ;  /* 0x0000001fffd47819 */ /* 0x000fe20000011402 */
[----:B------:R-:W-:Y:S01]  /*3370*/  IMAD.IADD R188, R184, 0x1, R177 ;  /* 0x00000001b8bc7824 */ /* 0x000fe200078e02b1 */
[----:B------:R-:W-:Y:S01]  /*3380*/  LOP3.LUT R205, R4, 0xe0, R205, 0xf8, !PT ;  /* 0x000000e004cd7812 */ /* 0x000fe200078ef8cd */
        /* <DEDUP_REMOVED lines=49> */
[----:B------:R-:W-:Y:S01]  /*36a0*/  IADD3 R205, PT, PT, R220, -R207, -R205 ;  /* 0x800000cfdccd7210 */ /* 0x000fe20007ffe8cd */
[----:B------:R-:W-:Y:S01]  /*36b0*/  UMOV UR31, URZ ;  /* 0x000000ff001f7c82 */ /* 0x000fe20008000000 */
[----:B------:R-:W4:Y:S01]  /*36c0*/  LDCU UR4, c[0x0][0x440] ;  /* 0x00008800ff0477ac */ /* 0x000f220008000800 */
[----:B------:R-:W1:Y:S01]  /*36d0*/  LDCU UR5, c[0x0][0x3e0] ;  /* 0x00007c00ff0577ac */ /* 0x000e620008000800 */
[----:B------:R-:W-:Y:S01]  /*36e0*/  USHF.L.U32 UR11, UR11, 0x6, URZ ;  /* 0x000000060b0b7899 */ /* 0x000fe200080006ff */
[----:B---3--:R-:W-:Y:S01]  /*36f0*/  IADD3 R213, P2, P1, R2, R8, R213 ;  /* 0x0000000802d57210 */ /* 0x008fe2000795e0d5 */
[----:B------:R-:W-:-:S03]  /*3700*/  IMAD.IADD R2, R177, 0x1, R3 ;  /* 0x00000001b1027824 */ /* 0x000fc600078e0203 */
[----:B------:R-:W-:Y:S01]  /*3710*/  IADD3.X R212, PT, PT, R212, R9, RZ, P2, P1 ;  /* 0x00000009d4d47210 */ /* 0x000fe200017e24ff */
[----:B-1----:R-:W-:Y:S01]  /*3720*/  @P0 FMUL.FTZ R0, R5, R0 ;  /* 0x0000000005000220 */ /* 0x002fe20000410000 */
[----:B--2---:R-:W-:Y:S02]  /*3730*/  R2UR UR32, R6 ;  /* 0x00000000062072ca */ /* 0x004fe400000e0000 */
[----:B------:R-:W-:Y:S02]  /*3740*/  R2UR UR33, R7 ;  /* 0x00000000072172ca */ /* 0x000fe400000e0000 */
[----:B------:R-:W-:Y:S01]  /*3750*/  @P0 R2UR UR30, R0 ;  /* 0x00000000001e02ca */ /* 0x000fe200000e0000 */
[----:B------:R-:W-:-:S04]  /*3760*/  IMAD.IADD R0, R183, 0x1, R184 ;  /* 0x00000001b7007824 */ /* 0x000fc800078e02b8 */
[----:B------:R-:W-:-:S04]  /*3770*/  IMAD.IADD R187, R0, 0x1, R177 ;  /* 0x0000000100bb7824 */ /* 0x000fc800078e02b1 */
        /* <DEDUP_REMOVED lines=11> */
[----:B------:R-:W-:Y:S01]  /*3830*/  UIADD3 UR12, UPT, UPT, UR33, 0x646e171e, URZ ;  /* 0x646e171e210c7890 */ /* 0x000fe2000fffe0ff */
[----:B----4-:R-:W-:-:S11]  /*3840*/  @UP0 UMOV UR31, UR30 ;  /* 0x0000001e001f0c82 */ /* 0x010fd60008000000 */
.L_x_2048:
[----:B------:R-:W0:Y:S01]  /*3850*/  LDGDEPBAR ;  /* 0x00000000000079af */ /* 0x000e220000000000 */
[----:B------:R-:W-:Y:S01]  /*3860*/  IMAD.IADD R149, R180, 0x1, R177 ;  /* 0x00000001b4957824 */ /* 0x000fe200078e02b1 */
[----:B------:R-:W-:Y:S01]  /*3870*/  LEA R154, P0, R191, R210, 0x2 ;  /* 0x000000d2bf9a7211 */ /* 0x000fe200078010ff */
        /* <DEDUP_REMOVED lines=151> */
.L_x_2044:
        /* <DEDUP_REMOVED lines=87> */
.L_x_2045:
[----:B------:R-:W1:Y:S01]  /*4760*/  S2R R69, SR_TID.X ;  /* 0x0000000000457919 */ /* 0x000e620000002100 */
[----:B------:R-:W-:Y:S01]  /*4770*/  LOP3.LUT R74, R192, 0x3, RZ, 0xc0, !PT ;  /* 0x00000003c04a7812 */ /* 0x000fe200078ec0ff */
[C---:B------:R-:W-:Y:S01]  /*4780*/  FMUL.FTZ R68, R216.reuse, 1.4426950216293334961 ;  /* 0x3fb8aa3bd8447820 */ /* 0x040fe20000410000 */
[----:B------:R-:W-:Y:S01]  /*4790*/  FSETP.NEU.FTZ.AND P0, PT, R216, -INF , PT ;  /* 0xff800000d800780b */ /* 0x000fe20003f1d000 */
[----:B------:R-:W-:Y:S03]  /*47a0*/  IMAD.WIDE.U32 R72, R213, -0x2daee0ad, RZ ;  /* 0xd2511f53d5487825 */ /* 0x000fe600078e00ff */
[----:B------:R-:W-:Y:S01]  /*47b0*/  FSEL R68, R68, RZ, P0 ;  /* 0x000000ff44447208 */ /* 0x000fe20000000000 */
[----:B------:R-:W-:Y:S01]  /*47c0*/  IMAD R74, R219, 0x4, R74 ;  /* 0x00000004db4a7824 */ /* 0x000fe200078e024a */
[----:B------:R-:W-:Y:S01]  /*47d0*/  FSETP.NEU.FTZ.AND P0, PT, R215, -INF , PT ;  /* 0xff800000d700780b */ /* 0x000fe20003f1d000 */
[----:B------:R-:W-:Y:S02]  /*47e0*/  IMAD.IADD R149, R186, 0x1, R177 ;  /* 0x00000001ba957824 */ /* 0x000fe400078e02b1 */
[----:B------:R-:W-:Y:S04]  /*47f0*/  IMAD.WIDE.U32 R74, R74, -0x326172a9, RZ ;  /* 0xcd9e8d574a4a7825 */ /* 0x000fe800078e00ff */
[--C-:B------:R-:W-:Y:S01]  /*4800*/  FFMA.FTZ R165, R9, UR10, -R68.reuse ;  /* 0x0000000a09a57c23 */ /* 0x100fe20008010844 */
[--C-:B------:R-:W-:Y:S01]  /*4810*/  FFMA.FTZ R166, R8, UR10, -R68.reuse ;  /* 0x0000000a08a67c23 */ /* 0x100fe20008010844 */
[----:B------:R-:W-:Y:S01]  /*4820*/  FMUL.FTZ R8, R215, 1.4426950216293334961 ;  /* 0x3fb8aa3bd7087820 */ /* 0x000fe20000410000 */
[----:B------:R-:W-:Y:S01]  /*4830*/  LOP3.LUT R70, R212, UR32, R75, 0x96, !PT ;  /* 0x00000020d4467c12 */ /* 0x000fe2000f8e964b */
[--C-:B------:R-:W-:Y:S01]  /*4840*/  FFMA.FTZ R168, R4, UR10, -R68.reuse ;  /* 0x0000000a04a87c23 */ /* 0x100fe20008010844 */
[--C-:B------:R-:W-:Y:S01]  /*4850*/  FFMA.FTZ R167, R5, UR10, -R68.reuse ;  /* 0x0000000a05a77c23 */ /* 0x100fe20008010844 */
[--C-:B------:R-:W-:Y:S01]  /*4860*/  FFMA.FTZ R16, R16, UR10, -R68.reuse ;  /* 0x0000000a10107c23 */ /* 0x100fe20008010844 */
[----:B------:R-:W-:Y:S01]  /*4870*/  FSEL R8, R8, RZ, P0 ;  /* 0x000000ff08087208 */ /* 0x000fe20000000000 */
[----:B------:R-:W-:Y:S01]  /*4880*/  IMAD.WIDE.U32 R70, R70, -0x2daee0ad, RZ ;  /* 0xd2511f5346467825 */ /* 0x000fe200078e00ff */
[----:B------:R-:W-:Y:S03]  /*4890*/  MUFU.EX2 R166, R166 ;  /* 0x000000a600a67308 */ /* 0x000fe60000000800 */
[----:B------:R-:W-:Y:S01]  /*48a0*/  FFMA.FTZ R17, R17, UR10, -R68 ;  /* 0x0000000a11117c23 */ /* 0x000fe20008010844 */
[--C-:B------:R-:W-:Y:S01]  /*48b0*/  FFMA.FTZ R158, R10, UR10, -R8.reuse ;  /* 0x0000000a0a9e7c23 */ /* 0x100fe20008010808 */
[----:B------:R-:W-:Y:S01]  /*48c0*/  LOP3.LUT R72, R72, UR28, R71, 0x96, !PT ;  /* 0x0000001c48487c12 */ /* 0x000fe2000f8e9647 */
[--C-:B------:R-:W-:Y:S01]  /*48d0*/  FFMA.FTZ R157, R11, UR10, -R8.reuse ;  /* 0x0000000a0b9d7c23 */ /* 0x100fe20008010808 */
[--C-:B------:R-:W-:Y:S01]  /*48e0*/  FFMA.FTZ R159, R7, UR10, -R8.reuse ;  /* 0x0000000a079f7c23 */ /* 0x100fe20008010808 */
[----:B------:R-:W-:Y:S02]  /*48f0*/  FFMA.FTZ R160, R6, UR10, -R8 ;  /* 0x0000000a06a07c23 */ /* 0x000fe40008010808 */
[----:B------:R-:W-:Y:S01]  /*4900*/  MUFU.EX2 R162, R16 ;  /* 0x0000001000a27308 */ /* 0x000fe20000000800 */
[--C-:B------:R-:W-:Y:S01]  /*4910*/  FFMA.FTZ R12, R12, UR10, -R68.reuse ;  /* 0x0000000a0c0c7c23 */ /* 0x100fe20008010844 */
[----:B------:R-:W-:Y:S01]  /*4920*/  FFMA.FTZ R68, R13, UR10, -R68 ;  /* 0x0000000a0d447c23 */ /* 0x000fe20008010844 */
[--C-:B------:R-:W-:Y:S01]  /*4930*/  FFMA.FTZ R15, R15, UR10, -R8.reuse ;  /* 0x0000000a0f0f7c23 */ /* 0x100fe20008010808 */
[--C-:B------:R-:W-:Y:S01]  /*4940*/  FFMA.FTZ R14, R14, UR10, -R8.reuse ;  /* 0x0000000a0e0e7c23 */ /* 0x100fe20008010808 */
[--C-:B------:R-:W-:Y:S01]  /*4950*/  FFMA.FTZ R18, R18, UR10, -R8.reuse ;  /* 0x0000000a12127c23 */ /* 0x100fe20008010808 */
[----:B------:R-:W-:Y:S01]  /*4960*/  FFMA.FTZ R8, R19, UR10, -R8 ;  /* 0x0000000a13087c23 */ /* 0x000fe20008010808 */
[----:B------:R-:W-:Y:S03]  /*4970*/  IMAD.IADD R188, R184, 0x1, R177 ;  /* 0x00000001b8bc7824 */ /* 0x000fe600078e02b1 */
[----:B------:R-:W-:Y:S01]  /*4980*/  MUFU.EX2 R158, R158 ;  /* 0x0000009e009e7308 */ /* 0x000fe20000000800 */
[----:B------:R-:W-:Y:S02]  /*4990*/  IMAD.IADD R150, R186, 0x1, R183 ;  /* 0x00000001ba967824 */ /* 0x000fe400078e02b7 */
[--C-:B------:R-:W-:Y:S02]  /*49a0*/  IMAD.IADD R187, R0, 0x1, R177.reuse ;  /* 0x0000000100bb7824 */ /* 0x100fe400078e02b1 */
[----:B------:R-:W-:Y:S05]  /*49b0*/  IMAD.IADD R148, R150, 0x1, R177 ;  /* 0x0000000196947824 */ /* 0x000fea00078e02b1 */
[----:B------:R-:W-:Y:S10]  /*49c0*/  MUFU.EX2 R159, R159 ;  /* 0x0000009f009f7308 */ /* 0x000ff40000000800 */
[----:B------:R-:W-:Y:S10]  /*49d0*/  MUFU.EX2 R160, R160 ;  /* 0x000000a000a07308 */ /* 0x000ff40000000800 */
[----:B------:R-:W2:Y:S10]  /*49e0*/  MUFU.EX2 R157, R157 ;  /* 0x0000009d009d7308 */ /* 0x000eb40000000800 */
        /* <DEDUP_REMOVED lines=9> */
[----:B------:R-:W3:Y:S01]  /*4a80*/  MUFU.EX2 R154, R8 ;  /* 0x00000008009a7308 */ /* 0x000ee20000000800 */
[----:B-1----:R-:W-:Y:S05]  /*4a90*/  SHF.R.U32.HI R69, RZ, 0x7, R69 ;  /* 0x00000007ff457819 */ /* 0x002fea0000011645 */
[----:B------:R-:W-:Y:S05]  /*4aa0*/  IMAD R69, R196, 0x2, R69 ;  /* 0x00000002c4457824 */ /* 0x000fea00078e0245 */
[----:B------:R-:W-:Y:S01]  /*4ab0*/  LOP3.LUT R9, R69, UR33, R73, 0x96, !PT ;  /* 0x0000002145097c12 */ /* 0x000fe2000f8e9649 */
[----:B------:R-:W-:Y:S04]  /*4ac0*/  IMAD.WIDE.U32 R72, R72, -0x326172a9, RZ ;  /* 0xcd9e8d5748487825 */ /* 0x000fe800078e00ff */
[----:B------:R-:W-:Y:S05]  /*4ad0*/  IMAD.WIDE.U32 R76, R9, -0x326172a9, RZ ;  /* 0xcd9e8d57094c7825 */ /* 0x000fea00078e00ff */
[----:B------:R-:W-:Y:S02]  /*4ae0*/  LOP3.LUT R9, R74, UR29, R77, 0x96, !PT ;  /* 0x0000001d4a097c12 */ /* 0x000fe4000f8e964d */
[----:B------:R-:W-:Y:S03]  /*4af0*/  LOP3.LUT R10, R76, UR27, R73, 0x96, !PT ;  /* 0x0000001b4c0a7c12 */ /* 0x000fe6000f8e9649 */
[----:B------:R-:W-:Y:S04]  /*4b00*/  IMAD.WIDE.U32 R74, R9, -0x2daee0ad, RZ ;  /* 0xd2511f53094a7825 */ /* 0x000fe800078e00ff */
[----:B------:R-:W-:Y:S01]  /*4b10*/  IMAD.WIDE.U32 R10, R10, -0x2daee0ad, RZ ;  /* 0xd2511f530a0a7825 */ /* 0x000fe200078e00ff */
[----:B------:R-:W-:Y:S04]  /*4b20*/  LOP3.LUT R7, R70, UR26, R75, 0x96, !PT ;  /* 0x0000001a46077c12 */ /* 0x000fe8000f8e964b */
[----:B------:R-:W-:Y:S01]  /*4b30*/  LOP3.LUT R70, R74, UR19, R11, 0x96, !PT ;  /* 0x000000134a467c12 */ /* 0x000fe2000f8e960b */
        /* <DEDUP_REMOVED lines=8> */
[----:B------:R-:W-:Y:S05]  /*4bc0*/  IMAD.WIDE.U32 R10, R10, -0x326172a9, RZ ;  /* 0xcd9e8d570a0a7825 */ /* 0x000fea00078e00ff */
[----:B------:R-:W-:Y:S01]  /*4bd0*/  LOP3.LUT R5, R70, UR15, R11, 0x96, !PT ;  /* 0x0000000f46057c12 */ /* 0x000fe2000f8e960b */
[----:B------:R-:W-:Y:S04]  /*4be0*/  IMAD.WIDE.U32 R70, R4, -0x326172a9, RZ ;  /* 0xcd9e8d5704467825 */ /* 0x000fe800078e00ff */
[----:B------:R-:W-:Y:S01]  /*4bf0*/  IMAD.WIDE.U32 R72, R5, -0x2daee0ad, RZ ;  /* 0xd2511f5305487825 */ /* 0x000fe200078e00ff */
[----:B------:R-:W-:Y:S02]  /*4c00*/  PRMT R7, R70, 0x7773, RZ ;  /* 0x0000777346077816 */ /* 0x000fe400000000ff */
[----:B------:R-:W-:Y:S02]  /*4c10*/  LOP3.LUT R4, R10, UR13, R71, 0x96, !PT ;  /* 0x0000000d0a047c12 */ /* 0x000fe4000f8e9647 */
[----:B------:R-:W-:Y:S02]  /*4c20*/  PRMT R9, R70, 0x7772, RZ ;  /* 0x0000777246097816 */ /* 0x000fe400000000ff */
[----:B------:R-:W-:Y:S02]  /*4c30*/  ISETP.GT.U32.AND P2, PT, R7, UR7, PT ;  /* 0x0000000707007c0c */ /* 0x000fe4000bf44070 */
[----:B------:R-:W-:Y:S02]  /*4c40*/  ISETP.GT.U32.AND P1, PT, R9, UR7, PT ;  /* 0x0000000709007c0c */ /* 0x000fe4000bf24070 */
[--C-:B------:R-:W-:Y:S02]  /*4c50*/  SHF.R.U32.HI R7, RZ, 0x18, R4.reuse ;  /* 0x00000018ff077819 */ /* 0x100fe40000011604 */
[C---:B------:R-:W-:Y:S02]  /*4c60*/  LOP3.LUT R9, R4.reuse, 0xff, RZ, 0xc0, !PT ;  /* 0x000000ff04097812 */ /* 0x040fe400078ec0ff */
[----:B------:R-:W-:Y:S02]  /*4c70*/  ISETP.LE.U32.AND P4, PT, R7, UR7, PT ;  /* 0x0000000707007c0c */ /* 0x000fe4000bf83070 */
[C---:B------:R-:W-:Y:S02]  /*4c80*/  LOP3.LUT R7, R4.reuse, 0xffff, RZ, 0xc0, !PT ;  /* 0x0000ffff04077812 */ /* 0x040fe400078ec0ff */
[----:B------:R-:W-:Y:S01]  /*4c90*/  PRMT R4, R4, 0x7632, R4 ;  /* 0x0000763204047816 */ /* 0x000fe20000000004 */
[----:B--2---:R-:W-:Y:S01]  /*4ca0*/  @P2 FADD.FTZ R157, -R157, -RZ ;  /* 0x800000ff9d9d2221 */ /* 0x004fe20000010100 */
[----:B------:R-:W-:Y:S01]  /*4cb0*/  PRMT R5, R70, 0x7770, RZ ;  /* 0x0000777046057816 */ /* 0x000fe200000000ff */
[----:B------:R-:W-:Y:S01]  /*4cc0*/  @P1 FADD.FTZ R158, -R158, -RZ ;  /* 0x800000ff9e9e1221 */ /* 0x000fe20000010100 */
[----:B------:R-:W-:Y:S02]  /*4cd0*/  LOP3.LUT R4, R4, 0xff, RZ, 0xc0, !PT ;  /* 0x000000ff04047812 */ /* 0x000fe400078ec0ff */
[----:B------:R-:W-:Y:S02]  /*4ce0*/  ISETP.LE.U32.AND P3, PT, R5, UR7, PT ;  /* 0x0000000705007c0c */ /* 0x000fe4000bf63070 */
[----:B------:R-:W-:Y:S01]  /*4cf0*/  ISETP.LE.U32.AND P1, PT, R4, UR7, PT ;  /* 0x0000000704007c0c */ /* 0x000fe2000bf23070 */
[----:B------:R-:W-:Y:S01]  /*4d00*/  @!P4 FADD.FTZ R159, -R159, -RZ ;  /* 0x800000ff9f9fc221 */ /* 0x000fe20000010100 */
[----:B------:R-:W-:Y:S02]  /*4d10*/  PRMT R5, R72, 0x7773, RZ ;  /* 0x0000777348057816 */ /* 0x000fe400000000ff */
[----:B------:R-:W-:Y:S02]  /*4d20*/  SHF.R.U32.HI R7, RZ, 0x8, R7 ;  /* 0x00000008ff077819 */ /* 0x000fe40000011607 */
[----:B------:R-:W-:Y:S02]  /*4d30*/  LOP3.LUT R6, R6, UR12, R73, 0x96, !PT ;  /* 0x0000000c06067c12 */ /* 0x000fe4000f8e9649 */
[----:B------:R-:W-:Y:S02]  /*4d40*/  PRMT R16, R72, 0x7770, RZ ;  /* 0x0000777048107816 */ /* 0x000fe400000000ff */
[----:B------:R-:W-:Y:S01]  /*4d50*/  LOP3.LUT R7, R7, 0xffff, RZ, 0xc0, !PT ;  /* 0x0000ffff07077812 */ /* 0x000fe200078ec0ff */
[----:B------:R-:W-:Y:S01]  /*4d60*/  @!P3 FADD.FTZ R166, -R166, -RZ ;  /* 0x800000ffa6a6b221 */ /* 0x000fe20000010100 */
[----:B------:R-:W-:Y:S01]  /*4d70*/  ISETP.GT.U32.AND P4, PT, R5, UR7, PT ;  /* 0x0000000705007c0c */ /* 0x000fe2000bf84070 */
[----:B------:R-:W-:Y:S01]  /*4d80*/  @!P1 FADD.FTZ R160, -R160, -RZ ;  /* 0x800000ffa0a09221 */ /* 0x000fe20000010100 */
[----:B------:R-:W-:Y:S02]  /*4d90*/  SHF.R.U32.HI R5, RZ, 0x18, R6 ;  /* 0x00000018ff057819 */ /* 0x000fe40000011606 */
[----:B------:R-:W-:Y:S02]  /*4da0*/  PRMT R10, R70, 0x7771, RZ ;  /* 0x00007771460a7816 */ /* 0x000fe400000000ff */
[----:B------:R-:W-:Y:S02]  /*4db0*/  ISETP.LE.U32.AND P0, PT, R16, UR7, PT ;  /* 0x0000000710007c0c */ /* 0x000fe4000bf03070 */
[----:B------:R-:W-:Y:S02]  /*4dc0*/  ISETP.LE.U32.AND P3, PT, R9, UR7, PT ;  /* 0x0000000709007c0c */ /* 0x000fe4000bf63070 */
[----:B------:R-:W-:Y:S02]  /*4dd0*/  ISETP.LE.U32.AND P2, PT, R7, UR7, PT ;  /* 0x0000000707007c0c */ /* 0x000fe4000bf43070 */
[----:B------:R-:W-:Y:S01]  /*4de0*/  ISETP.LE.U32.AND P1, PT, R5, UR7, PT ;  /* 0x0000000705007c0c */ /* 0x000fe2000bf23070 */
[----:B---3--:R-:W-:Y:S01]  /*4df0*/  @P4 FADD.FTZ R154, -R154, -RZ ;  /* 0x800000ff9a9a4221 */ /* 0x008fe20000010100 */
[----:B------:R-:W-:Y:S02]  /*4e00*/  F2FP.RELU.F16.F32.PACK_AB R5, R159, R160 ;  /* 0x000000a09f05723e */ /* 0x000fe400000008ff */
[----:B------:R-:W-:Y:S02]  /*4e10*/  LOP3.LUT R4, R6, 0xffff, RZ, 0xc0, !PT ;  /* 0x0000ffff06047812 */ /* 0x000fe400078ec0ff */
[----:B------:R-:W-:Y:S01]  /*4e20*/  ISETP.GT.U32.AND P5, PT, R10, UR7, PT ;  /* 0x000000070a007c0c */ /* 0x000fe2000bfa4070 */
[----:B------:R1:W-:Y:S01]  /*4e30*/  STS [R202+0x400], R5 ;  /* 0x00040005ca007388 */ /* 0x0003e20000000800 */
[----:B------:R-:W-:Y:S01]  /*4e40*/  LOP3.LUT R7, R6, 0xff, RZ, 0xc0, !PT ;  /* 0x000000ff06077812 */ /* 0x000fe200078ec0ff */
[----:B------:R-:W-:Y:S01]  /*4e50*/  @!P3 FADD.FTZ R168, -R168, -RZ ;  /* 0x800000ffa8a8b221 */ /* 0x000fe20000010100 */
[----:B------:R-:W-:Y:S01]  /*4e60*/  SHF.R.U32.HI R4, RZ, 0x8, R4 ;  /* 0x00000008ff047819 */ /* 0x000fe20000011604 */
[----:B------:R-:W-:Y:S01]  /*4e70*/  @!P2 FADD.FTZ R167, -R167, -RZ ;  /* 0x800000ffa7a7a221 */ /* 0x000fe20000010100 */
[----:B------:R-:W-:Y:S01]  /*4e80*/  PRMT R6, R6, 0x7632, R6 ;  /* 0x0000763206067816 */ /* 0x000fe20000000006 */
[----:B------:R-:W-:Y:S01]  /*4e90*/  @!P0 FADD.FTZ R162, -R162, -RZ ;  /* 0x800000ffa2a28221 */ /* 0x000fe20000010100 */
[----:B------:R-:W-:Y:S01]  /*4ea0*/  LOP3.LUT R4, R4, 0xffff, RZ, 0xc0, !PT ;  /* 0x0000ffff04047812 */ /* 0x000fe200078ec0ff */
[----:B------:R-:W-:Y:S01]  /*4eb0*/  @!P1 FADD.FTZ R155, -R155, -RZ ;  /* 0x800000ff9b9b9221 */ /* 0x000fe20000010100 */
[----:B------:R-:W-:Y:S02]  /*4ec0*/  LOP3.LUT R6, R6, 0xff, RZ, 0xc0, !PT ;  /* 0x000000ff06067812 */ /* 0x000fe400078ec0ff */
[C---:B------:R-:W-:Y:S01]  /*4ed0*/  PRMT R13, R72.reuse, 0x7771, RZ ;  /* 0x00007771480d7816 */ /* 0x040fe200000000ff */
[----:B------:R-:W-:Y:S01]  /*4ee0*/  @P5 FADD.FTZ R165, -R165, -RZ ;  /* 0x800000ffa5a55221 */ /* 0x000fe20000010100 */
[----:B------:R-:W-:Y:S02]  /*4ef0*/  PRMT R11, R72, 0x7772, RZ ;  /* 0x00007772480b7816 */ /* 0x000fe400000000ff */
[----:B------:R-:W-:Y:S02]  /*4f00*/  ISETP.LE.U32.AND P3, PT, R7, UR7, PT ;  /* 0x0000000707007c0c */ /* 0x000fe4000bf63070 */
[----:B------:R-:W-:Y:S02]  /*4f10*/  ISETP.LE.U32.AND P2, PT, R4, UR7, PT ;  /* 0x0000000704007c0c */ /* 0x000fe4000bf43070 */
[----:B------:R-:W-:Y:S02]  /*4f20*/  ISETP.LE.U32.AND P0, PT, R6, UR7, PT ;  /* 0x0000000706007c0c */ /* 0x000fe4000bf03070 */
[----:B------:R-:W-:Y:S02]  /*4f30*/  ISETP.GT.U32.AND P6, PT, R13, UR7, PT ;  /* 0x000000070d007c0c */ /* 0x000fe4000bfc4070 */
[----:B------:R-:W-:Y:S02]  /*4f40*/  ISETP.GT.U32.AND P5, PT, R11, UR7, PT ;  /* 0x000000070b007c0c */ /* 0x000fe4000bfa4070 */
[----:B------:R-:W-:Y:S02]  /*4f50*/  F2FP.RELU.F16.F32.PACK_AB R11, R167, R168 ;  /* 0x000000a8a70b723e */ /* 0x000fe400000008ff */
[----:B------:R-:W-:Y:S01]  /*4f60*/  F2FP.RELU.F16.F32.PACK_AB R9, R165, R166 ;  /* 0x000000a6a509723e */ /* 0x000fe200000008ff */
[----:B------:R-:W-:Y:S01]  /*4f70*/  @!P3 FADD.FTZ R164, -R164, -RZ ;  /* 0x800000ffa4a4b221 */ /* 0x000fe20000010100 */
[----:B------:R-:W-:Y:S01]  /*4f80*/  F2FP.RELU.F16.F32.PACK_AB R13, R157, R158 ;  /* 0x0000009e9d0d723e */ /* 0x000fe200000008ff */
[----:B------:R-:W-:Y:S01]  /*4f90*/  @!P2 FADD.FTZ R163, -R163, -RZ ;  /* 0x800000ffa3a3a221 */ /* 0x000fe20000010100 */
[----:B------:R-:W-:Y:S01]  /*4fa0*/  STS [R202], R11 ;  /* 0x0000000bca007388 */ /* 0x000fe20000000800 */
[----:B------:R-:W-:Y:S01]  /*4fb0*/  @!P0 FADD.FTZ R156, -R156, -RZ ;  /* 0x800000ff9c9c8221 */ /* 0x000fe20000010100 */
[----:B------:R-:W-:Y:S01]  /*4fc0*/  FSETP.GE.FTZ.AND P0, PT, R159, RZ, PT ;  /* 0x000000ff9f00720b */ /* 0x000fe20003f16000 */
[----:B------:R-:W-:Y:S01]  /*4fd0*/  @P6 FADD.FTZ R161, -R161, -RZ ;  /* 0x800000ffa1a16221 */ /* 0x000fe20000010100 */
[----:B------:R-:W-:Y:S01]  /*4fe0*/  F2FP.RELU.F16.F32.PACK_AB R7, R163, R164 ;  /* 0x000000a4a307723e */ /* 0x000fe200000008ff */
[----:B------:R-:W-:Y:S01]  /*4ff0*/  @P5 FADD.FTZ R153, -R153, -RZ ;  /* 0x800000ff99995221 */ /* 0x000fe20000010100 */
[----:B-1----:R-:W-:Y:S01]  /*5000*/  F2FP.RELU.F16.F32.PACK_AB R5, R155, R156 ;  /* 0x0000009c9b05723e */ /* 0x002fe200000008ff */
[----:B------:R-:W-:Y:S01]  /*5010*/  STS [R224], R9 ;  /* 0x00000009e0007388 */ /* 0x000fe20000000800 */
[----:B------:R-:W-:Y:S02]  /*5020*/  F2FP.RELU.F16.F32.PACK_AB R14, R161, R162 ;  /* 0x000000a2a10e723e */ /* 0x000fe400000008ff */
[----:B------:R-:W-:Y:S01]  /*5030*/  F2FP.RELU.F16.F32.PACK_AB R12, R154, R153 ;  /* 0x000000999a0c723e */ /* 0x000fe200000008ff */
[----:B------:R-:W-:Y:S01]  /*5040*/  STS [R224+0x400], R13 ;  /* 0x0004000de0007388 */ /* 0x000fe20000000800 */
[----:B------:R-:W-:Y:S02]  /*5050*/  FSETP.GE.FTZ.AND P2, PT, R167, RZ, PT ;  /* 0x000000ffa700720b */ /* 0x000fe40003f56000 */
[----:B------:R-:W-:Y:S01]  /*5060*/  FSETP.GE.FTZ.AND P1, PT, R160, RZ, PT ;  /* 0x000000ffa000720b */ /* 0x000fe20003f36000 */
[----:B------:R-:W-:Y:S01]  /*5070*/  STS [R204], R7 ;  /* 0x00000007cc007388 */ /* 0x000fe20000000800 */
[----:B------:R-:W-:Y:S02]  /*5080*/  FSETP.GE.FTZ.AND P3, PT, R168, RZ, PT ;  /* 0x000000ffa800720b */ /* 0x000fe40003f76000 */
[----:B------:R-:W-:Y:S01]  /*5090*/  ISETP.GT.AND P4, PT, R219, R206, PT ;  /* 0x000000cedb00720c */ /* 0x000fe20003f84270 */
[----:B------:R-:W-:Y:S04]  /*50a0*/  STS [R204+0x400], R5 ;  /* 0x00040005cc007388 */ /* 0x000fe80000000800 */
        /* <DEDUP_REMOVED lines=92> */
[C---:B------:R-:W-:Y:S01]  /*5670*/  FADD.FTZ R7, -R152.reuse, R8 ;  /* 0x0000000898077221 */ /* 0x040fe20000010100 */
[----:B------:R-:W-:Y:S01]  /*5680*/  FSETP.GE.FTZ.AND P0, PT, R157, RZ, PT ;  /* 0x000000ff9d00720b */ /* 0x000fe20003f16000 */
[----:B------:R-:W-:Y:S01]  /*5690*/  FADD.FTZ R8, -R151, R11 ;  /* 0x0000000b97087221 */ /* 0x000fe20000010100 */
[----:B------:R-:W-:Y:S01]  /*56a0*/  FSEL R68, R5, R152, P2 ;  /* 0x0000009805447208 */ /* 0x000fe20001000000 */
[----:B------:R-:W-:Y:S01]  /*56b0*/  FADD.FTZ R9, -R152, R9 ;  /* 0x0000000998097221 */ /* 0x000fe20000010100 */
[----:B------:R-:W-:Y:S01]  /*56c0*/  FSEL R5, R6, R151, P1 ;  /* 0x0000009706057208 */ /* 0x000fe20000800000 */
[----:B------:R-:W-:Y:S01]  /*56d0*/  FADD.FTZ R10, -R151, R10 ;  /* 0x0000000a970a7221 */ /* 0x000fe20000010100 */
[----:B------:R-:W-:Y:S01]  /*56e0*/  FSETP.GE.FTZ.AND P2, PT, R165, RZ, PT ;  /* 0x000000ffa500720b */ /* 0x000fe20003f56000 */
[----:B------:R-:W-:Y:S01]  /*56f0*/  FADD.FTZ R11, -R152, R12 ;  /* 0x0000000c980b7221 */ /* 0x000fe20000010100 */
[----:B------:R-:W-:Y:S01]  /*5700*/  FSETP.GE.FTZ.AND P1, PT, R158, RZ, PT ;  /* 0x000000ff9e00720b */ /* 0x000fe20003f36000 */
[----:B------:R-:W-:Y:S01]  /*5710*/  FMUL.FTZ R5, R160, R5 ;  /* 0x00000005a0057220 */ /* 0x000fe20000410000 */
[-C--:B------:R-:W-:Y:S01]  /*5720*/  FSEL R8, R8, R151.reuse, P0 ;  /* 0x0000009708087208 */ /* 0x080fe20000000000 */
[----:B------:R-:W-:Y:S01]  /*5730*/  FMUL.FTZ R4, R159, R4 ;  /* 0x000000049f047220 */ /* 0x000fe20000410000 */
[----:B------:R-:W-:Y:S01]  /*5740*/  FSETP.GE.FTZ.AND P0, PT, R164, RZ, PT ;  /* 0x000000ffa400720b */ /* 0x000fe20003f16000 */
[----:B------:R-:W-:Y:S01]  /*5750*/  FADD.FTZ R13, -R152, R13 ;  /* 0x0000000d980d7221 */ /* 0x000fe20000010100 */
[-C--:B------:R-:W-:Y:S01]  /*5760*/  FSEL R6, R9, R152.reuse, P2 ;  /* 0x0000009809067208 */ /* 0x080fe20001000000 */
[C---:B------:R-:W-:Y:S01]  /*5770*/  FADD.FTZ R14, -R151.reuse, R14 ;  /* 0x0000000e970e7221 */ /* 0x040fe20000010100 */
[----:B------:R-:W-:Y:S01]  /*5780*/  FSEL R9, R10, R151, P1 ;  /* 0x000000970a097208 */ /* 0x000fe20000800000 */
[----:B------:R-:W-:Y:S01]  /*5790*/  FADD.FTZ R10, -R151, R15 ;  /* 0x0000000f970a7221 */ /* 0x000fe20000010100 */
[----:B------:R-:W-:Y:S01]  /*57a0*/  FSEL R11, R11, R152, P0 ;  /* 0x000000980b0b7208 */ /* 0x000fe20000000000 */
[----:B------:R-:W-:Y:S01]  /*57b0*/  FADD.FTZ R18, -R151, R18 ;  /* 0x0000001297127221 */ /* 0x000fe20000010100 */
[----:B------:R-:W-:Y:S01]  /*57c0*/  FSETP.GE.FTZ.AND P2, PT, R163, RZ, PT ;  /* 0x000000ffa300720b */ /* 0x000fe20003f56000 */
[----:B------:R-:W-:Y:S01]  /*57d0*/  FMUL.FTZ R69, R168, R69 ;  /* 0x00000045a8457220 */ /* 0x000fe20000410000 */
[----:B------:R-:W-:Y:S01]  /*57e0*/  FSETP.GE.FTZ.AND P0, PT, R155, RZ, PT ;  /* 0x000000ff9b00720b */ /* 0x000fe20003f16000 */
[----:B------:R-:W-:Y:S01]  /*57f0*/  FMUL.FTZ R68, R167, R68 ;  /* 0x00000044a7447220 */ /* 0x000fe20000410000 */
[----:B------:R-:W-:Y:S01]  /*5800*/  F2FP.F16.F32.PACK_AB R15, R4, R5 ;  /* 0x00000005040f723e */ /* 0x000fe200000000ff */
        /* <DEDUP_REMOVED lines=9> */
[----:B------:R-:W-:Y:S01]  /*58a0*/  FSETP.GE.FTZ.AND P3, PT, R166, RZ, PT ;  /* 0x000000ffa600720b */ /* 0x000fe20003f76000 */
[----:B------:R-:W-:Y:S01]  /*58b0*/  FMUL.FTZ R4, R163, R4 ;  /* 0x00000004a3047220 */ /* 0x000fe20000410000 */
[----:B------:R-:W-:Y:S01]  /*58c0*/  FSETP.GE.FTZ.AND P1, PT, R156, RZ, PT ;  /* 0x000000ff9c00720b */ /* 0x000fe20003f36000 */
[----:B------:R-:W-:Y:S01]  /*58d0*/  FMUL.FTZ R10, R155, R10 ;  /* 0x0000000a9b0a7220 */ /* 0x000fe20000410000 */
[-C--:B------:R-:W-:Y:S02]  /*58e0*/  FSEL R7, R7, R152.reuse, P3 ;  /* 0x0000009807077208 */ /* 0x080fe40001800000 */
[----:B------:R-:W-:Y:S02]  /*58f0*/  FSEL R5, R14, R151, P1 ;  /* 0x000000970e057208 */ /* 0x000fe40000800000 */
[----:B------:R-:W-:Y:S01]  /*5900*/  FSETP.GE.FTZ.AND P3, PT, R162, RZ, PT ;  /* 0x000000ffa200720b */ /* 0x000fe20003f76000 */
[----:B------:R-:W-:Y:S01]  /*5910*/  FMUL.FTZ R7, R166, R7 ;  /* 0x00000007a6077220 */ /* 0x000fe20000410000 */
[----:B------:R-:W-:Y:S01]  /*5920*/  FSETP.GE.FTZ.AND P1, PT, R153, RZ, PT ;  /* 0x000000ff9900720b */ /* 0x000fe20003f36000 */
[----:B------:R-:W-:Y:S01]  /*5930*/  FMUL.FTZ R5, R156, R5 ;  /* 0x000000059c057220 */ /* 0x000fe20000410000 */
[----:B------:R-:W-:Y:S01]  /*5940*/  FSEL R13, R13, R152, P3 ;  /* 0x000000980d0d7208 */ /* 0x000fe20001800000 */
[----:B------:R-:W-:Y:S01]  /*5950*/  @P2 FADD.FTZ R152, -R152, R17 ;  /* 0x0000001198982221 */ /* 0x000fe20000010100 */
[----:B------:R-:W-:Y:S01]  /*5960*/  FSEL R18, R18, R151, P1 ;  /* 0x0000009712127208 */ /* 0x000fe20000800000 */
        /* <DEDUP_REMOVED lines=68> */
.L_x_2046:
        /* <DEDUP_REMOVED lines=131> */
.L_x_2047:
        /* <DEDUP_REMOVED lines=284> */
[----:B------:R-:W-:Y:S02]  /*77a0*/  IADD3 R7, PT, PT, R201, 0x40, RZ ;  /* 0x00000040c9077810 */ /* 0x000fe40007ffe0ff */
[----:B------:R-:W-:Y:S01]  /*77b0*/  ISETP.NE.AND P1, PT, R222, -0x1, PT ;  /* 0xffffffffde00780c */ /* 0x000fe20003f25270 */
[----:B------:R-:W3:-:S12]  /*77c0*/  LDCU UR5, c[0x0][0x4fc] ;  /* 0x00009f80ff0577ac */ /* 0x000ed80008000800 */
[----:B------:R-:W4:Y:S01]  /*77d0*/  @P1 LDC.64 R4, c[0x0][0x5c0] ;  /* 0x00017000ff041b82 */ /* 0x000f220000000a00 */
        /* <DEDUP_REMOVED lines=68> */
[----:B---3--:R-:W-:Y:S01]  /*7c20*/  FMUL.FTZ R20, R20, UR5 ;  /* 0x0000000514147c20 */ /* 0x008fe20008410000 */
        /* <DEDUP_REMOVED lines=110> */
[----:B------:R-:W-:Y:S01]  /*8310*/  @P1 IADD3 R47, PT, PT, R221, R222, RZ ;  /* 0x000000dedd2f1210 */ /* 0x000fe20007ffe0ff */
[----:B------:R-:W-:Y:S01]  /*8320*/  STS [R201+0x8000], R36 ;  /* 0x00800024c9007388 */ /* 0x000fe20000000800 */
[----:B------:R-:W-:-:S03]  /*8330*/  ISETP.NE.AND P0, PT, R222, -0x1, PT ;  /* 0xffffffffde00780c */ /* 0x000fc60003f05270 */
        /* <DEDUP_REMOVED lines=12> */
[----:B----4-:R-:W-:-:S03]  /*8400*/  @P1 IMAD R44, R47, R5, RZ ;  /* 0x000000052f2c1224 */ /* 0x010fc600078e02ff */
[----:B------:R2:W-:Y:S01]  /*8410*/  STS [R201+0xb400], R58 ;  /* 0x00b4003ac9007388 */ /* 0x0005e20000000800 */
[----:B-1----:R-:W-:-:S03]  /*8420*/  @P1 IMAD.WIDE.U32 R46, R47, R4, RZ ;  /* 0x000000042f2e1225 */ /* 0x002fc600078e00ff */
        /* <DEDUP_REMOVED lines=13> */
.L_x_2049:
[----:B------:R-:W-:Y:S05]  /*8500*/  @P0 BRA `(.L_x_2050) ;  /* 0x0000000000280947 */ /* 0x000fea0003800000 */
[----:B------:R-:W1:Y:S01]  /*8510*/  LDCU.64 UR6, c[0x0][0x5c8] ;  /* 0x0000b900ff0677ac */ /* 0x000e620008000a00 */
[----:B------:R-:W-:Y:S01]  /*8520*/  SHF.R.S32.HI R0, RZ, 0x1f, R221 ;  /* 0x0000001fff007819 */ /* 0x000fe200000114dd */
[----:B------:R-:W3:Y:S04]  /*8530*/  LDCU.64 UR4, c[0x0][0x5b0] ;  /* 0x0000b600ff0477ac */ /* 0x000ee80008000a00 */
[----:B-1----:R-:W-:Y:S02]  /*8540*/  IMAD R0, R0, UR6, RZ ;  /* 0x0000000600007c24 */ /* 0x002fe4000f8e02ff */
[----:B--2---:R-:W-:-:S04]  /*8550*/  IMAD.WIDE.U32 R6, R221, UR6, RZ ;  /* 0x00000006dd067c25 */ /* 0x004fc8000f8e00ff */
[----:B------:R-:W-:-:S05]  /*8560*/  IMAD R0, R221, UR7, R0 ;  /* 0x00000007dd007c24 */ /* 0x000fca000f8e0200 */
[----:B------:R-:W-:-:S03]  /*8570*/  IADD3 R7, PT, PT, R7, R0, RZ ;  /* 0x0000000007077210 */ /* 0x000fc60007ffe0ff */
[----:B---3--:R-:W-:-:S04]  /*8580*/  IMAD.WIDE.U32 R6, R189, UR4, R6 ;  /* 0x00000004bd067c25 */ /* 0x008fc8000f8e0006 */
[----:B------:R-:W-:Y:S01]  /*8590*/  IMAD R2, R189, UR5, R7 ;  /* 0x00000005bd027c24 */ /* 0x000fe2000f8e0207 */
[----:B------:R-:W-:Y:S06]  /*85a0*/  BRA `(.L_x_2051) ;  /* 0x0000000000147947 */ /* 0x000fec0003800000 */
.L_x_2050:
[----:B------:R-:W1:Y:S01]  /*85b0*/  LDCU.64 UR6, c[0x0][0x5c8] ;  /* 0x0000b900ff0677ac */ /* 0x000e620008000a00 */
[----:B------:R-:W-:-:S05]  /*85c0*/  IADD3 R6, PT, PT, R221, R222, RZ ;  /* 0x000000dedd067210 */ /* 0x000fca0007ffe0ff */
[C---:B-1----:R-:W-:Y:S02]  /*85d0*/  IMAD R2, R6.reuse, UR7, RZ ;  /* 0x0000000706027c24 */ /* 0x042fe4000f8e02ff */
[----:B--2---:R-:W-:-:S05]  /*85e0*/  IMAD.WIDE.U32 R6, R6, UR6, RZ ;  /* 0x0000000606067c25 */ /* 0x004fca000f8e00ff */
[----:B------:R-:W-:-:S07]  /*85f0*/  IADD3 R2, PT, PT, R7, R2, RZ ;  /* 0x0000000207027210 */ /* 0x000fce0007ffe0ff */
.L_x_2051:
[----:B------:R-:W-:Y:S01]  /*8600*/  BAR.SYNC.DEFER_BLOCKING 0x0 ;  /* 0x0000000000007b1d */ /* 0x000fe20000010000 */
[C---:B------:R-:W-:Y:S01]  /*8610*/  IMAD.SHL.U32 R0, R196.reuse, 0x40, RZ ;  /* 0x00000040c4007824 */ /* 0x040fe200078e00ff */
[----:B------:R-:W-:-:S03]  /*8620*/  SHF.L.U32 R45, R196, 0x6, RZ ;  /* 0x00000006c42d7819 */ /* 0x000fc600000006ff */
[-C--:B------:R-:W-:Y:S01]  /*8630*/  IMAD.WIDE.U32 R50, R0, R4.reuse, RZ ;  /* 0x0000000400327225 */ /* 0x080fe200078e00ff */
[----:B------:R-:W-:Y:S01]  /*8640*/  SHF.R.S32.HI R7, RZ, 0x1f, R0 ;  /* 0x0000001fff077819 */ /* 0x000fe20000011400 */
[----:B------:R-:W1:Y:S01]  /*8650*/  LDCU.64 UR4, c[0x0][0x5d8] ;  /* 0x0000bb00ff0477ac */ /* 0x000e620008000a00 */
[----:B------:R-:W-:Y:S01]  /*8660*/  BSSY.RECONVERGENT B0, `(.L_x_2052) ;  /* 0x0000028000007945 */ /* 0x000fe20003800200 */
[----:B------:R-:W-:Y:S01]  /*8670*/  IMAD.IADD R220, R220, 0x1, -R45 ;  /* 0x00000001dcdc7824 */ /* 0x000fe200078e0a2d */
[----:B------:R-:W-:Y:S01]  /*8680*/  LOP3.LUT R49, R50, 0x38, R193, 0xf8, !PT ;  /* 0x0000003832317812 */ /* 0x000fe200078ef8c1 */
[----:B------:R-:W-:Y:S01]  /*8690*/  IMAD R47, R7, R4, RZ ;  /* 0x00000004072f7224 */ /* 0x000fe200078e02ff */
[C---:B------:R-:W-:Y:S02]  /*86a0*/  IADD3 R45, PT, PT, R195.reuse, 0x20, RZ ;  /* 0x00000020c32d7810 */ /* 0x040fe40007ffe0ff */
[----:B------:R-:W-:Y:S01]  /*86b0*/  IADD3 R60, P0, PT, R46, R49, RZ ;  /* 0x000000312e3c7210 */ /* 0x000fe20007f1e0ff */
[----:B------:R-:W-:Y:S01]  /*86c0*/  IMAD R47, R0, R5, R47 ;  /* 0x00000005002f7224 */ /* 0x000fe200078e022f */
[----:B------:R-:W-:-:S02]  /*86d0*/  ISETP.GE.AND P3, PT, R195, R220, PT ;  /* 0x000000dcc300720c */ /* 0x000fc40003f66270 */
[----:B------:R-:W-:Y:S02]  /*86e0*/  ISETP.GE.AND P5, PT, R45, R220, PT ;  /* 0x000000dc2d00720c */ /* 0x000fe40003fa6270 */
        /* <DEDUP_REMOVED lines=31> */
.L_x_2053:
[----:B------:R-:W-:Y:S05]  /*88e0*/  BSYNC.RECONVERGENT B0 ;  /* 0x0000000000007941 */ /* 0x000fea0003800200 */
.L_x_2052:
        /* <DEDUP_REMOVED lines=17> */
.L_x_2055:
[----:B------:R-:W-:Y:S05]  /*8a00*/  BSYNC.RECONVERGENT B0 ;  /* 0x0000000000007941 */ /* 0x000fea0003800200 */
.L_x_2054:
        /* <DEDUP_REMOVED lines=25> */
.L_x_2057:
[----:B------:R-:W-:Y:S05]  /*8ba0*/  BSYNC.RECONVERGENT B0 ;  /* 0x0000000000007941 */ /* 0x000fea0003800200 */
.L_x_2056:
        /* <DEDUP_REMOVED lines=16> */
.L_x_2016:
[----:B------:R-:W-:Y:S05]  /*8cb0*/  BSYNC.RECONVERGENT B1 ;  /* 0x0000000000017941 */ /* 0x000fea0003800200 */
.L_x_1994:
[----:B------:R-:W2:Y:S01]  /*8cc0*/  LDCU UR5, c[0x0][0x438] ;  /* 0x00008700ff0577ac */ /* 0x000ea20008000800 */
[----:B---34-:R-:W3:Y:S08]  /*8cd0*/  LDC R5, c[0x0][0x370] ;  /* 0x0000dc00ff057b82 */ /* 0x018ef00000000800 */
[----:B------:R-:W4:Y:S01]  /*8ce0*/  LDC R0, c[0x0][0x438] ;  /* 0x00010e00ff007b82 */ /* 0x000f220000000800 */
[----:B--2---:R-:W-:-:S04]  /*8cf0*/  UIADD3 UR5, UPT, UPT, UR5, 0x3f, URZ ;  /* 0x0000003f05057890 */ /* 0x004fc8000fffe0ff */
[----:B------:R-:W-:Y:S01]  /*8d00*/  USHF.R.S32.HI UR4, URZ, 0x1f, UR5 ;  /* 0x0000001fff047899 */ /* 0x000fe20008011405 */
[----:B---3--:R-:W-:-:S03]  /*8d10*/  IADD3 R196, PT, PT, R5, R196, RZ ;  /* 0x000000c405c47210 */ /* 0x008fc60007ffe0ff */
[----:B------:R-:W-:-:S04]  /*8d20*/  ULEA.HI UR4, UR4, UR5, URZ, 0x6 ;  /* 0x0000000504047291 */ /* 0x000fc8000f8f30ff */
[----:B------:R-:W-:-:S06]  /*8d30*/  USHF.R.S32.HI UR4, URZ, 0x6, UR4 ;  /* 0x00000006ff047899 */ /* 0x000fcc0008011404 */
[----:B------:R-:W-:-:S13]  /*8d40*/  ISETP.GE.AND P0, PT, R196, UR4, PT ;  /* 0x00000004c4007c0c */ /* 0x000fda000bf06270 */
[----:B----4-:R-:W-:Y:S05]  /*8d50*/  @!P0 BRA `(.L_x_2058) ;  /* 0xffffff7800308947 */ /* 0x010fea000383ffff */
[----:B------:R-:W-:Y:S05]  /*8d60*/  EXIT ;  /* 0x000000000000794d */ /* 0x000fea0003800000 */
.L_x_2059:
        /* <DEDUP_REMOVED lines=9> */
.L_x_2190:


//--------------------- .text._ZN5flash44flash_bwd_dq_dk_dv_loop_seqk_parallel_kernelI23Flash_bwd_kernel_traitsILi192ELi64ELi64ELi8ELi4ELi2ELi2ELb0ELb0EN7cutlass6half_tE19Flash_kernel_traitsILi192ELi64ELi64ELi8ES3_EELb0ELb0ELb1ELb1ELb0ELb0ELb1EEEvNS_16Flash_bwd_paramsE --------------------------
	.section	.text._ZN5flash44flash_bwd_dq_dk_dv_loop_seqk_parallel_kernelI23Flash_bwd_kernel_traitsILi192ELi64ELi64ELi8ELi4ELi2ELi2ELb0ELb0EN7cutlass6half_tE19Flash_kernel_traitsILi192ELi64ELi64ELi8ES3_EELb0ELb0ELb1ELb1ELb0ELb0ELb1EEEvNS_16Flash_bwd_paramsE,"ax",@progbits
	.align	128
        .global         _ZN5flash44flash_bwd_dq_dk_dv_loop_seqk_parallel_kernelI23Flash_bwd_kernel_traitsILi192ELi64ELi64ELi8ELi4ELi2ELi2ELb0ELb0EN7cutlass6half_tE19Flash_kernel_traitsILi192ELi64ELi64ELi8ES3_EELb0ELb0ELb1ELb1ELb0ELb0ELb1EEEvNS_16Flash_bwd_paramsE
        .type           _ZN5flash44flash_bwd_dq_dk_dv_loop_seqk_parallel_kernelI23Flash_bwd_kernel_traitsILi192ELi64ELi64ELi8ELi4ELi2ELi2ELb0ELb0EN7cutlass6half_tE19Flash_kernel_traitsILi192ELi64ELi64ELi8ES3_EELb0ELb0ELb1ELb1ELb0ELb0ELb1EEEvNS_16Flash_bwd_paramsE,@function
        .size           _ZN5flash44flash_bwd_dq_dk_dv_loop_seqk_parallel_kernelI23Flash_bwd_kernel_traitsILi192ELi64ELi64ELi8ELi4ELi2ELi2ELb0ELb0EN7cutlass6half_tE19Flash_kernel_traitsILi192ELi64ELi64ELi8ES3_EELb0ELb0ELb1ELb1ELb0ELb0ELb1EEEvNS_16Flash_bwd_paramsE,(.L_x_2191 - _ZN5flash44flash_bwd_dq_dk_dv_loop_seqk_parallel_kernelI23Flash_bwd_kernel_traitsILi192ELi64ELi64ELi8ELi4ELi2ELi2ELb0ELb0EN7cutlass6half_tE19Flash_kernel_traitsILi192ELi64ELi64ELi8ES3_EELb0ELb0ELb1ELb1ELb0ELb0ELb1EEEvNS_16Flash_bwd_paramsE)
        .other          _ZN5flash44flash_bwd_dq_dk_dv_loop_seqk_parallel_kernelI23Flash_bwd_kernel_traitsILi192ELi64ELi64ELi8ELi4ELi2ELi2ELb0ELb0EN7cutlass6half_tE19Flash_kernel_traitsILi192ELi64ELi64ELi8ES3_EELb0ELb0ELb1ELb1ELb0ELb0ELb1EEEvNS_16Flash_bwd_paramsE,@"STO_CUDA_ENTRY STV_DEFAULT"
_ZN5flash44flash_bwd_dq_dk_dv_loop_seqk_parallel_kernelI23Flash_bwd_kernel_traitsILi192ELi64ELi64ELi8ELi4ELi2ELi2ELb0ELb0EN7cutlass6half_tE19Flash_kernel_traitsILi192ELi64ELi64ELi8ES3_EELb0ELb0ELb1ELb1ELb0ELb0ELb1EEEvNS_16Flash_bwd_paramsE:
.text._ZN5flash44flash_bwd_dq_dk_dv_loop_seqk_parallel_kernelI23Flash_bwd_kernel_traitsILi192ELi64ELi64ELi8ELi4ELi2ELi2ELb0ELb0EN7cutlass6half_tE19Flash_kernel_traitsILi192ELi64ELi64ELi8ES3_EELb0ELb0ELb1ELb1ELb0ELb0ELb1EEEvNS_16Flash_bwd_paramsE:
        /* <DEDUP_REMOVED lines=16> */
[----:B------:R-:W4:Y:S02]  /*0100*/  S2R R200, SR_CTAID.Z ;  /* 0x0000000000c87919 */ /* 0x000f240000002700 */
        /* <DEDUP_REMOVED lines=16> */
[----:B------:R-:W-:Y:S01]  /*0210*/  IMAD.SHL.U32 R0, R209, 0x40, RZ ;  /* 0x00000040d1007824 */ /* 0x000fe200078e00ff */
[C---:B------:R-:W-:Y:S01]  /*0220*/  LOP3.LUT R5, R4.reuse, 0xc00, RZ, 0xc0, !PT ;  /* 0x00000c0004057812 */ /* 0x040fe200078ec0ff */
[----:B------:R-:W-:Y:S01]  /*0230*/  UIADD3 UR5, UPT, UPT, UR6, 0x20000, URZ ;  /* 0x0002000006057890 */ /* 0x000fe2000fffe0ff */
[----:B------:R-:W-:Y:S01]  /*0240*/  LOP3.LUT R9, R4, 0x200, RZ, 0xc0, !PT ;  /* 0x0000020004097812 */ /* 0x000fe200078ec0ff */
[----:B------:R-:W-:Y:S01]  /*0250*/  UIADD3 UR4, UPT, UPT, UR6, 0x12000, URZ ;  /* 0x0001200006047890 */ /* 0x000fe2000fffe0ff */
[----:B------:R-:W-:Y:S02]  /*0260*/  LOP3.LUT R190, R0, 0x1c0, RZ, 0xc0, !PT ;  /* 0x000001c000be7812 */ /* 0x000fe400078ec0ff */
[----:B------:R-:W-:Y:S02]  /*0270*/  LOP3.LUT R6, R3, 0x10, RZ, 0xc0, !PT ;  /* 0x0000001003067812 */ /* 0x000fe400078ec0ff */
[----:B------:R-:W-:-:S02]  /*0280*/  LOP3.LUT R5, R5, 0x6, R2, 0xf8, !PT ;  /* 0x0000000605057812 */ /* 0x000fc400078ef802 */
[--C-:B------:R-:W-:Y:S02]  /*0290*/  LOP3.LUT R208, R7, 0x1c0, R8.reuse, 0xf8, !PT ;  /* 0x000001c007d07812 */ /* 0x100fe400078ef808 */
[----:B------:R-:W-:Y:S02]  /*02a0*/  LOP3.LUT R9, R9, 0x3800, R8, 0xf8, !PT ;  /* 0x0000380009097812 */ /* 0x000fe400078ef808 */
[----:B------:R-:W-:Y:S02]  /*02b0*/  LOP3.LUT R190, R190, 0x38, R211, 0xf8, !PT ;  /* 0x00000038bebe7812 */ /* 0x000fe400078ef8d3 */
[--C-:B------:R-:W-:Y:S02]  /*02c0*/  LOP3.LUT R189, R6, 0x8, R209.reuse, 0xf8, !PT ;  /* 0x0000000806bd7812 */ /* 0x100fe400078ef8d1 */
[----:B------:R-:W-:Y:S02]  /*02d0*/  SHF.R.U32.HI R213, RZ, 0x3, R209 ;  /* 0x00000003ffd57819 */ /* 0x000fe400000116d1 */
[----:B------:R-:W-:-:S02]  /*02e0*/  LOP3.LUT R8, R8, 0x1c0, RZ, 0xc0, !PT ;  /* 0x000001c008087812 */ /* 0x000fc400078ec0ff */
[----:B------:R-:W-:Y:S01]  /*02f0*/  LOP3.LUT R208, R5, R208, RZ, 0xfc, !PT ;  /* 0x000000d005d07212 */ /* 0x000fe200078efcff */
[----:B------:R-:W-:Y:S01]  /*0300*/  VIADD R203, R213, 0x20 ;  /* 0x00000020d5cb7836 */ /* 0x000fe20000000000 */
[----:B------:R-:W-:Y:S02]  /*0310*/  LOP3.LUT R3, R190, 0x8, R3, 0x78, !PT ;  /* 0x00000008be037812 */ /* 0x000fe400078e7803 */
[----:B------:R-:W-:Y:S02]  /*0320*/  LOP3.LUT R189, R189, R190, RZ, 0x3c, !PT ;  /* 0x000000bebdbd7212 */ /* 0x000fe400078e3cff */
[----:B------:R-:W-:Y:S02]  /*0330*/  LOP3.LUT R11, R4, 0x400, RZ, 0xc0, !PT ;  /* 0x00000400040b7812 */ /* 0x000fe400078ec0ff */
[----:B------:R-:W-:Y:S02]  /*0340*/  LOP3.LUT R5, R8, 0x18, R213, 0xf8, !PT ;  /* 0x0000001808057812 */ /* 0x000fe400078ef8d5 */
[----:B------:R-:W-:-:S02]  /*0350*/  LOP3.LUT R190, R190, 0x8, R209, 0x78, !PT ;  /* 0x00000008bebe7812 */ /* 0x000fc400078e78d1 */
[--C-:B------:R-:W-:Y:S02]  /*0360*/  LOP3.LUT R11, R11, 0x6, R2.reuse, 0xf8, !PT ;  /* 0x000000060b0b7812 */ /* 0x100fe400078ef802 */
[----:B------:R-:W-:Y:S02]  /*0370*/  LOP3.LUT R206, R5, 0x38, R2, 0x78, !PT ;  /* 0x0000003805ce7812 */ /* 0x000fe400078e7802 */
[----:B------:R-:W-:Y:S02]  /*0380*/  LOP3.LUT R190, R9, R190, RZ, 0xfc, !PT ;  /* 0x000000be09be7212 */ /* 0x000fe400078efcff */
[----:B--2---:R-:W-:Y:S01]  /*0390*/  LEA R216, P0, R201, R216, 0x2 ;  /* 0x000000d8c9d87211 */ /* 0x004fe200078010ff */
[----:B------:R-:W1:Y:S01]  /*03a0*/  LDC R9, c[0x0][0x438] ;  /* 0x00010e00ff097b82 */ /* 0x000e620000000800 */
[----:B------:R-:W-:Y:S02]  /*03b0*/  LOP3.LUT R2, R2, 0x20, RZ, 0xc0, !PT ;  /* 0x0000002002027812 */ /* 0x000fe400078ec0ff */
[----:B------:R-:W-:-:S02]  /*03c0*/  LOP3.LUT R5, R0, 0x200, RZ, 0xc0, !PT ;  /* 0x0000020000057812 */ /* 0x000fc400078ec0ff */
[----:B------:R-:W-:Y:S02]  /*03d0*/  R2P PR, R209, 0xe ;  /* 0x0000000ed1007804 */ /* 0x000fe40000000000 */
[----:B------:R-:W-:Y:S02]  /*03e0*/  LOP3.LUT R7, R2, 0x18, R213, 0xf8, !PT ;  /* 0x0000001802077812 */ /* 0x000fe400078ef8d5 */
[C-C-:B------:R-:W-:Y:S02]  /*03f0*/  LOP3.LUT R192, R5.reuse, 0xc00, R4.reuse, 0xf8, !PT ;  /* 0x00000c0005c07812 */ /* 0x140fe400078ef804 */
[----:B------:R-:W-:Y:S02]  /*0400*/  LOP3.LUT R188, R5, 0x400, R4, 0xf8, !PT ;  /* 0x0000040005bc7812 */ /* 0x000fe400078ef804 */
[----:B------:R-:W-:Y:S02]  /*0410*/  LOP3.LUT R2, R7, 0x1c0, R0, 0xf8, !PT ;  /* 0x000001c007027812 */ /* 0x000fe400078ef800 */
[----:B------:R-:W-:-:S02]  /*0420*/  LOP3.LUT R192, R192, R3, RZ, 0xfc, !PT ;  /* 0x00000003c0c07212 */ /* 0x000fc400078efcff */
[----:B------:R-:W-:Y:S01]  /*0430*/  LOP3.LUT R188, R188, R3, RZ, 0xfc, !PT ;  /* 0x00000003bcbc7212 */ /* 0x000fe200078efcff */
[----:B------:R-:W-:Y:S01]  /*0440*/  IMAD.MOV.U32 R3, RZ, RZ, 0x10 ;  /* 0x00000010ff037424 */ /* 0x000fe200078e00ff */
        /* <DEDUP_REMOVED lines=8> */
[----:B------:R-:W-:Y:S02]  /*04d0*/  LOP3.LUT R206, R11, R206, RZ, 0xfc, !PT ;  /* 0x000000ce0bce7212 */ /* 0x000fe400078efcff */
[----:B------:R-:W-:Y:S01]  /*04e0*/  LOP3.LUT R189, R189, 0x200, R4, 0xf8, !PT ;  /* 0x00000200bdbd7812 */ /* 0x000fe200078ef804 */
[----:B------:R-:W-:Y:S01]  /*04f0*/  IMAD.IADD R239, R208, 0x1, R3 ;  /* 0x00000001d0ef7824 */ /* 0x000fe200078e0203 */
[----:B------:R-:W-:Y:S01]  /*0500*/  LOP3.LUT R191, R191, 0x200, R0, 0xf8, !PT ;  /* 0x00000200bfbf7812 */ /* 0x000fe200078ef800 */
[----:B------:R-:W-:Y:S01]  /*0510*/  IMAD.IADD R222, R3, 0x1, R202 ;  /* 0x0000000103de7824 */ /* 0x000fe200078e02ca */
[----:B------:R-:W-:Y:S02]  /*0520*/  LOP3.LUT R212, R211, 0x38, RZ, 0xc0, !PT ;  /* 0x00000038d3d47812 */ /* 0x000fe400078ec0ff */
[----:B------:R-:W-:Y:S02]  /*0530*/  LOP3.LUT R210, R210, 0x1e00, R211, 0xf8, !PT ;  /* 0x00001e00d2d27812 */ /* 0x000fe400078ef8d3 */
[----:B------:R-:W-:-:S02]  /*0540*/  LEA.HI.X R217, R201, R217, RZ, 0x2, P0 ;  /* 0x000000d9c9d97211 */ /* 0x000fc400000f14ff */
[----:B------:R-:W-:Y:S02]  /*0550*/  SHF.R.U32.HI R209, RZ, 0x5, R209 ;  /* 0x00000005ffd17819 */ /* 0x000fe400000116d1 */
[----:B------:R-:W-:Y:S02]  /*0560*/  SEL R193, R193, 0xffffffe0, !P2 ;  /* 0xffffffe0c1c17807 */ /* 0x000fe40005000000 */
[C---:B------:R-:W-:Y:S02]  /*0570*/  LOP3.LUT R205, R212.reuse, 0x40, RZ, 0xfc, !PT ;  /* 0x00000040d4cd7812 */ /* 0x040fe400078efcff */
[----:B------:R-:W-:Y:S02]  /*0580*/  LOP3.LUT R204, R212, 0x80, RZ, 0xfc, !PT ;  /* 0x00000080d4cc7812 */ /* 0x000fe400078efcff */
[----:B------:R-:W-:Y:S02]  /*0590*/  LEA R210, R210, UR6, 0x1 ;  /* 0x00000006d2d27c11 */ /* 0x000fe4000f8e08ff */
[----:B------:R-:W-:-:S02]  /*05a0*/  LEA R206, R206, UR4, 0x1 ;  /* 0x00000004cece7c11 */ /* 0x000fc4000f8e08ff */
[----:B------:R-:W-:Y:S02]  /*05b0*/  LEA R190, R190, UR4, 0x1 ;  /* 0x00000004bebe7c11 */ /* 0x000fe4000f8e08ff */
[----:B------:R-:W-:Y:S02]  /*05c0*/  LEA R189, R189, UR5, 0x1 ;  /* 0x00000005bdbd7c11 */ /* 0x000fe4000f8e08ff */
[----:B------:R-:W-:Y:S02]  /*05d0*/  LEA R192, R192, UR6, 0x1 ;  /* 0x00000006c0c07c11 */ /* 0x000fe4000f8e08ff */
[----:B------:R-:W-:Y:S02]  /*05e0*/  LEA R188, R188, UR6, 0x1 ;  /* 0x00000006bcbc7c11 */ /* 0x000fe4000f8e08ff */
[----:B-1-34-:R-:W-:-:S07]  /*05f0*/  LEA R191, R191, UR6, 0x1 ;  /* 0x00000006bfbf7c11 */ /* 0x01afce000f8e08ff */
.L_x_2126:
        /* <DEDUP_REMOVED lines=44> */
.L_x_2060:
        /* <DEDUP_REMOVED lines=39> */
.L_x_2062:
[----:B------:R-:W1:Y:S01]  /*0b30*/  LDCU.64 UR12, c[0x0][0x3b8] ;  /* 0x00007700ff0c77ac */ /* 0x000e620008000a00 */
[----:B------:R-:W-:-:S05]  /*0b40*/  IADD3 R14, PT, PT, R236, R237, RZ ;  /* 0x000000edec0e7210 */ /* 0x000fca0007ffe0ff */
[C---:B-1----:R-:W-:Y:S02]  /*0b50*/  IMAD R11, R14.reuse, UR13, RZ ;  /* 0x0000000d0e0b7c24 */ /* 0x042fe4000f8e02ff */
[----:B------:R-:W-:-:S05]  /*0b60*/  IMAD.WIDE.U32 R14, R14, UR12, RZ ;  /* 0x0000000c0e0e7c25 */ /* 0x000fca000f8e00ff */
[----:B------:R-:W-:Y:S02]  /*0b70*/  IADD3 R11, PT, PT, R15, R11, RZ ;  /* 0x0000000b0f0b7210 */ /* 0x000fe40007ffe0ff */
.L_x_2063:
        /* <DEDUP_REMOVED lines=11> */
[----:B------:R-:W-:Y:S01]  /*0c30*/  IMAD.HI.U32 R8, R9, R0, RZ ;  /* 0x0000000009087227 */ /* 0x000fe200078e00ff */
[----:B------:R-:W-:-:S03]  /*0c40*/  SHF.R.S32.HI R9, RZ, 0x1f, R221 ;  /* 0x0000001fff097819 */ /* 0x000fc600000114dd */
        /* <DEDUP_REMOVED lines=24> */
.L_x_2064:
[----:B------:R-:W1:Y:S01]  /*0dd0*/  LDCU.64 UR10, c[0x0][0x3c0] ;  /* 0x00007800ff0a77ac */ /* 0x000e620008000a00 */
[----:B------:R-:W-:-:S05]  /*0de0*/  IADD3 R2, PT, PT, R236, R237, RZ ;  /* 0x000000edec027210 */ /* 0x000fca0007ffe0ff */
[C---:B-1----:R-:W-:Y:S02]  /*0df0*/  IMAD R10, R2.reuse, UR11, RZ ;  /* 0x0000000b020a7c24 */ /* 0x042fe4000f8e02ff */
[----:B------:R-:W-:-:S05]  /*0e00*/  IMAD.WIDE.U32 R12, R2, UR10, RZ ;  /* 0x0000000a020c7c25 */ /* 0x000fca000f8e00ff */
[----:B------:R-:W-:-:S07]  /*0e10*/  IADD3 R10, PT, PT, R13, R10, RZ ;  /* 0x0000000a0d0a7210 */ /* 0x000fce0007ffe0ff */
.L_x_2065:
        /* <DEDUP_REMOVED lines=28> */
.L_x_2066:
[-C--:B------:R-:W-:Y:S02]  /*0fe0*/  IMAD R19, R25, R6.reuse, RZ ;  /* 0x0000000619137224 */ /* 0x080fe400078e02ff */
[----:B------:R-:W-:-:S05]  /*0ff0*/  IMAD.WIDE.U32 R2, R24, R6, RZ ;  /* 0x0000000618027225 */ /* 0x000fca00078e00ff */
[----:B------:R-:W-:Y:S02]  /*1000*/  IADD3 R19, PT, PT, R3, R19, RZ ;  /* 0x0000001303137210 */ /* 0x000fe40007ffe0ff */
[----:B------:R-:W-:-:S07]  /*1010*/  MOV R22, R2 ;  /* 0x0000000200167202 */ /* 0x000fce0000000f00 */
.L_x_2067:
        /* <DEDUP_REMOVED lines=20> */
.L_x_2068:
[----:B------:R-:W1:Y:S01]  /*1160*/  LDC R15, c[0x0][0x434] ;  /* 0x00010d00ff0f7b82 */ /* 0x000e620000000800 */
[----:B------:R-:W-:-:S04]  /*1170*/  IMAD R2, R201, UR6, R200 ;  /* 0x00000006c9027c24 */ /* 0x000fc8000f8e02c8 */
[----:B-1----:R-:W-:-:S03]  /*1180*/  IMAD R15, R2, R15, RZ ;  /* 0x0000000f020f7224 */ /* 0x002fc600078e02ff */
.L_x_2069:
        /* <DEDUP_REMOVED lines=11> */
.L_x_2070:
[----:B------:R-:W1:Y:S01]  /*1240*/  LDC R25, c[0x0][0x444] ;  /* 0x00011100ff197b82 */ /* 0x000e620000000800 */
[----:B------:R-:W-:-:S04]  /*1250*/  IMAD R2, R201, UR6, R200 ;  /* 0x00000006c9027c24 */ /* 0x000fc8000f8e02c8 */
[----:B-1----:R-:W-:-:S07]  /*1260*/  IMAD R25, R2, R25, RZ ;  /* 0x0000001902197224 */ /* 0x002fce00078e02ff */
.L_x_2071:
        /* <DEDUP_REMOVED lines=14> */
[----:B------:R-:W3:Y:S01]  /*1350*/  LDCU.64 UR4, c[0x0][0x570] ;  /* 0x0000ae00ff0477ac */ /* 0x000ee20008000a00 */
[----:B------:R-:W-:-:S02]  /*1360*/  IMAD.SHL.U32 R27, R28, 0x40, RZ ;  /* 0x000000401c1b7824 */ /* 0x000fc400078e00ff */
[----:B------:R-:W4:Y:S01]  /*1370*/  LDC.64 R4, c[0x0][0x3b0] ;  /* 0x0000ec00ff047b82 */ /* 0x000f220000000a00 */
[----:B------:R-:W3:Y:S01]  /*1380*/  LDCU.64 UR6, c[0x0][0x550] ;  /* 0x0000aa00ff0677ac */ /* 0x000ee20008000a00 */
[----:B--2---:R-:W-:-:S06]  /*1390*/  IMAD.WIDE.U32 R34, R6, UR16, RZ ;  /* 0x0000001006227c25 */ /* 0x004fcc000f8e00ff */
[----:B------:R-:W2:Y:S01]  /*13a0*/  LDC R233, c[0x0][0x508] ;  /* 0x00014200ffe97b82 */ /* 0x000ea20000000800 */
[----:B------:R-:W-:Y:S01]  /*13b0*/  IMAD R7, R7, UR16, R35 ;  /* 0x0000001007077c24 */ /* 0x000fe2000f8e0223 */
[----:B-1----:R-:W-:-:S04]  /*13c0*/  LOP3.LUT R24, R13, 0x1f, RZ, 0xc0, !PT ;  /* 0x0000001f0d187812 */ /* 0x002fc800078ec0ff */
[----:B------:R-:W-:Y:S02]  /*13d0*/  SEL R7, R7, RZ, P3 ;  /* 0x000000ff07077207 */ /* 0x000fe40001800000 */
[----:B------:R-:W1:Y:S01]  /*13e0*/  LDC.64 R246, c[0x0][0x420] ;  /* 0x00010800fff67b82 */ /* 0x000e620000000a00 */
[----:B-----5:R-:W-:Y:S01]  /*13f0*/  SHF.L.U64.HI R223, R2, 0x5, R3 ;  /* 0x0000000502df7819 */ /* 0x020fe20000010203 */
[----:B------:R-:W-:Y:S01]  /*1400*/  IMAD R29, R209, R28, R24 ;  /* 0x0000001cd11d7224 */ /* 0x000fe200078e0218 */
[----:B------:R-:W-:Y:S01]  /*1410*/  SEL R24, R34, RZ, P3 ;  /* 0x000000ff22187207 */ /* 0x000fe20001800000 */
[----:B------:R-:W-:-:S03]  /*1420*/  IMAD R28, R23, R2, RZ ;  /* 0x00000002171c7224 */ /* 0x000fc600078e02ff */
[----:B------:R-:W-:Y:S02]  /*1430*/  IADD3 R24, P1, P0, R29, R22, R24 ;  /* 0x000000161d187210 */ /* 0x000fe4000783e018 */
[----:B------:R-:W-:-:S04]  /*1440*/  SHF.R.S32.HI R29, RZ, 0x1f, R29 ;  /* 0x0000001fff1d7819 */ /* 0x000fc8000001141d */
[----:B------:R-:W-:Y:S01]  /*1450*/  IADD3.X R22, PT, PT, R29, R18, R7, P1, P0 ;  /* 0x000000121d167210 */ /* 0x000fe20000fe0407 */
[----:B------:R-:W-:Y:S01]  /*1460*/  IMAD.MOV.U32 R18, RZ, RZ, R212 ;  /* 0x000000ffff127224 */ /* 0x000fe200078e00d4 */
[----:B------:R-:W5:Y:S01]  /*1470*/  LDC.64 R6, c[0x0][0x598] ;  /* 0x00016600ff067b82 */ /* 0x000f620000000a00 */
[----:B------:R-:W-:Y:S02]  /*1480*/  IADD3 R30, P0, PT, R212, R30, RZ ;  /* 0x0000001ed41e7210 */ /* 0x000fe40007f1e0ff */
[----:B----4-:R-:W-:Y:S01]  /*1490*/  IMAD.WIDE.U32 R32, R21, R4, R18 ;  /* 0x0000000415207225 */ /* 0x010fe200078e0012 */
        /* <DEDUP_REMOVED lines=52> */
.L_x_2073:
[----:B------:R-:W1:Y:S01]  /*17e0*/  LDCU.64 UR8, c[0x0][0x5c0] ;  /* 0x0000b800ff0877ac */ /* 0x000e620008000a00 */
[----:B------:R-:W-:-:S05]  /*17f0*/  IADD3 R0, PT, PT, R236, R237, RZ ;  /* 0x000000edec007210 */ /* 0x000fca0007ffe0ff */
[C---:B-1----:R-:W-:Y:S02]  /*1800*/  IMAD R3, R0.reuse, UR9, RZ ;  /* 0x0000000900037c24 */ /* 0x042fe4000f8e02ff */
[----:B------:R-:W-:-:S05]  /*1810*/  IMAD.WIDE.U32 R4, R0, UR8, RZ ;  /* 0x0000000800047c25 */ /* 0x000fca000f8e00ff */
[----:B------:R-:W-:Y:S02]  /*1820*/  IADD3 R0, PT, PT, R5, R3, RZ ;  /* 0x0000000305007210 */ /* 0x000fe40007ffe0ff */
.L_x_2074:
        /* <DEDUP_REMOVED lines=12> */
.L_x_2075:
[----:B------:R-:W1:Y:S01]  /*18f0*/  LDCU.64 UR6, c[0x0][0x5c8] ;  /* 0x0000b900ff0677ac */ /* 0x000e620008000a00 */
[----:B------:R-:W-:-:S05]  /*1900*/  IADD3 R236, PT, PT, R236, R237, RZ ;  /* 0x000000edecec7210 */ /* 0x000fca0007ffe0ff */
[C---:B-1----:R-:W-:Y:S02]  /*1910*/  IMAD R5, R236.reuse, UR7, RZ ;  /* 0x00000007ec057c24 */ /* 0x042fe4000f8e02ff */
[----:B------:R-:W-:-:S05]  /*1920*/  IMAD.WIDE.U32 R236, R236, UR6, RZ ;  /* 0x00000006ecec7c25 */ /* 0x000fca000f8e00ff */
[----:B------:R-:W-:Y:S02]  /*1930*/  IADD3 R5, PT, PT, R237, R5, RZ ;  /* 0x00000005ed057210 */ /* 0x000fe40007ffe0ff */
[----:B------:R-:W-:Y:S02]  /*1940*/  MOV R8, R236 ;  /* 0x000000ec00087202 */ /* 0x000fe40000000f00 */
.L_x_2076:
[----:B------:R-:W1:Y:S01]  /*1950*/  LDCU.64 UR4, c[0x0][0x5d8] ;  /* 0x0000bb00ff0477ac */ /* 0x000e620008000a00 */
[----:B------:R-:W-:Y:S01]  /*1960*/  IMAD R10, R9, UR8, RZ ;  /* 0x00000008090a7c24 */ /* 0x000fe2000f8e02ff */
[----:B------:R-:W-:Y:S01]  /*1970*/  BSSY.RECONVERGENT B0, `(.L_x_2077) ;  /* 0x0000019000007945 */ /* 0x000fe20003800200 */
[----:B------:R-:W-:-:S04]  /*1980*/  IMAD.WIDE.U32 R12, R221, UR8, R18 ;  /* 0x00000008dd0c7c25 */ /* 0x000fc8000f8e0012 */
[C---:B------:R-:W-:Y:S01]  /*1990*/  IMAD R3, R221.reuse, UR9, R10 ;  /* 0x00000009dd037c24 */ /* 0x040fe2000f8e020a */
[----:B------:R-:W-:Y:S02]  /*19a0*/  IADD3 R10, P0, PT, R4, R12, RZ ;  /* 0x0000000c040a7210 */ /* 0x000fe40007f1e0ff */
[----:B------:R-:W-:Y:S02]  /*19b0*/  IADD3 R4, PT, PT, -R221, R235, RZ ;  /* 0x000000ebdd047210 */ /* 0x000fe40007ffe1ff */
[----:B------:R-:W-:Y:S02]  /*19c0*/  IADD3.X R11, PT, PT, R0, R13, R3, P0, !PT ;  /* 0x0000000d000b7210 */ /* 0x000fe400007fe403 */
[-C--:B------:R-:W-:Y:S02]  /*19d0*/  ISETP.GE.AND P5, PT, R213, R4.reuse, PT ;  /* 0x00000004d500720c */ /* 0x080fe40003fa6270 */
[----:B------:R-:W-:Y:S01]  /*19e0*/  ISETP.GE.AND P4, PT, R203, R4, PT ;  /* 0x00000004cb00720c */ /* 0x000fe20003f86270 */
[----:B-1----:R-:W-:-:S04]  /*19f0*/  IMAD.WIDE.U32 R10, R200, UR4, R10 ;  /* 0x00000004c80a7c25 */ /* 0x002fc8000f8e000a */
[----:B------:R-:W-:-:S06]  /*1a00*/  IMAD R3, R200, UR5, R11 ;  /* 0x00000005c8037c24 */ /* 0x000fcc000f8e020b */
        /* <DEDUP_REMOVED lines=15> */
.L_x_2078:
[----:B------:R-:W-:Y:S05]  /*1b00*/  BSYNC.RECONVERGENT B0 ;  /* 0x0000000000007941 */ /* 0x000fea0003800200 */
.L_x_2077:
        /* <DEDUP_REMOVED lines=17> */
.L_x_2080:
[----:B------:R-:W-:Y:S05]  /*1c20*/  BSYNC.RECONVERGENT B0 ;  /* 0x0000000000007941 */ /* 0x000fea0003800200 */
.L_x_2079:
        /* <DEDUP_REMOVED lines=24> */
.L_x_2082:
[----:B------:R-:W-:Y:S05]  /*1db0*/  BSYNC.RECONVERGENT B0 ;  /* 0x0000000000007941 */ /* 0x000fea0003800200 */
.L_x_2081:
        /* <DEDUP_REMOVED lines=18> */
.L_x_2072:
        /* <DEDUP_REMOVED lines=28> */
.L_x_2086:
[----:B------:R2:W-:Y:S01]  /*20a0*/  STS.128 [R210+0x10000], RZ ;  /* 0x010000ffd2007388 */ /* 0x0005e20000000c00 */
[----:B------:R-:W-:Y:S05]  /*20b0*/  BRA `(.L_x_2087) ;  /* 0x00000000000c7947 */ /* 0x000fea0003800000 */
.L_x_2085:
[----:B------:R1:W-:Y:S04]  /*20c0*/  STS.128 [R210+0xc000], RZ ;  /* 0x00c000ffd2007388 */ /* 0x0003e80000000c00 */
[----:B------:R1:W-:Y:S04]  /*20d0*/  STS.128 [R210+0xe000], RZ ;  /* 0x00e000ffd2007388 */ /* 0x0003e80000000c00 */
[----:B------:R1:W-:Y:S02]  /*20e0*/  STS.128 [R210+0x10000], RZ ;  /* 0x010000ffd2007388 */ /* 0x0003e40000000c00 */
.L_x_2087:
[----:B------:R-:W-:Y:S05]  /*20f0*/  BSYNC.RECONVERGENT B0 ;  /* 0x0000000000007941 */ /* 0x000fea0003800200 */
.L_x_2084:
        /* <DEDUP_REMOVED lines=28> */
.L_x_2090:
[----:B------:R1:W-:Y:S02]  /*22c0*/  STS.128 [R210+0x11000], RZ ;  /* 0x011000ffd2007388 */ /* 0x0003e40000000c00 */
.L_x_2089:
[----:B------:R-:W-:Y:S05]  /*22d0*/  BSYNC.RECONVERGENT B0 ;  /* 0x0000000000007941 */ /* 0x000fea0003800200 */
.L_x_2088:
        /* <DEDUP_REMOVED lines=23> */
.L_x_2093:
[----:B------:R1:W-:Y:S01]  /*2450*/  STS.128 [R232+0x4000], RZ ;  /* 0x004000ffe8007388 */ /* 0x0003e20000000c00 */
[----:B------:R-:W-:Y:S05]  /*2460*/  BRA `(.L_x_2094) ;  /* 0x00000000000c7947 */ /* 0x000fea0003800000 */
.L_x_2092:
[----:B------:R1:W-:Y:S04]  /*2470*/  STS.128 [R232], RZ ;  /* 0x000000ffe8007388 */ /* 0x0003e80000000c00 */
[----:B------:R1:W-:Y:S04]  /*2480*/  STS.128 [R232+0x2000], RZ ;  /* 0x002000ffe8007388 */ /* 0x0003e80000000c00 */
[----:B------:R1:W-:Y:S02]  /*2490*/  STS.128 [R232+0x4000], RZ ;  /* 0x004000ffe8007388 */ /* 0x0003e40000000c00 */
.L_x_2094:
[----:B------:R-:W-:Y:S05]  /*24a0*/  BSYNC.RECONVERGENT B0 ;  /* 0x0000000000007941 */ /* 0x000fea0003800200 */
.L_x_2091:
        /* <DEDUP_REMOVED lines=27> */
.L_x_2097:
[----:B------:R1:W-:Y:S02]  /*2660*/  STS.128 [R232+0x5000], RZ ;  /* 0x005000ffe8007388 */ /* 0x0003e40000000c00 */
.L_x_2096:
[----:B------:R-:W-:Y:S05]  /*2670*/  BSYNC.RECONVERGENT B0 ;  /* 0x0000000000007941 */ /* 0x000fea0003800200 */
.L_x_2095:
        /* <DEDUP_REMOVED lines=49> */
.L_x_2100:
[----:B------:R2:W-:Y:S01]  /*2990*/  STS.128 [R210+0x16000], RZ ;  /* 0x016000ffd2007388 */ /* 0x0005e20000000c00 */
[----:B------:R-:W-:Y:S05]  /*29a0*/  BRA `(.L_x_2101) ;  /* 0x00000000000c7947 */ /* 0x000fea0003800000 */
.L_x_2099:
[----:B------:R1:W-:Y:S04]  /*29b0*/  STS.128 [R210+0x12000], RZ ;  /* 0x012000ffd2007388 */ /* 0x0003e80000000c00 */
[----:B------:R1:W-:Y:S04]  /*29c0*/  STS.128 [R210+0x14000], RZ ;  /* 0x014000ffd2007388 */ /* 0x0003e80000000c00 */
[----:B------:R1:W-:Y:S02]  /*29d0*/  STS.128 [R210+0x16000], RZ ;  /* 0x016000ffd2007388 */ /* 0x0003e40000000c00 */
.L_x_2101:
[----:B------:R-:W-:Y:S05]  /*29e0*/  BSYNC.RECONVERGENT B0 ;  /* 0x0000000000007941 */ /* 0x000fea0003800200 */
.L_x_2098:
        /* <DEDUP_REMOVED lines=34> */
.L_x_2104:
[----:B------:R2:W-:Y:S02]  /*2c10*/  STS.128 [R210+0x17000], RZ ;  /* 0x017000ffd2007388 */ /* 0x0005e40000000c00 */
.L_x_2103:
[----:B------:R-:W-:Y:S05]  /*2c20*/  BSYNC.RECONVERGENT B0 ;  /* 0x0000000000007941 */ /* 0x000fea0003800200 */
.L_x_2102:
        /* <DEDUP_REMOVED lines=39> */
.L_x_2107:
[----:B------:R3:W-:Y:S01]  /*2ea0*/  STS.128 [R210+0x1c000], RZ ;  /* 0x01c000ffd2007388 */ /* 0x0007e20000000c00 */
[----:B------:R-:W-:Y:S05]  /*2eb0*/  BRA `(.L_x_2108) ;  /* 0x00000000000c7947 */ /* 0x000fea0003800000 */
.L_x_2106:
[----:B------:R3:W-:Y:S04]  /*2ec0*/  STS.128 [R210+0x18000], RZ ;  /* 0x018000ffd2007388 */ /* 0x0007e80000000c00 */
[----:B------:R3:W-:Y:S04]  /*2ed0*/  STS.128 [R210+0x1a000], RZ ;  /* 0x01a000ffd2007388 */ /* 0x0007e80000000c00 */
[----:B------:R3:W-:Y:S02]  /*2ee0*/  STS.128 [R210+0x1c000], RZ ;  /* 0x01c000ffd2007388 */ /* 0x0007e40000000c00 */
.L_x_2108:
[----:B------:R-:W-:Y:S05]  /*2ef0*/  BSYNC.RECONVERGENT B0 ;  /* 0x0000000000007941 */ /* 0x000fea0003800200 */
.L_x_2105:
[----:B------:R1:W-:Y:S01]  /*2f00*/  @P3 STS.128 [R210+0x19000], RZ ;  /* 0x019000ffd2003388 */ /* 0x0003e20000000c00 */
[----:B------:R-:W-:Y:S03]  /*2f10*/  BSSY.RECONVERGENT B0, `(.L_x_2109) ;  /* 0x0000022000007945 */ /* 0x000fe60003800200 */
[----:B------:R1:W-:Y:S04]  /*2f20*/  @P3 STS.128 [R210+0x1b000], RZ ;  /* 0x01b000ffd2003388 */ /* 0x0003e80000000c00 */
[----:B------:R1:W-:Y:S01]  /*2f30*/  @P3 STS.128 [R210+0x1d000], RZ ;  /* 0x01d000ffd2003388 */ /* 0x0003e20000000c00 */
[----:B------:R-:W-:Y:S05]  /*2f40*/  @P3 BRA `(.L_x_2110) ;  /* 0x0000000000783947 */ /* 0x000fea0003800000 */
[----:B------:R-:W2:Y:S01]  /*2f50*/  LDCU UR6, c[0x0][0x440] ;  /* 0x00008800ff0677ac */ /* 0x000ea20008000800 */
[----:B-1-3--:R-:W-:Y:S01]  /*2f60*/  MOV R9, R7 ;  /* 0x0000000700097202 */ /* 0x00afe20000000f00 */
        /* <DEDUP_REMOVED lines=27> */
.L_x_2111:
[----:B------:R2:W-:Y:S02]  /*3120*/  STS.128 [R210+0x1d000], RZ ;  /* 0x01d000ffd2007388 */ /* 0x0005e40000000c00 */
.L_x_2110:
[----:B------:R-:W-:Y:S05]  /*3130*/  BSYNC.RECONVERGENT B0 ;  /* 0x0000000000007941 */ /* 0x000fea0003800200 */
.L_x_2109:
[----:B------:R-:W3:Y:S01]  /*3140*/  LDCU.64 UR4, c[0x0][0x538] ;  /* 0x0000a700ff0477ac */ /* 0x000ee20008000a00 */
[----:B------:R-:W0:Y:S01]  /*3150*/  LDGDEPBAR ;  /* 0x00000000000079af */ /* 0x000e220000000000 */
[----:B------:R-:W-:Y:S01]  /*3160*/  SHF.R.U32.HI R215, RZ, 0x2, R13 ;  /* 0x00000002ffd77819 */ /* 0x000fe2000001160d */
[----:B------:R-:W-:Y:S01]  /*3170*/  IMAD.MOV.U32 R229, RZ, RZ, RZ ;  /* 0x000000ffffe57224 */ /* 0x000fe200078e00ff */
[----:B------:R-:W1:Y:S01]  /*3180*/  LDCU UR6, c[0x0][0x3e0] ;  /* 0x00007c00ff0677ac */ /* 0x000e620008000800 */
[----:B------:R-:W1:Y:S01]  /*3190*/  LDCU UR8, c[0x0][0x50c] ;  /* 0x0000a180ff0877ac */ /* 0x000e620008000800 */
[----:B------:R-:W1:Y:S01]  /*31a0*/  LDCU UR7, c[0x0][0x45c] ;  /* 0x00008b80ff0777ac */ /* 0x000e620008000800 */
[----:B---3--:R-:W-:-:S04]  /*31b0*/  ISETP.NE.U32.AND P1, PT, RZ, UR4, PT ;  /* 0x00000004ff007c0c */ /* 0x008fc8000bf25070 */
[----:B------:R-:W-:-:S13]  /*31c0*/  ISETP.NE.AND.EX P1, PT, RZ, UR5, PT, P1 ;  /* 0x00000005ff007c0c */ /* 0x000fda000bf25310 */
[----:B-12---:R-:W1:Y:S01]  /*31d0*/  @P1 LDC.64 R2, c[0x0][0x540] ;  /* 0x00015000ff021b82 */ /* 0x006e620000000a00 */
[----:B------:R-:W-:Y:S02]  /*31e0*/  @P1 IMAD.MOV.U32 R6, RZ, RZ, R200 ;  /* 0x000000ffff061224 */ /* 0x000fe400078e00c8 */
[----:B------:R-:W-:-:S05]  /*31f0*/  @P1 IMAD.MOV.U32 R7, RZ, RZ, RZ ;  /* 0x000000ffff071224 */ /* 0x000fca00078e00ff */
[----:B------:R-:W2:Y:S01]  /*3200*/  @P1 LDC R0, c[0x0][0x458] ;  /* 0x00011600ff001b82 */ /* 0x000ea20000000800 */
[----:B-1----:R-:W-:-:S04]  /*3210*/  @P1 IMAD.WIDE.U32 R6, R201, R2, R6 ;  /* 0x00000002c9061225 */ /* 0x002fc800078e0006 */
[----:B------:R-:W-:Y:S01]  /*3220*/  @P1 IMAD R3, R201, R3, R7 ;  /* 0x00000003c9031224 */ /* 0x000fe200078e0207 */
[C---:B------:R-:W-:Y:S01]  /*3230*/  @P1 LEA R8, P0, R6.reuse, UR4, 0x2 ;  /* 0x0000000406081c11 */ /* 0x040fe2000f8010ff */
[----:B------:R-:W1:Y:S03]  /*3240*/  LDCU UR4, c[0x0][0x590] ;  /* 0x0000b200ff0477ac */ /* 0x000e660008000800 */
[----:B------:R-:W-:Y:S01]  /*3250*/  @P1 LEA.HI.X R9, R6, UR5, R3, 0x2, P0 ;  /* 0x0000000506091c11 */ /* 0x000fe200080f1403 */
[----:B--2---:R-:W2:Y:S01]  /*3260*/  @P1 MUFU.RCP R0, R0 ;  /* 0x0000000000001308 */ /* 0x004ea20000001000 */
[----:B------:R-:W-:Y:S02]  /*3270*/  IMAD.SHL.U32 R2, R13, 0x2, RZ ;  /* 0x000000020d027824 */ /* 0x000fe400078e00ff */
[----:B------:R-:W-:Y:S01]  /*3280*/  IMAD.SHL.U32 R184, R193, 0x2, RZ ;  /* 0x00000002c1b87824 */ /* 0x000fe200078e00ff */
[----:B------:R-:W2:Y:S01]  /*3290*/  @P1 LDG.E R3, desc[UR18][R8.64] ;  /* 0x0000001208031981 */ /* 0x000ea2000c1e1900 */
[----:B------:R-:W-:Y:S01]  /*32a0*/  IMAD.SHL.U32 R185, R194, 0x2, RZ ;  /* 0x00000002c2b97824 */ /* 0x000fe200078e00ff */
[----:B------:R-:W-:Y:S01]  /*32b0*/  LOP3.LUT R2, R2, 0x6, RZ, 0xc0, !PT ;  /* 0x0000000602027812 */ /* 0x000fe200078ec0ff */
[--C-:B------:R-:W-:Y:S01]  /*32c0*/  IMAD.IADD R196, R190, 0x1, R184.reuse ;  /* 0x00000001bec47824 */ /* 0x100fe200078e02b8 */
[----:B------:R-:W-:Y:S01]  /*32d0*/  CS2R R142, SRZ ;  /* 0x00000000008e7805 */ /* 0x000fe2000001ff00 */
[----:B------:R-:W-:Y:S01]  /*32e0*/  IMAD.IADD R187, R192, 0x1, R5 ;  /* 0x00000001c0bb7824 */ /* 0x000fe200078e0205 */
[----:B------:R-:W-:Y:S01]  /*32f0*/  LOP3.LUT R215, R2, 0xe0, R215, 0xf8, !PT ;  /* 0x000000e002d77812 */ /* 0x000fe200078ef8d7 */
[----:B------:R-:W-:Y:S01]  /*3300*/  IMAD.IADD R2, R188, 0x1, R184 ;  /* 0x00000001bc027824 */ /* 0x000fe200078e02b8 */
[----:B------:R-:W-:Y:S01]  /*3310*/  CS2R R140, SRZ ;  /* 0x00000000008c7805 */ /* 0x000fe2000001ff00 */
[----:B------:R-:W-:Y:S01]  /*3320*/  IMAD.IADD R186, R191, 0x1, R5 ;  /* 0x00000001bfba7824 */ /* 0x000fe200078e0205 */
[----:B------:R-:W-:Y:S01]  /*3330*/  CS2R R146, SRZ ;  /* 0x0000000000927805 */ /* 0x000fe2000001ff00 */
[----:B------:R-:W-:Y:S01]  /*3340*/  IMAD.MOV.U32 R228, RZ, RZ, R232 ;  /* 0x000000ffffe47224 */ /* 0x000fe200078e00e8 */
        /* <DEDUP_REMOVED lines=46> */
[----:B------:R-:W-:Y:S01]  /*3630*/  IADD3 R215, PT, PT, R235, -R220, -R215 ;  /* 0x800000dcebd77210 */ /* 0x000fe20007ffe8d7 */
[----:B------:R-:W-:Y:S01]  /*3640*/  IMAD.IADD R195, R185, 0x1, R196 ;  /* 0x00000001b9c37824 */ /* 0x000fe200078e02c4 */
[----:B------:R-:W3:Y:S01]  /*3650*/  LDCU UR5, c[0x0][0x440] ;  /* 0x00008800ff0577ac */ /* 0x000ee20008000800 */
[----:B-1----:R-:W-:Y:S01]  /*3660*/  USHF.L.U32 UR4, UR4, 0x6, URZ ;  /* 0x0000000604047899 */ /* 0x002fe200080006ff */
[----:B--2---:R-:W-:Y:S01]  /*3670*/  @P1 FMUL.FTZ R229, R3, R0 ;  /* 0x0000000003e51220 */ /* 0x004fe20000410000 */
[----:B------:R-:W-:Y:S02]  /*3680*/  IMAD.IADD R3, R188, 0x1, R185 ;  /* 0x00000001bc037824 */ /* 0x000fe400078e02b9 */
[----:B---3--:R-:W-:-:S08]  /*3690*/  IMAD.IADD R0, R185, 0x1, R2 ;  /* 0x00000001b9007824 */ /* 0x008fd000078e0202 */
.L_x_2116:
[----:B------:R-:W0:Y:S01]  /*36a0*/  LDGDEPBAR ;  /* 0x00000000000079af */ /* 0x000e220000000000 */
[C---:B------:R-:W-:Y:S02]  /*36b0*/  IADD3 R149, PT, PT, R187.reuse, R185, RZ ;  /* 0x000000b9bb957210 */ /* 0x040fe40007ffe0ff */
[----:B------:R-:W-:Y:S02]  /*36c0*/  IADD3 R150, PT, PT, R187, R184, RZ ;  /* 0x000000b8bb967210 */ /* 0x000fe40007ffe0ff */
[----:B------:R-:W-:Y:S02]  /*36d0*/  LEA R154, P0, R207, R226, 0x2 ;  /* 0x000000e2cf9a7211 */ /* 0x000fe400078010ff */
[----:B------:R-:W-:Y:S02]  /*36e0*/  IADD3 R148, PT, PT, R185, R150, RZ ;  /* 0x00000096b9947210 */ /* 0x000fe40007ffe0ff */
[----:B------:R-:W-:Y:S02]  /*36f0*/  MOV R227, R225 ;  /* 0x000000e100e37202 */ /* 0x000fe40000000f00 */
[----:B------:R-:W-:Y:S02]  /*3700*/  SHF.L.U32 R248, R234, 0x6, RZ ;  /* 0x00000006eaf87819 */ /* 0x000fe400000006ff */
[----:B------:R-:W-:Y:S02]  /*3710*/  LEA.HI.X R155, R207, R227, RZ, 0x2, P0 ;  /* 0x000000e3cf9b7211 */ /* 0x000fe400000f14ff */
[C---:B------:R-:W-:Y:S02]  /*3720*/  LOP3.LUT R250, R248.reuse, R207, RZ, 0xfc, !PT ;  /* 0x000000cff8fa7212 */ /* 0x040fe400078efcff */
[----:B------:R-:W-:Y:S02]  /*3730*/  ISETP.GE.AND P0, PT, R248, R233, PT ;  /* 0x000000e9f800720c */ /* 0x000fe40003f06270 */
[----:B------:R-:W-:Y:S04]  /*3740*/  IADD3 R177, PT, PT, R250, R215, RZ ;  /* 0x000000d7fab17210 */ /* 0x000fe80007ffe0ff */
[C---:B------:R-:W-:Y:S01]  /*3750*/  IADD3 R163, PT, PT, R177.reuse, 0x48, RZ ;  /* 0x00000048b1a37810 */ /* 0x040fe20007ffe0ff */
[----:B------:R-:W-:Y:S04]  /*3760*/  DEPBAR.LE SB0, 0x0 ;  /* 0x000080000000791a */ /* 0x000fe80000000000 */
[----:B------:R-:W-:Y:S01]  /*3770*/  BAR.SYNC.DEFER_BLOCKING 0x0 ;  /* 0x0000000000007b1d */ /* 0x000fe20000010000 */
[C---:B------:R-:W-:Y:S02]  /*3780*/  IADD3 R168, PT, PT, R177.reuse, 0x3f, RZ ;  /* 0x0000003fb1a87810 */ /* 0x040fe40007ffe0ff */
[----:B------:R-:W-:Y:S02]  /*3790*/  IABS R163, R163 ;  /* 0x000000a300a37213 */ /* 0x000fe40000000000 */
[----:B------:R-:W-:Y:S02]  /*37a0*/  IABS R168, R168 ;  /* 0x000000a800a87213 */ /* 0x000fe40000000000 */
[----:B------:R-:W-:Y:S02]  /*37b0*/  I2FP.F32.S32 R163, R163 ;  /* 0x000000a300a37245 */ /* 0x000fe40000201400 */
[----:B------:R-:W-:Y:S02]  /*37c0*/  I2FP.F32.S32 R168, R168 ;  /* 0x000000a800a87245 */ /* 0x000fe40000201400 */
[C---:B------:R-:W-:Y:S02]  /*37d0*/  IADD3 R161, PT, PT, R177.reuse, 0x40, RZ ;  /* 0x00000040b1a17810 */ /* 0x040fe40007ffe0ff */
[C---:B------:R-:W-:Y:S02]  /*37e0*/  IADD3 R160, PT, PT, R177.reuse, 0x37, RZ ;  /* 0x00000037b1a07810 */ /* 0x040fe40007ffe0ff */
[C---:B------:R-:W-:Y:S02]  /*37f0*/  IADD3 R175, PT, PT, R177.reuse, 0x47, RZ ;  /* 0x00000047b1af7810 */ /* 0x040fe40007ffe0ff */
[----:B------:R-:W-:Y:S02]  /*3800*/  IABS R161, R161 ;  /* 0x000000a100a17213 */ /* 0x000fe40000000000 */
[C---:B------:R-:W-:Y:S02]  /*3810*/  IADD3 R172, PT, PT, R177.reuse, 0x38, RZ ;  /* 0x00000038b1ac7810 */ /* 0x040fe40007ffe0ff */
[C---:B------:R-:W-:Y:S02]  /*3820*/  IADD3 R170, PT, PT, R177.reuse, 0x30, RZ ;  /* 0x00000030b1aa7810 */ /* 0x040fe40007ffe0ff */
[C---:B------:R-:W-:Y:S01]  /*3830*/  IADD3 R252, PT, PT, R177.reuse, 0x2f, RZ ;  /* 0x0000002fb1fc7810 */ /* 0x040fe20007ffe0ff */
[----:B------:R-:W-:Y:S01]  /*3840*/  LDSM.16.M88.4 R68, [R187] ;  /* 0x00000000bb44783b */ /* 0x000fe20000000200 */
[C---:B------:R-:W-:Y:S02]  /*3850*/  IADD3 R178, PT, PT, R177.reuse, 0x28, RZ ;  /* 0x00000028b1b27810 */ /* 0x040fe40007ffe0ff */
[----:B------:R-:W-:Y:S02]  /*3860*/  IADD3 R177, PT, PT, R177, 0x27, RZ ;  /* 0x00000027b1b17810 */ /* 0x000fe40007ffe0ff */
[----:B------:R-:W-:Y:S01]  /*3870*/  IABS R160, R160 ;  /* 0x000000a000a07213 */ /* 0x000fe20000000000 */
[----:B------:R-:W1:Y:S01]  /*3880*/  LDSM.16.M88.4 R72, [R190] ;  /* 0x00000000be48783b */ /* 0x000e620000000200 */
[----:B------:R-:W-:Y:S02]  /*3890*/  IABS R175, R175 ;  /* 0x000000af00af7213 */ /* 0x000fe40000000000 */
[----:B------:R-:W-:Y:S02]  /*38a0*/  I2FP.F32.S32 R161, R161 ;  /* 0x000000a100a17245 */ /* 0x000fe40000201400 */
[----:B------:R-:W-:Y:S01]  /*38b0*/  IABS R172, R172 ;  /* 0x000000ac00ac7213 */ /* 0x000fe20000000000 */
[----:B------:R-:W2:Y:S01]  /*38c0*/  LDSM.16.M88.4 R76, [R190+0x800] ;  /* 0x00080000be4c783b */ /* 0x000ea20000000200 */
[----:B------:R-:W-:Y:S02]  /*38d0*/  IABS R170, R170 ;  /* 0x000000aa00aa7213 */ /* 0x000fe40000000000 */
[----:B------:R-:W-:Y:S02]  /*38e0*/  IABS R178, R178 ;  /* 0x000000b200b27213 */ /* 0x000fe40000000000 */
[----:B------:R-:W-:Y:S01]  /*38f0*/  IABS R252, R252 ;  /* 0x000000fc00fc7213 */ /* 0x000fe20000000000 */
[----:B------:R-:W-:Y:S01]  /*3900*/  LDSM.16.M88.4 R80, [R149] ;  /* 0x000000009550783b */ /* 0x000fe20000000200 */
[----:B------:R-:W-:Y:S02]  /*3910*/  IABS R177, R177 ;  /* 0x000000b100b17213 */ /* 0x000fe40000000000 */
[----:B------:R-:W-:Y:S02]  /*3920*/  I2FP.F32.S32 R160, R160 ;  /* 0x000000a000a07245 */ /* 0x000fe40000201400 */
[----:B------:R-:W-:Y:S01]  /*3930*/  I2FP.F32.S32 R175, R175 ;  /* 0x000000af00af7245 */ /* 0x000fe20000201400 */
[----:B------:R-:W3:Y:S01]  /*3940*/  LDSM.16.M88.4 R84, [R197] ;  /* 0x00000000c554783b */ /* 0x000ee20000000200 */
[----:B------:R-:W-:Y:S02]  /*3950*/  I2FP.F32.S32 R172, R172 ;  /* 0x000000ac00ac7245 */ /* 0x000fe40000201400 */
[----:B------:R-:W-:Y:S02]  /*3960*/  I2FP.F32.S32 R170, R170 ;  /* 0x000000aa00aa7245 */ /* 0x000fe40000201400 */
[----:B------:R-:W-:Y:S01]  /*3970*/  I2FP.F32.S32 R178, R178 ;  /* 0x000000b200b27245 */ /* 0x000fe20000201400 */
[----:B------:R-:W4:Y:S01]  /*3980*/  LDSM.16.M88.4 R88, [R197+0x800] ;  /* 0x00080000c558783b */ /* 0x000f220000000200 */
[----:B------:R-:W-:Y:S02]  /*3990*/  I2FP.F32.S32 R252, R252 ;  /* 0x000000fc00fc7245 */ /* 0x000fe40000201400 */
[----:B------:R-:W-:Y:S03]  /*39a0*/  I2FP.F32.S32 R177, R177 ;  /* 0x000000b100b17245 */ /* 0x000fe60000201400 */
[----:B------:R-:W-:Y:S06]  /*39b0*/  LDSM.16.M88.4 R92, [R196] ;  /* 0x00000000c45c783b */ /* 0x000fec0000000200 */
[----:B------:R-:W-:Y:S01]  /*39c0*/  LDSM.16.M88.4 R96, [R196+0x800] ;  /* 0x00080000c460783b */ /* 0x000fe20000000200 */
[C---:B-1----:R-:W-:Y:S05]  /*39d0*/  HMMA.16816.F32 R4, R68.reuse, R72, RZ ;  /* 0x000000484404723c */ /* 0x042fea00000018ff */
[----:B-----5:R-:W5:Y:S06]  /*39e0*/  LDG.E R152, desc[UR18][R154.64] ;  /* 0x000000129a987981 */ /* 0x020f6c000c1e1900 */
[----:B------:R1:W5:Y:S01]  /*39f0*/  LDG.E R151, desc[UR18][R154.64+0x20] ;  /* 0x000020129a977981 */ /* 0x000362000c1e1900 */
[C---:B------:R-:W-:Y:S05]  /*3a00*/  HMMA.16816.F32 R8, R68.reuse, R74, RZ ;  /* 0x0000004a4408723c */ /* 0x040fea00000018ff */
[----:B------:R-:W1:Y:S03]  /*3a10*/  LDSM.16.M88.4 R72, [R150] ;  /* 0x000000009648783b */ /* 0x000e660000000200 */
[C---:B--2---:R-:W-:Y:S08]  /*3a20*/  HMMA.16816.F32 R12, R68.reuse, R76, RZ ;  /* 0x0000004c440c723c */ /* 0x044ff000000018ff */
[----:B------:R-:W-:Y:S01]  /*3a30*/  HMMA.16816.F32 R16, R68, R78, RZ ;  /* 0x0000004e4410723c */ /* 0x000fe200000018ff */
[----:B------:R-:W-:Y:S06]  /*3a40*/  LDSM.16.M88.4 R68, [R148] ;  /* 0x000000009444783b */ /* 0x000fec0000000200 */
[----:B------:R-:W2:Y:S01]  /*3a50*/  LDSM.16.M88.4 R76, [R195] ;  /* 0x00000000c34c783b */ /* 0x000ea20000000200 */
[C---:B---3--:R-:W-:Y:S08]  /*3a60*/  HMMA.16816.F32 R4, R80.reuse, R84, R4 ;  /* 0x000000545004723c */ /* 0x048ff00000001804 */
[C---:B------:R-:W-:Y:S01]  /*3a70*/  HMMA.16816.F32 R8, R80.reuse, R86, R8 ;  /* 0x000000565008723c */ /* 0x040fe20000001808 */
[----:B------:R-:W3:Y:S07]  /*3a80*/  LDSM.16.M88.4 R84, [R195+0x800] ;  /* 0x00080000c354783b */ /* 0x000eee0000000200 */
[C---:B----4-:R-:W-:Y:S08]  /*3a90*/  HMMA.16816.F32 R12, R80.reuse, R88, R12 ;  /* 0x00000058500c723c */ /* 0x050ff0000000180c */
[----:B------:R-:W-:Y:S01]  /*3aa0*/  HMMA.16816.F32 R16, R80, R90, R16 ;  /* 0x0000005a5010723c */ /* 0x000fe20000001810 */
[----:B------:R-:W-:Y:S06]  /*3ab0*/  LDSM.16.M88.4 R80, [R187+0x2000] ;  /* 0x00200000bb50783b */ /* 0x000fec0000000200 */
[----:B------:R-:W4:Y:S01]  /*3ac0*/  LDSM.16.M88.4 R88, [R190+0x2000] ;  /* 0x00200000be58783b */ /* 0x000f220000000200 */
[C---:B-1----:R-:W-:Y:S08]  /*3ad0*/  HMMA.16816.F32 R4, R72.reuse, R92, R4 ;  /* 0x0000005c4804723c */ /* 0x042ff00000001804 */
[C---:B------:R-:W-:Y:S01]  /*3ae0*/  HMMA.16816.F32 R8, R72.reuse, R94, R8 ;  /* 0x0000005e4808723c */ /* 0x040fe20000001808 */
[----:B------:R-:W1:Y:S07]  /*3af0*/  LDSM.16.M88.4 R92, [R190+0x2800] ;  /* 0x00280000be5c783b */ /* 0x000e6e0000000200 */
[C---:B------:R-:W-:Y:S08]  /*3b00*/  HMMA.16816.F32 R12, R72.reuse, R96, R12 ;  /* 0x00000060480c723c */ /* 0x040ff0000000180c */
[----:B------:R-:W-:Y:S01]  /*3b10*/  HMMA.16816.F32 R16, R72, R98, R16 ;  /* 0x000000624810723c */ /* 0x000fe20000001810 */
[----:B------:R-:W-:Y:S06]  /*3b20*/  LDSM.16.M88.4 R72, [R149+0x2000] ;  /* 0x002000009548783b */ /* 0x000fec0000000200 */
[----:B------:R-:W-:Y:S01]  /*3b30*/  LDSM.16.M88.4 R96, [R195+0x2000] ;  /* 0x00200000c360783b */ /* 0x000fe20000000200 */
[C---:B--2---:R-:W-:Y:S08]  /*3b40*/  HMMA.16816.F32 R4, R68.reuse, R76, R4 ;  /* 0x0000004c4404723c */ /* 0x044ff00000001804 */
[C---:B------:R-:W-:Y:S01]  /*3b50*/  HMMA.16816.F32 R8, R68.reuse, R78, R8 ;  /* 0x0000004e4408723c */ /* 0x040fe20000001808 */
[----:B------:R-:W2:Y:S07]  /*3b60*/  LDSM.16.M88.4 R76, [R197+0x2000] ;  /* 0x00200000c54c783b */ /* 0x000eae0000000200 */
[C---:B---3--:R-:W-:Y:S08]  /*3b70*/  HMMA.16816.F32 R12, R68.reuse, R84, R12 ;  /* 0x00000054440c723c */ /* 0x048ff0000000180c */
[----:B------:R-:W-:Y:S01]  /*3b80*/  HMMA.16816.F32 R16, R68, R86, R16 ;  /* 0x000000564410723c */ /* 0x000fe20000001810 */
[----:B------:R-:W3:Y:S06]  /*3b90*/  LDSM.16.M88.4 R68, [R197+0x2800] ;  /* 0x00280000c544783b */ /* 0x000eec0000000200 */
[----:B------:R-:W-:Y:S01]  /*3ba0*/  LDSM.16.M88.4 R84, [R150+0x2000] ;  /* 0x002000009654783b */ /* 0x000fe20000000200 */
[C---:B----4-:R-:W-:Y:S08]  /*3bb0*/  HMMA.16816.F32 R4, R80.reuse, R88, R4 ;  /* 0x000000585004723c */ /* 0x050ff00000001804 */
[C---:B------:R-:W-:Y:S01]  /*3bc0*/  HMMA.16816.F32 R8, R80.reuse, R90, R8 ;  /* 0x0000005a5008723c */ /* 0x040fe20000001808 */
[----:B------:R-:W4:Y:S07]  /*3bd0*/  LDSM.16.M88.4 R88, [R196+0x2000] ;  /* 0x00200000c458783b */ /* 0x000f2e0000000200 */
        /* <DEDUP_REMOVED lines=44> */
[----:B------:R-:W-:Y:S01]  /*3ea0*/  FMUL.FTZ R154, R6, UR8 ;  /* 0x00000008069a7c20 */ /* 0x000fe20008410000 */
[----:B------:R-:W-:Y:S01]  /*3eb0*/  FMUL.FTZ R198, R4, UR8 ;  /* 0x0000000804c67c20 */ /* 0x000fe20008410000 */
[----:B------:R-:W-:Y:S01]  /*3ec0*/  FMUL.FTZ R183, R5, UR8 ;  /* 0x0000000805b77c20 */ /* 0x000fe20008410000 */
[----:B------:R-:W-:Y:S02]  /*3ed0*/  FMUL.FTZ R156, R7, UR8 ;  /* 0x00000008079c7c20 */ /* 0x000fe40008410000 */
[----:B------:R-:W-:Y:S01]  /*3ee0*/  HMMA.16816.F32 R16, R76, R70, R16 ;  /* 0x000000464c10723c */ /* 0x000fe20000001810 */
[----:B------:R-:W1:Y:S02]  /*3ef0*/  MUFU.TANH R154, R154 ;  /* 0x0000009a009a7308 */ /* 0x000e640000002400 */
[----:B------:R-:W-:Y:S01]  /*3f00*/  FMUL.FTZ R162, R11, UR8 ;  /* 0x000000080ba27c20 */ /* 0x000fe20008410000 */
[----:B------:R-:W-:Y:S01]  /*3f10*/  FMUL.FTZ R164, R10, UR8 ;  /* 0x000000080aa47c20 */ /* 0x000fe20008410000 */
[----:B------:R-:W-:Y:S01]  /*3f20*/  FMUL.FTZ R181, R9, UR8 ;  /* 0x0000000809b57c20 */ /* 0x000fe20008410000 */
[----:B------:R-:W-:Y:S05]  /*3f30*/  FMUL.FTZ R182, R8, UR8 ;  /* 0x0000000808b67c20 */ /* 0x000fea0008410000 */
[----:B------:R-:W2:Y:S01]  /*3f40*/  MUFU.TANH R198, R198 ;  /* 0x000000c600c67308 */ /* 0x000ea20000002400 */
[----:B------:R-:W-:Y:S01]  /*3f50*/  FMUL.FTZ R158, R15, UR8 ;  /* 0x000000080f9e7c20 */ /* 0x000fe20008410000 */
[----:B------:R-:W-:Y:S01]  /*3f60*/  FMUL.FTZ R180, R12, UR8 ;  /* 0x000000080cb47c20 */ /* 0x000fe20008410000 */
[----:B------:R-:W-:Y:S01]  /*3f70*/  FMUL.FTZ R159, R14, UR8 ;  /* 0x000000080e9f7c20 */ /* 0x000fe20008410000 */
[----:B------:R-:W-:Y:S06]  /*3f80*/  FMUL.FTZ R179, R13, UR8 ;  /* 0x000000080db37c20 */ /* 0x000fec0008410000 */
[----:B------:R-:W3:Y:S01]  /*3f90*/  MUFU.TANH R183, R183 ;  /* 0x000000b700b77308 */ /* 0x000ee20000002400 */
[-C--:B-1----:R-:W-:Y:S01]  /*3fa0*/  FFMA.FTZ R176, R163, -R229.reuse, R154 ;  /* 0x800000e5a3b07223 */ /* 0x082fe2000001009a */
[----:B------:R-:W-:Y:S01]  /*3fb0*/  FMUL.FTZ R169, R16, UR8 ;  /* 0x0000000810a97c20 */ /* 0x000fe20008410000 */
[----:B------:R-:W-:Y:S01]  /*3fc0*/  FFMA.FTZ R167, -R154, R154, 1 ;  /* 0x3f8000009aa77423 */ /* 0x000fe2000001019a */
[----:B------:R-:W-:Y:S01]  /*3fd0*/  FMUL.FTZ R155, R18, UR8 ;  /* 0x00000008129b7c20 */ /* 0x000fe20008410000 */
[----:B------:R-:W-:Y:S01]  /*3fe0*/  FMUL.FTZ R153, R19, UR8 ;  /* 0x0000000813997c20 */ /* 0x000fe20008410000 */
[----:B------:R-:W-:Y:S01]  /*3ff0*/  FMUL.FTZ R157, R17, UR8 ;  /* 0x00000008119d7c20 */ /* 0x000fe20008410000 */
[----:B------:R-:W-:Y:S03]  /*4000*/  FMUL.FTZ R167, R167, UR8 ;  /* 0x00000008a7a77c20 */ /* 0x000fe60008410000 */
[----:B------:R-:W1:Y:S01]  /*4010*/  MUFU.TANH R162, R162 ;  /* 0x000000a200a27308 */ /* 0x000e620000002400 */
[----:B--2---:R-:W-:Y:S01]  /*4020*/  FFMA.FTZ R154, -R198, R198, 1 ;  /* 0x3f800000c69a7423 */ /* 0x004fe200000101c6 */
[----:B------:R-:W-:Y:S08]  /*4030*/  FFMA.FTZ R198, R161, -R229, R198 ;  /* 0x800000e5a1c67223 */ /* 0x000ff000000100c6 */
[----:B------:R-:W2:Y:S01]  /*4040*/  MUFU.TANH R164, R164 ;  /* 0x000000a400a47308 */ /* 0x000ea20000002400 */
[----:B---3--:R-:W-:Y:S01]  /*4050*/  FFMA.FTZ R166, -R183, R183, 1 ;  /* 0x3f800000b7a67423 */ /* 0x008fe200000101b7 */
[-C--:B------:R-:W-:Y:S03]  /*4060*/  FFMA.FTZ R183, R168, -R229.reuse, R183 ;  /* 0x800000e5a8b77223 */ /* 0x080fe600000100b7 */
[----:B------:R-:W-:Y:S05]  /*4070*/  FMUL.FTZ R166, R166, UR8 ;  /* 0x00000008a6a67c20 */ /* 0x000fea0008410000 */
[----:B------:R-:W3:Y:S01]  /*4080*/  MUFU.TANH R181, R181 ;  /* 0x000000b500b57308 */ /* 0x000ee20000002400 */
[-C--:B-1----:R-:W-:Y:S01]  /*4090*/  FFMA.FTZ R173, R168, -R229.reuse, R162 ;  /* 0x800000e5a8ad7223 */ /* 0x082fe200000100a2 */
[----:B------:R-:W-:Y:S08]  /*40a0*/  FMUL.FTZ R168, R154, UR8 ;  /* 0x000000089aa87c20 */ /* 0x000ff00008410000 */
[----:B------:R-:W1:Y:S01]  /*40b0*/  MUFU.TANH R158, R158 ;  /* 0x0000009e009e7308 */ /* 0x000e620000002400 */
[----:B--2---:R-:W-:Y:S01]  /*40c0*/  FFMA.FTZ R174, R161, -R229, R164 ;  /* 0x800000e5a1ae7223 */ /* 0x004fe200000100a4 */
[----:B------:R-:W-:Y:S01]  /*40d0*/  FFMA.FTZ R161, -R162, R162, 1 ;  /* 0x3f800000a2a17423 */ /* 0x000fe200000101a2 */
[----:B------:R-:W-:Y:S03]  /*40e0*/  FFMA.FTZ R163, -R164, R164, 1 ;  /* 0x3f800000a4a37423 */ /* 0x000fe600000101a4 */
[----:B------:R-:W-:Y:S01]  /*40f0*/  FMUL.FTZ R161, R161, UR8 ;  /* 0x00000008a1a17c20 */ /* 0x000fe20008410000 */
[----:B------:R-:W-:Y:S03]  /*4100*/  FMUL.FTZ R163, R163, UR8 ;  /* 0x00000008a3a37c20 */ /* 0x000fe60008410000 */
[----:B------:R-:W2:Y:S01]  /*4110*/  MUFU.TANH R156, R156 ;  /* 0x0000009c009c7308 */ /* 0x000ea20000002400 */
[----:B---3--:R-:W-:Y:S01]  /*4120*/  FFMA.FTZ R162, -R181, R181, 1 ;  /* 0x3f800000b5a27423 */ /* 0x008fe200000101b5 */
[-C--:B------:R-:W-:Y:S03]  /*4130*/  FFMA.FTZ R181, R160, -R229.reuse, R181 ;  /* 0x800000e5a0b57223 */ /* 0x080fe600000100b5 */
[----:B------:R-:W-:Y:S05]  /*4140*/  FMUL.FTZ R162, R162, UR8 ;  /* 0x00000008a2a27c20 */ /* 0x000fea0008410000 */
[----:B------:R-:W3:Y:S01]  /*4150*/  MUFU.TANH R182, R182 ;  /* 0x000000b600b67308 */ /* 0x000ee20000002400 */
[-C--:B-1----:R-:W-:Y:S09]  /*4160*/  FFMA.FTZ R171, R160, -R229.reuse, R158 ;  /* 0x800000e5a0ab7223 */ /* 0x082ff2000001009e */
[----:B------:R-:W1:Y:S01]  /*4170*/  MUFU.TANH R180, R180 ;  /* 0x000000b400b47308 */ /* 0x000e620000002400 */
[-C--:B--2---:R-:W-:Y:S01]  /*4180*/  FFMA.FTZ R175, R175, -R229.reuse, R156 ;  /* 0x800000e5afaf7223 */ /* 0x084fe2000001009c */
[----:B------:R-:W-:Y:S04]  /*4190*/  FFMA.FTZ R165, -R156, R156, 1 ;  /* 0x3f8000009ca57423 */ /* 0x000fe8000001019c */
[----:B------:R-:W-:Y:S04]  /*41a0*/  FMUL.FTZ R165, R165, UR8 ;  /* 0x00000008a5a57c20 */ /* 0x000fe80008410000 */
[----:B------:R-:W2:Y:S01]  /*41b0*/  MUFU.TANH R169, R169 ;  /* 0x000000a900a97308 */ /* 0x000ea20000002400 */
[----:B---3--:R-:W-:Y:S01]  /*41c0*/  FFMA.FTZ R164, -R182, R182, 1 ;  /* 0x3f800000b6a47423 */ /* 0x008fe200000101b6 */
[-C--:B------:R-:W-:Y:S03]  /*41d0*/  FFMA.FTZ R182, R172, -R229.reuse, R182 ;  /* 0x800000e5acb67223 */ /* 0x080fe600000100b6 */
[----:B------:R-:W-:Y:S05]  /*41e0*/  FMUL.FTZ R164, R164, UR8 ;  /* 0x00000008a4a47c20 */ /* 0x000fea0008410000 */
[----:B------:R-:W3:Y:S01]  /*41f0*/  MUFU.TANH R159, R159 ;  /* 0x0000009f009f7308 */ /* 0x000ee20000002400 */
[----:B-1----:R-:W-:Y:S01]  /*4200*/  FFMA.FTZ R160, -R180, R180, 1 ;  /* 0x3f800000b4a07423 */ /* 0x002fe200000101b4 */
[-C--:B------:R-:W-:Y:S03]  /*4210*/  FFMA.FTZ R180, R170, -R229.reuse, R180 ;  /* 0x800000e5aab47223 */ /* 0x080fe600000100b4 */
[----:B------:R-:W-:Y:S05]  /*4220*/  FMUL.FTZ R160, R160, UR8 ;  /* 0x00000008a0a07c20 */ /* 0x000fea0008410000 */
[----:B------:R-:W1:Y:S01]  /*4230*/  MUFU.TANH R155, R155 ;  /* 0x0000009b009b7308 */ /* 0x000e620000002400 */
[----:B--2---:R-:W-:Y:S01]  /*4240*/  FFMA.FTZ R178, R178, -R229, R169 ;  /* 0x800000e5b2b27223 */ /* 0x004fe200000100a9 */
[----:B------:R-:W-:Y:S04]  /*4250*/  FFMA.FTZ R156, -R169, R169, 1 ;  /* 0x3f800000a99c7423 */ /* 0x000fe800000101a9 */
[----:B------:R-:W-:Y:S04]  /*4260*/  FMUL.FTZ R156, R156, UR8 ;  /* 0x000000089c9c7c20 */ /* 0x000fe80008410000 */
[----:B------:R2:W4:Y:S01]  /*4270*/  MUFU.TANH R154, R157 ;  /* 0x0000009d009a7308 */ /* 0x0005220000002400 */
[----:B---3--:R-:W-:Y:S01]  /*4280*/  FFMA.FTZ R172, R172, -R229, R159 ;  /* 0x800000e5acac7223 */ /* 0x008fe2000001009f */
[----:B------:R-:W-:Y:S04]  /*4290*/  FFMA.FTZ R159, -R159, R159, 1 ;  /* 0x3f8000009f9f7423 */ /* 0x000fe8000001019f */
[----:B------:R-:W-:Y:S04]  /*42a0*/  FMUL.FTZ R159, R159, UR8 ;  /* 0x000000089f9f7c20 */ /* 0x000fe80008410000 */
[----:B------:R-:W3:Y:S01]  /*42b0*/  MUFU.TANH R153, R153 ;  /* 0x0000009900997308 */ /* 0x000ee20000002400 */
[----:B-1----:R-:W-:Y:S01]  /*42c0*/  FFMA.FTZ R170, R170, -R229, R155 ;  /* 0x800000e5aaaa7223 */ /* 0x002fe2000001009b */
[----:B------:R-:W-:Y:S04]  /*42d0*/  FFMA.FTZ R155, -R155, R155, 1 ;  /* 0x3f8000009b9b7423 */ /* 0x000fe8000001019b */
[----:B------:R-:W-:Y:S04]  /*42e0*/  FMUL.FTZ R155, R155, UR8 ;  /* 0x000000089b9b7c20 */ /* 0x000fe80008410000 */
[----:B------:R-:W1:Y:S01]  /*42f0*/  MUFU.TANH R179, R179 ;  /* 0x000000b300b37308 */ /* 0x000e620000002400 */
[----:B--2---:R-:W-:Y:S01]  /*4300*/  FFMA.FTZ R157, -R158, R158, 1 ;  /* 0x3f8000009e9d7423 */ /* 0x004fe2000001019e */
[-C--:B----4-:R-:W-:Y:S01]  /*4310*/  FFMA.FTZ R177, R177, -R229.reuse, R154 ;  /* 0x800000e5b1b17223 */ /* 0x090fe2000001009a */
[----:B------:R-:W-:Y:S02]  /*4320*/  FFMA.FTZ R154, -R154, R154, 1 ;  /* 0x3f8000009a9a7423 */ /* 0x000fe4000001019a */
[----:B------:R-:W-:Y:S02]  /*4330*/  FMUL.FTZ R157, R157, UR8 ;  /* 0x000000089d9d7c20 */ /* 0x000fe40008410000 */
[----:B------:R-:W-:Y:S01]  /*4340*/  FMUL.FTZ R154, R154, UR8 ;  /* 0x000000089a9a7c20 */ /* 0x000fe20008410000 */
[C---:B---3--:R-:W-:Y:S01]  /*4350*/  FFMA.FTZ R169, R252.reuse, -R229, R153 ;  /* 0x800000e5fca97223 */ /* 0x048fe20000010099 */
[----:B------:R-:W-:Y:S04]  /*4360*/  FFMA.FTZ R153, -R153, R153, 1 ;  /* 0x3f80000099997423 */ /* 0x000fe80000010199 */
[----:B------:R-:W-:Y:S01]  /*4370*/  FMUL.FTZ R153, R153, UR8 ;  /* 0x0000000899997c20 */ /* 0x000fe20008410000 */
[----:B-1----:R-:W-:Y:S01]  /*4380*/  FFMA.FTZ R158, -R179, R179, 1 ;  /* 0x3f800000b39e7423 */ /* 0x002fe200000101b3 */
[----:B------:R-:W-:Y:S03]  /*4390*/  FFMA.FTZ R179, R252, -R229, R179 ;  /* 0x800000e5fcb37223 */ /* 0x000fe600000100b3 */
[----:B------:R-:W-:Y:S01]  /*43a0*/  FMUL.FTZ R158, R158, UR8 ;  /* 0x000000089e9e7c20 */ /* 0x000fe20008410000 */
        /* <DEDUP_REMOVED lines=10> */
.L_x_2112:
        /* <DEDUP_REMOVED lines=11> */
[----:B------:R-:W-:Y:S02]  /*4500*/  VIADDMNMX R8, R4, 0x1, R235, PT ;  /* 0x0000000104087846 */ /* 0x000fe400038001eb */
        /* <DEDUP_REMOVED lines=75> */
.L_x_2113:
[C---:B------:R-:W-:Y:S01]  /*49c0*/  FMUL.FTZ R5, R231.reuse, 1.4426950216293334961 ;  /* 0x3fb8aa3be7057820 */ /* 0x040fe20000410000 */
[----:B------:R-:W-:Y:S01]  /*49d0*/  FSETP.NEU.FTZ.AND P0, PT, R231, -INF , PT ;  /* 0xff800000e700780b */ /* 0x000fe20003f1d000 */
[----:B------:R-:W-:Y:S01]  /*49e0*/  FMUL.FTZ R4, R230, 1.4426950216293334961 ;  /* 0x3fb8aa3be6047820 */ /* 0x000fe20000410000 */
[-C--:B------:R-:W-:Y:S02]  /*49f0*/  IADD3 R149, PT, PT, R192, R185.reuse, RZ ;  /* 0x000000b9c0957210 */ /* 0x080fe40007ffe0ff */
[----:B------:R-:W-:Y:S02]  /*4a00*/  FSEL R5, R5, RZ, P0 ;  /* 0x000000ff05057208 */ /* 0x000fe40000000000 */
[----:B------:R-:W-:Y:S02]  /*4a10*/  FSETP.NEU.FTZ.AND P0, PT, R230, -INF , PT ;  /* 0xff800000e600780b */ /* 0x000fe40003f1d000 */
[----:B------:R-:W-:Y:S01]  /*4a20*/  IADD3 R197, PT, PT, R190, R185, RZ ;  /* 0x000000b9bec57210 */ /* 0x000fe20007ffe0ff */
        /* <DEDUP_REMOVED lines=15> */
[--C-:B------:R-:W-:Y:S01]  /*4b20*/  FFMA.FTZ R170, R170, UR7, -R4.reuse ;  /* 0x00000007aaaa7c23 */ /* 0x100fe20008010804 */
[----:B------:R-:W-:Y:S01]  /*4b30*/  FFMA.FTZ R5, R177, UR7, -R5 ;  /* 0x00000007b1057c23 */ /* 0x000fe20008010805 */
[----:B------:R-:W-:Y:S03]  /*4b40*/  FFMA.FTZ R4, R169, UR7, -R4 ;  /* 0x00000007a9047c23 */ /* 0x000fe60008010804 */
[----:B------:R-:W-:Y:S01]  /*4b50*/  MUFU.EX2 R183, R183 ;  /* 0x000000b700b77308 */ /* 0x000fe20000000800 */
[-C--:B------:R-:W-:Y:S02]  /*4b60*/  IADD3 R150, PT, PT, R192, R184.reuse, RZ ;  /* 0x000000b8c0967210 */ /* 0x080fe40007ffe0ff */
[----:B------:R-:W-:Y:S02]  /*4b70*/  IADD3 R196, PT, PT, R190, R184, RZ ;  /* 0x000000b8bec47210 */ /* 0x000fe40007ffe0ff */
[C---:B------:R-:W-:Y:S02]  /*4b80*/  IADD3 R148, PT, PT, R185.reuse, R150, RZ ;  /* 0x00000096b9947210 */ /* 0x040fe40007ffe0ff */
[----:B------:R-:W-:Y:S03]  /*4b90*/  IADD3 R195, PT, PT, R185, R196, RZ ;  /* 0x000000c4b9c37210 */ /* 0x000fe60007ffe0ff */
[----:B------:R-:W-:Y:S01]  /*4ba0*/  MUFU.EX2 R176, R176 ;  /* 0x000000b000b07308 */ /* 0x000fe20000000800 */
[----:B------:R-:W-:Y:S09]  /*4bb0*/  ISETP.GT.AND P4, PT, R234, R219, PT ;  /* 0x000000dbea00720c */ /* 0x000ff20003f84270 */
        /* <DEDUP_REMOVED lines=118> */
[----:B------:R-:W-:Y:S01]  /*5320*/  FADD.FTZ R6, -R152, R9 ;  /* 0x0000000998067221 */ /* 0x000fe20000010100 */
[----:B------:R-:W-:Y:S01]  /*5330*/  FADD.FTZ R9, -R151, R10 ;  /* 0x0000000a97097221 */ /* 0x000fe20000010100 */
[----:B------:R-:W-:Y:S01]  /*5340*/  FMUL.FTZ R176, R176, R5 ;  /* 0x00000005b0b07220 */ /* 0x000fe20000410000 */
[----:B------:R-:W-:Y:S01]  /*5350*/  FADD.FTZ R5, -R152, R8 ;  /* 0x0000000898057221 */ /* 0x000fe20000010100 */
[----:B------:R-:W-:Y:S01]  /*5360*/  FMUL.FTZ R181, R181, R6 ;  /* 0x00000006b5b57220 */ /* 0x000fe20000410000 */
[----:B------:R-:W-:Y:S01]  /*5370*/  FMUL.FTZ R174, R174, R9 ;  /* 0x00000009aeae7220 */ /* 0x000fe20000410000 */
[C---:B------:R-:W-:Y:S01]  /*5380*/  FADD.FTZ R8, -R151.reuse, R11 ;  /* 0x0000000b97087221 */ /* 0x040fe20000010100 */
        /* <DEDUP_REMOVED lines=102> */
.L_x_2114:
        /* <DEDUP_REMOVED lines=127> */
.L_x_2115:
        /* <DEDUP_REMOVED lines=449> */
.L_x_2117:
        /* <DEDUP_REMOVED lines=11> */
.L_x_2118:
[----:B------:R-:W1:Y:S01]  /*7ea0*/  LDCU.64 UR6, c[0x0][0x5c8] ;  /* 0x0000b900ff0677ac */ /* 0x000e620008000a00 */
[----:B------:R-:W-:-:S05]  /*7eb0*/  IADD3 R54, PT, PT, R236, R237, RZ ;  /* 0x000000edec367210 */ /* 0x000fca0007ffe0ff */
[C---:B-1----:R-:W-:Y:S02]  /*7ec0*/  IMAD R52, R54.reuse, UR7, RZ ;  /* 0x0000000736347c24 */ /* 0x042fe4000f8e02ff */
[----:B--2---:R-:W-:-:S05]  /*7ed0*/  IMAD.WIDE.U32 R54, R54, UR6, RZ ;  /* 0x0000000636367c25 */ /* 0x004fca000f8e00ff */
[----:B------:R-:W-:-:S07]  /*7ee0*/  IADD3 R52, PT, PT, R55, R52, RZ ;  /* 0x0000003437347210 */ /* 0x000fce0007ffe0ff */
.L_x_2119:
        /* <DEDUP_REMOVED lines=44> */
.L_x_2121:
[----:B------:R-:W-:Y:S05]  /*81b0*/  BSYNC.RECONVERGENT B0 ;  /* 0x0000000000007941 */ /* 0x000fea0003800200 */
.L_x_2120:
        /* <DEDUP_REMOVED lines=18> */
.L_x_2123:
[----:B------:R-:W-:Y:S05]  /*82e0*/  BSYNC.RECONVERGENT B0 ;  /* 0x0000000000007941 */ /* 0x000fea0003800200 */
.L_x_2122:
        /* <DEDUP_REMOVED lines=25> */
.L_x_2125:
[----:B------:R-:W-:Y:S05]  /*8480*/  BSYNC.RECONVERGENT B0 ;  /* 0x0000000000007941 */ /* 0x000fea0003800200 */
.L_x_2124:
        /* <DEDUP_REMOVED lines=16> */
.L_x_2083:
[----:B------:R-:W-:Y:S05]  /*8590*/  BSYNC.RECONVERGENT B1 ;  /* 0x0000000000017941 */ /* 0x000fea0003800200 */
.L_x_2061:
        /* <DEDUP_REMOVED lines=11> */
.L_x_2127:
        /* <DEDUP_REMOVED lines=11> */
.L_x_2191:


//--------------------- .text._ZN5flash25flash_bwd_dot_do_o_kernelILb0E23Flash_bwd_kernel_traitsILi192ELi64ELi64ELi8ELi4ELi2ELi2ELb0ELb0EN7cutlass6half_tE19Flash_kernel_traitsILi192ELi64ELi64ELi8ES3_EEEEvNS_16Flash_bwd_paramsE --------------------------
	.section	.text._ZN5flash25flash_bwd_dot_do_o_kernelILb0E23Flash_bwd_kernel_traitsILi192ELi64ELi64ELi8ELi4ELi2ELi2ELb0ELb0EN7cutlass6half_tE19Flash_kernel_traitsILi192ELi64ELi64ELi8ES3_EEEEvNS_16Flash_bwd_paramsE,"ax",@progbits
	.align	128
        .global         _ZN5flash25flash_bwd_dot_do_o_kernelILb0E23Flash_bwd_kernel_traitsILi192ELi64ELi64ELi8ELi4ELi2ELi2ELb0ELb0EN7cutlass6half_tE19Flash_kernel_traitsILi192ELi64ELi64ELi8ES3_EEEEvNS_16Flash_bwd_paramsE
        .type           _ZN5flash25flash_bwd_dot_do_o_kernelILb0E23Flash_bwd_kernel_traitsILi192ELi64ELi64ELi8ELi4ELi2ELi2ELb0ELb0EN7cutlass6half_tE19Flash_kernel_traitsILi192ELi64ELi64ELi8ES3_EEEEvNS_16Flash_bwd_paramsE,@function
        .size           _ZN5flash25flash_bwd_dot_do_o_kernelILb0E23Flash_bwd_kernel_traitsILi192ELi64ELi64ELi8ELi4ELi2ELi2ELb0ELb0EN7cutlass6half_tE19Flash_kernel_traitsILi192ELi64ELi64ELi8ES3_EEEEvNS_16Flash_bwd_paramsE,(.L_x_2192 - _ZN5flash25flash_bwd_dot_do_o_kernelILb0E23Flash_bwd_kernel_traitsILi192ELi64ELi64ELi8ELi4ELi2ELi2ELb0ELb0EN7cutlass6half_tE19Flash_kernel_traitsILi192ELi64ELi64ELi8ES3_EEEEvNS_16Flash_bwd_paramsE)
        .other          _ZN5flash25flash_bwd_dot_do_o_kernelILb0E23Flash_bwd_kernel_traitsILi192ELi64ELi64ELi8ELi4ELi2ELi2ELb0ELb0EN7cutlass6half_tE19Flash_kernel_traitsILi192ELi64ELi64ELi8ES3_EEEEvNS_16Flash_bwd_paramsE,@"STO_CUDA_ENTRY STV_DEFAULT"
_ZN5flash25flash_bwd_dot_do_o_kernelILb0E23Flash_bwd_kernel_traitsILi192ELi64ELi64ELi8ELi4ELi2ELi2ELb0ELb0EN7cutlass6half_tE19Flash_kernel_traitsILi192ELi64ELi64ELi8ES3_EEEEvNS_16Flash_bwd_paramsE:
.text._ZN5flash25flash_bwd_dot_do_o_kernelILb0E23Flash_bwd_kernel_traitsILi192ELi64ELi64ELi8ELi4ELi2ELi2ELb0ELb0EN7cutlass6half_tE19Flash_kernel_traitsILi192ELi64ELi64ELi8ES3_EEEEvNS_16Flash_bwd_paramsE:
        /* <DEDUP_REMOVED lines=49> */
.L_x_2128:
[----:B------:R-:W0:Y:S08]  /*0310*/  LDC R58, c[0x0][0x3e0] ;  /* 0x0000f800ff3a7b82 */ /* 0x000e300000000800 */
[----:B------:R-:W1:Y:S01]  /*0320*/  LDC R3, c[0x0][0x444] ;  /* 0x00011100ff037b82 */ /* 0x000e620000000800 */
[----:B0-----:R-:W-:-:S04]  /*0330*/  IMAD R58, R7, R58, UR5 ;  /* 0x00000005073a7e24 */ /* 0x001fc8000f8e023a */
[----:B-1----:R-:W-:-:S07]  /*0340*/  IMAD R58, R58, R3, RZ ;  /* 0x000000033a3a7224 */ /* 0x002fce00078e02ff */
.L_x_2129:
        /* <DEDUP_REMOVED lines=56> */
.L_x_2131:
[----:B------:R-:W-:Y:S05]  /*06d0*/  BSYNC.RECONVERGENT B0 ;  /* 0x0000000000007941 */ /* 0x000fea0003800200 */
.L_x_2130:
        /* <DEDUP_REMOVED lines=19> */
.L_x_2133:
[----:B------:R-:W-:Y:S05]  /*0810*/  BSYNC.RECONVERGENT B0 ;  /* 0x0000000000007941 */ /* 0x000fea0003800200 */
.L_x_2132:
        /* <DEDUP_REMOVED lines=21> */
.L_x_2135:
[----:B------:R-:W-:Y:S05]  /*0970*/  BSYNC.RECONVERGENT B0 ;  /* 0x0000000000007941 */ /* 0x000fea0003800200 */
.L_x_2134:
        /* <DEDUP_REMOVED lines=25> */
.L_x_2137:
[----:B------:R-:W-:Y:S05]  /*0b10*/  BSYNC.RECONVERGENT B0 ;  /* 0x0000000000007941 */ /* 0x000fea0003800200 */
.L_x_2136:
        /* <DEDUP_REMOVED lines=171> */
.L_x_2138:
        /* <DEDUP_REMOVED lines=11> */
.L_x_2192:


//--------------------- .text._ZN5flash25flash_bwd_dot_do_o_kernelILb1E23Flash_bwd_kernel_traitsILi192ELi64ELi64ELi8ELi4ELi2ELi2ELb0ELb0EN7cutlass6half_tE19Flash_kernel_traitsILi192ELi64ELi64ELi8ES3_EEEEvNS_16Flash_bwd_paramsE --------------------------
	.section	.text._ZN5flash25flash_bwd_dot_do_o_kernelILb1E23Flash_bwd_kernel_traitsILi192ELi64ELi64ELi8ELi4ELi2ELi2ELb0ELb0EN7cutlass6half_tE19Flash_kernel_traitsILi192ELi64ELi64ELi8ES3_EEEEvNS_16Flash_bwd_paramsE,"ax",@progbits
	.align	128
        .global         _ZN5flash25flash_bwd_dot_do_o_kernelILb1E23Flash_bwd_kernel_traitsILi192ELi64ELi64ELi8ELi4ELi2ELi2ELb0ELb0EN7cutlass6half_tE19Flash_kernel_traitsILi192ELi64ELi64ELi8ES3_EEEEvNS_16Flash_bwd_paramsE
        .type           _ZN5flash25flash_bwd_dot_do_o_kernelILb1E23Flash_bwd_kernel_traitsILi192ELi64ELi64ELi8ELi4ELi2ELi2ELb0ELb0EN7cutlass6half_tE19Flash_kernel_traitsILi192ELi64ELi64ELi8ES3_EEEEvNS_16Flash_bwd_paramsE,@function
        .size           _ZN5flash25flash_bwd_dot_do_o_kernelILb1E23Flash_bwd_kernel_traitsILi192ELi64ELi64ELi8ELi4ELi2ELi2ELb0ELb0EN7cutlass6half_tE19Flash_kernel_traitsILi192ELi64ELi64ELi8ES3_EEEEvNS_16Flash_bwd_paramsE,(.L_x_2193 - _ZN5flash25flash_bwd_dot_do_o_kernelILb1E23Flash_bwd_kernel_traitsILi192ELi64ELi64ELi8ELi4ELi2ELi2ELb0ELb0EN7cutlass6half_tE19Flash_kernel_traitsILi192ELi64ELi64ELi8ES3_EEEEvNS_16Flash_bwd_paramsE)
        .other          _ZN5flash25flash_bwd_dot_do_o_kernelILb1E23Flash_bwd_kernel_traitsILi192ELi64ELi64ELi8ELi4ELi2ELi2ELb0ELb0EN7cutlass6half_tE19Flash_kernel_traitsILi192ELi64ELi64ELi8ES3_EEEEvNS_16Flash_bwd_paramsE,@"STO_CUDA_ENTRY STV_DEFAULT"
_ZN5flash25flash_bwd_dot_do_o_kernelILb1E23Flash_bwd_kernel_traitsILi192ELi64ELi64ELi8ELi4ELi2ELi2ELb0ELb0EN7cutlass6half_tE19Flash_kernel_traitsILi192ELi64ELi64ELi8ES3_EEEEvNS_16Flash_bwd_paramsE:
.text._ZN5flash25flash_bwd_dot_do_o_kernelILb1E23Flash_bwd_kernel_traitsILi192ELi64ELi64ELi8ELi4ELi2ELi2ELb0ELb0EN7cutlass6half_tE19Flash_kernel_traitsILi192ELi64ELi64ELi8ES3_EEEEvNS_16Flash_bwd_paramsE:
        /* <DEDUP_REMOVED lines=56> */
.L_x_2139:
[-C--:B------:R-:W-:Y:S02]  /*0380*/  IMAD R13, R3, R15.reuse, RZ ;  /* 0x0000000f030d7224 */ /* 0x080fe400078e02ff */
[----:B------:R-:W-:-:S05]  /*0390*/  IMAD.WIDE.U32 R10, R2, R15, RZ ;  /* 0x0000000f020a7225 */ /* 0x000fca00078e00ff */
[----:B------:R-:W-:Y:S02]  /*03a0*/  IADD3 R13, PT, PT, R11, R13, RZ ;  /* 0x0000000d0b0d7210 */ /* 0x000fe40007ffe0ff */
[----:B------:R-:W-:-:S07]  /*03b0*/  MOV R12, R10 ;  /* 0x0000000a000c7202 */ /* 0x000fce0000000f00 */
.L_x_2140:
        /* <DEDUP_REMOVED lines=21> */
.L_x_2141:
[----:B------:R-:W0:Y:S01]  /*0510*/  LDC R5, c[0x0][0x444] ;  /* 0x00011100ff057b82 */ /* 0x000e220000000800 */
[----:B------:R-:W-:-:S04]  /*0520*/  IMAD R54, R7, R0, R61 ;  /* 0x0000000007367224 */ /* 0x000fc800078e023d */
[----:B0-----:R-:W-:-:S07]  /*0530*/  IMAD R54, R54, R5, RZ ;  /* 0x0000000536367224 */ /* 0x001fce00078e02ff */
.L_x_2142:
        /* <DEDUP_REMOVED lines=59> */
.L_x_2144:
[----:B------:R-:W-:Y:S05]  /*08f0*/  BSYNC.RECONVERGENT B0 ;  /* 0x0000000000007941 */ /* 0x000fea0003800200 */
.L_x_2143:
        /* <DEDUP_REMOVED lines=21> */
.L_x_2146:
[----:B------:R-:W-:Y:S05]  /*0a50*/  BSYNC.RECONVERGENT B0 ;  /* 0x0000000000007941 */ /* 0x000fea0003800200 */
.L_x_2145:
        /* <DEDUP_REMOVED lines=28> */
.L_x_2148:
[----:B------:R-:W-:Y:S05]  /*0c20*/  BSYNC.RECONVERGENT B0 ;  /* 0x0000000000007941 */ /* 0x000fea0003800200 */
.L_x_2147:
        /* <DEDUP_REMOVED lines=26> */
.L_x_2150:
[----:B------:R-:W-:Y:S05]  /*0dd0*/  BSYNC.RECONVERGENT B0 ;  /* 0x0000000000007941 */ /* 0x000fea0003800200 */
.L_x_2149:
        /* <DEDUP_REMOVED lines=196> */
.L_x_2151:
        /* <DEDUP_REMOVED lines=14> */
.L_x_2193:


//--------------------- .nv.shared._ZN5flash44flash_bwd_dq_dk_dv_loop_seqk_parallel_kernelI23Flash_bwd_kernel_traitsILi192ELi64ELi64ELi8ELi4ELi2ELi2ELb1ELb1EN7cutlass6half_tE19Flash_kernel_traitsILi192ELi64ELi64ELi8ES3_EELb0ELb0ELb0ELb0ELb0ELb0ELb0EEEvNS_16Flash_bwd_paramsE --------------------------
	.section	.nv.shared._ZN5flash44flash_bwd_dq_dk_dv_loop_seqk_parallel_kernelI23Flash_bwd_kernel_traitsILi192ELi64ELi64ELi8ELi4ELi2ELi2ELb1ELb1EN7cutlass6half_tE19Flash_kernel_traitsILi192ELi64ELi64ELi8ES3_EELb0ELb0ELb0ELb0ELb0ELb0ELb0EEEvNS_16Flash_bwd_paramsE,"aw",@nobits
	.sectionflags	@""
	.align	16
	.zero		1024


//--------------------- .nv.shared.reserved.0     --------------------------
	.section	.nv.shared.reserved.0,"aw",@nobits
	.weak		__nv_reservedSMEM_offset_0_alias
	.size		__nv_reservedSMEM_offset_0_alias, 0, 64
	.other		__nv_reservedSMEM_offset_0_alias,@"STO_CUDA_RESERVED_SHARED STV_DEFAULT"
__nv_reservedSMEM_offset_0_alias:
	.zero		0
	.zero		64


//--------------------- .nv.global                --------------------------
	.section	.nv.global,"aw",@nobits
.nv.global:
	.type		_ZN66_INTERNAL_bd075e13_30_flash_bwd_hdim192_fp16_sm80_cu_a6473388_28474cute1_E,@object
	.size		_ZN66_INTERNAL_bd075e13_30_flash_bwd_hdim192_fp16_sm80_cu_a6473388_28474cute1_E,(_ZN66_INTERNAL_bd075e13_30_flash_bwd_hdim192_fp16_sm80_cu_a6473388_28474cuda3std3__45__cpo6cbeginE - _ZN66_INTERNAL_bd075e13_30_flash_bwd_hdim192_fp16_sm80_cu_a6473388_28474cute1_E)
_ZN66_INTERNAL_bd075e13_30_flash_bwd_hdim192_fp16_sm80_cu_a6473388_28474cute1_E:
	.zero		1
	.type		_ZN66_INTERNAL_bd075e13_30_flash_bwd_hdim192_fp16_sm80_cu_a6473388_28474cuda3std3__45__cpo6cbeginE,@object
	.size		_ZN66_INTERNAL_bd075e13_30_flash_bwd_hdim192_fp16_sm80_cu_a6473388_28474cuda3std3__45__cpo6cbeginE,(_ZN66_INTERNAL_bd075e13_30_flash_bwd_hdim192_fp16_sm80_cu_a6473388_28474cuda3std3__48in_placeE - _ZN66_INTERNAL_bd075e13_30_flash_bwd_hdim192_fp16_sm80_cu_a6473388_28474cuda3std3__45__cpo6cbeginE)
_ZN66_INTERNAL_bd075e13_30_flash_bwd_hdim192_fp16_sm80_cu_a6473388_28474cuda3std3__45__cpo6cbeginE:
	.zero		1
	.type		_ZN66_INTERNAL_bd075e13_30_flash_bwd_hdim192_fp16_sm80_cu_a6473388_28474cuda3std3__48in_placeE,@object
	.size		_ZN66_INTERNAL_bd075e13_30_flash_bwd_hdim192_fp16_sm80_cu_a6473388_28474cuda3std3__48in_placeE,(_ZN66_INTERNAL_bd075e13_30_flash_bwd_hdim192_fp16_sm80_cu_a6473388_28474cuda3std6ranges3__45__cpo9iter_moveE - _ZN66_INTERNAL_bd075e13_30_flash_bwd_hdim192_fp16_sm80_cu_a6473388_28474cuda3std3__48in_placeE)
_ZN66_INTERNAL_bd075e13_30_flash_bwd_hdim192_fp16_sm80_cu_a6473388_28474cuda3std3__48in_placeE:
	.zero		1
	.type		_ZN66_INTERNAL_bd075e13_30_flash_bwd_hdim192_fp16_sm80_cu_a6473388_28474cuda3std6ranges3__45__cpo9iter_moveE,@object
	.size		_ZN66_INTERNAL_bd075e13_30_flash_bwd_hdim192_fp16_sm80_cu_a6473388_28474cuda3std6ranges3__45__cpo9iter_moveE,(_ZN66_INTERNAL_bd075e13_30_flash_bwd_hdim192_fp16_sm80_cu_a6473388_28474cuda3std3__45__cpo5beginE - _ZN66_INTERNAL_bd075e13_30_flash_bwd_hdim192_fp16_sm80_cu_a6473388_28474cuda3std6ranges3__45__cpo9iter_moveE)
_ZN66_INTERNAL_bd075e13_30_flash_bwd_hdim192_fp16_sm80_cu_a6473388_28474cuda3std6ranges3__45__cpo9iter_moveE:
	.zero		1
	.type		_ZN66_INTERNAL_bd075e13_30_flash_bwd_hdim192_fp16_sm80_cu_a6473388_28474cuda3std3__45__cpo5beginE,@object
	.size		_ZN66_INTERNAL_bd075e13_30_flash_bwd_hdim192_fp16_sm80_cu_a6473388_28474cuda3std3__45__cpo5beginE,(_ZN66_INTERNAL_bd075e13_30_flash_bwd_hdim192_fp16_sm80_cu_a6473388_28474cuda3std3__468_GLOBAL__N__bd075e13_30_flash_bwd_hdim192_fp16_sm80_cu_a6473388_28476ignoreE - _ZN66_INTERNAL_bd075e13_30_flash_bwd_hdim192_fp16_sm80_cu_a6473388_28474cuda3std3__45__cpo5beginE)
_ZN66_INTERNAL_bd075e13_30_flash_bwd_hdim192_fp16_sm80_cu_a6473388_28474cuda3std3__45__cpo5beginE:
	.zero		1
	.type		_ZN66_INTERNAL_bd075e13_30_flash_bwd_hdim192_fp16_sm80_cu_a6473388_28474cuda3std3__468_GLOBAL__N__bd075e13_30_flash_bwd_hdim192_fp16_sm80_cu_a6473388_28476ignoreE,@object
	.size		_ZN66_INTERNAL_bd075e13_30_flash_bwd_hdim192_fp16_sm80_cu_a6473388_28474cuda3std3__468_GLOBAL__N__bd075e13_30_flash_bwd_hdim192_fp16_sm80_cu_a6473388_28476ignoreE,(_ZN66_INTERNAL_bd075e13_30_flash_bwd_hdim192_fp16_sm80_cu_a6473388_28474cute7productE - _ZN66_INTERNAL_bd075e13_30_flash_bwd_hdim192_fp16_sm80_cu_a6473388_28474cuda3std3__468_GLOBAL__N__bd075e13_30_flash_bwd_hdim192_fp16_sm80_cu_a6473388_28476ignoreE)
_ZN66_INTERNAL_bd075e13_30_flash_bwd_hdim192_fp16_sm80_cu_a6473388_28474cuda3std3__468_GLOBAL__N__bd075e13_30_flash_bwd_hdim192_fp16_sm80_cu_a6473388_28476ignoreE:
	.zero		1
	.type		_ZN66_INTERNAL_bd075e13_30_flash_bwd_hdim192_fp16_sm80_cu_a6473388_28474cute7productE,@object
	.size		_ZN66_INTERNAL_bd075e13_30_flash_bwd_hdim192_fp16_sm80_cu_a6473388_28474cute7productE,(_ZN66_INTERNAL_bd075e13_30_flash_bwd_hdim192_fp16_sm80_cu_a6473388_28474cuda3std3__45__cpo3endE - _ZN66_INTERNAL_bd075e13_30_flash_bwd_hdim192_fp16_sm80_cu_a6473388_28474cute7productE)
_ZN66_INTERNAL_bd075e13_30_flash_bwd_hdim192_fp16_sm80_cu_a6473388_28474cute7productE:
	.zero		1
	.type		_ZN66_INTERNAL_bd075e13_30_flash_bwd_hdim192_fp16_sm80_cu_a6473388_28474cuda3std3__45__cpo3endE,@object
	.size		_ZN66_INTERNAL_bd075e13_30_flash_bwd_hdim192_fp16_sm80_cu_a6473388_28474cuda3std3__45__cpo3endE,(_ZN66_INTERNAL_bd075e13_30_flash_bwd_hdim192_fp16_sm80_cu_a6473388_28474cuda3std3__419piecewise_constructE - _ZN66_INTERNAL_bd075e13_30_flash_bwd_hdim192_fp16_sm80_cu_a6473388_28474cuda3std3__45__cpo3endE)
_ZN66_INTERNAL_bd075e13_30_flash_bwd_hdim192_fp16_sm80_cu_a6473388_28474cuda3std3__45__cpo3endE:
	.zero		1
	.type		_ZN66_INTERNAL_bd075e13_30_flash_bwd_hdim192_fp16_sm80_cu_a6473388_28474cuda3std3__419piecewise_constructE,@object
	.size		_ZN66_INTERNAL_bd075e13_30_flash_bwd_hdim192_fp16_sm80_cu_a6473388_28474cuda3std3__419piecewise_constructE,(_ZN66_INTERNAL_bd075e13_30_flash_bwd_hdim192_fp16_sm80_cu_a6473388_28474cuda3std3__45__cpo4cendE - _ZN66_INTERNAL_bd075e13_30_flash_bwd_hdim192_fp16_sm80_cu_a6473388_28474cuda3std3__419piecewise_constructE)
_ZN66_INTERNAL_bd075e13_30_flash_bwd_hdim192_fp16_sm80_cu_a6473388_28474cuda3std3__419piecewise_constructE:
	.zero		1
	.type		_ZN66_INTERNAL_bd075e13_30_flash_bwd_hdim192_fp16_sm80_cu_a6473388_28474cuda3std3__45__cpo4cendE,@object
	.size		_ZN66_INTERNAL_bd075e13_30_flash_bwd_hdim192_fp16_sm80_cu_a6473388_28474cuda3std3__45__cpo4cendE,(_ZN66_INTERNAL_bd075e13_30_flash_bwd_hdim192_fp16_sm80_cu_a6473388_28474cuda3std6ranges3__45__cpo4swapE - _ZN66_INTERNAL_bd075e13_30_flash_bwd_hdim192_fp16_sm80_cu_a6473388_28474cuda3std3__45__cpo4cendE)
_ZN66_INTERNAL_bd075e13_30_flash_bwd_hdim192_fp16_sm80_cu_a6473388_28474cuda3std3__45__cpo4cendE:
	.zero		1
	.type		_ZN66_INTERNAL_bd075e13_30_flash_bwd_hdim192_fp16_sm80_cu_a6473388_28474cuda3std6ranges3__45__cpo4swapE,@object
	.size		_ZN66_INTERNAL_bd075e13_30_flash_bwd_hdim192_fp16_sm80_cu_a6473388_28474cuda3std6ranges3__45__cpo4swapE,(.L_7 - _ZN66_INTERNAL_bd075e13_30_flash_bwd_hdim192_fp16_sm80_cu_a6473388_28474cuda3std6ranges3__45__cpo4swapE)
_ZN66_INTERNAL_bd075e13_30_flash_bwd_hdim192_fp16_sm80_cu_a6473388_28474cuda3std6ranges3__45__cpo4swapE:
	.zero		1
.L_7:


//--------------------- .nv.shared._ZN5flash44flash_bwd_dq_dk_dv_loop_seqk_parallel_kernelI23Flash_bwd_kernel_traitsILi192ELi64ELi64ELi8ELi4ELi2ELi2ELb1ELb1EN7cutlass6half_tE19Flash_kernel_traitsILi192ELi64ELi64ELi8ES3_EELb0ELb0ELb1ELb0ELb0ELb0ELb0EEEvNS_16Flash_bwd_paramsE --------------------------
	.section	.nv.shared._ZN5flash44flash_bwd_dq_dk_dv_loop_seqk_parallel_kernelI23Flash_bwd_kernel_traitsILi192ELi64ELi64ELi8ELi4ELi2ELi2ELb1ELb1EN7cutlass6half_tE19Flash_kernel_traitsILi192ELi64ELi64ELi8ES3_EELb0ELb0ELb1ELb0ELb0ELb0ELb0EEEvNS_16Flash_bwd_paramsE,"aw",@nobits
	.sectionflags	@""
	.align	16
	.zero		1024


//--------------------- .nv.shared._ZN5flash44flash_bwd_dq_dk_dv_loop_seqk_parallel_kernelI23Flash_bwd_kernel_traitsILi192ELi64ELi64ELi8ELi4ELi2ELi2ELb1ELb1EN7cutlass6half_tE19Flash_kernel_traitsILi192ELi64ELi64ELi8ES3_EELb0ELb0ELb0ELb0ELb0ELb1ELb0EEEvNS_16Flash_bwd_paramsE --------------------------
	.section	.nv.shared._ZN5flash44flash_bwd_dq_dk_dv_loop_seqk_parallel_kernelI23Flash_bwd_kernel_traitsILi192ELi64ELi64ELi8ELi4ELi2ELi2ELb1ELb1EN7cutlass6half_tE19Flash_kernel_traitsILi192ELi64ELi64ELi8ES3_EELb0ELb0ELb0ELb0ELb0ELb1ELb0EEEvNS_16Flash_bwd_paramsE,"aw",@nobits
	.sectionflags	@""
	.align	16
	.zero		1024


//--------------------- .nv.shared._ZN5flash44flash_bwd_dq_dk_dv_loop_seqk_parallel_kernelI23Flash_bwd_kernel_traitsILi192ELi64ELi64ELi8ELi4ELi2ELi2ELb1ELb1EN7cutlass6half_tE19Flash_kernel_traitsILi192ELi64ELi64ELi8ES3_EELb0ELb0ELb0ELb1ELb0ELb0ELb0EEEvNS_16Flash_bwd_paramsE --------------------------
	.section	.nv.shared._ZN5flash44flash_bwd_dq_dk_dv_loop_seqk_parallel_kernelI23Flash_bwd_kernel_traitsILi192ELi64ELi64ELi8ELi4ELi2ELi2ELb1ELb1EN7cutlass6half_tE19Flash_kernel_traitsILi192ELi64ELi64ELi8ES3_EELb0ELb0ELb0ELb1ELb0ELb0ELb0EEEvNS_16Flash_bwd_paramsE,"aw",@nobits
	.sectionflags	@""
	.align	16
	.zero		1024


//--------------------- .nv.shared._ZN5flash44flash_bwd_dq_dk_dv_loop_seqk_parallel_kernelI23Flash_bwd_kernel_traitsILi192ELi64ELi64ELi8ELi4ELi2ELi2ELb1ELb1EN7cutlass6half_tE19Flash_kernel_traitsILi192ELi64ELi64ELi8ES3_EELb0ELb0ELb1ELb0ELb0ELb1ELb0EEEvNS_16Flash_bwd_paramsE --------------------------
	.section	.nv.shared._ZN5flash44flash_bwd_dq_dk_dv_loop_seqk_parallel_kernelI23Flash_bwd_kernel_traitsILi192ELi64ELi64ELi8ELi4ELi2ELi2ELb1ELb1EN7cutlass6half_tE19Flash_kernel_traitsILi192ELi64ELi64ELi8ES3_EELb0ELb0ELb1ELb0ELb0ELb1ELb0EEEvNS_16Flash_bwd_paramsE,"aw",@nobits
	.sectionflags	@""
	.align	16
	.zero		1024


//--------------------- .nv.shared._ZN5flash44flash_bwd_dq_dk_dv_loop_seqk_parallel_kernelI23Flash_bwd_kernel_traitsILi192ELi64ELi64ELi8ELi4ELi2ELi2ELb1ELb1EN7cutlass6half_tE19Flash_kernel_traitsILi192ELi64ELi64ELi8ES3_EELb0ELb0ELb1ELb1ELb0ELb0ELb0EEEvNS_16Flash_bwd_paramsE --------------------------
	.section	.nv.shared._ZN5flash44flash_bwd_dq_dk_dv_loop_seqk_parallel_kernelI23Flash_bwd_kernel_traitsILi192ELi64ELi64ELi8ELi4ELi2ELi2ELb1ELb1EN7cutlass6half_tE19Flash_kernel_traitsILi192ELi64ELi64ELi8ES3_EELb0ELb0ELb1ELb1ELb0ELb0ELb0EEEvNS_16Flash_bwd_paramsE,"aw",@nobits
	.sectionflags	@""
	.align	16
	.zero		1024


//--------------------- .nv.shared._ZN5flash44flash_bwd_dq_dk_dv_loop_seqk_parallel_kernelI23Flash_bwd_kernel_traitsILi192ELi64ELi64ELi8ELi4ELi2ELi2ELb0ELb0EN7cutlass6half_tE19Flash_kernel_traitsILi192ELi64ELi64ELi8ES3_EELb0ELb0ELb0ELb0ELb0ELb0ELb0EEEvNS_16Flash_bwd_paramsE --------------------------
	.section	.nv.shared._ZN5flash44flash_bwd_dq_dk_dv_loop_seqk_parallel_kernelI23Flash_bwd_kernel_traitsILi192ELi64ELi64ELi8ELi4ELi2ELi2ELb0ELb0EN7cutlass6half_tE19Flash_kernel_traitsILi192ELi64ELi64ELi8ES3_EELb0ELb0ELb0ELb0ELb0ELb0ELb0EEEvNS_16Flash_bwd_paramsE,"aw",@nobits
	.sectionflags	@""
	.align	16
	.zero		1024


//--------------------- .nv.shared._ZN5flash44flash_bwd_dq_dk_dv_loop_seqk_parallel_kernelI23Flash_bwd_kernel_traitsILi192ELi64ELi64ELi8ELi4ELi2ELi2ELb0ELb0EN7cutlass6half_tE19Flash_kernel_traitsILi192ELi64ELi64ELi8ES3_EELb0ELb0ELb1ELb0ELb0ELb0ELb0EEEvNS_16Flash_bwd_paramsE --------------------------
	.section	.nv.shared._ZN5flash44flash_bwd_dq_dk_dv_loop_seqk_parallel_kernelI23Flash_bwd_kernel_traitsILi192ELi64ELi64ELi8ELi4ELi2ELi2ELb0ELb0EN7cutlass6half_tE19Flash_kernel_traitsILi192ELi64ELi64ELi8ES3_EELb0ELb0ELb1ELb0ELb0ELb0ELb0EEEvNS_16Flash_bwd_paramsE,"aw",@nobits
	.sectionflags	@""
	.align	16
	.zero		1024


//--------------------- .nv.shared._ZN5flash44flash_bwd_dq_dk_dv_loop_seqk_parallel_kernelI23Flash_bwd_kernel_traitsILi192ELi64ELi64ELi8ELi4ELi2ELi2ELb0ELb0EN7cutlass6half_tE19Flash_kernel_traitsILi192ELi64ELi64ELi8ES3_EELb0ELb0ELb0ELb0ELb0ELb1ELb0EEEvNS_16Flash_bwd_paramsE --------------------------
	.section	.nv.shared._ZN5flash44flash_bwd_dq_dk_dv_loop_seqk_parallel_kernelI23Flash_bwd_kernel_traitsILi192ELi64ELi64ELi8ELi4ELi2ELi2ELb0ELb0EN7cutlass6half_tE19Flash_kernel_traitsILi192ELi64ELi64ELi8ES3_EELb0ELb0ELb0ELb0ELb0ELb1ELb0EEEvNS_16Flash_bwd_paramsE,"aw",@nobits
	.sectionflags	@""
	.align	16
	.zero		1024


//--------------------- .nv.shared._ZN5flash44flash_bwd_dq_dk_dv_loop_seqk_parallel_kernelI23Flash_bwd_kernel_traitsILi192ELi64ELi64ELi8ELi4ELi2ELi2ELb0ELb0EN7cutlass6half_tE19Flash_kernel_traitsILi192ELi64ELi64ELi8ES3_EELb0ELb0ELb0ELb1ELb0ELb0ELb0EEEvNS_16Flash_bwd_paramsE --------------------------
	.section	.nv.shared._ZN5flash44flash_bwd_dq_dk_dv_loop_seqk_parallel_kernelI23Flash_bwd_kernel_traitsILi192ELi64ELi64ELi8ELi4ELi2ELi2ELb0ELb0EN7cutlass6half_tE19Flash_kernel_traitsILi192ELi64ELi64ELi8ES3_EELb0ELb0ELb0ELb1ELb0ELb0ELb0EEEvNS_16Flash_bwd_paramsE,"aw",@nobits
	.sectionflags	@""
	.align	16
	.zero		1024


//--------------------- .nv.shared._ZN5flash44flash_bwd_dq_dk_dv_loop_seqk_parallel_kernelI23Flash_bwd_kernel_traitsILi192ELi64ELi64ELi8ELi4ELi2ELi2ELb0ELb0EN7cutlass6half_tE19Flash_kernel_traitsILi192ELi64ELi64ELi8ES3_EELb0ELb0ELb1ELb0ELb0ELb1ELb0EEEvNS_16Flash_bwd_paramsE --------------------------
	.section	.nv.shared._ZN5flash44flash_bwd_dq_dk_dv_loop_seqk_parallel_kernelI23Flash_bwd_kernel_traitsILi192ELi64ELi64ELi8ELi4ELi2ELi2ELb0ELb0EN7cutlass6half_tE19Flash_kernel_traitsILi192ELi64ELi64ELi8ES3_EELb0ELb0ELb1ELb0ELb0ELb1ELb0EEEvNS_16Flash_bwd_paramsE,"aw",@nobits
	.sectionflags	@""
	.align	16
	.zero		1024


//--------------------- .nv.shared._ZN5flash44flash_bwd_dq_dk_dv_loop_seqk_parallel_kernelI23Flash_bwd_kernel_traitsILi192ELi64ELi64ELi8ELi4ELi2ELi2ELb0ELb0EN7cutlass6half_tE19Flash_kernel_traitsILi192ELi64ELi64ELi8ES3_EELb0ELb0ELb1ELb1ELb0ELb0ELb0EEEvNS_16Flash_bwd_paramsE --------------------------
	.section	.nv.shared._ZN5flash44flash_bwd_dq_dk_dv_loop_seqk_parallel_kernelI23Flash_bwd_kernel_traitsILi192ELi64ELi64ELi8ELi4ELi2ELi2ELb0ELb0EN7cutlass6half_tE19Flash_kernel_traitsILi192ELi64ELi64ELi8ES3_EELb0ELb0ELb1ELb1ELb0ELb0ELb0EEEvNS_16Flash_bwd_paramsE,"aw",@nobits
	.sectionflags	@""
	.align	16
	.zero		1024


//--------------------- .nv.shared._ZN5flash27flash_bwd_convert_dq_kernelI23Flash_bwd_kernel_traitsILi192ELi64ELi64ELi8ELi4ELi2ELi2ELb1ELb1EN7cutlass6half_tE19Flash_kernel_traitsILi192ELi64ELi64ELi8ES3_EEEEvNS_16Flash_bwd_paramsEi --------------------------
	.section	.nv.shared._ZN5flash27flash_bwd_convert_dq_kernelI23Flash_bwd_kernel_traitsILi192ELi64ELi64ELi8ELi4ELi2ELi2ELb1ELb1EN7cutlass6half_tE19Flash_kernel_traitsILi192ELi64ELi64ELi8ES3_EEEEvNS_16Flash_bwd_paramsEi,"aw",@nobits
	.sectionflags	@""
	.align	16
	.zero		1024


//--------------------- .nv.shared._ZN5flash44flash_bwd_dq_dk_dv_loop_seqk_parallel_kernelI23Flash_bwd_kernel_traitsILi192ELi64ELi64ELi8ELi4ELi2ELi2ELb1ELb1EN7cutlass6half_tE19Flash_kernel_traitsILi192ELi64ELi64ELi8ES3_EELb1ELb0ELb0ELb0ELb0ELb0ELb0EEEvNS_16Flash_bwd_paramsE --------------------------
	.section	.nv.shared._ZN5flash44flash_bwd_dq_dk_dv_loop_seqk_parallel_kernelI23Flash_bwd_kernel_traitsILi192ELi64ELi64ELi8ELi4ELi2ELi2ELb1ELb1EN7cutlass6half_tE19Flash_kernel_traitsILi192ELi64ELi64ELi8ES3_EELb1ELb0ELb0ELb0ELb0ELb0ELb0EEEvNS_16Flash_bwd_paramsE,"aw",@nobits
	.sectionflags	@""
	.align	16
	.zero		1024


//--------------------- .nv.shared._ZN5flash44flash_bwd_dq_dk_dv_loop_seqk_parallel_kernelI23Flash_bwd_kernel_traitsILi192ELi64ELi64ELi8ELi4ELi2ELi2ELb1ELb1EN7cutlass6half_tE19Flash_kernel_traitsILi192ELi64ELi64ELi8ES3_EELb0ELb0ELb0ELb0ELb0ELb0ELb1EEEvNS_16Flash_bwd_paramsE --------------------------
	.section	.nv.shared._ZN5flash44flash_bwd_dq_dk_dv_loop_seqk_parallel_kernelI23Flash_bwd_kernel_traitsILi192ELi64ELi64ELi8ELi4ELi2ELi2ELb1ELb1EN7cutlass6half_tE19Flash_kernel_traitsILi192ELi64ELi64ELi8ES3_EELb0ELb0ELb0ELb0ELb0ELb0ELb1EEEvNS_16Flash_bwd_paramsE,"aw",@nobits
	.sectionflags	@""
	.align	16
	.zero		1024


//--------------------- .nv.shared._ZN5flash44flash_bwd_dq_dk_dv_loop_seqk_parallel_kernelI23Flash_bwd_kernel_traitsILi192ELi64ELi64ELi8ELi4ELi2ELi2ELb1ELb1EN7cutlass6half_tE19Flash_kernel_traitsILi192ELi64ELi64ELi8ES3_EELb1ELb0ELb1ELb0ELb0ELb0ELb0EEEvNS_16Flash_bwd_paramsE --------------------------
	.section	.nv.shared._ZN5flash44flash_bwd_dq_dk_dv_loop_seqk_parallel_kernelI23Flash_bwd_kernel_traitsILi192ELi64ELi64ELi8ELi4ELi2ELi2ELb1ELb1EN7cutlass6half_tE19Flash_kernel_traitsILi192ELi64ELi64ELi8ES3_EELb1ELb0ELb1ELb0ELb0ELb0ELb0EEEvNS_16Flash_bwd_paramsE,"aw",@nobits
	.sectionflags	@""
	.align	16
	.zero		1024


//--------------------- .nv.shared._ZN5flash44flash_bwd_dq_dk_dv_loop_seqk_parallel_kernelI23Flash_bwd_kernel_traitsILi192ELi64ELi64ELi8ELi4ELi2ELi2ELb1ELb1EN7cutlass6half_tE19Flash_kernel_traitsILi192ELi64ELi64ELi8ES3_EELb0ELb0ELb1ELb0ELb0ELb0ELb1EEEvNS_16Flash_bwd_paramsE --------------------------
	.section	.nv.shared._ZN5flash44flash_bwd_dq_dk_dv_loop_seqk_parallel_kernelI23Flash_bwd_kernel_traitsILi192ELi64ELi64ELi8ELi4ELi2ELi2ELb1ELb1EN7cutlass6half_tE19Flash_kernel_traitsILi192ELi64ELi64ELi8ES3_EELb0ELb0ELb1ELb0ELb0ELb0ELb1EEEvNS_16Flash_bwd_paramsE,"aw",@nobits
	.sectionflags	@""
	.align	16
	.zero		1024


//--------------------- .nv.shared._ZN5flash44flash_bwd_dq_dk_dv_loop_seqk_parallel_kernelI23Flash_bwd_kernel_traitsILi192ELi64ELi64ELi8ELi4ELi2ELi2ELb1ELb1EN7cutlass6half_tE19Flash_kernel_traitsILi192ELi64ELi64ELi8ES3_EELb1ELb0ELb0ELb0ELb0ELb1ELb0EEEvNS_16Flash_bwd_paramsE --------------------------
	.section	.nv.shared._ZN5flash44flash_bwd_dq_dk_dv_loop_seqk_parallel_kernelI23Flash_bwd_kernel_traitsILi192ELi64ELi64ELi8ELi4ELi2ELi2ELb1ELb1EN7cutlass6half_tE19Flash_kernel_traitsILi192ELi64ELi64ELi8ES3_EELb1ELb0ELb0ELb0ELb0ELb1ELb0EEEvNS_16Flash_bwd_paramsE,"aw",@nobits
	.sectionflags	@""
	.align	16
	.zero		1024


//--------------------- .nv.shared._ZN5flash44flash_bwd_dq_dk_dv_loop_seqk_parallel_kernelI23Flash_bwd_kernel_traitsILi192ELi64ELi64ELi8ELi4ELi2ELi2ELb1ELb1EN7cutlass6half_tE19Flash_kernel_traitsILi192ELi64ELi64ELi8ES3_EELb0ELb0ELb0ELb0ELb0ELb1ELb1EEEvNS_16Flash_bwd_paramsE --------------------------
	.section	.nv.shared._ZN5flash44flash_bwd_dq_dk_dv_loop_seqk_parallel_kernelI23Flash_bwd_kernel_traitsILi192ELi64ELi64ELi8ELi4ELi2ELi2ELb1ELb1EN7cutlass6half_tE19Flash_kernel_traitsILi192ELi64ELi64ELi8ES3_EELb0ELb0ELb0ELb0ELb0ELb1ELb1EEEvNS_16Flash_bwd_paramsE,"aw",@nobits
	.sectionflags	@""
	.align	16
	.zero		1024


//--------------------- .nv.shared._ZN5flash44flash_bwd_dq_dk_dv_loop_seqk_parallel_kernelI23Flash_bwd_kernel_traitsILi192ELi64ELi64ELi8ELi4ELi2ELi2ELb1ELb1EN7cutlass6half_tE19Flash_kernel_traitsILi192ELi64ELi64ELi8ES3_EELb1ELb0ELb0ELb1ELb0ELb0ELb0EEEvNS_16Flash_bwd_paramsE --------------------------
	.section	.nv.shared._ZN5flash44flash_bwd_dq_dk_dv_loop_seqk_parallel_kernelI23Flash_bwd_kernel_traitsILi192ELi64ELi64ELi8ELi4ELi2ELi2ELb1ELb1EN7cutlass6half_tE19Flash_kernel_traitsILi192ELi64ELi64ELi8ES3_EELb1ELb0ELb0ELb1ELb0ELb0ELb0EEEvNS_16Flash_bwd_paramsE,"aw",@nobits
	.sectionflags	@""
	.align	16
	.zero		1024


//--------------------- .nv.shared._ZN5flash44flash_bwd_dq_dk_dv_loop_seqk_parallel_kernelI23Flash_bwd_kernel_traitsILi192ELi64ELi64ELi8ELi4ELi2ELi2ELb1ELb1EN7cutlass6half_tE19Flash_kernel_traitsILi192ELi64ELi64ELi8ES3_EELb0ELb0ELb0ELb1ELb0ELb0ELb1EEEvNS_16Flash_bwd_paramsE --------------------------
	.section	.nv.shared._ZN5flash44flash_bwd_dq_dk_dv_loop_seqk_parallel_kernelI23Flash_bwd_kernel_traitsILi192ELi64ELi64ELi8ELi4ELi2ELi2ELb1ELb1EN7cutlass6half_tE19Flash_kernel_traitsILi192ELi64ELi64ELi8ES3_EELb0ELb0ELb0ELb1ELb0ELb0ELb1EEEvNS_16Flash_bwd_paramsE,"aw",@nobits
	.sectionflags	@""
	.align	16
	.zero		1024


//--------------------- .nv.shared._ZN5flash44flash_bwd_dq_dk_dv_loop_seqk_parallel_kernelI23Flash_bwd_kernel_traitsILi192ELi64ELi64ELi8ELi4ELi2ELi2ELb1ELb1EN7cutlass6half_tE19Flash_kernel_traitsILi192ELi64ELi64ELi8ES3_EELb1ELb0ELb1ELb0ELb0ELb1ELb0EEEvNS_16Flash_bwd_paramsE --------------------------
	.section	.nv.shared._ZN5flash44flash_bwd_dq_dk_dv_loop_seqk_parallel_kernelI23Flash_bwd_kernel_traitsILi192ELi64ELi64ELi8ELi4ELi2ELi2ELb1ELb1EN7cutlass6half_tE19Flash_kernel_traitsILi192ELi64ELi64ELi8ES3_EELb1ELb0ELb1ELb0ELb0ELb1ELb0EEEvNS_16Flash_bwd_paramsE,"aw",@nobits
	.sectionflags	@""
	.align	16
	.zero		1024


//--------------------- .nv.shared._ZN5flash44flash_bwd_dq_dk_dv_loop_seqk_parallel_kernelI23Flash_bwd_kernel_traitsILi192ELi64ELi64ELi8ELi4ELi2ELi2ELb1ELb1EN7cutlass6half_tE19Flash_kernel_traitsILi192ELi64ELi64ELi8ES3_EELb0ELb0ELb1ELb0ELb0ELb1ELb1EEEvNS_16Flash_bwd_paramsE --------------------------
	.section	.nv.shared._ZN5flash44flash_bwd_dq_dk_dv_loop_seqk_parallel_kernelI23Flash_bwd_kernel_traitsILi192ELi64ELi64ELi8ELi4ELi2ELi2ELb1ELb1EN7cutlass6half_tE19Flash_kernel_traitsILi192ELi64ELi64ELi8ES3_EELb0ELb0ELb1ELb0ELb0ELb1ELb1EEEvNS_16Flash_bwd_paramsE,"aw",@nobits
	.sectionflags	@""
	.align	16
	.zero		1024


//--------------------- .nv.shared._ZN5flash44flash_bwd_dq_dk_dv_loop_seqk_parallel_kernelI23Flash_bwd_kernel_traitsILi192ELi64ELi64ELi8ELi4ELi2ELi2ELb1ELb1EN7cutlass6half_tE19Flash_kernel_traitsILi192ELi64ELi64ELi8ES3_EELb1ELb0ELb1ELb1ELb0ELb0ELb0EEEvNS_16Flash_bwd_paramsE --------------------------
	.section	.nv.shared._ZN5flash44flash_bwd_dq_dk_dv_loop_seqk_parallel_kernelI23Flash_bwd_kernel_traitsILi192ELi64ELi64ELi8ELi4ELi2ELi2ELb1ELb1EN7cutlass6half_tE19Flash_kernel_traitsILi192ELi64ELi64ELi8ES3_EELb1ELb0ELb1ELb1ELb0ELb0ELb0EEEvNS_16Flash_bwd_paramsE,"aw",@nobits
	.sectionflags	@""
	.align	16
	.zero		1024


//--------------------- .nv.shared._ZN5flash44flash_bwd_dq_dk_dv_loop_seqk_parallel_kernelI23Flash_bwd_kernel_traitsILi192ELi64ELi64ELi8ELi4ELi2ELi2ELb1ELb1EN7cutlass6half_tE19Flash_kernel_traitsILi192ELi64ELi64ELi8ES3_EELb0ELb0ELb1ELb1ELb0ELb0ELb1EEEvNS_16Flash_bwd_paramsE --------------------------
	.section	.nv.shared._ZN5flash44flash_bwd_dq_dk_dv_loop_seqk_parallel_kernelI23Flash_bwd_kernel_traitsILi192ELi64ELi64ELi8ELi4ELi2ELi2ELb1ELb1EN7cutlass6half_tE19Flash_kernel_traitsILi192ELi64ELi64ELi8ES3_EELb0ELb0ELb1ELb1ELb0ELb0ELb1EEEvNS_16Flash_bwd_paramsE,"aw",@nobits
	.sectionflags	@""
	.align	16
	.zero		1024


//--------------------- .nv.shared._ZN5flash25flash_bwd_dot_do_o_kernelILb0E23Flash_bwd_kernel_traitsILi192ELi64ELi64ELi8ELi4ELi2ELi2ELb1ELb1EN7cutlass6half_tE19Flash_kernel_traitsILi192ELi64ELi64ELi8ES3_EEEEvNS_16Flash_bwd_paramsE --------------------------
	.section	.nv.shared._ZN5flash25flash_bwd_dot_do_o_kernelILb0E23Flash_bwd_kernel_traitsILi192ELi64ELi64ELi8ELi4ELi2ELi2ELb1ELb1EN7cutlass6half_tE19Flash_kernel_traitsILi192ELi64ELi64ELi8ES3_EEEEvNS_16Flash_bwd_paramsE,"aw",@nobits
	.sectionflags	@""
	.align	16
	.zero		1024


//--------------------- .nv.shared._ZN5flash25flash_bwd_dot_do_o_kernelILb1E23Flash_bwd_kernel_traitsILi192ELi64ELi64ELi8ELi4ELi2ELi2ELb1ELb1EN7cutlass6half_tE19Flash_kernel_traitsILi192ELi64ELi64ELi8ES3_EEEEvNS_16Flash_bwd_paramsE --------------------------
	.section	.nv.shared._ZN5flash25flash_bwd_dot_do_o_kernelILb1E23Flash_bwd_kernel_traitsILi192ELi64ELi64ELi8ELi4ELi2ELi2ELb1ELb1EN7cutlass6half_tE19Flash_kernel_traitsILi192ELi64ELi64ELi8ES3_EEEEvNS_16Flash_bwd_paramsE,"aw",@nobits
	.sectionflags	@""
	.align	16
	.zero		1024


//--------------------- .nv.shared._ZN5flash27flash_bwd_convert_dq_kernelI23Flash_bwd_kernel_traitsILi192ELi64ELi64ELi8ELi4ELi2ELi2ELb0ELb0EN7cutlass6half_tE19Flash_kernel_traitsILi192ELi64ELi64ELi8ES3_EEEEvNS_16Flash_bwd_paramsEi --------------------------
	.section	.nv.shared._ZN5flash27flash_bwd_convert_dq_kernelI23Flash_bwd_kernel_traitsILi192ELi64ELi64ELi8ELi4ELi2ELi2ELb0ELb0EN7cutlass6half_tE19Flash_kernel_traitsILi192ELi64ELi64ELi8ES3_EEEEvNS_16Flash_bwd_paramsEi,"aw",@nobits
	.sectionflags	@""
	.align	16
	.zero		1024


//--------------------- .nv.shared._ZN5flash44flash_bwd_dq_dk_dv_loop_seqk_parallel_kernelI23Flash_bwd_kernel_traitsILi192ELi64ELi64ELi8ELi4ELi2ELi2ELb0ELb0EN7cutlass6half_tE19Flash_kernel_traitsILi192ELi64ELi64ELi8ES3_EELb1ELb0ELb0ELb0ELb0ELb0ELb0EEEvNS_16Flash_bwd_paramsE --------------------------
	.section	.nv.shared._ZN5flash44flash_bwd_dq_dk_dv_loop_seqk_parallel_kernelI23Flash_bwd_kernel_traitsILi192ELi64ELi64ELi8ELi4ELi2ELi2ELb0ELb0EN7cutlass6half_tE19Flash_kernel_traitsILi192ELi64ELi64ELi8ES3_EELb1ELb0ELb0ELb0ELb0ELb0ELb0EEEvNS_16Flash_bwd_paramsE,"aw",@nobits
	.sectionflags	@""
	.align	16
	.zero		1024


//--------------------- .nv.shared._ZN5flash44flash_bwd_dq_dk_dv_loop_seqk_parallel_kernelI23Flash_bwd_kernel_traitsILi192ELi64ELi64ELi8ELi4ELi2ELi2ELb0ELb0EN7cutlass6half_tE19Flash_kernel_traitsILi192ELi64ELi64ELi8ES3_EELb0ELb0ELb0ELb0ELb0ELb0ELb1EEEvNS_16Flash_bwd_paramsE --------------------------
	.section	.nv.shared._ZN5flash44flash_bwd_dq_dk_dv_loop_seqk_parallel_kernelI23Flash_bwd_kernel_traitsILi192ELi64ELi64ELi8ELi4ELi2ELi2ELb0ELb0EN7cutlass6half_tE19Flash_kernel_traitsILi192ELi64ELi64ELi8ES3_EELb0ELb0ELb0ELb0ELb0ELb0ELb1EEEvNS_16Flash_bwd_paramsE,"aw",@nobits
	.sectionflags	@""
	.align	16
	.zero		1024


//--------------------- .nv.shared._ZN5flash44flash_bwd_dq_dk_dv_loop_seqk_parallel_kernelI23Flash_bwd_kernel_traitsILi192ELi64ELi64ELi8ELi4ELi2ELi2ELb0ELb0EN7cutlass6half_tE19Flash_kernel_traitsILi192ELi64ELi64ELi8ES3_EELb1ELb0ELb1ELb0ELb0ELb0ELb0EEEvNS_16Flash_bwd_paramsE --------------------------
	.section	.nv.shared._ZN5flash44flash_bwd_dq_dk_dv_loop_seqk_parallel_kernelI23Flash_bwd_kernel_traitsILi192ELi64ELi64ELi8ELi4ELi2ELi2ELb0ELb0EN7cutlass6half_tE19Flash_kernel_traitsILi192ELi64ELi64ELi8ES3_EELb1ELb0ELb1ELb0ELb0ELb0ELb0EEEvNS_16Flash_bwd_paramsE,"aw",@nobits
	.sectionflags	@""
	.align	16
	.zero		1024


//--------------------- .nv.shared._ZN5flash44flash_bwd_dq_dk_dv_loop_seqk_parallel_kernelI23Flash_bwd_kernel_traitsILi192ELi64ELi64ELi8ELi4ELi2ELi2ELb0ELb0EN7cutlass6half_tE19Flash_kernel_traitsILi192ELi64ELi64ELi8ES3_EELb0ELb0ELb1ELb0ELb0ELb0ELb1EEEvNS_16Flash_bwd_paramsE --------------------------
	.section	.nv.shared._ZN5flash44flash_bwd_dq_dk_dv_loop_seqk_parallel_kernelI23Flash_bwd_kernel_traitsILi192ELi64ELi64ELi8ELi4ELi2ELi2ELb0ELb0EN7cutlass6half_tE19Flash_kernel_traitsILi192ELi64ELi64ELi8ES3_EELb0ELb0ELb1ELb0ELb0ELb0ELb1EEEvNS_16Flash_bwd_paramsE,"aw",@nobits
	.sectionflags	@""
	.align	16
	.zero		1024


//--------------------- .nv.shared._ZN5flash44flash_bwd_dq_dk_dv_loop_seqk_parallel_kernelI23Flash_bwd_kernel_traitsILi192ELi64ELi64ELi8ELi4ELi2ELi2ELb0ELb0EN7cutlass6half_tE19Flash_kernel_traitsILi192ELi64ELi64ELi8ES3_EELb1ELb0ELb0ELb0ELb0ELb1ELb0EEEvNS_16Flash_bwd_paramsE --------------------------
	.section	.nv.shared._ZN5flash44flash_bwd_dq_dk_dv_loop_seqk_parallel_kernelI23Flash_bwd_kernel_traitsILi192ELi64ELi64ELi8ELi4ELi2ELi2ELb0ELb0EN7cutlass6half_tE19Flash_kernel_traitsILi192ELi64ELi64ELi8ES3_EELb1ELb0ELb0ELb0ELb0ELb1ELb0EEEvNS_16Flash_bwd_paramsE,"aw",@nobits
	.sectionflags	@""
	.align	16
	.zero		1024


//--------------------- .nv.shared._ZN5flash44flash_bwd_dq_dk_dv_loop_seqk_parallel_kernelI23Flash_bwd_kernel_traitsILi192ELi64ELi64ELi8ELi4ELi2ELi2ELb0ELb0EN7cutlass6half_tE19Flash_kernel_traitsILi192ELi64ELi64ELi8ES3_EELb0ELb0ELb0ELb0ELb0ELb1ELb1EEEvNS_16Flash_bwd_paramsE --------------------------
	.section	.nv.shared._ZN5flash44flash_bwd_dq_dk_dv_loop_seqk_parallel_kernelI23Flash_bwd_kernel_traitsILi192ELi64ELi64ELi8ELi4ELi2ELi2ELb0ELb0EN7cutlass6half_tE19Flash_kernel_traitsILi192ELi64ELi64ELi8ES3_EELb0ELb0ELb0ELb0ELb0ELb1ELb1EEEvNS_16Flash_bwd_paramsE,"aw",@nobits
	.sectionflags	@""
	.align	16
	.zero		1024


//--------------------- .nv.shared._ZN5flash44flash_bwd_dq_dk_dv_loop_seqk_parallel_kernelI23Flash_bwd_kernel_traitsILi192ELi64ELi64ELi8ELi4ELi2ELi2ELb0ELb0EN7cutlass6half_tE19Flash_kernel_traitsILi192ELi64ELi64ELi8ES3_EELb1ELb0ELb0ELb1ELb0ELb0ELb0EEEvNS_16Flash_bwd_paramsE --------------------------
	.section	.nv.shared._ZN5flash44flash_bwd_dq_dk_dv_loop_seqk_parallel_kernelI23Flash_bwd_kernel_traitsILi192ELi64ELi64ELi8ELi4ELi2ELi2ELb0ELb0EN7cutlass6half_tE19Flash_kernel_traitsILi192ELi64ELi64ELi8ES3_EELb1ELb0ELb0ELb1ELb0ELb0ELb0EEEvNS_16Flash_bwd_paramsE,"aw",@nobits
	.sectionflags	@""
	.align	16
	.zero		1024


//--------------------- .nv.shared._ZN5flash44flash_bwd_dq_dk_dv_loop_seqk_parallel_kernelI23Flash_bwd_kernel_traitsILi192ELi64ELi64ELi8ELi4ELi2ELi2ELb0ELb0EN7cutlass6half_tE19Flash_kernel_traitsILi192ELi64ELi64ELi8ES3_EELb0ELb0ELb0ELb1ELb0ELb0ELb1EEEvNS_16Flash_bwd_paramsE --------------------------
	.section	.nv.shared._ZN5flash44flash_bwd_dq_dk_dv_loop_seqk_parallel_kernelI23Flash_bwd_kernel_traitsILi192ELi64ELi64ELi8ELi4ELi2ELi2ELb0ELb0EN7cutlass6half_tE19Flash_kernel_traitsILi192ELi64ELi64ELi8ES3_EELb0ELb0ELb0ELb1ELb0ELb0ELb1EEEvNS_16Flash_bwd_paramsE,"aw",@nobits
	.sectionflags	@""
	.align	16
	.zero		1024


//--------------------- .nv.shared._ZN5flash44flash_bwd_dq_dk_dv_loop_seqk_parallel_kernelI23Flash_bwd_kernel_traitsILi192ELi64ELi64ELi8ELi4ELi2ELi2ELb0ELb0EN7cutlass6half_tE19Flash_kernel_traitsILi192ELi64ELi64ELi8ES3_EELb1ELb0ELb1ELb0ELb0ELb1ELb0EEEvNS_16Flash_bwd_paramsE --------------------------
	.section	.nv.shared._ZN5flash44flash_bwd_dq_dk_dv_loop_seqk_parallel_kernelI23Flash_bwd_kernel_traitsILi192ELi64ELi64ELi8ELi4ELi2ELi2ELb0ELb0EN7cutlass6half_tE19Flash_kernel_traitsILi192ELi64ELi64ELi8ES3_EELb1ELb0ELb1ELb0ELb0ELb1ELb0EEEvNS_16Flash_bwd_paramsE,"aw",@nobits
	.sectionflags	@""
	.align	16
	.zero		1024


//--------------------- .nv.shared._ZN5flash44flash_bwd_dq_dk_dv_loop_seqk_parallel_kernelI23Flash_bwd_kernel_traitsILi192ELi64ELi64ELi8ELi4ELi2ELi2ELb0ELb0EN7cutlass6half_tE19Flash_kernel_traitsILi192ELi64ELi64ELi8ES3_EELb0ELb0ELb1ELb0ELb0ELb1ELb1EEEvNS_16Flash_bwd_paramsE --------------------------
	.section	.nv.shared._ZN5flash44flash_bwd_dq_dk_dv_loop_seqk_parallel_kernelI23Flash_bwd_kernel_traitsILi192ELi64ELi64ELi8ELi4ELi2ELi2ELb0ELb0EN7cutlass6half_tE19Flash_kernel_traitsILi192ELi64ELi64ELi8ES3_EELb0ELb0ELb1ELb0ELb0ELb1ELb1EEEvNS_16Flash_bwd_paramsE,"aw",@nobits
	.sectionflags	@""
	.align	16
	.zero		1024


//--------------------- .nv.shared._ZN5flash44flash_bwd_dq_dk_dv_loop_seqk_parallel_kernelI23Flash_bwd_kernel_traitsILi192ELi64ELi64ELi8ELi4ELi2ELi2ELb0ELb0EN7cutlass6half_tE19Flash_kernel_traitsILi192ELi64ELi64ELi8ES3_EELb1ELb0ELb1ELb1ELb0ELb0ELb0EEEvNS_16Flash_bwd_paramsE --------------------------
	.section	.nv.shared._ZN5flash44flash_bwd_dq_dk_dv_loop_seqk_parallel_kernelI23Flash_bwd_kernel_traitsILi192ELi64ELi64ELi8ELi4ELi2ELi2ELb0ELb0EN7cutlass6half_tE19Flash_kernel_traitsILi192ELi64ELi64ELi8ES3_EELb1ELb0ELb1ELb1ELb0ELb0ELb0EEEvNS_16Flash_bwd_paramsE,"aw",@nobits
	.sectionflags	@""
	.align	16
	.zero		1024


//--------------------- .nv.shared._ZN5flash44flash_bwd_dq_dk_dv_loop_seqk_parallel_kernelI23Flash_bwd_kernel_traitsILi192ELi64ELi64ELi8ELi4ELi2ELi2ELb0ELb0EN7cutlass6half_tE19Flash_kernel_traitsILi192ELi64ELi64ELi8ES3_EELb0ELb0ELb1ELb1ELb0ELb0ELb1EEEvNS_16Flash_bwd_paramsE --------------------------
	.section	.nv.shared._ZN5flash44flash_bwd_dq_dk_dv_loop_seqk_parallel_kernelI23Flash_bwd_kernel_traitsILi192ELi64ELi64ELi8ELi4ELi2ELi2ELb0ELb0EN7cutlass6half_tE19Flash_kernel_traitsILi192ELi64ELi64ELi8ES3_EELb0ELb0ELb1ELb1ELb0ELb0ELb1EEEvNS_16Flash_bwd_paramsE,"aw",@nobits
	.sectionflags	@""
	.align	16
	.zero		1024


//--------------------- .nv.shared._ZN5flash25flash_bwd_dot_do_o_kernelILb0E23Flash_bwd_kernel_traitsILi192ELi64ELi64ELi8ELi4ELi2ELi2ELb0ELb0EN7cutlass6half_tE19Flash_kernel_traitsILi192ELi64ELi64ELi8ES3_EEEEvNS_16Flash_bwd_paramsE --------------------------
	.section	.nv.shared._ZN5flash25flash_bwd_dot_do_o_kernelILb0E23Flash_bwd_kernel_traitsILi192ELi64ELi64ELi8ELi4ELi2ELi2ELb0ELb0EN7cutlass6half_tE19Flash_kernel_traitsILi192ELi64ELi64ELi8ES3_EEEEvNS_16Flash_bwd_paramsE,"aw",@nobits
	.sectionflags	@""
	.align	16
	.zero		1024


//--------------------- .nv.shared._ZN5flash25flash_bwd_dot_do_o_kernelILb1E23Flash_bwd_kernel_traitsILi192ELi64ELi64ELi8ELi4ELi2ELi2ELb0ELb0EN7cutlass6half_tE19Flash_kernel_traitsILi192ELi64ELi64ELi8ES3_EEEEvNS_16Flash_bwd_paramsE --------------------------
	.section	.nv.shared._ZN5flash25flash_bwd_dot_do_o_kernelILb1E23Flash_bwd_kernel_traitsILi192ELi64ELi64ELi8ELi4ELi2ELi2ELb0ELb0EN7cutlass6half_tE19Flash_kernel_traitsILi192ELi64ELi64ELi8ES3_EEEEvNS_16Flash_bwd_paramsE,"aw",@nobits
	.sectionflags	@""
	.align	16
	.zero		1024


//--------------------- .nv.constant0._ZN5flash44flash_bwd_dq_dk_dv_loop_seqk_parallel_kernelI23Flash_bwd_kernel_traitsILi192ELi64ELi64ELi8ELi4ELi2ELi2ELb1ELb1EN7cutlass6half_tE19Flash_kernel_traitsILi192ELi64ELi64ELi8ES3_EELb0ELb0ELb0ELb0ELb0ELb0ELb0EEEvNS_16Flash_bwd_paramsE --------------------------
	.section	.nv.constant0._ZN5flash44flash_bwd_dq_dk_dv_loop_seqk_parallel_kernelI23Flash_bwd_kernel_traitsILi192ELi64ELi64ELi8ELi4ELi2ELi2ELb1ELb1EN7cutlass6half_tE19Flash_kernel_traitsILi192ELi64ELi64ELi8ES3_EELb0ELb0ELb0ELb0ELb0ELb0ELb0EEEvNS_16Flash_bwd_paramsE,"a",@progbits
	.sectionflags	@""
	.align	4
.nv.constant0._ZN5flash44flash_bwd_dq_dk_dv_loop_seqk_parallel_kernelI23Flash_bwd_kernel_traitsILi192ELi64ELi64ELi8ELi4ELi2ELi2ELb1ELb1EN7cutlass6half_tE19Flash_kernel_traitsILi192ELi64ELi64ELi8ES3_EELb0ELb0ELb0ELb0ELb0ELb0ELb0EEEvNS_16Flash_bwd_paramsE:
	.zero		1536


//--------------------- .nv.constant0._ZN5flash44flash_bwd_dq_dk_dv_loop_seqk_parallel_kernelI23Flash_bwd_kernel_traitsILi192ELi64ELi64ELi8ELi4ELi2ELi2ELb1ELb1EN7cutlass6half_tE19Flash_kernel_traitsILi192ELi64ELi64ELi8ES3_EELb0ELb0ELb1ELb0ELb0ELb0ELb0EEEvNS_16Flash_bwd_paramsE --------------------------
	.section	.nv.constant0._ZN5flash44flash_bwd_dq_dk_dv_loop_seqk_parallel_kernelI23Flash_bwd_kernel_traitsILi192ELi64ELi64ELi8ELi4ELi2ELi2ELb1ELb1EN7cutlass6half_tE19Flash_kernel_traitsILi192ELi64ELi64ELi8ES3_EELb0ELb0ELb1ELb0ELb0ELb0ELb0EEEvNS_16Flash_bwd_paramsE,"a",@progbits
	.sectionflags	@""
	.align	4
.nv.constant0._ZN5flash44flash_bwd_dq_dk_dv_loop_seqk_parallel_kernelI23Flash_bwd_kernel_traitsILi192ELi64ELi64ELi8ELi4ELi2ELi2ELb1ELb1EN7cutlass6half_tE19Flash_kernel_traitsILi192ELi64ELi64ELi8ES3_EELb0ELb0ELb1ELb0ELb0ELb0ELb0EEEvNS_16Flash_bwd_paramsE:
	.zero		1536


//--------------------- .nv.constant0._ZN5flash44flash_bwd_dq_dk_dv_loop_seqk_parallel_kernelI23Flash_bwd_kernel_traitsILi192ELi64ELi64ELi8ELi4ELi2ELi2ELb1ELb1EN7cutlass6half_tE19Flash_kernel_traitsILi192ELi64ELi64ELi8ES3_EELb0ELb0ELb0ELb0ELb0ELb1ELb0EEEvNS_16Flash_bwd_paramsE --------------------------
	.section	.nv.constant0._ZN5flash44flash_bwd_dq_dk_dv_loop_seqk_parallel_kernelI23Flash_bwd_kernel_traitsILi192ELi64ELi64ELi8ELi4ELi2ELi2ELb1ELb1EN7cutlass6half_tE19Flash_kernel_traitsILi192ELi64ELi64ELi8ES3_EELb0ELb0ELb0ELb0ELb0ELb1ELb0EEEvNS_16Flash_bwd_paramsE,"a",@progbits
	.sectionflags	@""
	.align	4
.nv.constant0._ZN5flash44flash_bwd_dq_dk_dv_loop_seqk_parallel_kernelI23Flash_bwd_kernel_traitsILi192ELi64ELi64ELi8ELi4ELi2ELi2ELb1ELb1EN7cutlass6half_tE19Flash_kernel_traitsILi192ELi64ELi64ELi8ES3_EELb0ELb0ELb0ELb0ELb0ELb1ELb0EEEvNS_16Flash_bwd_paramsE:
	.zero		1536


//--------------------- .nv.constant0._ZN5flash44flash_bwd_dq_dk_dv_loop_seqk_parallel_kernelI23Flash_bwd_kernel_traitsILi192ELi64ELi64ELi8ELi4ELi2ELi2ELb1ELb1EN7cutlass6half_tE19Flash_kernel_traitsILi192ELi64ELi64ELi8ES3_EELb0ELb0ELb0ELb1ELb0ELb0ELb0EEEvNS_16Flash_bwd_paramsE --------------------------
	.section	.nv.constant0._ZN5flash44flash_bwd_dq_dk_dv_loop_seqk_parallel_kernelI23Flash_bwd_kernel_traitsILi192ELi64ELi64ELi8ELi4ELi2ELi2ELb1ELb1EN7cutlass6half_tE19Flash_kernel_traitsILi192ELi64ELi64ELi8ES3_EELb0ELb0ELb0ELb1ELb0ELb0ELb0EEEvNS_16Flash_bwd_paramsE,"a",@progbits
	.sectionflags	@""
	.align	4
.nv.constant0._ZN5flash44flash_bwd_dq_dk_dv_loop_seqk_parallel_kernelI23Flash_bwd_kernel_traitsILi192ELi64ELi64ELi8ELi4ELi2ELi2ELb1ELb1EN7cutlass6half_tE19Flash_kernel_traitsILi192ELi64ELi64ELi8ES3_EELb0ELb0ELb0ELb1ELb0ELb0ELb0EEEvNS_16Flash_bwd_paramsE:
	.zero		1536


//--------------------- .nv.constant0._ZN5flash44flash_bwd_dq_dk_dv_loop_seqk_parallel_kernelI23Flash_bwd_kernel_traitsILi192ELi64ELi64ELi8ELi4ELi2ELi2ELb1ELb1EN7cutlass6half_tE19Flash_kernel_traitsILi192ELi64ELi64ELi8ES3_EELb0ELb0ELb1ELb0ELb0ELb1ELb0EEEvNS_16Flash_bwd_paramsE --------------------------
	.section	.nv.constant0._ZN5flash44flash_bwd_dq_dk_dv_loop_seqk_parallel_kernelI23Flash_bwd_kernel_traitsILi192ELi64ELi64ELi8ELi4ELi2ELi2ELb1ELb1EN7cutlass6half_tE19Flash_kernel_traitsILi192ELi64ELi64ELi8ES3_EELb0ELb0ELb1ELb0ELb0ELb1ELb0EEEvNS_16Flash_bwd_paramsE,"a",@progbits
	.sectionflags	@""
	.align	4
.nv.constant0._ZN5flash44flash_bwd_dq_dk_dv_loop_seqk_parallel_kernelI23Flash_bwd_kernel_traitsILi192ELi64ELi64ELi8ELi4ELi2ELi2ELb1ELb1EN7cutlass6half_tE19Flash_kernel_traitsILi192ELi64ELi64ELi8ES3_EELb0ELb0ELb1ELb0ELb0ELb1ELb0EEEvNS_16Flash_bwd_paramsE:
	.zero		1536


//--------------------- .nv.constant0._ZN5flash44flash_bwd_dq_dk_dv_loop_seqk_parallel_kernelI23Flash_bwd_kernel_traitsILi192ELi64ELi64ELi8ELi4ELi2ELi2ELb1ELb1EN7cutlass6half_tE19Flash_kernel_traitsILi192ELi64ELi64ELi8ES3_EELb0ELb0ELb1ELb1ELb0ELb0ELb0EEEvNS_16Flash_bwd_paramsE --------------------------
	.section	.nv.constant0._ZN5flash44flash_bwd_dq_dk_dv_loop_seqk_parallel_kernelI23Flash_bwd_kernel_traitsILi192ELi64ELi64ELi8ELi4ELi2ELi2ELb1ELb1EN7cutlass6half_tE19Flash_kernel_traitsILi192ELi64ELi64ELi8ES3_EELb0ELb0ELb1ELb1ELb0ELb0ELb0EEEvNS_16Flash_bwd_paramsE,"a",@progbits
	.sectionflags	@""
	.align	4
.nv.constant0._ZN5flash44flash_bwd_dq_dk_dv_loop_seqk_parallel_kernelI23Flash_bwd_kernel_traitsILi192ELi64ELi64ELi8ELi4ELi2ELi2ELb1ELb1EN7cutlass6half_tE19Flash_kernel_traitsILi192ELi64ELi64ELi8ES3_EELb0ELb0ELb1ELb1ELb0ELb0ELb0EEEvNS_16Flash_bwd_paramsE:
	.zero		1536


//--------------------- .nv.constant0._ZN5flash44flash_bwd_dq_dk_dv_loop_seqk_parallel_kernelI23Flash_bwd_kernel_traitsILi192ELi64ELi64ELi8ELi4ELi2ELi2ELb0ELb0EN7cutlass6half_tE19Flash_kernel_traitsILi192ELi64ELi64ELi8ES3_EELb0ELb0ELb0ELb0ELb0ELb0ELb0EEEvNS_16Flash_bwd_paramsE --------------------------
	.section	.nv.constant0._ZN5flash44flash_bwd_dq_dk_dv_loop_seqk_parallel_kernelI23Flash_bwd_kernel_traitsILi192ELi64ELi64ELi8ELi4ELi2ELi2ELb0ELb0EN7cutlass6half_tE19Flash_kernel_traitsILi192ELi64ELi64ELi8ES3_EELb0ELb0ELb0ELb0ELb0ELb0ELb0EEEvNS_16Flash_bwd_paramsE,"a",@progbits
	.sectionflags	@""
	.align	4
.nv.constant0._ZN5flash44flash_bwd_dq_dk_dv_loop_seqk_parallel_kernelI23Flash_bwd_kernel_traitsILi192ELi64ELi64ELi8ELi4ELi2ELi2ELb0ELb0EN7cutlass6half_tE19Flash_kernel_traitsILi192ELi64ELi64ELi8ES3_EELb0ELb0ELb0ELb0ELb0ELb0ELb0EEEvNS_16Flash_bwd_paramsE:
	.zero		1536


//--------------------- .nv.constant0._ZN5flash44flash_bwd_dq_dk_dv_loop_seqk_parallel_kernelI23Flash_bwd_kernel_traitsILi192ELi64ELi64ELi8ELi4ELi2ELi2ELb0ELb0EN7cutlass6half_tE19Flash_kernel_traitsILi192ELi64ELi64ELi8ES3_EELb0ELb0ELb1ELb0ELb0ELb0ELb0EEEvNS_16Flash_bwd_paramsE --------------------------
	.section	.nv.constant0._ZN5flash44flash_bwd_dq_dk_dv_loop_seqk_parallel_kernelI23Flash_bwd_kernel_traitsILi192ELi64ELi64ELi8ELi4ELi2ELi2ELb0ELb0EN7cutlass6half_tE19Flash_kernel_traitsILi192ELi64ELi64ELi8ES3_EELb0ELb0ELb1ELb0ELb0ELb0ELb0EEEvNS_16Flash_bwd_paramsE,"a",@progbits
	.sectionflags	@""
	.align	4
.nv.constant0._ZN5flash44flash_bwd_dq_dk_dv_loop_seqk_parallel_kernelI23Flash_bwd_kernel_traitsILi192ELi64ELi64ELi8ELi4ELi2ELi2ELb0ELb0EN7cutlass6half_tE19Flash_kernel_traitsILi192ELi64ELi64ELi8ES3_EELb0ELb0ELb1ELb0ELb0ELb0ELb0EEEvNS_16Flash_bwd_paramsE:
	.zero		1536


//--------------------- .nv.constant0._ZN5flash44flash_bwd_dq_dk_dv_loop_seqk_parallel_kernelI23Flash_bwd_kernel_traitsILi192ELi64ELi64ELi8ELi4ELi2ELi2ELb0ELb0EN7cutlass6half_tE19Flash_kernel_traitsILi192ELi64ELi64ELi8ES3_EELb0ELb0ELb0ELb0ELb0ELb1ELb0EEEvNS_16Flash_bwd_paramsE --------------------------
	.section	.nv.constant0._ZN5flash44flash_bwd_dq_dk_dv_loop_seqk_parallel_kernelI23Flash_bwd_kernel_traitsILi192ELi64ELi64ELi8ELi4ELi2ELi2ELb0ELb0EN7cutlass6half_tE19Flash_kernel_traitsILi192ELi64ELi64ELi8ES3_EELb0ELb0ELb0ELb0ELb0ELb1ELb0EEEvNS_16Flash_bwd_paramsE,"a",@progbits
	.sectionflags	@""
	.align	4
.nv.constant0._ZN5flash44flash_bwd_dq_dk_dv_loop_seqk_parallel_kernelI23Flash_bwd_kernel_traitsILi192ELi64ELi64ELi8ELi4ELi2ELi2ELb0ELb0EN7cutlass6half_tE19Flash_kernel_traitsILi192ELi64ELi64ELi8ES3_EELb0ELb0ELb0ELb0ELb0ELb1ELb0EEEvNS_16Flash_bwd_paramsE:
	.zero		1536


//--------------------- .nv.constant0._ZN5flash44flash_bwd_dq_dk_dv_loop_seqk_parallel_kernelI23Flash_bwd_kernel_traitsILi192ELi64ELi64ELi8ELi4ELi2ELi2ELb0ELb0EN7cutlass6half_tE19Flash_kernel_traitsILi192ELi64ELi64ELi8ES3_EELb0ELb0ELb0ELb1ELb0ELb0ELb0EEEvNS_16Flash_bwd_paramsE --------------------------
	.section	.nv.constant0._ZN5flash44flash_bwd_dq_dk_dv_loop_seqk_parallel_kernelI23Flash_bwd_kernel_traitsILi192ELi64ELi64ELi8ELi4ELi2ELi2ELb0ELb0EN7cutlass6half_tE19Flash_kernel_traitsILi192ELi64ELi64ELi8ES3_EELb0ELb0ELb0ELb1ELb0ELb0ELb0EEEvNS_16Flash_bwd_paramsE,"a",@progbits
	.sectionflags	@""
	.align	4
.nv.constant0._ZN5flash44flash_bwd_dq_dk_dv_loop_seqk_parallel_kernelI23Flash_bwd_kernel_traitsILi192ELi64ELi64ELi8ELi4ELi2ELi2ELb0ELb0EN7cutlass6half_tE19Flash_kernel_traitsILi192ELi64ELi64ELi8ES3_EELb0ELb0ELb0ELb1ELb0ELb0ELb0EEEvNS_16Flash_bwd_paramsE:
	.zero		1536


//--------------------- .nv.constant0._ZN5flash44flash_bwd_dq_dk_dv_loop_seqk_parallel_kernelI23Flash_bwd_kernel_traitsILi192ELi64ELi64ELi8ELi4ELi2ELi2ELb0ELb0EN7cutlass6half_tE19Flash_kernel_traitsILi192ELi64ELi64ELi8ES3_EELb0ELb0ELb1ELb0ELb0ELb1ELb0EEEvNS_16Flash_bwd_paramsE --------------------------
	.section	.nv.constant0._ZN5flash44flash_bwd_dq_dk_dv_loop_seqk_parallel_kernelI23Flash_bwd_kernel_traitsILi192ELi64ELi64ELi8ELi4ELi2ELi2ELb0ELb0EN7cutlass6half_tE19Flash_kernel_traitsILi192ELi64ELi64ELi8ES3_EELb0ELb0ELb1ELb0ELb0ELb1ELb0EEEvNS_16Flash_bwd_paramsE,"a",@progbits
	.sectionflags	@""
	.align	4
.nv.constant0._ZN5flash44flash_bwd_dq_dk_dv_loop_seqk_parallel_kernelI23Flash_bwd_kernel_traitsILi192ELi64ELi64ELi8ELi4ELi2ELi2ELb0ELb0EN7cutlass6half_tE19Flash_kernel_traitsILi192ELi64ELi64ELi8ES3_EELb0ELb0ELb1ELb0ELb0ELb1ELb0EEEvNS_16Flash_bwd_paramsE:
	.zero		1536


//--------------------- .nv.constant0._ZN5flash44flash_bwd_dq_dk_dv_loop_seqk_parallel_kernelI23Flash_bwd_kernel_traitsILi192ELi64ELi64ELi8ELi4ELi2ELi2ELb0ELb0EN7cutlass6half_tE19Flash_kernel_traitsILi192ELi64ELi64ELi8ES3_EELb0ELb0ELb1ELb1ELb0ELb0ELb0EEEvNS_16Flash_bwd_paramsE --------------------------
	.section	.nv.constant0._ZN5flash44flash_bwd_dq_dk_dv_loop_seqk_parallel_kernelI23Flash_bwd_kernel_traitsILi192ELi64ELi64ELi8ELi4ELi2ELi2ELb0ELb0EN7cutlass6half_tE19Flash_kernel_traitsILi192ELi64ELi64ELi8ES3_EELb0ELb0ELb1ELb1ELb0ELb0ELb0EEEvNS_16Flash_bwd_paramsE,"a",@progbits
	.sectionflags	@""
	.align	4
.nv.constant0._ZN5flash44flash_bwd_dq_dk_dv_loop_seqk_parallel_kernelI23Flash_bwd_kernel_traitsILi192ELi64ELi64ELi8ELi4ELi2ELi2ELb0ELb0EN7cutlass6half_tE19Flash_kernel_traitsILi192ELi64ELi64ELi8ES3_EELb0ELb0ELb1ELb1ELb0ELb0ELb0EEEvNS_16Flash_bwd_paramsE:
	.zero		1536


//--------------------- .nv.constant0._ZN5flash27flash_bwd_convert_dq_kernelI23Flash_bwd_kernel_traitsILi192ELi64ELi64ELi8ELi4ELi2ELi2ELb1ELb1EN7cutlass6half_tE19Flash_kernel_traitsILi192ELi64ELi64ELi8ES3_EEEEvNS_16Flash_bwd_paramsEi --------------------------
	.section	.nv.constant0._ZN5flash27flash_bwd_convert_dq_kernelI23Flash_bwd_kernel_traitsILi192ELi64ELi64ELi8ELi4ELi2ELi2ELb1ELb1EN7cutlass6half_tE19Flash_kernel_traitsILi192ELi64ELi64ELi8ES3_EEEEvNS_16Flash_bwd_paramsEi,"a",@progbits
	.sectionflags	@""
	.align	4
.nv.constant0._ZN5flash27flash_bwd_convert_dq_kernelI23Flash_bwd_kernel_traitsILi192ELi64ELi64ELi8ELi4ELi2ELi2ELb1ELb1EN7cutlass6half_tE19Flash_kernel_traitsILi192ELi64ELi64ELi8ES3_EEEEvNS_16Flash_bwd_paramsEi:
	.zero		1540


//--------------------- .nv.constant0._ZN5flash44flash_bwd_dq_dk_dv_loop_seqk_parallel_kernelI23Flash_bwd_kernel_traitsILi192ELi64ELi64ELi8ELi4ELi2ELi2ELb1ELb1EN7cutlass6half_tE19Flash_kernel_traitsILi192ELi64ELi64ELi8ES3_EELb1ELb0ELb0ELb0ELb0ELb0ELb0EEEvNS_16Flash_bwd_paramsE --------------------------
	.section	.nv.constant0._ZN5flash44flash_bwd_dq_dk_dv_loop_seqk_parallel_kernelI23Flash_bwd_kernel_traitsILi192ELi64ELi64ELi8ELi4ELi2ELi2ELb1ELb1EN7cutlass6half_tE19Flash_kernel_traitsILi192ELi64ELi64ELi8ES3_EELb1ELb0ELb0ELb0ELb0ELb0ELb0EEEvNS_16Flash_bwd_paramsE,"a",@progbits
	.sectionflags	@""
	.align	4
.nv.constant0._ZN5flash44flash_bwd_dq_dk_dv_loop_seqk_parallel_kernelI23Flash_bwd_kernel_traitsILi192ELi64ELi64ELi8ELi4ELi2ELi2ELb1ELb1EN7cutlass6half_tE19Flash_kernel_traitsILi192ELi64ELi64ELi8ES3_EELb1ELb0ELb0ELb0ELb0ELb0ELb0EEEvNS_16Flash_bwd_paramsE:
	.zero		1536


//--------------------- .nv.constant0._ZN5flash44flash_bwd_dq_dk_dv_loop_seqk_parallel_kernelI23Flash_bwd_kernel_traitsILi192ELi64ELi64ELi8ELi4ELi2ELi2ELb1ELb1EN7cutlass6half_tE19Flash_kernel_traitsILi192ELi64ELi64ELi8ES3_EELb0ELb0ELb0ELb0ELb0ELb0ELb1EEEvNS_16Flash_bwd_paramsE --------------------------
	.section	.nv.constant0._ZN5flash44flash_bwd_dq_dk_dv_loop_seqk_parallel_kernelI23Flash_bwd_kernel_traitsILi192ELi64ELi64ELi8ELi4ELi2ELi2ELb1ELb1EN7cutlass6half_tE19Flash_kernel_traitsILi192ELi64ELi64ELi8ES3_EELb0ELb0ELb0ELb0ELb0ELb0ELb1EEEvNS_16Flash_bwd_paramsE,"a",@progbits
	.sectionflags	@""
	.align	4
.nv.constant0._ZN5flash44flash_bwd_dq_dk_dv_loop_seqk_parallel_kernelI23Flash_bwd_kernel_traitsILi192ELi64ELi64ELi8ELi4ELi2ELi2ELb1ELb1EN7cutlass6half_tE19Flash_kernel_traitsILi192ELi64ELi64ELi8ES3_EELb0ELb0ELb0ELb0ELb0ELb0ELb1EEEvNS_16Flash_bwd_paramsE:
	.zero		1536


//--------------------- .nv.constant0._ZN5flash44flash_bwd_dq_dk_dv_loop_seqk_parallel_kernelI23Flash_bwd_kernel_traitsILi192ELi64ELi64ELi8ELi4ELi2ELi2ELb1ELb1EN7cutlass6half_tE19Flash_kernel_traitsILi192ELi64ELi64ELi8ES3_EELb1ELb0ELb1ELb0ELb0ELb0ELb0EEEvNS_16Flash_bwd_paramsE --------------------------
	.section	.nv.constant0._ZN5flash44flash_bwd_dq_dk_dv_loop_seqk_parallel_kernelI23Flash_bwd_kernel_traitsILi192ELi64ELi64ELi8ELi4ELi2ELi2ELb1ELb1EN7cutlass6half_tE19Flash_kernel_traitsILi192ELi64ELi64ELi8ES3_EELb1ELb0ELb1ELb0ELb0ELb0ELb0EEEvNS_16Flash_bwd_paramsE,"a",@progbits
	.sectionflags	@""
	.align	4
.nv.constant0._ZN5flash44flash_bwd_dq_dk_dv_loop_seqk_parallel_kernelI23Flash_bwd_kernel_traitsILi192ELi64ELi64ELi8ELi4ELi2ELi2ELb1ELb1EN7cutlass6half_tE19Flash_kernel_traitsILi192ELi64ELi64ELi8ES3_EELb1ELb0ELb1ELb0ELb0ELb0ELb0EEEvNS_16Flash_bwd_paramsE:
	.zero		1536


//--------------------- .nv.constant0._ZN5flash44flash_bwd_dq_dk_dv_loop_seqk_parallel_kernelI23Flash_bwd_kernel_traitsILi192ELi64ELi64ELi8ELi4ELi2ELi2ELb1ELb1EN7cutlass6half_tE19Flash_kernel_traitsILi192ELi64ELi64ELi8ES3_EELb0ELb0ELb1ELb0ELb0ELb0ELb1EEEvNS_16Flash_bwd_paramsE --------------------------
	.section	.nv.constant0._ZN5flash44flash_bwd_dq_dk_dv_loop_seqk_parallel_kernelI23Flash_bwd_kernel_traitsILi192ELi64ELi64ELi8ELi4ELi2ELi2ELb1ELb1EN7cutlass6half_tE19Flash_kernel_traitsILi192ELi64ELi64ELi8ES3_EELb0ELb0ELb1ELb0ELb0ELb0ELb1EEEvNS_16Flash_bwd_paramsE,"a",@progbits
	.sectionflags	@""
	.align	4
.nv.constant0._ZN5flash44flash_bwd_dq_dk_dv_loop_seqk_parallel_kernelI23Flash_bwd_kernel_traitsILi192ELi64ELi64ELi8ELi4ELi2ELi2ELb1ELb1EN7cutlass6half_tE19Flash_kernel_traitsILi192ELi64ELi64ELi8ES3_EELb0ELb0ELb1ELb0ELb0ELb0ELb1EEEvNS_16Flash_bwd_paramsE:
	.zero		1536


//--------------------- .nv.constant0._ZN5flash44flash_bwd_dq_dk_dv_loop_seqk_parallel_kernelI23Flash_bwd_kernel_traitsILi192ELi64ELi64ELi8ELi4ELi2ELi2ELb1ELb1EN7cutlass6half_tE19Flash_kernel_traitsILi192ELi64ELi64ELi8ES3_EELb1ELb0ELb0ELb0ELb0ELb1ELb0EEEvNS_16Flash_bwd_paramsE --------------------------
	.section	.nv.constant0._ZN5flash44flash_bwd_dq_dk_dv_loop_seqk_parallel_kernelI23Flash_bwd_kernel_traitsILi192ELi64ELi64ELi8ELi4ELi2ELi2ELb1ELb1EN7cutlass6half_tE19Flash_kernel_traitsILi192ELi64ELi64ELi8ES3_EELb1ELb0ELb0ELb0ELb0ELb1ELb0EEEvNS_16Flash_bwd_paramsE,"a",@progbits
	.sectionflags	@""
	.align	4
.nv.constant0._ZN5flash44flash_bwd_dq_dk_dv_loop_seqk_parallel_kernelI23Flash_bwd_kernel_traitsILi192ELi64ELi64ELi8ELi4ELi2ELi2ELb1ELb1EN7cutlass6half_tE19Flash_kernel_traitsILi192ELi64ELi64ELi8ES3_EELb1ELb0ELb0ELb0ELb0ELb1ELb0EEEvNS_16Flash_bwd_paramsE:
	.zero		1536


//--------------------- .nv.constant0._ZN5flash44flash_bwd_dq_dk_dv_loop_seqk_parallel_kernelI23Flash_bwd_kernel_traitsILi192ELi64ELi64ELi8ELi4ELi2ELi2ELb1ELb1EN7cutlass6half_tE19Flash_kernel_traitsILi192ELi64ELi64ELi8ES3_EELb0ELb0ELb0ELb0ELb0ELb1ELb1EEEvNS_16Flash_bwd_paramsE --------------------------
	.section	.nv.constant0._ZN5flash44flash_bwd_dq_dk_dv_loop_seqk_parallel_kernelI23Flash_bwd_kernel_traitsILi192ELi64ELi64ELi8ELi4ELi2ELi2ELb1ELb1EN7cutlass6half_tE19Flash_kernel_traitsILi192ELi64ELi64ELi8ES3_EELb0ELb0ELb0ELb0ELb0ELb1ELb1EEEvNS_16Flash_bwd_paramsE,"a",@progbits
	.sectionflags	@""
	.align	4
.nv.constant0._ZN5flash44flash_bwd_dq_dk_dv_loop_seqk_parallel_kernelI23Flash_bwd_kernel_traitsILi192ELi64ELi64ELi8ELi4ELi2ELi2ELb1ELb1EN7cutlass6half_tE19Flash_kernel_traitsILi192ELi64ELi64ELi8ES3_EELb0ELb0ELb0ELb0ELb0ELb1ELb1EEEvNS_16Flash_bwd_paramsE:
	.zero		1536


//--------------------- .nv.constant0._ZN5flash44flash_bwd_dq_dk_dv_loop_seqk_parallel_kernelI23Flash_bwd_kernel_traitsILi192ELi64ELi64ELi8ELi4ELi2ELi2ELb1ELb1EN7cutlass6half_tE19Flash_kernel_traitsILi192ELi64ELi64ELi8ES3_EELb1ELb0ELb0ELb1ELb0ELb0ELb0EEEvNS_16Flash_bwd_paramsE --------------------------
	.section	.nv.constant0._ZN5flash44flash_bwd_dq_dk_dv_loop_seqk_parallel_kernelI23Flash_bwd_kernel_traitsILi192ELi64ELi64ELi8ELi4ELi2ELi2ELb1ELb1EN7cutlass6half_tE19Flash_kernel_traitsILi192ELi64ELi64ELi8ES3_EELb1ELb0ELb0ELb1ELb0ELb0ELb0EEEvNS_16Flash_bwd_paramsE,"a",@progbits
	.sectionflags	@""
	.align	4
.nv.constant0._ZN5flash44flash_bwd_dq_dk_dv_loop_seqk_parallel_kernelI23Flash_bwd_kernel_traitsILi192ELi64ELi64ELi8ELi4ELi2ELi2ELb1ELb1EN7cutlass6half_tE19Flash_kernel_traitsILi192ELi64ELi64ELi8ES3_EELb1ELb0ELb0ELb1ELb0ELb0ELb0EEEvNS_16Flash_bwd_paramsE:
	.zero		1536


//--------------------- .nv.constant0._ZN5flash44flash_bwd_dq_dk_dv_loop_seqk_parallel_kernelI23Flash_bwd_kernel_traitsILi192ELi64ELi64ELi8ELi4ELi2ELi2ELb1ELb1EN7cutlass6half_tE19Flash_kernel_traitsILi192ELi64ELi64ELi8ES3_EELb0ELb0ELb0ELb1ELb0ELb0ELb1EEEvNS_16Flash_bwd_paramsE --------------------------
	.section	.nv.constant0._ZN5flash44flash_bwd_dq_dk_dv_loop_seqk_parallel_kernelI23Flash_bwd_kernel_traitsILi192ELi64ELi64ELi8ELi4ELi2ELi2ELb1ELb1EN7cutlass6half_tE19Flash_kernel_traitsILi192ELi64ELi64ELi8ES3_EELb0ELb0ELb0ELb1ELb0ELb0ELb1EEEvNS_16Flash_bwd_paramsE,"a",@progbits
	.sectionflags	@""
	.align	4
.nv.constant0._ZN5flash44flash_bwd_dq_dk_dv_loop_seqk_parallel_kernelI23Flash_bwd_kernel_traitsILi192ELi64ELi64ELi8ELi4ELi2ELi2ELb1ELb1EN7cutlass6half_tE19Flash_kernel_traitsILi192ELi64ELi64ELi8ES3_EELb0ELb0ELb0ELb1ELb0ELb0ELb1EEEvNS_16Flash_bwd_paramsE:
	.zero		1536


//--------------------- .nv.constant0._ZN5flash44flash_bwd_dq_dk_dv_loop_seqk_parallel_kernelI23Flash_bwd_kernel_traitsILi192ELi64ELi64ELi8ELi4ELi2ELi2ELb1ELb1EN7cutlass6half_tE19Flash_kernel_traitsILi192ELi64ELi64ELi8ES3_EELb1ELb0ELb1ELb0ELb0ELb1ELb0EEEvNS_16Flash_bwd_paramsE --------------------------
	.section	.nv.constant0._ZN5flash44flash_bwd_dq_dk_dv_loop_seqk_parallel_kernelI23Flash_bwd_kernel_traitsILi192ELi64ELi64ELi8ELi4ELi2ELi2ELb1ELb1EN7cutlass6half_tE19Flash_kernel_traitsILi192ELi64ELi64ELi8ES3_EELb1ELb0ELb1ELb0ELb0ELb1ELb0EEEvNS_16Flash_bwd_paramsE,"a",@progbits
	.sectionflags	@""
	.align	4
.nv.constant0._ZN5flash44flash_bwd_dq_dk_dv_loop_seqk_parallel_kernelI23Flash_bwd_kernel_traitsILi192ELi64ELi64ELi8ELi4ELi2ELi2ELb1ELb1EN7cutlass6half_tE19Flash_kernel_traitsILi192ELi64ELi64ELi8ES3_EELb1ELb0ELb1ELb0ELb0ELb1ELb0EEEvNS_16Flash_bwd_paramsE:
	.zero		1536


//--------------------- .nv.constant0._ZN5flash44flash_bwd_dq_dk_dv_loop_seqk_parallel_kernelI23Flash_bwd_kernel_traitsILi192ELi64ELi64ELi8ELi4ELi2ELi2ELb1ELb1EN7cutlass6half_tE19Flash_kernel_traitsILi192ELi64ELi64ELi8ES3_EELb0ELb0ELb1ELb0ELb0ELb1ELb1EEEvNS_16Flash_bwd_paramsE --------------------------
	.section	.nv.constant0._ZN5flash44flash_bwd_dq_dk_dv_loop_seqk_parallel_kernelI23Flash_bwd_kernel_traitsILi192ELi64ELi64ELi8ELi4ELi2ELi2ELb1ELb1EN7cutlass6half_tE19Flash_kernel_traitsILi192ELi64ELi64ELi8ES3_EELb0ELb0ELb1ELb0ELb0ELb1ELb1EEEvNS_16Flash_bwd_paramsE,"a",@progbits
	.sectionflags	@""
	.align	4
.nv.constant0._ZN5flash44flash_bwd_dq_dk_dv_loop_seqk_parallel_kernelI23Flash_bwd_kernel_traitsILi192ELi64ELi64ELi8ELi4ELi2ELi2ELb1ELb1EN7cutlass6half_tE19Flash_kernel_traitsILi192ELi64ELi64ELi8ES3_EELb0ELb0ELb1ELb0ELb0ELb1ELb1EEEvNS_16Flash_bwd_paramsE:
	.zero		1536


//--------------------- .nv.constant0._ZN5flash44flash_bwd_dq_dk_dv_loop_seqk_parallel_kernelI23Flash_bwd_kernel_traitsILi192ELi64ELi64ELi8ELi4ELi2ELi2ELb1ELb1EN7cutlass6half_tE19Flash_kernel_traitsILi192ELi64ELi64ELi8ES3_EELb1ELb0ELb1ELb1ELb0ELb0ELb0EEEvNS_16Flash_bwd_paramsE --------------------------
	.section	.nv.constant0._ZN5flash44flash_bwd_dq_dk_dv_loop_seqk_parallel_kernelI23Flash_bwd_kernel_traitsILi192ELi64ELi64ELi8ELi4ELi2ELi2ELb1ELb1EN7cutlass6half_tE19Flash_kernel_traitsILi192ELi64ELi64ELi8ES3_EELb1ELb0ELb1ELb1ELb0ELb0ELb0EEEvNS_16Flash_bwd_paramsE,"a",@progbits
	.sectionflags	@""
	.align	4
.nv.constant0._ZN5flash44flash_bwd_dq_dk_dv_loop_seqk_parallel_kernelI23Flash_bwd_kernel_traitsILi192ELi64ELi64ELi8ELi4ELi2ELi2ELb1ELb1EN7cutlass6half_tE19Flash_kernel_traitsILi192ELi64ELi64ELi8ES3_EELb1ELb0ELb1ELb1ELb0ELb0ELb0EEEvNS_16Flash_bwd_paramsE:
	.zero		1536


//--------------------- .nv.constant0._ZN5flash44flash_bwd_dq_dk_dv_loop_seqk_parallel_kernelI23Flash_bwd_kernel_traitsILi192ELi64ELi64ELi8ELi4ELi2ELi2ELb1ELb1EN7cutlass6half_tE19Flash_kernel_traitsILi192ELi64ELi64ELi8ES3_EELb0ELb0ELb1ELb1ELb0ELb0ELb1EEEvNS_16Flash_bwd_paramsE --------------------------
	.section	.nv.constant0._ZN5flash44flash_bwd_dq_dk_dv_loop_seqk_parallel_kernelI23Flash_bwd_kernel_traitsILi192ELi64ELi64ELi8ELi4ELi2ELi2ELb1ELb1EN7cutlass6half_tE19Flash_kernel_traitsILi192ELi64ELi64ELi8ES3_EELb0ELb0ELb1ELb1ELb0ELb0ELb1EEEvNS_16Flash_bwd_paramsE,"a",@progbits
	.sectionflags	@""
	.align	4
.nv.constant0._ZN5flash44flash_bwd_dq_dk_dv_loop_seqk_parallel_kernelI23Flash_bwd_kernel_traitsILi192ELi64ELi64ELi8ELi4ELi2ELi2ELb1ELb1EN7cutlass6half_tE19Flash_kernel_traitsILi192ELi64ELi64ELi8ES3_EELb0ELb0ELb1ELb1ELb0ELb0ELb1EEEvNS_16Flash_bwd_paramsE:
	.zero		1536


//--------------------- .nv.constant0._ZN5flash25flash_bwd_dot_do_o_kernelILb0E23Flash_bwd_kernel_traitsILi192ELi64ELi64ELi8ELi4ELi2ELi2ELb1ELb1EN7cutlass6half_tE19Flash_kernel_traitsILi192ELi64ELi64ELi8ES3_EEEEvNS_16Flash_bwd_paramsE --------------------------
	.section	.nv.constant0._ZN5flash25flash_bwd_dot_do_o_kernelILb0E23Flash_bwd_kernel_traitsILi192ELi64ELi64ELi8ELi4ELi2ELi2ELb1ELb1EN7cutlass6half_tE19Flash_kernel_traitsILi192ELi64ELi64ELi8ES3_EEEEvNS_16Flash_bwd_paramsE,"a",@progbits
	.sectionflags	@""
	.align	4
.nv.constant0._ZN5flash25flash_bwd_dot_do_o_kernelILb0E23Flash_bwd_kernel_traitsILi192ELi64ELi64ELi8ELi4ELi2ELi2ELb1ELb1EN7cutlass6half_tE19Flash_kernel_traitsILi192ELi64ELi64ELi8ES3_EEEEvNS_16Flash_bwd_paramsE:
	.zero		1536


//--------------------- .nv.constant0._ZN5flash25flash_bwd_dot_do_o_kernelILb1E23Flash_bwd_kernel_traitsILi192ELi64ELi64ELi8ELi4ELi2ELi2ELb1ELb1EN7cutlass6half_tE19Flash_kernel_traitsILi192ELi64ELi64ELi8ES3_EEEEvNS_16Flash_bwd_paramsE --------------------------
	.section	.nv.constant0._ZN5flash25flash_bwd_dot_do_o_kernelILb1E23Flash_bwd_kernel_traitsILi192ELi64ELi64ELi8ELi4ELi2ELi2ELb1ELb1EN7cutlass6half_tE19Flash_kernel_traitsILi192ELi64ELi64ELi8ES3_EEEEvNS_16Flash_bwd_paramsE,"a",@progbits
	.sectionflags	@""
	.align	4
.nv.constant0._ZN5flash25flash_bwd_dot_do_o_kernelILb1E23Flash_bwd_kernel_traitsILi192ELi64ELi64ELi8ELi4ELi2ELi2ELb1ELb1EN7cutlass6half_tE19Flash_kernel_traitsILi192ELi64ELi64ELi8ES3_EEEEvNS_16Flash_bwd_paramsE:
	.zero		1536


//--------------------- .nv.constant0._ZN5flash27flash_bwd_convert_dq_kernelI23Flash_bwd_kernel_traitsILi192ELi64ELi64ELi8ELi4ELi2ELi2ELb0ELb0EN7cutlass6half_tE19Flash_kernel_traitsILi192ELi64ELi64ELi8ES3_EEEEvNS_16Flash_bwd_paramsEi --------------------------
	.section	.nv.constant0._ZN5flash27flash_bwd_convert_dq_kernelI23Flash_bwd_kernel_traitsILi192ELi64ELi64ELi8ELi4ELi2ELi2ELb0ELb0EN7cutlass6half_tE19Flash_kernel_traitsILi192ELi64ELi64ELi8ES3_EEEEvNS_16Flash_bwd_paramsEi,"a",@progbits
	.sectionflags	@""
	.align	4
.nv.constant0._ZN5flash27flash_bwd_convert_dq_kernelI23Flash_bwd_kernel_traitsILi192ELi64ELi64ELi8ELi4ELi2ELi2ELb0ELb0EN7cutlass6half_tE19Flash_kernel_traitsILi192ELi64ELi64ELi8ES3_EEEEvNS_16Flash_bwd_paramsEi:
	.zero		1540


//--------------------- .nv.constant0._ZN5flash44flash_bwd_dq_dk_dv_loop_seqk_parallel_kernelI23Flash_bwd_kernel_traitsILi192ELi64ELi64ELi8ELi4ELi2ELi2ELb0ELb0EN7cutlass6half_tE19Flash_kernel_traitsILi192ELi64ELi64ELi8ES3_EELb1ELb0ELb0ELb0ELb0ELb0ELb0EEEvNS_16Flash_bwd_paramsE --------------------------
	.section	.nv.constant0._ZN5flash44flash_bwd_dq_dk_dv_loop_seqk_parallel_kernelI23Flash_bwd_kernel_traitsILi192ELi64ELi64ELi8ELi4ELi2ELi2ELb0ELb0EN7cutlass6half_tE19Flash_kernel_traitsILi192ELi64ELi64ELi8ES3_EELb1ELb0ELb0ELb0ELb0ELb0ELb0EEEvNS_16Flash_bwd_paramsE,"a",@progbits
	.sectionflags	@""
	.align	4
.nv.constant0._ZN5flash44flash_bwd_dq_dk_dv_loop_seqk_parallel_kernelI23Flash_bwd_kernel_traitsILi192ELi64ELi64ELi8ELi4ELi2ELi2ELb0ELb0EN7cutlass6half_tE19Flash_kernel_traitsILi192ELi64ELi64ELi8ES3_EELb1ELb0ELb0ELb0ELb0ELb0ELb0EEEvNS_16Flash_bwd_paramsE:
	.zero		1536


//--------------------- .nv.constant0._ZN5flash44flash_bwd_dq_dk_dv_loop_seqk_parallel_kernelI23Flash_bwd_kernel_traitsILi192ELi64ELi64ELi8ELi4ELi2ELi2ELb0ELb0EN7cutlass6half_tE19Flash_kernel_traitsILi192ELi64ELi64ELi8ES3_EELb0ELb0ELb0ELb0ELb0ELb0ELb1EEEvNS_16Flash_bwd_paramsE --------------------------
	.section	.nv.constant0._ZN5flash44flash_bwd_dq_dk_dv_loop_seqk_parallel_kernelI23Flash_bwd_kernel_traitsILi192ELi64ELi64ELi8ELi4ELi2ELi2ELb0ELb0EN7cutlass6half_tE19Flash_kernel_traitsILi192ELi64ELi64ELi8ES3_EELb0ELb0ELb0ELb0ELb0ELb0ELb1EEEvNS_16Flash_bwd_paramsE,"a",@progbits
	.sectionflags	@""
	.align	4
.nv.constant0._ZN5flash44flash_bwd_dq_dk_dv_loop_seqk_parallel_kernelI23Flash_bwd_kernel_traitsILi192ELi64ELi64ELi8ELi4ELi2ELi2ELb0ELb0EN7cutlass6half_tE19Flash_kernel_traitsILi192ELi64ELi64ELi8ES3_EELb0ELb0ELb0ELb0ELb0ELb0ELb1EEEvNS_16Flash_bwd_paramsE:
	.zero		1536


//--------------------- .nv.constant0._ZN5flash44flash_bwd_dq_dk_dv_loop_seqk_parallel_kernelI23Flash_bwd_kernel_traitsILi192ELi64ELi64ELi8ELi4ELi2ELi2ELb0ELb0EN7cutlass6half_tE19Flash_kernel_traitsILi192ELi64ELi64ELi8ES3_EELb1ELb0ELb1ELb0ELb0ELb0ELb0EEEvNS_16Flash_bwd_paramsE --------------------------
	.section	.nv.constant0._ZN5flash44flash_bwd_dq_dk_dv_loop_seqk_parallel_kernelI23Flash_bwd_kernel_traitsILi192ELi64ELi64ELi8ELi4ELi2ELi2ELb0ELb0EN7cutlass6half_tE19Flash_kernel_traitsILi192ELi64ELi64ELi8ES3_EELb1ELb0ELb1ELb0ELb0ELb0ELb0EEEvNS_16Flash_bwd_paramsE,"a",@progbits
	.sectionflags	@""
	.align	4
.nv.constant0._ZN5flash44flash_bwd_dq_dk_dv_loop_seqk_parallel_kernelI23Flash_bwd_kernel_traitsILi192ELi64ELi64ELi8ELi4ELi2ELi2ELb0ELb0EN7cutlass6half_tE19Flash_kernel_traitsILi192ELi64ELi64ELi8ES3_EELb1ELb0ELb1ELb0ELb0ELb0ELb0EEEvNS_16Flash_bwd_paramsE:
	.zero		1536


//--------------------- .nv.constant0._ZN5flash44flash_bwd_dq_dk_dv_loop_seqk_parallel_kernelI23Flash_bwd_kernel_traitsILi192ELi64ELi64ELi8ELi4ELi2ELi2ELb0ELb0EN7cutlass6half_tE19Flash_kernel_traitsILi192ELi64ELi64ELi8ES3_EELb0ELb0ELb1ELb0ELb0ELb0ELb1EEEvNS_16Flash_bwd_paramsE --------------------------
	.section	.nv.constant0._ZN5flash44flash_bwd_dq_dk_dv_loop_seqk_parallel_kernelI23Flash_bwd_kernel_traitsILi192ELi64ELi64ELi8ELi4ELi2ELi2ELb0ELb0EN7cutlass6half_tE19Flash_kernel_traitsILi192ELi64ELi64ELi8ES3_EELb0ELb0ELb1ELb0ELb0ELb0ELb1EEEvNS_16Flash_bwd_paramsE,"a",@progbits
	.sectionflags	@""
	.align	4
.nv.constant0._ZN5flash44flash_bwd_dq_dk_dv_loop_seqk_parallel_kernelI23Flash_bwd_kernel_traitsILi192ELi64ELi64ELi8ELi4ELi2ELi2ELb0ELb0EN7cutlass6half_tE19Flash_kernel_traitsILi192ELi64ELi64ELi8ES3_EELb0ELb0ELb1ELb0ELb0ELb0ELb1EEEvNS_16Flash_bwd_paramsE:
	.zero		1536


//--------------------- .nv.constant0._ZN5flash44flash_bwd_dq_dk_dv_loop_seqk_parallel_kernelI23Flash_bwd_kernel_traitsILi192ELi64ELi64ELi8ELi4ELi2ELi2ELb0ELb0EN7cutlass6half_tE19Flash_kernel_traitsILi192ELi64ELi64ELi8ES3_EELb1ELb0ELb0ELb0ELb0ELb1ELb0EEEvNS_16Flash_bwd_paramsE --------------------------
	.section	.nv.constant0._ZN5flash44flash_bwd_dq_dk_dv_loop_seqk_parallel_kernelI23Flash_bwd_kernel_traitsILi192ELi64ELi64ELi8ELi4ELi2ELi2ELb0ELb0EN7cutlass6half_tE19Flash_kernel_traitsILi192ELi64ELi64ELi8ES3_EELb1ELb0ELb0ELb0ELb0ELb1ELb0EEEvNS_16Flash_bwd_paramsE,"a",@progbits
	.sectionflags	@""
	.align	4
.nv.constant0._ZN5flash44flash_bwd_dq_dk_dv_loop_seqk_parallel_kernelI23Flash_bwd_kernel_traitsILi192ELi64ELi64ELi8ELi4ELi2ELi2ELb0ELb0EN7cutlass6half_tE19Flash_kernel_traitsILi192ELi64ELi64ELi8ES3_EELb1ELb0ELb0ELb0ELb0ELb1ELb0EEEvNS_16Flash_bwd_paramsE:
	.zero		1536


//--------------------- .nv.constant0._ZN5flash44flash_bwd_dq_dk_dv_loop_seqk_parallel_kernelI23Flash_bwd_kernel_traitsILi192ELi64ELi64ELi8ELi4ELi2ELi2ELb0ELb0EN7cutlass6half_tE19Flash_kernel_traitsILi192ELi64ELi64ELi8ES3_EELb0ELb0ELb0ELb0ELb0ELb1ELb1EEEvNS_16Flash_bwd_paramsE --------------------------
	.section	.nv.constant0._ZN5flash44flash_bwd_dq_dk_dv_loop_seqk_parallel_kernelI23Flash_bwd_kernel_traitsILi192ELi64ELi64ELi8ELi4ELi2ELi2ELb0ELb0EN7cutlass6half_tE19Flash_kernel_traitsILi192ELi64ELi64ELi8ES3_EELb0ELb0ELb0ELb0ELb0ELb1ELb1EEEvNS_16Flash_bwd_paramsE,"a",@progbits
	.sectionflags	@""
	.align	4
.nv.constant0._ZN5flash44flash_bwd_dq_dk_dv_loop_seqk_parallel_kernelI23Flash_bwd_kernel_traitsILi192ELi64ELi64ELi8ELi4ELi2ELi2ELb0ELb0EN7cutlass6half_tE19Flash_kernel_traitsILi192ELi64ELi64ELi8ES3_EELb0ELb0ELb0ELb0ELb0ELb1ELb1EEEvNS_16Flash_bwd_paramsE:
	.zero		1536


//--------------------- .nv.constant0._ZN5flash44flash_bwd_dq_dk_dv_loop_seqk_parallel_kernelI23Flash_bwd_kernel_traitsILi192ELi64ELi64ELi8ELi4ELi2ELi2ELb0ELb0EN7cutlass6half_tE19Flash_kernel_traitsILi192ELi64ELi64ELi8ES3_EELb1ELb0ELb0ELb1ELb0ELb0ELb0EEEvNS_16Flash_bwd_paramsE --------------------------
	.section	.nv.constant0._ZN5flash44flash_bwd_dq_dk_dv_loop_seqk_parallel_kernelI23Flash_bwd_kernel_traitsILi192ELi64ELi64ELi8ELi4ELi2ELi2ELb0ELb0EN7cutlass6half_tE19Flash_kernel_traitsILi192ELi64ELi64ELi8ES3_EELb1ELb0ELb0ELb1ELb0ELb0ELb0EEEvNS_16Flash_bwd_paramsE,"a",@progbits
	.sectionflags	@""
	.align	4
.nv.constant0._ZN5flash44flash_bwd_dq_dk_dv_loop_seqk_parallel_kernelI23Flash_bwd_kernel_traitsILi192ELi64ELi64ELi8ELi4ELi2ELi2ELb0ELb0EN7cutlass6half_tE19Flash_kernel_traitsILi192ELi64ELi64ELi8ES3_EELb1ELb0ELb0ELb1ELb0ELb0ELb0EEEvNS_16Flash_bwd_paramsE:
	.zero		1536


//--------------------- .nv.constant0._ZN5flash44flash_bwd_dq_dk_dv_loop_seqk_parallel_kernelI23Flash_bwd_kernel_traitsILi192ELi64ELi64ELi8ELi4ELi2ELi2ELb0ELb0EN7cutlass6half_tE19Flash_kernel_traitsILi192ELi64ELi64ELi8ES3_EELb0ELb0ELb0ELb1ELb0ELb0ELb1EEEvNS_16Flash_bwd_paramsE --------------------------
	.section	.nv.constant0._ZN5flash44flash_bwd_dq_dk_dv_loop_seqk_parallel_kernelI23Flash_bwd_kernel_traitsILi192ELi64ELi64ELi8ELi4ELi2ELi2ELb0ELb0EN7cutlass6half_tE19Flash_kernel_traitsILi192ELi64ELi64ELi8ES3_EELb0ELb0ELb0ELb1ELb0ELb0ELb1EEEvNS_16Flash_bwd_paramsE,"a",@progbits
	.sectionflags	@""
	.align	4
.nv.constant0._ZN5flash44flash_bwd_dq_dk_dv_loop_seqk_parallel_kernelI23Flash_bwd_kernel_traitsILi192ELi64ELi64ELi8ELi4ELi2ELi2ELb0ELb0EN7cutlass6half_tE19Flash_kernel_traitsILi192ELi64ELi64ELi8ES3_EELb0ELb0ELb0ELb1ELb0ELb0ELb1EEEvNS_16Flash_bwd_paramsE:
	.zero		1536


//--------------------- .nv.constant0._ZN5flash44flash_bwd_dq_dk_dv_loop_seqk_parallel_kernelI23Flash_bwd_kernel_traitsILi192ELi64ELi64ELi8ELi4ELi2ELi2ELb0ELb0EN7cutlass6half_tE19Flash_kernel_traitsILi192ELi64ELi64ELi8ES3_EELb1ELb0ELb1ELb0ELb0ELb1ELb0EEEvNS_16Flash_bwd_paramsE --------------------------
	.section	.nv.constant0._ZN5flash44flash_bwd_dq_dk_dv_loop_seqk_parallel_kernelI23Flash_bwd_kernel_traitsILi192ELi64ELi64ELi8ELi4ELi2ELi2ELb0ELb0EN7cutlass6half_tE19Flash_kernel_traitsILi192ELi64ELi64ELi8ES3_EELb1ELb0ELb1ELb0ELb0ELb1ELb0EEEvNS_16Flash_bwd_paramsE,"a",@progbits
	.sectionflags	@""
	.align	4
.nv.constant0._ZN5flash44flash_bwd_dq_dk_dv_loop_seqk_parallel_kernelI23Flash_bwd_kernel_traitsILi192ELi64ELi64ELi8ELi4ELi2ELi2ELb0ELb0EN7cutlass6half_tE19Flash_kernel_traitsILi192ELi64ELi64ELi8ES3_EELb1ELb0ELb1ELb0ELb0ELb1ELb0EEEvNS_16Flash_bwd_paramsE:
	.zero		1536


//--------------------- .nv.constant0._ZN5flash44flash_bwd_dq_dk_dv_loop_seqk_parallel_kernelI23Flash_bwd_kernel_traitsILi192ELi64ELi64ELi8ELi4ELi2ELi2ELb0ELb0EN7cutlass6half_tE19Flash_kernel_traitsILi192ELi64ELi64ELi8ES3_EELb0ELb0ELb1ELb0ELb0ELb1ELb1EEEvNS_16Flash_bwd_paramsE --------------------------
	.section	.nv.constant0._ZN5flash44flash_bwd_dq_dk_dv_loop_seqk_parallel_kernelI23Flash_bwd_kernel_traitsILi192ELi64ELi64ELi8ELi4ELi2ELi2ELb0ELb0EN7cutlass6half_tE19Flash_kernel_traitsILi192ELi64ELi64ELi8ES3_EELb0ELb0ELb1ELb0ELb0ELb1ELb1EEEvNS_16Flash_bwd_paramsE,"a",@progbits
	.sectionflags	@""
	.align	4
.nv.constant0._ZN5flash44flash_bwd_dq_dk_dv_loop_seqk_parallel_kernelI23Flash_bwd_kernel_traitsILi192ELi64ELi64ELi8ELi4ELi2ELi2ELb0ELb0EN7cutlass6half_tE19Flash_kernel_traitsILi192ELi64ELi64ELi8ES3_EELb0ELb0ELb1ELb0ELb0ELb1ELb1EEEvNS_16Flash_bwd_paramsE:
	.zero		1536


//--------------------- .nv.constant0._ZN5flash44flash_bwd_dq_dk_dv_loop_seqk_parallel_kernelI23Flash_bwd_kernel_traitsILi192ELi64ELi64ELi8ELi4ELi2ELi2ELb0ELb0EN7cutlass6half_tE19Flash_kernel_traitsILi192ELi64ELi64ELi8ES3_EELb1ELb0ELb1ELb1ELb0ELb0ELb0EEEvNS_16Flash_bwd_paramsE --------------------------
	.section	.nv.constant0._ZN5flash44flash_bwd_dq_dk_dv_loop_seqk_parallel_kernelI23Flash_bwd_kernel_traitsILi192ELi64ELi64ELi8ELi4ELi2ELi2ELb0ELb0EN7cutlass6half_tE19Flash_kernel_traitsILi192ELi64ELi64ELi8ES3_EELb1ELb0ELb1ELb1ELb0ELb0ELb0EEEvNS_16Flash_bwd_paramsE,"a",@progbits
	.sectionflags	@""
	.align	4
.nv.constant0._ZN5flash44flash_bwd_dq_dk_dv_loop_seqk_parallel_kernelI23Flash_bwd_kernel_traitsILi192ELi64ELi64ELi8ELi4ELi2ELi2ELb0ELb0EN7cutlass6half_tE19Flash_kernel_traitsILi192ELi64ELi64ELi8ES3_EELb1ELb0ELb1ELb1ELb0ELb0ELb0EEEvNS_16Flash_bwd_paramsE:
	.zero		1536


//--------------------- .nv.constant0._ZN5flash44flash_bwd_dq_dk_dv_loop_seqk_parallel_kernelI23Flash_bwd_kernel_traitsILi192ELi64ELi64ELi8ELi4ELi2ELi2ELb0ELb0EN7cutlass6half_tE19Flash_kernel_traitsILi192ELi64ELi64ELi8ES3_EELb0ELb0ELb1ELb1ELb0ELb0ELb1EEEvNS_16Flash_bwd_paramsE --------------------------
	.section	.nv.constant0._ZN5flash44flash_bwd_dq_dk_dv_loop_seqk_parallel_kernelI23Flash_bwd_kernel_traitsILi192ELi64ELi64ELi8ELi4ELi2ELi2ELb0ELb0EN7cutlass6half_tE19Flash_kernel_traitsILi192ELi64ELi64ELi8ES3_EELb0ELb0ELb1ELb1ELb0ELb0ELb1EEEvNS_16Flash_bwd_paramsE,"a",@progbits
	.sectionflags	@""
	.align	4
.nv.constant0._ZN5flash44flash_bwd_dq_dk_dv_loop_seqk_parallel_kernelI23Flash_bwd_kernel_traitsILi192ELi64ELi64ELi8ELi4ELi2ELi2ELb0ELb0EN7cutlass6half_tE19Flash_kernel_traitsILi192ELi64ELi64ELi8ES3_EELb0ELb0ELb1ELb1ELb0ELb0ELb1EEEvNS_16Flash_bwd_paramsE:
	.zero		1536


//--------------------- .nv.constant0._ZN5flash25flash_bwd_dot_do_o_kernelILb0E23Flash_bwd_kernel_traitsILi192ELi64ELi64ELi8ELi4ELi2ELi2ELb0ELb0EN7cutlass6half_tE19Flash_kernel_traitsILi192ELi64ELi64ELi8ES3_EEEEvNS_16Flash_bwd_paramsE --------------------------
	.section	.nv.constant0._ZN5flash25flash_bwd_dot_do_o_kernelILb0E23Flash_bwd_kernel_traitsILi192ELi64ELi64ELi8ELi4ELi2ELi2ELb0ELb0EN7cutlass6half_tE19Flash_kernel_traitsILi192ELi64ELi64ELi8ES3_EEEEvNS_16Flash_bwd_paramsE,"a",@progbits
	.sectionflags	@""
	.align	4
.nv.constant0._ZN5flash25flash_bwd_dot_do_o_kernelILb0E23Flash_bwd_kernel_traitsILi192ELi64ELi64ELi8ELi4ELi2ELi2ELb0ELb0EN7cutlass6half_tE19Flash_kernel_traitsILi192ELi64ELi64ELi8ES3_EEEEvNS_16Flash_bwd_paramsE:
	.zero		1536


//--------------------- .nv.constant0._ZN5flash25flash_bwd_dot_do_o_kernelILb1E23Flash_bwd_kernel_traitsILi192ELi64ELi64ELi8ELi4ELi2ELi2ELb0ELb0EN7cutlass6half_tE19Flash_kernel_traitsILi192ELi64ELi64ELi8ES3_EEEEvNS_16Flash_bwd_paramsE --------------------------
	.section	.nv.constant0._ZN5flash25flash_bwd_dot_do_o_kernelILb1E23Flash_bwd_kernel_traitsILi192ELi64ELi64ELi8ELi4ELi2ELi2ELb0ELb0EN7cutlass6half_tE19Flash_kernel_traitsILi192ELi64ELi64ELi8ES3_EEEEvNS_16Flash_bwd_paramsE,"a",@progbits
	.sectionflags	@""
	.align	4
.nv.constant0._ZN5flash25flash_bwd_dot_do_o_kernelILb1E23Flash_bwd_kernel_traitsILi192ELi64ELi64ELi8ELi4ELi2ELi2ELb0ELb0EN7cutlass6half_tE19Flash_kernel_traitsILi192ELi64ELi64ELi8ES3_EEEEvNS_16Flash_bwd_paramsE:
	.zero		1536


//--------------------- SYMBOLS --------------------------

	.type		.nv.reservedSmem.offset0,@object
	.size		.nv.reservedSmem.offset0,0x4
	.type		.nv.reservedSmem.cap,@object
	.size		.nv.reservedSmem.cap,0x4
